	.target	sm_90a

	.elftype	@"ET_EXEC"


//--------------------- .note.nv.tkinfo           --------------------------
	.section	.note.nv.tkinfo,"",@"SHT_NOTE"
	.sectionflags	@"SHF_NOTE_NV_TKINFO"
	.tkinfo
        /*0018*/ 	.word	0x00000002
        /*0030*/ 	.string	""
        /*0030*/ 	.string	"ptxas"
        /*0030*/ 	.string	"Cuda compilation tools, release 13.0, V13.0.88"
        /*0030*/ 	.string	"Build cuda_13.0.r13.0/compiler.36424714_0"
        /*0030*/ 	.string	"-arch sm_90a -m 64 "



//--------------------- .note.nv.cuinfo           --------------------------
	.section	.note.nv.cuinfo,"",@"SHT_NOTE"
	.sectionflags	@"SHF_NOTE_NV_CUINFO"
        /*0018*/ 	.short	0x0002
        /*001a*/ 	.short	0x005a
        /*001c*/ 	.short	0x0082
	.zero		2


//--------------------- .nv.info                  --------------------------
	.section	.nv.info,"",@"SHT_CUDA_INFO"
	.align	4


	//----- nvinfo : EIATTR_REGCOUNT
	.align		4
        /*0000*/ 	.byte	0x04, 0x2f
        /*0002*/ 	.short	(.L_20 - .L_19)
	.align		4
.L_19:
        /*0004*/ 	.word	index@(_ZN7cutlass13device_kernelIN5flash11enable_sm90INS1_16FlashAttnFwdSm90INS1_25CollectiveMainloopFwdSm90ILi2EN4cute5tupleIJNS5_1CILi1EEES8_S8_EEENS6_IJNS7_ILi128EEENS7_ILi96EEENS7_ILi64EEEEEELi256ENS_6half_tEfNS_4arch4Sm90ELb1ELb0ELb0ELb1ELb0ELb1ELb1ELb1ELb0ELb0ELb0ELb0EEENS1_21CollectiveEpilogueFwdINS6_IJSA_NS7_ILi256EEESB_EEES9_SE_SG_Li256ELb1ELb0ELb0ELb0EEENS1_36VarlenDynamicPersistentTileSchedulerILi128ELi96ELi256ELi32ELb0ELb0ELb1ELb1ELb1ELb1EEEEEEEEEvNT_6ParamsE)
        /*0008*/ 	.word	0x000000a8


	//----- nvinfo : EIATTR_FRAME_SIZE
	.align		4
.L_20:
        /*000c*/ 	.byte	0x04, 0x11
        /*000e*/ 	.short	(.L_22 - .L_21)
	.align		4
.L_21:
        /*0010*/ 	.word	index@(_ZN7cutlass13device_kernelIN5flash11enable_sm90INS1_16FlashAttnFwdSm90INS1_25CollectiveMainloopFwdSm90ILi2EN4cute5tupleIJNS5_1CILi1EEES8_S8_EEENS6_IJNS7_ILi128EEENS7_ILi96EEENS7_ILi64EEEEEELi256ENS_6half_tEfNS_4arch4Sm90ELb1ELb0ELb0ELb1ELb0ELb1ELb1ELb1ELb0ELb0ELb0ELb0EEENS1_21CollectiveEpilogueFwdINS6_IJSA_NS7_ILi256EEESB_EEES9_SE_SG_Li256ELb1ELb0ELb0ELb0EEENS1_36VarlenDynamicPersistentTileSchedulerILi128ELi96ELi256ELi32ELb0ELb0ELb1ELb1ELb1ELb1EEEEEEEEEvNT_6ParamsE)
        /*0014*/ 	.word	0x00000060


	//----- nvinfo : EIATTR_REGCOUNT
	.align		4
.L_22:
        /*0018*/ 	.byte	0x04, 0x2f
        /*001a*/ 	.short	(.L_24 - .L_23)
	.align		4
.L_23:
        /*001c*/ 	.word	index@(_ZN7cutlass13device_kernelIN5flash11enable_sm90INS1_16FlashAttnFwdSm90INS1_25CollectiveMainloopFwdSm90ILi2EN4cute5tupleIJNS5_1CILi1EEES8_S8_EEENS6_IJNS7_ILi128EEENS7_ILi96EEENS7_ILi64EEEEEELi256ENS_6half_tEfNS_4arch4Sm90ELb1ELb0ELb0ELb1ELb0ELb0ELb1ELb1ELb0ELb0ELb0ELb0EEENS1_21CollectiveEpilogueFwdINS6_IJSA_NS7_ILi256EEESB_EEES9_SE_SG_Li256ELb1ELb0ELb0ELb0EEENS1_36VarlenDynamicPersistentTileSchedulerILi128ELi96ELi256ELi32ELb0ELb0ELb1ELb1ELb1ELb1EEEEEEEEEvNT_6ParamsE)
        /*0020*/ 	.word	0x000000a8


	//----- nvinfo : EIATTR_FRAME_SIZE
	.align		4
.L_24:
        /*0024*/ 	.byte	0x04, 0x11
        /*0026*/ 	.short	(.L_26 - .L_25)
	.align		4
.L_25:
        /*0028*/ 	.word	index@(_ZN7cutlass13device_kernelIN5flash11enable_sm90INS1_16FlashAttnFwdSm90INS1_25CollectiveMainloopFwdSm90ILi2EN4cute5tupleIJNS5_1CILi1EEES8_S8_EEENS6_IJNS7_ILi128EEENS7_ILi96EEENS7_ILi64EEEEEELi256ENS_6half_tEfNS_4arch4Sm90ELb1ELb0ELb0ELb1ELb0ELb0ELb1ELb1ELb0ELb0ELb0ELb0EEENS1_21CollectiveEpilogueFwdINS6_IJSA_NS7_ILi256EEESB_EEES9_SE_SG_Li256ELb1ELb0ELb0ELb0EEENS1_36VarlenDynamicPersistentTileSchedulerILi128ELi96ELi256ELi32ELb0ELb0ELb1ELb1ELb1ELb1EEEEEEEEEvNT_6ParamsE)
        /*002c*/ 	.word	0x00000028


	//----- nvinfo : EIATTR_REGCOUNT
	.align		4
.L_26:
        /*0030*/ 	.byte	0x04, 0x2f
        /*0032*/ 	.short	(.L_28 - .L_27)
	.align		4
.L_27:
        /*0034*/ 	.word	index@(_ZN7cutlass13device_kernelIN5flash11enable_sm90INS1_16FlashAttnFwdSm90INS1_25CollectiveMainloopFwdSm90ILi2EN4cute5tupleIJNS5_1CILi1EEES8_S8_EEENS6_IJNS7_ILi128EEENS7_ILi96EEENS7_ILi64EEEEEELi256ENS_6half_tEfNS_4arch4Sm90ELb1ELb0ELb0ELb1ELb0ELb1ELb0ELb1ELb0ELb0ELb0ELb0EEENS1_21CollectiveEpilogueFwdINS6_IJSA_NS7_ILi256EEESB_EEES9_SE_SG_Li256ELb1ELb0ELb0ELb0EEENS1_36VarlenDynamicPersistentTileSchedulerILi128ELi96ELi256ELi32ELb0ELb0ELb1ELb1ELb1ELb1EEEEEEEEEvNT_6ParamsE)
        /*0038*/ 	.word	0x000000a8


	//----- nvinfo : EIATTR_FRAME_SIZE
	.align		4
.L_28:
        /*003c*/ 	.byte	0x04, 0x11
        /*003e*/ 	.short	(.L_30 - .L_29)
	.align		4
.L_29:
        /*0040*/ 	.word	index@(_ZN7cutlass13device_kernelIN5flash11enable_sm90INS1_16FlashAttnFwdSm90INS1_25CollectiveMainloopFwdSm90ILi2EN4cute5tupleIJNS5_1CILi1EEES8_S8_EEENS6_IJNS7_ILi128EEENS7_ILi96EEENS7_ILi64EEEEEELi256ENS_6half_tEfNS_4arch4Sm90ELb1ELb0ELb0ELb1ELb0ELb1ELb0ELb1ELb0ELb0ELb0ELb0EEENS1_21CollectiveEpilogueFwdINS6_IJSA_NS7_ILi256EEESB_EEES9_SE_SG_Li256ELb1ELb0ELb0ELb0EEENS1_36VarlenDynamicPersistentTileSchedulerILi128ELi96ELi256ELi32ELb0ELb0ELb1ELb1ELb1ELb1EEEEEEEEEvNT_6ParamsE)
        /*0044*/ 	.word	0x00000030


	//----- nvinfo : EIATTR_REGCOUNT
	.align		4
.L_30:
        /*0048*/ 	.byte	0x04, 0x2f
        /*004a*/ 	.short	(.L_32 - .L_31)
	.align		4
.L_31:
        /*004c*/ 	.word	index@(_ZN7cutlass13device_kernelIN5flash11enable_sm90INS1_16FlashAttnFwdSm90INS1_25CollectiveMainloopFwdSm90ILi2EN4cute5tupleIJNS5_1CILi1EEES8_S8_EEENS6_IJNS7_ILi128EEENS7_ILi96EEENS7_ILi64EEEEEELi256ENS_6half_tEfNS_4arch4Sm90ELb1ELb0ELb0ELb1ELb0ELb0ELb0ELb1ELb0ELb0ELb0ELb0EEENS1_21CollectiveEpilogueFwdINS6_IJSA_NS7_ILi256EEESB_EEES9_SE_SG_Li256ELb1ELb0ELb0ELb0EEENS1_36VarlenDynamicPersistentTileSchedulerILi128ELi96ELi256ELi32ELb0ELb0ELb1ELb1ELb1ELb1EEEEEEEEEvNT_6ParamsE)
        /*0050*/ 	.word	0x000000a8


	//----- nvinfo : EIATTR_FRAME_SIZE
	.align		4
.L_32:
        /*0054*/ 	.byte	0x04, 0x11
        /*0056*/ 	.short	(.L_34 - .L_33)
	.align		4
.L_33:
        /*0058*/ 	.word	index@(_ZN7cutlass13device_kernelIN5flash11enable_sm90INS1_16FlashAttnFwdSm90INS1_25CollectiveMainloopFwdSm90ILi2EN4cute5tupleIJNS5_1CILi1EEES8_S8_EEENS6_IJNS7_ILi128EEENS7_ILi96EEENS7_ILi64EEEEEELi256ENS_6half_tEfNS_4arch4Sm90ELb1ELb0ELb0ELb1ELb0ELb0ELb0ELb1ELb0ELb0ELb0ELb0EEENS1_21CollectiveEpilogueFwdINS6_IJSA_NS7_ILi256EEESB_EEES9_SE_SG_Li256ELb1ELb0ELb0ELb0EEENS1_36VarlenDynamicPersistentTileSchedulerILi128ELi96ELi256ELi32ELb0ELb0ELb1ELb1ELb1ELb1EEEEEEEEEvNT_6ParamsE)
        /*005c*/ 	.word	0x00000028


	//----- nvinfo : EIATTR_REGCOUNT
	.align		4
.L_34:
        /*0060*/ 	.byte	0x04, 0x2f
        /*0062*/ 	.short	(.L_36 - .L_35)
	.align		4
.L_35:
        /*0064*/ 	.word	index@(_ZN7cutlass13device_kernelIN5flash11enable_sm90INS1_16FlashAttnFwdSm90INS1_25CollectiveMainloopFwdSm90ILi2EN4cute5tupleIJNS5_1CILi1EEES8_S8_EEENS6_IJNS7_ILi128EEENS7_ILi96EEENS7_ILi64EEEEEELi256ENS_6half_tEfNS_4arch4Sm90ELb1ELb0ELb0ELb0ELb0ELb0ELb1ELb1ELb0ELb0ELb0ELb0EEENS1_21CollectiveEpilogueFwdINS6_IJSA_NS7_ILi256EEESB_EEES9_SE_SG_Li256ELb0ELb0ELb0ELb0EEENS1_30DynamicPersistentTileSchedulerILi256ELi32ELb0ELb0ELb1EEEEEEEEEvNT_6ParamsE)
        /*0068*/ 	.word	0x000000a8


	//----- nvinfo : EIATTR_FRAME_SIZE
	.align		4
.L_36:
        /*006c*/ 	.byte	0x04, 0x11
        /*006e*/ 	.short	(.L_38 - .L_37)
	.align		4
.L_37:
        /*0070*/ 	.word	index@(_ZN7cutlass13device_kernelIN5flash11enable_sm90INS1_16FlashAttnFwdSm90INS1_25CollectiveMainloopFwdSm90ILi2EN4cute5tupleIJNS5_1CILi1EEES8_S8_EEENS6_IJNS7_ILi128EEENS7_ILi96EEENS7_ILi64EEEEEELi256ENS_6half_tEfNS_4arch4Sm90ELb1ELb0ELb0ELb0ELb0ELb0ELb1ELb1ELb0ELb0ELb0ELb0EEENS1_21CollectiveEpilogueFwdINS6_IJSA_NS7_ILi256EEESB_EEES9_SE_SG_Li256ELb0ELb0ELb0ELb0EEENS1_30DynamicPersistentTileSchedulerILi256ELi32ELb0ELb0ELb1EEEEEEEEEvNT_6ParamsE)
        /*0074*/ 	.word	0x00000010


	//----- nvinfo : EIATTR_REGCOUNT
	.align		4
.L_38:
        /*0078*/ 	.byte	0x04, 0x2f
        /*007a*/ 	.short	(.L_40 - .L_39)
	.align		4
.L_39:
        /*007c*/ 	.word	index@(_ZN7cutlass13device_kernelIN5flash11enable_sm90INS1_16FlashAttnFwdSm90INS1_25CollectiveMainloopFwdSm90ILi2EN4cute5tupleIJNS5_1CILi1EEES8_S8_EEENS6_IJNS7_ILi128EEENS7_ILi96EEENS7_ILi64EEEEEELi256ENS_6half_tEfNS_4arch4Sm90ELb1ELb0ELb0ELb0ELb0ELb0ELb0ELb1ELb0ELb0ELb0ELb0EEENS1_21CollectiveEpilogueFwdINS6_IJSA_NS7_ILi256EEESB_EEES9_SE_SG_Li256ELb0ELb0ELb0ELb0EEENS1_30DynamicPersistentTileSchedulerILi256ELi32ELb0ELb0ELb1EEEEEEEEEvNT_6ParamsE)
        /*0080*/ 	.word	0x000000a8


	//----- nvinfo : EIATTR_FRAME_SIZE
	.align		4
.L_40:
        /*0084*/ 	.byte	0x04, 0x11
        /*0086*/ 	.short	(.L_42 - .L_41)
	.align		4
.L_41:
        /*0088*/ 	.word	index@(_ZN7cutlass13device_kernelIN5flash11enable_sm90INS1_16FlashAttnFwdSm90INS1_25CollectiveMainloopFwdSm90ILi2EN4cute5tupleIJNS5_1CILi1EEES8_S8_EEENS6_IJNS7_ILi128EEENS7_ILi96EEENS7_ILi64EEEEEELi256ENS_6half_tEfNS_4arch4Sm90ELb1ELb0ELb0ELb0ELb0ELb0ELb0ELb1ELb0ELb0ELb0ELb0EEENS1_21CollectiveEpilogueFwdINS6_IJSA_NS7_ILi256EEESB_EEES9_SE_SG_Li256ELb0ELb0ELb0ELb0EEENS1_30DynamicPersistentTileSchedulerILi256ELi32ELb0ELb0ELb1EEEEEEEEEvNT_6ParamsE)
        /*008c*/ 	.word	0x00000000


	//----- nvinfo : EIATTR_REGCOUNT
	.align		4
.L_42:
        /*0090*/ 	.byte	0x04, 0x2f
        /*0092*/ 	.short	(.L_44 - .L_43)
	.align		4
.L_43:
        /*0094*/ 	.word	index@(_ZN7cutlass13device_kernelIN5flash11enable_sm90INS1_16FlashAttnFwdSm90INS1_25CollectiveMainloopFwdSm90ILi2EN4cute5tupleIJNS5_1CILi1EEES8_S8_EEENS6_IJNS7_ILi128EEENS7_ILi96EEENS7_ILi64EEEEEELi256ENS_6half_tEfNS_4arch4Sm90ELb0ELb1ELb0ELb1ELb0ELb1ELb1ELb1ELb0ELb0ELb0ELb0EEENS1_21CollectiveEpilogueFwdINS6_IJSA_NS7_ILi256EEESB_EEES9_SE_SG_Li256ELb1ELb0ELb0ELb0EEENS1_36VarlenDynamicPersistentTileSchedulerILi128ELi96ELi256ELi32ELb0ELb0ELb1ELb1ELb0ELb1EEEEEEEEEvNT_6ParamsE)
        /*0098*/ 	.word	0x000000a8


	//----- nvinfo : EIATTR_FRAME_SIZE
	.align		4
.L_44:
        /*009c*/ 	.byte	0x04, 0x11
        /*009e*/ 	.short	(.L_46 - .L_45)
	.align		4
.L_45:
        /*00a0*/ 	.word	index@($_ZN7cutlass13device_kernelIN5flash11enable_sm90INS1_16FlashAttnFwdSm90INS1_25CollectiveMainloopFwdSm90ILi2EN4cute5tupleIJNS5_1CILi1EEES8_S8_EEENS6_IJNS7_ILi128EEENS7_ILi96EEENS7_ILi64EEEEEELi256ENS_6half_tEfNS_4arch4Sm90ELb0ELb1ELb0ELb1ELb0ELb1ELb1ELb1ELb0ELb0ELb0ELb0EEENS1_21CollectiveEpilogueFwdINS6_IJSA_NS7_ILi256EEESB_EEES9_SE_SG_Li256ELb1ELb0ELb0ELb0EEENS1_36VarlenDynamicPersistentTileSchedulerILi128ELi96ELi256ELi32ELb0ELb0ELb1ELb1ELb0ELb1EEEEEEEEEvNT_6ParamsE$_ZZN5flash25CollectiveMainloopFwdSm90ILi2EN4cute5tupleIJNS1_1CILi1EEES4_S4_EEENS2_IJNS3_ILi128EEENS3_ILi96EEENS3_ILi64EEEEEELi256EN7cutlass6half_tEfNSA_4arch4Sm90ELb0ELb1ELb0ELb1ELb0ELb1ELb1ELb1ELb0ELb0ELb0ELb0EE3mmaINS_16FlashAttnFwdSm90ISE_NS_21CollectiveEpilogueFwdINS2_IJS6_NS3_ILi256EEES7_EEES5_SB_SD_Li256ELb1ELb0ELb0ELb0EEENS_36VarlenDynamicPersistentTileSchedulerILi128ELi96ELi256ELi32ELb0ELb0ELb1ELb1ELb0ELb1EEEE13SharedStorageENS1_6TensorINS1_11ArrayEngineIfLm128EEENS1_6LayoutINS2_IJNS2_IJNS3_ILi2EEEST_NS3_ILi32EEEEEES4_S4_EEENS2_IJNS2_IJS4_ST_NS3_ILi4EEEEEENS3_ILi0EEESZ_EEEEEEENS_7SoftmaxILi2ELi0EEEEEbRKNSE_6ParamsENSA_25PipelineTmaAsyncNoClusterILi2ENSA_16PipelineTmaAsyncILi2EEEEES1B_RNSA_13PipelineStateILj2EEERT0_RT1_iRiRKNS_16SeqlenInfoQKNewKILb1ELb1EEENS2_IJiiiiEEERT_ENKUliT_T0_T1_E_clIZSF_ISO_S12_S14_EbS17_S1B_S1B_S1E_S1G_S1I_iS1J_S1N_S1O_S1Q_EUlRS1R_iE0_NS3_ILb1EEES1Y_EEDaiS1R_S1S_S1T_)
        /*00a4*/ 	.word	0x00000490


	//----- nvinfo : EIATTR_FRAME_SIZE
	.align		4
.L_46:
        /*00a8*/ 	.byte	0x04, 0x11
        /*00aa*/ 	.short	(.L_48 - .L_47)
	.align		4
.L_47:
        /*00ac*/ 	.word	index@(_ZN7cutlass13device_kernelIN5flash11enable_sm90INS1_16FlashAttnFwdSm90INS1_25CollectiveMainloopFwdSm90ILi2EN4cute5tupleIJNS5_1CILi1EEES8_S8_EEENS6_IJNS7_ILi128EEENS7_ILi96EEENS7_ILi64EEEEEELi256ENS_6half_tEfNS_4arch4Sm90ELb0ELb1ELb0ELb1ELb0ELb1ELb1ELb1ELb0ELb0ELb0ELb0EEENS1_21CollectiveEpilogueFwdINS6_IJSA_NS7_ILi256EEESB_EEES9_SE_SG_Li256ELb1ELb0ELb0ELb0EEENS1_36VarlenDynamicPersistentTileSchedulerILi128ELi96ELi256ELi32ELb0ELb0ELb1ELb1ELb0ELb1EEEEEEEEEvNT_6ParamsE)
        /*00b0*/ 	.word	0x00000490


	//----- nvinfo : EIATTR_REGCOUNT
	.align		4
.L_48:
        /*00b4*/ 	.byte	0x04, 0x2f
        /*00b6*/ 	.short	(.L_50 - .L_49)
	.align		4
.L_49:
        /*00b8*/ 	.word	index@(_ZN7cutlass13device_kernelIN5flash11enable_sm90INS1_16FlashAttnFwdSm90INS1_25CollectiveMainloopFwdSm90ILi2EN4cute5tupleIJNS5_1CILi1EEES8_S8_EEENS6_IJNS7_ILi128EEENS7_ILi96EEENS7_ILi64EEEEEELi256ENS_6half_tEfNS_4arch4Sm90ELb0ELb1ELb0ELb1ELb0ELb0ELb1ELb1ELb0ELb0ELb0ELb0EEENS1_21CollectiveEpilogueFwdINS6_IJSA_NS7_ILi256EEESB_EEES9_SE_SG_Li256ELb1ELb0ELb0ELb0EEENS1_36VarlenDynamicPersistentTileSchedulerILi128ELi96ELi256ELi32ELb0ELb0ELb1ELb1ELb0ELb1EEEEEEEEEvNT_6ParamsE)
        /*00bc*/ 	.word	0x000000a8


	//----- nvinfo : EIATTR_FRAME_SIZE
	.align		4
.L_50:
        /*00c0*/ 	.byte	0x04, 0x11
        /*00c2*/ 	.short	(.L_52 - .L_51)
	.align		4
.L_51:
        /*00c4*/ 	.word	index@($_ZN7cutlass13device_kernelIN5flash11enable_sm90INS1_16FlashAttnFwdSm90INS1_25CollectiveMainloopFwdSm90ILi2EN4cute5tupleIJNS5_1CILi1EEES8_S8_EEENS6_IJNS7_ILi128EEENS7_ILi96EEENS7_ILi64EEEEEELi256ENS_6half_tEfNS_4arch4Sm90ELb0ELb1ELb0ELb1ELb0ELb0ELb1ELb1ELb0ELb0ELb0ELb0EEENS1_21CollectiveEpilogueFwdINS6_IJSA_NS7_ILi256EEESB_EEES9_SE_SG_Li256ELb1ELb0ELb0ELb0EEENS1_36VarlenDynamicPersistentTileSchedulerILi128ELi96ELi256ELi32ELb0ELb0ELb1ELb1ELb0ELb1EEEEEEEEEvNT_6ParamsE$_ZZN5flash25CollectiveMainloopFwdSm90ILi2EN4cute5tupleIJNS1_1CILi1EEES4_S4_EEENS2_IJNS3_ILi128EEENS3_ILi96EEENS3_ILi64EEEEEELi256EN7cutlass6half_tEfNSA_4arch4Sm90ELb0ELb1ELb0ELb1ELb0ELb0ELb1ELb1ELb0ELb0ELb0ELb0EE3mmaINS_16FlashAttnFwdSm90ISE_NS_21CollectiveEpilogueFwdINS2_IJS6_NS3_ILi256EEES7_EEES5_SB_SD_Li256ELb1ELb0ELb0ELb0EEENS_36VarlenDynamicPersistentTileSchedulerILi128ELi96ELi256ELi32ELb0ELb0ELb1ELb1ELb0ELb1EEEE13SharedStorageENS1_6TensorINS1_11ArrayEngineIfLm128EEENS1_6LayoutINS2_IJNS2_IJNS3_ILi2EEEST_NS3_ILi32EEEEEES4_S4_EEENS2_IJNS2_IJS4_ST_NS3_ILi4EEEEEENS3_ILi0EEESZ_EEEEEEENS_7SoftmaxILi2ELi0EEEEEbRKNSE_6ParamsENSA_25PipelineTmaAsyncNoClusterILi2ENSA_16PipelineTmaAsyncILi2EEEEES1B_RNSA_13PipelineStateILj2EEERT0_RT1_iRiRKNS_16SeqlenInfoQKNewKILb1ELb0EEENS2_IJiiiiEEERT_ENKUliT_T0_T1_E_clIZSF_ISO_S12_S14_EbS17_S1B_S1B_S1E_S1G_S1I_iS1J_S1N_S1O_S1Q_EUlRS1R_iE1_NS3_ILb0EEENS3_ILb1EEEEEDaiS1R_S1S_S1T_)
        /*00c8*/ 	.word	0x00000480


	//----- nvinfo : EIATTR_FRAME_SIZE
	.align		4
.L_52:
        /*00cc*/ 	.byte	0x04, 0x11
        /*00ce*/ 	.short	(.L_54 - .L_53)
	.align		4
.L_53:
        /*00d0*/ 	.word	index@(_ZN7cutlass13device_kernelIN5flash11enable_sm90INS1_16FlashAttnFwdSm90INS1_25CollectiveMainloopFwdSm90ILi2EN4cute5tupleIJNS5_1CILi1EEES8_S8_EEENS6_IJNS7_ILi128EEENS7_ILi96EEENS7_ILi64EEEEEELi256ENS_6half_tEfNS_4arch4Sm90ELb0ELb1ELb0ELb1ELb0ELb0ELb1ELb1ELb0ELb0ELb0ELb0EEENS1_21CollectiveEpilogueFwdINS6_IJSA_NS7_ILi256EEESB_EEES9_SE_SG_Li256ELb1ELb0ELb0ELb0EEENS1_36VarlenDynamicPersistentTileSchedulerILi128ELi96ELi256ELi32ELb0ELb0ELb1ELb1ELb0ELb1EEEEEEEEEvNT_6ParamsE)
        /*00d4*/ 	.word	0x00000480


	//----- nvinfo : EIATTR_REGCOUNT
	.align		4
.L_54:
        /*00d8*/ 	.byte	0x04, 0x2f
        /*00da*/ 	.short	(.L_56 - .L_55)
	.align		4
.L_55:
        /*00dc*/ 	.word	index@(_ZN7cutlass13device_kernelIN5flash11enable_sm90INS1_16FlashAttnFwdSm90INS1_25CollectiveMainloopFwdSm90ILi2EN4cute5tupleIJNS5_1CILi1EEES8_S8_EEENS6_IJNS7_ILi128EEENS7_ILi96EEENS7_ILi64EEEEEELi256ENS_6half_tEfNS_4arch4Sm90ELb0ELb1ELb0ELb1ELb0ELb1ELb0ELb1ELb0ELb0ELb0ELb0EEENS1_21CollectiveEpilogueFwdINS6_IJSA_NS7_ILi256EEESB_EEES9_SE_SG_Li256ELb1ELb0ELb0ELb0EEENS1_36VarlenDynamicPersistentTileSchedulerILi128ELi96ELi256ELi32ELb0ELb0ELb1ELb1ELb0ELb1EEEEEEEEEvNT_6ParamsE)
        /*00e0*/ 	.word	0x000000a8


	//----- nvinfo : EIATTR_FRAME_SIZE
	.align		4
.L_56:
        /*00e4*/ 	.byte	0x04, 0x11
        /*00e6*/ 	.short	(.L_58 - .L_57)
	.align		4
.L_57:
        /*00e8*/ 	.word	index@(_ZN7cutlass13device_kernelIN5flash11enable_sm90INS1_16FlashAttnFwdSm90INS1_25CollectiveMainloopFwdSm90ILi2EN4cute5tupleIJNS5_1CILi1EEES8_S8_EEENS6_IJNS7_ILi128EEENS7_ILi96EEENS7_ILi64EEEEEELi256ENS_6half_tEfNS_4arch4Sm90ELb0ELb1ELb0ELb1ELb0ELb1ELb0ELb1ELb0ELb0ELb0ELb0EEENS1_21CollectiveEpilogueFwdINS6_IJSA_NS7_ILi256EEESB_EEES9_SE_SG_Li256ELb1ELb0ELb0ELb0EEENS1_36VarlenDynamicPersistentTileSchedulerILi128ELi96ELi256ELi32ELb0ELb0ELb1ELb1ELb0ELb1EEEEEEEEEvNT_6ParamsE)
        /*00ec*/ 	.word	0x00000030


	//----- nvinfo : EIATTR_REGCOUNT
	.align		4
.L_58:
        /*00f0*/ 	.byte	0x04, 0x2f
        /*00f2*/ 	.short	(.L_60 - .L_59)
	.align		4
.L_59:
        /*00f4*/ 	.word	index@(_ZN7cutlass13device_kernelIN5flash11enable_sm90INS1_16FlashAttnFwdSm90INS1_25CollectiveMainloopFwdSm90ILi2EN4cute5tupleIJNS5_1CILi1EEES8_S8_EEENS6_IJNS7_ILi128EEENS7_ILi96EEENS7_ILi64EEEEEELi256ENS_6half_tEfNS_4arch4Sm90ELb0ELb1ELb0ELb1ELb0ELb0ELb0ELb1ELb0ELb0ELb0ELb0EEENS1_21CollectiveEpilogueFwdINS6_IJSA_NS7_ILi256EEESB_EEES9_SE_SG_Li256ELb1ELb0ELb0ELb0EEENS1_36VarlenDynamicPersistentTileSchedulerILi128ELi96ELi256ELi32ELb0ELb0ELb1ELb1ELb0ELb1EEEEEEEEEvNT_6ParamsE)
        /*00f8*/ 	.word	0x000000a8


	//----- nvinfo : EIATTR_FRAME_SIZE
	.align		4
.L_60:
        /*00fc*/ 	.byte	0x04, 0x11
        /*00fe*/ 	.short	(.L_62 - .L_61)
	.align		4
.L_61:
        /*0100*/ 	.word	index@(_ZN7cutlass13device_kernelIN5flash11enable_sm90INS1_16FlashAttnFwdSm90INS1_25CollectiveMainloopFwdSm90ILi2EN4cute5tupleIJNS5_1CILi1EEES8_S8_EEENS6_IJNS7_ILi128EEENS7_ILi96EEENS7_ILi64EEEEEELi256ENS_6half_tEfNS_4arch4Sm90ELb0ELb1ELb0ELb1ELb0ELb0ELb0ELb1ELb0ELb0ELb0ELb0EEENS1_21CollectiveEpilogueFwdINS6_IJSA_NS7_ILi256EEESB_EEES9_SE_SG_Li256ELb1ELb0ELb0ELb0EEENS1_36VarlenDynamicPersistentTileSchedulerILi128ELi96ELi256ELi32ELb0ELb0ELb1ELb1ELb0ELb1EEEEEEEEEvNT_6ParamsE)
        /*0104*/ 	.word	0x00000020


	//----- nvinfo : EIATTR_REGCOUNT
	.align		4
.L_62:
        /*0108*/ 	.byte	0x04, 0x2f
        /*010a*/ 	.short	(.L_64 - .L_63)
	.align		4
.L_63:
        /*010c*/ 	.word	index@(_ZN7cutlass13device_kernelIN5flash11enable_sm90INS1_16FlashAttnFwdSm90INS1_25CollectiveMainloopFwdSm90ILi2EN4cute5tupleIJNS5_1CILi1EEES8_S8_EEENS6_IJNS7_ILi128EEENS7_ILi96EEENS7_ILi64EEEEEELi256ENS_6half_tEfNS_4arch4Sm90ELb0ELb1ELb0ELb0ELb0ELb0ELb1ELb1ELb0ELb0ELb0ELb0EEENS1_21CollectiveEpilogueFwdINS6_IJSA_NS7_ILi256EEESB_EEES9_SE_SG_Li256ELb0ELb0ELb0ELb0EEENS1_30DynamicPersistentTileSchedulerILi256ELi32ELb0ELb0ELb1EEEEEEEEEvNT_6ParamsE)
        /*0110*/ 	.word	0x000000a8


	//----- nvinfo : EIATTR_FRAME_SIZE
	.align		4
.L_64:
        /*0114*/ 	.byte	0x04, 0x11
        /*0116*/ 	.short	(.L_66 - .L_65)
	.align		4
.L_65:
        /*0118*/ 	.word	index@($_ZN7cutlass13device_kernelIN5flash11enable_sm90INS1_16FlashAttnFwdSm90INS1_25CollectiveMainloopFwdSm90ILi2EN4cute5tupleIJNS5_1CILi1EEES8_S8_EEENS6_IJNS7_ILi128EEENS7_ILi96EEENS7_ILi64EEEEEELi256ENS_6half_tEfNS_4arch4Sm90ELb0ELb1ELb0ELb0ELb0ELb0ELb1ELb1ELb0ELb0ELb0ELb0EEENS1_21CollectiveEpilogueFwdINS6_IJSA_NS7_ILi256EEESB_EEES9_SE_SG_Li256ELb0ELb0ELb0ELb0EEENS1_30DynamicPersistentTileSchedulerILi256ELi32ELb0ELb0ELb1EEEEEEEEEvNT_6ParamsE$_ZZN5flash25CollectiveMainloopFwdSm90ILi2EN4cute5tupleIJNS1_1CILi1EEES4_S4_EEENS2_IJNS3_ILi128EEENS3_ILi96EEENS3_ILi64EEEEEELi256EN7cutlass6half_tEfNSA_4arch4Sm90ELb0ELb1ELb0ELb0ELb0ELb0ELb1ELb1ELb0ELb0ELb0ELb0EE3mmaINS_16FlashAttnFwdSm90ISE_NS_21CollectiveEpilogueFwdINS2_IJS6_NS3_ILi256EEES7_EEES5_SB_SD_Li256ELb0ELb0ELb0ELb0EEENS_30DynamicPersistentTileSchedulerILi256ELi32ELb0ELb0ELb1EEEE13SharedStorageENS1_6TensorINS1_11ArrayEngineIfLm128EEENS1_6LayoutINS2_IJNS2_IJNS3_ILi2EEEST_NS3_ILi32EEEEEES4_S4_EEENS2_IJNS2_IJS4_ST_NS3_ILi4EEEEEENS3_ILi0EEESZ_EEEEEEENS_7SoftmaxILi2ELi0EEEEEbRKNSE_6ParamsENSA_25PipelineTmaAsyncNoClusterILi2ENSA_16PipelineTmaAsyncILi2EEEEES1B_RNSA_13PipelineStateILj2EEERT0_RT1_iRiRKNS_16SeqlenInfoQKNewKILb0ELb0EEENS2_IJiiiiEEERT_ENKUliT_T0_T1_E_clIZSF_ISO_S12_S14_EbS17_S1B_S1B_S1E_S1G_S1I_iS1J_S1N_S1O_S1Q_EUlRS1R_iE1_NS3_ILb0EEENS3_ILb1EEEEEDaiS1R_S1S_S1T_)
        /*011c*/ 	.word	0x00000470


	//----- nvinfo : EIATTR_FRAME_SIZE
	.align		4
.L_66:
        /*0120*/ 	.byte	0x04, 0x11
        /*0122*/ 	.short	(.L_68 - .L_67)
	.align		4
.L_67:
        /*0124*/ 	.word	index@(_ZN7cutlass13device_kernelIN5flash11enable_sm90INS1_16FlashAttnFwdSm90INS1_25CollectiveMainloopFwdSm90ILi2EN4cute5tupleIJNS5_1CILi1EEES8_S8_EEENS6_IJNS7_ILi128EEENS7_ILi96EEENS7_ILi64EEEEEELi256ENS_6half_tEfNS_4arch4Sm90ELb0ELb1ELb0ELb0ELb0ELb0ELb1ELb1ELb0ELb0ELb0ELb0EEENS1_21CollectiveEpilogueFwdINS6_IJSA_NS7_ILi256EEESB_EEES9_SE_SG_Li256ELb0ELb0ELb0ELb0EEENS1_30DynamicPersistentTileSchedulerILi256ELi32ELb0ELb0ELb1EEEEEEEEEvNT_6ParamsE)
        /*0128*/ 	.word	0x00000470


	//----- nvinfo : EIATTR_REGCOUNT
	.align		4
.L_68:
        /*012c*/ 	.byte	0x04, 0x2f
        /*012e*/ 	.short	(.L_70 - .L_69)
	.align		4
.L_69:
        /*0130*/ 	.word	index@(_ZN7cutlass13device_kernelIN5flash11enable_sm90INS1_16FlashAttnFwdSm90INS1_25CollectiveMainloopFwdSm90ILi2EN4cute5tupleIJNS5_1CILi1EEES8_S8_EEENS6_IJNS7_ILi128EEENS7_ILi96EEENS7_ILi64EEEEEELi256ENS_6half_tEfNS_4arch4Sm90ELb0ELb1ELb0ELb0ELb0ELb0ELb0ELb1ELb0ELb0ELb0ELb0EEENS1_21CollectiveEpilogueFwdINS6_IJSA_NS7_ILi256EEESB_EEES9_SE_SG_Li256ELb0ELb0ELb0ELb0EEENS1_30DynamicPersistentTileSchedulerILi256ELi32ELb0ELb0ELb1EEEEEEEEEvNT_6ParamsE)
        /*0134*/ 	.word	0x000000a8


	//----- nvinfo : EIATTR_FRAME_SIZE
	.align		4
.L_70:
        /*0138*/ 	.byte	0x04, 0x11
        /*013a*/ 	.short	(.L_72 - .L_71)
	.align		4
.L_71:
        /*013c*/ 	.word	index@(_ZN7cutlass13device_kernelIN5flash11enable_sm90INS1_16FlashAttnFwdSm90INS1_25CollectiveMainloopFwdSm90ILi2EN4cute5tupleIJNS5_1CILi1EEES8_S8_EEENS6_IJNS7_ILi128EEENS7_ILi96EEENS7_ILi64EEEEEELi256ENS_6half_tEfNS_4arch4Sm90ELb0ELb1ELb0ELb0ELb0ELb0ELb0ELb1ELb0ELb0ELb0ELb0EEENS1_21CollectiveEpilogueFwdINS6_IJSA_NS7_ILi256EEESB_EEES9_SE_SG_Li256ELb0ELb0ELb0ELb0EEENS1_30DynamicPersistentTileSchedulerILi256ELi32ELb0ELb0ELb1EEEEEEEEEvNT_6ParamsE)
        /*0140*/ 	.word	0x00000000


	//----- nvinfo : EIATTR_REGCOUNT
	.align		4
.L_72:
        /*0144*/ 	.byte	0x04, 0x2f
        /*0146*/ 	.short	(.L_74 - .L_73)
	.align		4
.L_73:
        /*0148*/ 	.word	index@(_ZN7cutlass13device_kernelIN5flash11enable_sm90INS1_16FlashAttnFwdSm90INS1_25CollectiveMainloopFwdSm90ILi2EN4cute5tupleIJNS5_1CILi1EEES8_S8_EEENS6_IJNS7_ILi128EEENS7_ILi96EEENS7_ILi64EEEEEELi256ENS_6half_tEfNS_4arch4Sm90ELb0ELb0ELb0ELb1ELb0ELb1ELb1ELb1ELb0ELb0ELb0ELb0EEENS1_21CollectiveEpilogueFwdINS6_IJSA_NS7_ILi256EEESB_EEES9_SE_SG_Li256ELb1ELb0ELb0ELb0EEENS1_36VarlenDynamicPersistentTileSchedulerILi128ELi96ELi256ELi32ELb0ELb0ELb1ELb0ELb1ELb1EEEEEEEEEvNT_6ParamsE)
        /*014c*/ 	.word	0x000000a8


	//----- nvinfo : EIATTR_FRAME_SIZE
	.align		4
.L_74:
        /*0150*/ 	.byte	0x04, 0x11
        /*0152*/ 	.short	(.L_76 - .L_75)
	.align		4
.L_75:
        /*0154*/ 	.word	index@(_ZN7cutlass13device_kernelIN5flash11enable_sm90INS1_16FlashAttnFwdSm90INS1_25CollectiveMainloopFwdSm90ILi2EN4cute5tupleIJNS5_1CILi1EEES8_S8_EEENS6_IJNS7_ILi128EEENS7_ILi96EEENS7_ILi64EEEEEELi256ENS_6half_tEfNS_4arch4Sm90ELb0ELb0ELb0ELb1ELb0ELb1ELb1ELb1ELb0ELb0ELb0ELb0EEENS1_21CollectiveEpilogueFwdINS6_IJSA_NS7_ILi256EEESB_EEES9_SE_SG_Li256ELb1ELb0ELb0ELb0EEENS1_36VarlenDynamicPersistentTileSchedulerILi128ELi96ELi256ELi32ELb0ELb0ELb1ELb0ELb1ELb1EEEEEEEEEvNT_6ParamsE)
        /*0158*/ 	.word	0x00000088


	//----- nvinfo : EIATTR_REGCOUNT
	.align		4
.L_76:
        /*015c*/ 	.byte	0x04, 0x2f
        /*015e*/ 	.short	(.L_78 - .L_77)
	.align		4
.L_77:
        /*0160*/ 	.word	index@(_ZN7cutlass13device_kernelIN5flash11enable_sm90INS1_16FlashAttnFwdSm90INS1_25CollectiveMainloopFwdSm90ILi2EN4cute5tupleIJNS5_1CILi1EEES8_S8_EEENS6_IJNS7_ILi128EEENS7_ILi96EEENS7_ILi64EEEEEELi256ENS_6half_tEfNS_4arch4Sm90ELb0ELb0ELb0ELb1ELb0ELb0ELb1ELb1ELb0ELb0ELb0ELb0EEENS1_21CollectiveEpilogueFwdINS6_IJSA_NS7_ILi256EEESB_EEES9_SE_SG_Li256ELb1ELb0ELb0ELb0EEENS1_36VarlenDynamicPersistentTileSchedulerILi128ELi96ELi256ELi32ELb0ELb0ELb1ELb0ELb1ELb1EEEEEEEEEvNT_6ParamsE)
        /*0164*/ 	.word	0x000000a8


	//----- nvinfo : EIATTR_FRAME_SIZE
	.align		4
.L_78:
        /*0168*/ 	.byte	0x04, 0x11
        /*016a*/ 	.short	(.L_80 - .L_79)
	.align		4
.L_79:
        /*016c*/ 	.word	index@(_ZN7cutlass13device_kernelIN5flash11enable_sm90INS1_16FlashAttnFwdSm90INS1_25CollectiveMainloopFwdSm90ILi2EN4cute5tupleIJNS5_1CILi1EEES8_S8_EEENS6_IJNS7_ILi128EEENS7_ILi96EEENS7_ILi64EEEEEELi256ENS_6half_tEfNS_4arch4Sm90ELb0ELb0ELb0ELb1ELb0ELb0ELb1ELb1ELb0ELb0ELb0ELb0EEENS1_21CollectiveEpilogueFwdINS6_IJSA_NS7_ILi256EEESB_EEES9_SE_SG_Li256ELb1ELb0ELb0ELb0EEENS1_36VarlenDynamicPersistentTileSchedulerILi128ELi96ELi256ELi32ELb0ELb0ELb1ELb0ELb1ELb1EEEEEEEEEvNT_6ParamsE)
        /*0170*/ 	.word	0x00000030


	//----- nvinfo : EIATTR_REGCOUNT
	.align		4
.L_80:
        /*0174*/ 	.byte	0x04, 0x2f
        /*0176*/ 	.short	(.L_82 - .L_81)
	.align		4
.L_81:
        /*0178*/ 	.word	index@(_ZN7cutlass13device_kernelIN5flash11enable_sm90INS1_16FlashAttnFwdSm90INS1_25CollectiveMainloopFwdSm90ILi2EN4cute5tupleIJNS5_1CILi1EEES8_S8_EEENS6_IJNS7_ILi128EEENS7_ILi96EEENS7_ILi64EEEEEELi256ENS_6half_tEfNS_4arch4Sm90ELb0ELb0ELb0ELb1ELb0ELb1ELb0ELb1ELb0ELb0ELb0ELb0EEENS1_21CollectiveEpilogueFwdINS6_IJSA_NS7_ILi256EEESB_EEES9_SE_SG_Li256ELb1ELb0ELb0ELb0EEENS1_36VarlenDynamicPersistentTileSchedulerILi128ELi96ELi256ELi32ELb0ELb0ELb1ELb0ELb1ELb1EEEEEEEEEvNT_6ParamsE)
        /*017c*/ 	.word	0x000000a8


	//----- nvinfo : EIATTR_FRAME_SIZE
	.align		4
.L_82:
        /*0180*/ 	.byte	0x04, 0x11
        /*0182*/ 	.short	(.L_84 - .L_83)
	.align		4
.L_83:
        /*0184*/ 	.word	index@(_ZN7cutlass13device_kernelIN5flash11enable_sm90INS1_16FlashAttnFwdSm90INS1_25CollectiveMainloopFwdSm90ILi2EN4cute5tupleIJNS5_1CILi1EEES8_S8_EEENS6_IJNS7_ILi128EEENS7_ILi96EEENS7_ILi64EEEEEELi256ENS_6half_tEfNS_4arch4Sm90ELb0ELb0ELb0ELb1ELb0ELb1ELb0ELb1ELb0ELb0ELb0ELb0EEENS1_21CollectiveEpilogueFwdINS6_IJSA_NS7_ILi256EEESB_EEES9_SE_SG_Li256ELb1ELb0ELb0ELb0EEENS1_36VarlenDynamicPersistentTileSchedulerILi128ELi96ELi256ELi32ELb0ELb0ELb1ELb0ELb1ELb1EEEEEEEEEvNT_6ParamsE)
        /*0188*/ 	.word	0x00000038


	//----- nvinfo : EIATTR_REGCOUNT
	.align		4
.L_84:
        /*018c*/ 	.byte	0x04, 0x2f
        /*018e*/ 	.short	(.L_86 - .L_85)
	.align		4
.L_85:
        /*0190*/ 	.word	index@(_ZN7cutlass13device_kernelIN5flash11enable_sm90INS1_16FlashAttnFwdSm90INS1_25CollectiveMainloopFwdSm90ILi2EN4cute5tupleIJNS5_1CILi1EEES8_S8_EEENS6_IJNS7_ILi128EEENS7_ILi96EEENS7_ILi64EEEEEELi256ENS_6half_tEfNS_4arch4Sm90ELb0ELb0ELb0ELb1ELb0ELb0ELb0ELb1ELb0ELb0ELb0ELb0EEENS1_21CollectiveEpilogueFwdINS6_IJSA_NS7_ILi256EEESB_EEES9_SE_SG_Li256ELb1ELb0ELb0ELb0EEENS1_36VarlenDynamicPersistentTileSchedulerILi128ELi96ELi256ELi32ELb0ELb0ELb1ELb0ELb1ELb1EEEEEEEEEvNT_6ParamsE)
        /*0194*/ 	.word	0x000000a8


	//----- nvinfo : EIATTR_FRAME_SIZE
	.align		4
.L_86:
        /*0198*/ 	.byte	0x04, 0x11
        /*019a*/ 	.short	(.L_88 - .L_87)
	.align		4
.L_87:
        /*019c*/ 	.word	index@(_ZN7cutlass13device_kernelIN5flash11enable_sm90INS1_16FlashAttnFwdSm90INS1_25CollectiveMainloopFwdSm90ILi2EN4cute5tupleIJNS5_1CILi1EEES8_S8_EEENS6_IJNS7_ILi128EEENS7_ILi96EEENS7_ILi64EEEEEELi256ENS_6half_tEfNS_4arch4Sm90ELb0ELb0ELb0ELb1ELb0ELb0ELb0ELb1ELb0ELb0ELb0ELb0EEENS1_21CollectiveEpilogueFwdINS6_IJSA_NS7_ILi256EEESB_EEES9_SE_SG_Li256ELb1ELb0ELb0ELb0EEENS1_36VarlenDynamicPersistentTileSchedulerILi128ELi96ELi256ELi32ELb0ELb0ELb1ELb0ELb1ELb1EEEEEEEEEvNT_6ParamsE)
        /*01a0*/ 	.word	0x00000030


	//----- nvinfo : EIATTR_REGCOUNT
	.align		4
.L_88:
        /*01a4*/ 	.byte	0x04, 0x2f
        /*01a6*/ 	.short	(.L_90 - .L_89)
	.align		4
.L_89:
        /*01a8*/ 	.word	index@(_ZN7cutlass13device_kernelIN5flash11enable_sm90INS1_16FlashAttnFwdSm90INS1_25CollectiveMainloopFwdSm90ILi2EN4cute5tupleIJNS5_1CILi1EEES8_S8_EEENS6_IJNS7_ILi128EEENS7_ILi96EEENS7_ILi64EEEEEELi256ENS_6half_tEfNS_4arch4Sm90ELb0ELb0ELb0ELb0ELb0ELb0ELb1ELb1ELb0ELb0ELb0ELb0EEENS1_21CollectiveEpilogueFwdINS6_IJSA_NS7_ILi256EEESB_EEES9_SE_SG_Li256ELb0ELb0ELb0ELb0EEENS1_29StaticPersistentTileSchedulerILb0EEEEEEEEEvNT_6ParamsE)
        /*01ac*/ 	.word	0x000000a8


	//----- nvinfo : EIATTR_FRAME_SIZE
	.align		4
.L_90:
        /*01b0*/ 	.byte	0x04, 0x11
        /*01b2*/ 	.short	(.L_92 - .L_91)
	.align		4
.L_91:
        /*01b4*/ 	.word	index@(_ZN7cutlass13device_kernelIN5flash11enable_sm90INS1_16FlashAttnFwdSm90INS1_25CollectiveMainloopFwdSm90ILi2EN4cute5tupleIJNS5_1CILi1EEES8_S8_EEENS6_IJNS7_ILi128EEENS7_ILi96EEENS7_ILi64EEEEEELi256ENS_6half_tEfNS_4arch4Sm90ELb0ELb0ELb0ELb0ELb0ELb0ELb1ELb1ELb0ELb0ELb0ELb0EEENS1_21CollectiveEpilogueFwdINS6_IJSA_NS7_ILi256EEESB_EEES9_SE_SG_Li256ELb0ELb0ELb0ELb0EEENS1_29StaticPersistentTileSchedulerILb0EEEEEEEEEvNT_6ParamsE)
        /*01b8*/ 	.word	0x00000020


	//----- nvinfo : EIATTR_REGCOUNT
	.align		4
.L_92:
        /*01bc*/ 	.byte	0x04, 0x2f
        /*01be*/ 	.short	(.L_94 - .L_93)
	.align		4
.L_93:
        /*01c0*/ 	.word	index@(_ZN7cutlass13device_kernelIN5flash11enable_sm90INS1_16FlashAttnFwdSm90INS1_25CollectiveMainloopFwdSm90ILi2EN4cute5tupleIJNS5_1CILi1EEES8_S8_EEENS6_IJNS7_ILi128EEENS7_ILi96EEENS7_ILi64EEEEEELi256ENS_6half_tEfNS_4arch4Sm90ELb0ELb0ELb0ELb0ELb0ELb0ELb0ELb1ELb0ELb0ELb0ELb0EEENS1_21CollectiveEpilogueFwdINS6_IJSA_NS7_ILi256EEESB_EEES9_SE_SG_Li256ELb0ELb0ELb0ELb0EEENS1_29StaticPersistentTileSchedulerILb0EEEEEEEEEvNT_6ParamsE)
        /*01c4*/ 	.word	0x000000a8


	//----- nvinfo : EIATTR_FRAME_SIZE
	.align		4
.L_94:
        /*01c8*/ 	.byte	0x04, 0x11
        /*01ca*/ 	.short	(.L_96 - .L_95)
	.align		4
.L_95:
        /*01cc*/ 	.word	index@(_ZN7cutlass13device_kernelIN5flash11enable_sm90INS1_16FlashAttnFwdSm90INS1_25CollectiveMainloopFwdSm90ILi2EN4cute5tupleIJNS5_1CILi1EEES8_S8_EEENS6_IJNS7_ILi128EEENS7_ILi96EEENS7_ILi64EEEEEELi256ENS_6half_tEfNS_4arch4Sm90ELb0ELb0ELb0ELb0ELb0ELb0ELb0ELb1ELb0ELb0ELb0ELb0EEENS1_21CollectiveEpilogueFwdINS6_IJSA_NS7_ILi256EEESB_EEES9_SE_SG_Li256ELb0ELb0ELb0ELb0EEENS1_29StaticPersistentTileSchedulerILb0EEEEEEEEEvNT_6ParamsE)
        /*01d0*/ 	.word	0x00000020


	//----- nvinfo : EIATTR_MIN_STACK_SIZE
	.align		4
.L_96:
        /*01d4*/ 	.byte	0x04, 0x12
        /*01d6*/ 	.short	(.L_98 - .L_97)
	.align		4
.L_97:
        /*01d8*/ 	.word	index@(_ZN7cutlass13device_kernelIN5flash11enable_sm90INS1_16FlashAttnFwdSm90INS1_25CollectiveMainloopFwdSm90ILi2EN4cute5tupleIJNS5_1CILi1EEES8_S8_EEENS6_IJNS7_ILi128EEENS7_ILi96EEENS7_ILi64EEEEEELi256ENS_6half_tEfNS_4arch4Sm90ELb0ELb0ELb0ELb0ELb0ELb0ELb0ELb1ELb0ELb0ELb0ELb0EEENS1_21CollectiveEpilogueFwdINS6_IJSA_NS7_ILi256EEESB_EEES9_SE_SG_Li256ELb0ELb0ELb0ELb0EEENS1_29StaticPersistentTileSchedulerILb0EEEEEEEEEvNT_6ParamsE)
        /*01dc*/ 	.word	0x00000020


	//----- nvinfo : EIATTR_MIN_STACK_SIZE
	.align		4
.L_98:
        /*01e0*/ 	.byte	0x04, 0x12
        /*01e2*/ 	.short	(.L_100 - .L_99)
	.align		4
.L_99:
        /*01e4*/ 	.word	index@(_ZN7cutlass13device_kernelIN5flash11enable_sm90INS1_16FlashAttnFwdSm90INS1_25CollectiveMainloopFwdSm90ILi2EN4cute5tupleIJNS5_1CILi1EEES8_S8_EEENS6_IJNS7_ILi128EEENS7_ILi96EEENS7_ILi64EEEEEELi256ENS_6half_tEfNS_4arch4Sm90ELb0ELb0ELb0ELb0ELb0ELb0ELb1ELb1ELb0ELb0ELb0ELb0EEENS1_21CollectiveEpilogueFwdINS6_IJSA_NS7_ILi256EEESB_EEES9_SE_SG_Li256ELb0ELb0ELb0ELb0EEENS1_29StaticPersistentTileSchedulerILb0EEEEEEEEEvNT_6ParamsE)
        /*01e8*/ 	.word	0x00000020


	//----- nvinfo : EIATTR_MIN_STACK_SIZE
	.align		4
.L_100:
        /*01ec*/ 	.byte	0x04, 0x12
        /*01ee*/ 	.short	(.L_102 - .L_101)
	.align		4
.L_101:
        /*01f0*/ 	.word	index@(_ZN7cutlass13device_kernelIN5flash11enable_sm90INS1_16FlashAttnFwdSm90INS1_25CollectiveMainloopFwdSm90ILi2EN4cute5tupleIJNS5_1CILi1EEES8_S8_EEENS6_IJNS7_ILi128EEENS7_ILi96EEENS7_ILi64EEEEEELi256ENS_6half_tEfNS_4arch4Sm90ELb0ELb0ELb0ELb1ELb0ELb0ELb0ELb1ELb0ELb0ELb0ELb0EEENS1_21CollectiveEpilogueFwdINS6_IJSA_NS7_ILi256EEESB_EEES9_SE_SG_Li256ELb1ELb0ELb0ELb0EEENS1_36VarlenDynamicPersistentTileSchedulerILi128ELi96ELi256ELi32ELb0ELb0ELb1ELb0ELb1ELb1EEEEEEEEEvNT_6ParamsE)
        /*01f4*/ 	.word	0x00000030


	//----- nvinfo : EIATTR_MIN_STACK_SIZE
	.align		4
.L_102:
        /*01f8*/ 	.byte	0x04, 0x12
        /*01fa*/ 	.short	(.L_104 - .L_103)
	.align		4
.L_103:
        /*01fc*/ 	.word	index@(_ZN7cutlass13device_kernelIN5flash11enable_sm90INS1_16FlashAttnFwdSm90INS1_25CollectiveMainloopFwdSm90ILi2EN4cute5tupleIJNS5_1CILi1EEES8_S8_EEENS6_IJNS7_ILi128EEENS7_ILi96EEENS7_ILi64EEEEEELi256ENS_6half_tEfNS_4arch4Sm90ELb0ELb0ELb0ELb1ELb0ELb1ELb0ELb1ELb0ELb0ELb0ELb0EEENS1_21CollectiveEpilogueFwdINS6_IJSA_NS7_ILi256EEESB_EEES9_SE_SG_Li256ELb1ELb0ELb0ELb0EEENS1_36VarlenDynamicPersistentTileSchedulerILi128ELi96ELi256ELi32ELb0ELb0ELb1ELb0ELb1ELb1EEEEEEEEEvNT_6ParamsE)
        /*0200*/ 	.word	0x00000038


	//----- nvinfo : EIATTR_MIN_STACK_SIZE
	.align		4
.L_104:
        /*0204*/ 	.byte	0x04, 0x12
        /*0206*/ 	.short	(.L_106 - .L_105)
	.align		4
.L_105:
        /*0208*/ 	.word	index@(_ZN7cutlass13device_kernelIN5flash11enable_sm90INS1_16FlashAttnFwdSm90INS1_25CollectiveMainloopFwdSm90ILi2EN4cute5tupleIJNS5_1CILi1EEES8_S8_EEENS6_IJNS7_ILi128EEENS7_ILi96EEENS7_ILi64EEEEEELi256ENS_6half_tEfNS_4arch4Sm90ELb0ELb0ELb0ELb1ELb0ELb0ELb1ELb1ELb0ELb0ELb0ELb0EEENS1_21CollectiveEpilogueFwdINS6_IJSA_NS7_ILi256EEESB_EEES9_SE_SG_Li256ELb1ELb0ELb0ELb0EEENS1_36VarlenDynamicPersistentTileSchedulerILi128ELi96ELi256ELi32ELb0ELb0ELb1ELb0ELb1ELb1EEEEEEEEEvNT_6ParamsE)
        /*020c*/ 	.word	0x00000030


	//----- nvinfo : EIATTR_MIN_STACK_SIZE
	.align		4
.L_106:
        /*0210*/ 	.byte	0x04, 0x12
        /*0212*/ 	.short	(.L_108 - .L_107)
	.align		4
.L_107:
        /*0214*/ 	.word	index@(_ZN7cutlass13device_kernelIN5flash11enable_sm90INS1_16FlashAttnFwdSm90INS1_25CollectiveMainloopFwdSm90ILi2EN4cute5tupleIJNS5_1CILi1EEES8_S8_EEENS6_IJNS7_ILi128EEENS7_ILi96EEENS7_ILi64EEEEEELi256ENS_6half_tEfNS_4arch4Sm90ELb0ELb0ELb0ELb1ELb0ELb1ELb1ELb1ELb0ELb0ELb0ELb0EEENS1_21CollectiveEpilogueFwdINS6_IJSA_NS7_ILi256EEESB_EEES9_SE_SG_Li256ELb1ELb0ELb0ELb0EEENS1_36VarlenDynamicPersistentTileSchedulerILi128ELi96ELi256ELi32ELb0ELb0ELb1ELb0ELb1ELb1EEEEEEEEEvNT_6ParamsE)
        /*0218*/ 	.word	0x00000088


	//----- nvinfo : EIATTR_MIN_STACK_SIZE
	.align		4
.L_108:
        /*021c*/ 	.byte	0x04, 0x12
        /*021e*/ 	.short	(.L_110 - .L_109)
	.align		4
.L_109:
        /*0220*/ 	.word	index@(_ZN7cutlass13device_kernelIN5flash11enable_sm90INS1_16FlashAttnFwdSm90INS1_25CollectiveMainloopFwdSm90ILi2EN4cute5tupleIJNS5_1CILi1EEES8_S8_EEENS6_IJNS7_ILi128EEENS7_ILi96EEENS7_ILi64EEEEEELi256ENS_6half_tEfNS_4arch4Sm90ELb0ELb1ELb0ELb0ELb0ELb0ELb0ELb1ELb0ELb0ELb0ELb0EEENS1_21CollectiveEpilogueFwdINS6_IJSA_NS7_ILi256EEESB_EEES9_SE_SG_Li256ELb0ELb0ELb0ELb0EEENS1_30DynamicPersistentTileSchedulerILi256ELi32ELb0ELb0ELb1EEEEEEEEEvNT_6ParamsE)
        /*0224*/ 	.word	0x00000000


	//----- nvinfo : EIATTR_MIN_STACK_SIZE
	.align		4
.L_110:
        /*0228*/ 	.byte	0x04, 0x12
        /*022a*/ 	.short	(.L_112 - .L_111)
	.align		4
.L_111:
        /*022c*/ 	.word	index@(_ZN7cutlass13device_kernelIN5flash11enable_sm90INS1_16FlashAttnFwdSm90INS1_25CollectiveMainloopFwdSm90ILi2EN4cute5tupleIJNS5_1CILi1EEES8_S8_EEENS6_IJNS7_ILi128EEENS7_ILi96EEENS7_ILi64EEEEEELi256ENS_6half_tEfNS_4arch4Sm90ELb0ELb1ELb0ELb0ELb0ELb0ELb1ELb1ELb0ELb0ELb0ELb0EEENS1_21CollectiveEpilogueFwdINS6_IJSA_NS7_ILi256EEESB_EEES9_SE_SG_Li256ELb0ELb0ELb0ELb0EEENS1_30DynamicPersistentTileSchedulerILi256ELi32ELb0ELb0ELb1EEEEEEEEEvNT_6ParamsE)
        /*0230*/ 	.word	0x00000470


	//----- nvinfo : EIATTR_MIN_STACK_SIZE
	.align		4
.L_112:
        /*0234*/ 	.byte	0x04, 0x12
        /*0236*/ 	.short	(.L_114 - .L_113)
	.align		4
.L_113:
        /*0238*/ 	.word	index@(_ZN7cutlass13device_kernelIN5flash11enable_sm90INS1_16FlashAttnFwdSm90INS1_25CollectiveMainloopFwdSm90ILi2EN4cute5tupleIJNS5_1CILi1EEES8_S8_EEENS6_IJNS7_ILi128EEENS7_ILi96EEENS7_ILi64EEEEEELi256ENS_6half_tEfNS_4arch4Sm90ELb0ELb1ELb0ELb1ELb0ELb0ELb0ELb1ELb0ELb0ELb0ELb0EEENS1_21CollectiveEpilogueFwdINS6_IJSA_NS7_ILi256EEESB_EEES9_SE_SG_Li256ELb1ELb0ELb0ELb0EEENS1_36VarlenDynamicPersistentTileSchedulerILi128ELi96ELi256ELi32ELb0ELb0ELb1ELb1ELb0ELb1EEEEEEEEEvNT_6ParamsE)
        /*023c*/ 	.word	0x00000020


	//----- nvinfo : EIATTR_MIN_STACK_SIZE
	.align		4
.L_114:
        /*0240*/ 	.byte	0x04, 0x12
        /*0242*/ 	.short	(.L_116 - .L_115)
	.align		4
.L_115:
        /*0244*/ 	.word	index@(_ZN7cutlass13device_kernelIN5flash11enable_sm90INS1_16FlashAttnFwdSm90INS1_25CollectiveMainloopFwdSm90ILi2EN4cute5tupleIJNS5_1CILi1EEES8_S8_EEENS6_IJNS7_ILi128EEENS7_ILi96EEENS7_ILi64EEEEEELi256ENS_6half_tEfNS_4arch4Sm90ELb0ELb1ELb0ELb1ELb0ELb1ELb0ELb1ELb0ELb0ELb0ELb0EEENS1_21CollectiveEpilogueFwdINS6_IJSA_NS7_ILi256EEESB_EEES9_SE_SG_Li256ELb1ELb0ELb0ELb0EEENS1_36VarlenDynamicPersistentTileSchedulerILi128ELi96ELi256ELi32ELb0ELb0ELb1ELb1ELb0ELb1EEEEEEEEEvNT_6ParamsE)
        /*0248*/ 	.word	0x00000030


	//----- nvinfo : EIATTR_MIN_STACK_SIZE
	.align		4
.L_116:
        /*024c*/ 	.byte	0x04, 0x12
        /*024e*/ 	.short	(.L_118 - .L_117)
	.align		4
.L_117:
        /*0250*/ 	.word	index@(_ZN7cutlass13device_kernelIN5flash11enable_sm90INS1_16FlashAttnFwdSm90INS1_25CollectiveMainloopFwdSm90ILi2EN4cute5tupleIJNS5_1CILi1EEES8_S8_EEENS6_IJNS7_ILi128EEENS7_ILi96EEENS7_ILi64EEEEEELi256ENS_6half_tEfNS_4arch4Sm90ELb0ELb1ELb0ELb1ELb0ELb0ELb1ELb1ELb0ELb0ELb0ELb0EEENS1_21CollectiveEpilogueFwdINS6_IJSA_NS7_ILi256EEESB_EEES9_SE_SG_Li256ELb1ELb0ELb0ELb0EEENS1_36VarlenDynamicPersistentTileSchedulerILi128ELi96ELi256ELi32ELb0ELb0ELb1ELb1ELb0ELb1EEEEEEEEEvNT_6ParamsE)
        /*0254*/ 	.word	0x00000480


	//----- nvinfo : EIATTR_MIN_STACK_SIZE
	.align		4
.L_118:
        /*0258*/ 	.byte	0x04, 0x12
        /*025a*/ 	.short	(.L_120 - .L_119)
	.align		4
.L_119:
        /*025c*/ 	.word	index@(_ZN7cutlass13device_kernelIN5flash11enable_sm90INS1_16FlashAttnFwdSm90INS1_25CollectiveMainloopFwdSm90ILi2EN4cute5tupleIJNS5_1CILi1EEES8_S8_EEENS6_IJNS7_ILi128EEENS7_ILi96EEENS7_ILi64EEEEEELi256ENS_6half_tEfNS_4arch4Sm90ELb0ELb1ELb0ELb1ELb0ELb1ELb1ELb1ELb0ELb0ELb0ELb0EEENS1_21CollectiveEpilogueFwdINS6_IJSA_NS7_ILi256EEESB_EEES9_SE_SG_Li256ELb1ELb0ELb0ELb0EEENS1_36VarlenDynamicPersistentTileSchedulerILi128ELi96ELi256ELi32ELb0ELb0ELb1ELb1ELb0ELb1EEEEEEEEEvNT_6ParamsE)
        /*0260*/ 	.word	0x00000490


	//----- nvinfo : EIATTR_MIN_STACK_SIZE
	.align		4
.L_120:
        /*0264*/ 	.byte	0x04, 0x12
        /*0266*/ 	.short	(.L_122 - .L_121)
	.align		4
.L_121:
        /*0268*/ 	.word	index@(_ZN7cutlass13device_kernelIN5flash11enable_sm90INS1_16FlashAttnFwdSm90INS1_25CollectiveMainloopFwdSm90ILi2EN4cute5tupleIJNS5_1CILi1EEES8_S8_EEENS6_IJNS7_ILi128EEENS7_ILi96EEENS7_ILi64EEEEEELi256ENS_6half_tEfNS_4arch4Sm90ELb1ELb0ELb0ELb0ELb0ELb0ELb0ELb1ELb0ELb0ELb0ELb0EEENS1_21CollectiveEpilogueFwdINS6_IJSA_NS7_ILi256EEESB_EEES9_SE_SG_Li256ELb0ELb0ELb0ELb0EEENS1_30DynamicPersistentTileSchedulerILi256ELi32ELb0ELb0ELb1EEEEEEEEEvNT_6ParamsE)
        /*026c*/ 	.word	0x00000000


	//----- nvinfo : EIATTR_MIN_STACK_SIZE
	.align		4
.L_122:
        /*0270*/ 	.byte	0x04, 0x12
        /*0272*/ 	.short	(.L_124 - .L_123)
	.align		4
.L_123:
        /*0274*/ 	.word	index@(_ZN7cutlass13device_kernelIN5flash11enable_sm90INS1_16FlashAttnFwdSm90INS1_25CollectiveMainloopFwdSm90ILi2EN4cute5tupleIJNS5_1CILi1EEES8_S8_EEENS6_IJNS7_ILi128EEENS7_ILi96EEENS7_ILi64EEEEEELi256ENS_6half_tEfNS_4arch4Sm90ELb1ELb0ELb0ELb0ELb0ELb0ELb1ELb1ELb0ELb0ELb0ELb0EEENS1_21CollectiveEpilogueFwdINS6_IJSA_NS7_ILi256EEESB_EEES9_SE_SG_Li256ELb0ELb0ELb0ELb0EEENS1_30DynamicPersistentTileSchedulerILi256ELi32ELb0ELb0ELb1EEEEEEEEEvNT_6ParamsE)
        /*0278*/ 	.word	0x00000010


	//----- nvinfo : EIATTR_MIN_STACK_SIZE
	.align		4
.L_124:
        /*027c*/ 	.byte	0x04, 0x12
        /*027e*/ 	.short	(.L_126 - .L_125)
	.align		4
.L_125:
        /*0280*/ 	.word	index@(_ZN7cutlass13device_kernelIN5flash11enable_sm90INS1_16FlashAttnFwdSm90INS1_25CollectiveMainloopFwdSm90ILi2EN4cute5tupleIJNS5_1CILi1EEES8_S8_EEENS6_IJNS7_ILi128EEENS7_ILi96EEENS7_ILi64EEEEEELi256ENS_6half_tEfNS_4arch4Sm90ELb1ELb0ELb0ELb1ELb0ELb0ELb0ELb1ELb0ELb0ELb0ELb0EEENS1_21CollectiveEpilogueFwdINS6_IJSA_NS7_ILi256EEESB_EEES9_SE_SG_Li256ELb1ELb0ELb0ELb0EEENS1_36VarlenDynamicPersistentTileSchedulerILi128ELi96ELi256ELi32ELb0ELb0ELb1ELb1ELb1ELb1EEEEEEEEEvNT_6ParamsE)
        /*0284*/ 	.word	0x00000028


	//----- nvinfo : EIATTR_MIN_STACK_SIZE
	.align		4
.L_126:
        /*0288*/ 	.byte	0x04, 0x12
        /*028a*/ 	.short	(.L_128 - .L_127)
	.align		4
.L_127:
        /*028c*/ 	.word	index@(_ZN7cutlass13device_kernelIN5flash11enable_sm90INS1_16FlashAttnFwdSm90INS1_25CollectiveMainloopFwdSm90ILi2EN4cute5tupleIJNS5_1CILi1EEES8_S8_EEENS6_IJNS7_ILi128EEENS7_ILi96EEENS7_ILi64EEEEEELi256ENS_6half_tEfNS_4arch4Sm90ELb1ELb0ELb0ELb1ELb0ELb1ELb0ELb1ELb0ELb0ELb0ELb0EEENS1_21CollectiveEpilogueFwdINS6_IJSA_NS7_ILi256EEESB_EEES9_SE_SG_Li256ELb1ELb0ELb0ELb0EEENS1_36VarlenDynamicPersistentTileSchedulerILi128ELi96ELi256ELi32ELb0ELb0ELb1ELb1ELb1ELb1EEEEEEEEEvNT_6ParamsE)
        /*0290*/ 	.word	0x00000030


	//----- nvinfo : EIATTR_MIN_STACK_SIZE
	.align		4
.L_128:
        /*0294*/ 	.byte	0x04, 0x12
        /*0296*/ 	.short	(.L_130 - .L_129)
	.align		4
.L_129:
        /*0298*/ 	.word	index@(_ZN7cutlass13device_kernelIN5flash11enable_sm90INS1_16FlashAttnFwdSm90INS1_25CollectiveMainloopFwdSm90ILi2EN4cute5tupleIJNS5_1CILi1EEES8_S8_EEENS6_IJNS7_ILi128EEENS7_ILi96EEENS7_ILi64EEEEEELi256ENS_6half_tEfNS_4arch4Sm90ELb1ELb0ELb0ELb1ELb0ELb0ELb1ELb1ELb0ELb0ELb0ELb0EEENS1_21CollectiveEpilogueFwdINS6_IJSA_NS7_ILi256EEESB_EEES9_SE_SG_Li256ELb1ELb0ELb0ELb0EEENS1_36VarlenDynamicPersistentTileSchedulerILi128ELi96ELi256ELi32ELb0ELb0ELb1ELb1ELb1ELb1EEEEEEEEEvNT_6ParamsE)
        /*029c*/ 	.word	0x00000028


	//----- nvinfo : EIATTR_MIN_STACK_SIZE
	.align		4
.L_130:
        /*02a0*/ 	.byte	0x04, 0x12
        /*02a2*/ 	.short	(.L_132 - .L_131)
	.align		4
.L_131:
        /*02a4*/ 	.word	index@(_ZN7cutlass13device_kernelIN5flash11enable_sm90INS1_16FlashAttnFwdSm90INS1_25CollectiveMainloopFwdSm90ILi2EN4cute5tupleIJNS5_1CILi1EEES8_S8_EEENS6_IJNS7_ILi128EEENS7_ILi96EEENS7_ILi64EEEEEELi256ENS_6half_tEfNS_4arch4Sm90ELb1ELb0ELb0ELb1ELb0ELb1ELb1ELb1ELb0ELb0ELb0ELb0EEENS1_21CollectiveEpilogueFwdINS6_IJSA_NS7_ILi256EEESB_EEES9_SE_SG_Li256ELb1ELb0ELb0ELb0EEENS1_36VarlenDynamicPersistentTileSchedulerILi128ELi96ELi256ELi32ELb0ELb0ELb1ELb1ELb1ELb1EEEEEEEEEvNT_6ParamsE)
        /*02a8*/ 	.word	0x00000060
.L_132:


//--------------------- .nv.compat                --------------------------
	.section	.nv.compat,"",@"SHT_CUDA_COMPAT_INFO"
	.align	4
        /*0000*/ 	.byte	0x02, 0x09, 0x01, 0x00, 0x02, 0x02, 0x04, 0x00, 0x02, 0x05, 0x05, 0x00, 0x03, 0x07, 0x01, 0x01
        /*0010*/ 	.byte	0x02, 0x03, 0x01, 0x00, 0x02, 0x06, 0x01, 0x00, 0x04, 0x0b, 0x08, 0x00, 0x00, 0x00, 0x00, 0x00
        /*0020*/ 	.byte	0x00, 0x00, 0x00, 0x00


//--------------------- .nv.info._ZN7cutlass13device_kernelIN5flash11enable_sm90INS1_16FlashAttnFwdSm90INS1_25CollectiveMainloopFwdSm90ILi2EN4cute5tupleIJNS5_1CILi1EEES8_S8_EEENS6_IJNS7_ILi128EEENS7_ILi96EEENS7_ILi64EEEEEELi256ENS_6half_tEfNS_4arch4Sm90ELb0ELb0ELb0ELb0ELb0ELb0ELb0ELb1ELb0ELb0ELb0ELb0EEENS1_21CollectiveEpilogueFwdINS6_IJSA_NS7_ILi256EEESB_EEES9_SE_SG_Li256ELb0ELb0ELb0ELb0EEENS1_29StaticPersistentTileSchedulerILb0EEEEEEEEEvNT_6ParamsE --------------------------
	.section	.nv.info._ZN7cutlass13device_kernelIN5flash11enable_sm90INS1_16FlashAttnFwdSm90INS1_25CollectiveMainloopFwdSm90ILi2EN4cute5tupleIJNS5_1CILi1EEES8_S8_EEENS6_IJNS7_ILi128EEENS7_ILi96EEENS7_ILi64EEEEEELi256ENS_6half_tEfNS_4arch4Sm90ELb0ELb0ELb0ELb0ELb0ELb0ELb0ELb1ELb0ELb0ELb0ELb0EEENS1_21CollectiveEpilogueFwdINS6_IJSA_NS7_ILi256EEESB_EEES9_SE_SG_Li256ELb0ELb0ELb0ELb0EEENS1_29StaticPersistentTileSchedulerILb0EEEEEEEEEvNT_6ParamsE,"",@"SHT_CUDA_INFO"
	.sectionflags	@""
	.align	4


	//----- nvinfo : EIATTR_CUDA_API_VERSION
	.align		4
        /*0000*/ 	.byte	0x04, 0x37
        /*0002*/ 	.short	(.L_134 - .L_133)
.L_133:
        /*0004*/ 	.word	0x00000082


	//----- nvinfo : EIATTR_KPARAM_INFO
	.align		4
.L_134:
        /*0008*/ 	.byte	0x04, 0x17
        /*000a*/ 	.short	(.L_136 - .L_135)
.L_135:
        /*000c*/ 	.word	0x00000000
        /*0010*/ 	.short	0x0000
        /*0012*/ 	.short	0x0070
        /*0014*/ 	.byte	0x00, 0xf0, 0x01, 0x2e


	//----- nvinfo : EIATTR_SPARSE_MMA_MASK
	.align		4
.L_136:
        /*0018*/ 	.byte	0x03, 0x50
        /*001a*/ 	.short	0x0000


	//----- nvinfo : EIATTR_MAXREG_COUNT
	.align		4
        /*001c*/ 	.byte	0x03, 0x1b
        /*001e*/ 	.short	0x00a8


	//----- nvinfo : EIATTR_NUM_BARRIERS
	.align		4
        /*0020*/ 	.byte	0x02, 0x4c
        /*0022*/ 	.byte	0x10
	.zero		1


	//----- nvinfo : EIATTR_EXTERNS
	.align		4
        /*0024*/ 	.byte	0x04, 0x0f
        /*0026*/ 	.short	(.L_138 - .L_137)


	//   ....[0]....
	.align		4
.L_137:
        /*0028*/ 	.word	index@(__assertfail)


	//----- nvinfo : EIATTR_ANNOTATIONS
	.align		4
.L_138:
        /*002c*/ 	.byte	0x04, 0x55
        /*002e*/ 	.short	(.L_140 - .L_139)


	//   ....[0]....
.L_139:
        /*0030*/ 	.word	0x00000001
        /*0034*/ 	.byte	0x80, 0x63, 0x00, 0x00, 0x01, 0x00, 0x00, 0x00, 0x90, 0x63, 0x00, 0x00, 0x01, 0x00, 0x00, 0x00
        /* <DEDUP_REMOVED lines=10> */
        /*00e4*/ 	.byte	0x60, 0x8b, 0x00, 0x00


	//----- nvinfo : EIATTR_MERCURY_ISA_VERSION
	.align		4
.L_140:
        /*00e8*/ 	.byte	0x03, 0x5f
        /*00ea*/ 	.short	0x0101


	//----- nvinfo : EIATTR_INT_WARP_WIDE_INSTR_OFFSETS
	.align		4
        /*00ec*/ 	.byte	0x04, 0x31
        /*00ee*/ 	.short	(.L_142 - .L_141)


	//   ....[0]....
.L_141:
        /*00f0*/ 	.word	0x00000190


	//   ....[1]....
        /*00f4*/ 	.word	0x000001c0


	//   ....[2]....
        /*00f8*/ 	.word	0x000001d0


	//   ....[3]....
        /*00fc*/ 	.word	0x00006a90


	//   ....[4]....
        /*0100*/ 	.word	0x00006ac0


	//----- nvinfo : EIATTR_COOP_GROUP_MASK_REGIDS
	.align		4
.L_142:
        /*0104*/ 	.byte	0x04, 0x29
        /*0106*/ 	.short	(.L_144 - .L_143)


	//   ....[0]....
.L_143:
        /*0108*/ 	.word	0xffffffff


	//   ....[1]....
        /*010c*/ 	.word	0xffffffff


	//   ....[2]....
        /*0110*/ 	.word	0xffffffff


	//   ....[3]....
        /*0114*/ 	.word	0xffffffff


	//   ....[4]....
        /*0118*/ 	.word	0xffffffff


	//   ....[5]....
        /*011c*/ 	.word	0xffffffff


	//   ....[6]....
        /*0120*/ 	.word	0xffffffff


	//   ....[7]....
        /*0124*/ 	.word	0xffffffff


	//   ....[8]....
        /*0128*/ 	.word	0xffffffff


	//   ....[9]....
        /*012c*/ 	.word	0xffffffff


	//   ....[10]....
        /*0130*/ 	.word	0xffffffff


	//   ....[11]....
        /*0134*/ 	.word	0xffffffff


	//   ....[12]....
        /*0138*/ 	.word	0xffffffff


	//   ....[13]....
        /*013c*/ 	.word	0xffffffff


	//   ....[14]....
        /*0140*/ 	.word	0xffffffff


	//   ....[15]....
        /*0144*/ 	.word	0xffffffff


	//   ....[16]....
        /*0148*/ 	.word	0xffffffff


	//   ....[17]....
        /*014c*/ 	.word	0xffffffff


	//   ....[18]....
        /*0150*/ 	.word	0xffffffff


	//   ....[19]....
        /*0154*/ 	.word	0xffffffff


	//   ....[20]....
        /*0158*/ 	.word	0xffffffff


	//   ....[21]....
        /*015c*/ 	.word	0xffffffff


	//   ....[22]....
        /*0160*/ 	.word	0xffffffff


	//   ....[23]....
        /*0164*/ 	.word	0x0500000f


	//   ....[24]....
        /*0168*/ 	.word	0x0500000f


	//----- nvinfo : EIATTR_COOP_GROUP_INSTR_OFFSETS
	.align		4
.L_144:
        /*016c*/ 	.byte	0x04, 0x28
        /*016e*/ 	.short	(.L_146 - .L_145)


	//   ....[0]....
.L_145:
        /*0170*/ 	.word	0x00000070


	//   ....[1]....
        /*0174*/ 	.word	0x000001a0


	//   ....[2]....
        /*0178*/ 	.word	0x000001f0


	//   ....[3]....
        /*017c*/ 	.word	0x000003e0


	//   ....[4]....
        /*0180*/ 	.word	0x00000540


	//   ....[5]....
        /*0184*/ 	.word	0x00000660


	//   ....[6]....
        /*0188*/ 	.word	0x000007c0


	//   ....[7]....
        /*018c*/ 	.word	0x00000d40


	//   ....[8]....
        /*0190*/ 	.word	0x00001a10


	//   ....[9]....
        /*0194*/ 	.word	0x00001a60


	//   ....[10]....
        /*0198*/ 	.word	0x00001ec0


	//   ....[11]....
        /*019c*/ 	.word	0x00001f40


	//   ....[12]....
        /*01a0*/ 	.word	0x00002f60


	//   ....[13]....
        /*01a4*/ 	.word	0x00002f90


	//   ....[14]....
        /*01a8*/ 	.word	0x00003320


	//   ....[15]....
        /*01ac*/ 	.word	0x000034f0


	//   ....[16]....
        /*01b0*/ 	.word	0x00004810


	//   ....[17]....
        /*01b4*/ 	.word	0x00004850


	//   ....[18]....
        /*01b8*/ 	.word	0x000049e0


	//   ....[19]....
        /*01bc*/ 	.word	0x00004a20


	//   ....[20]....
        /*01c0*/ 	.word	0x00005f60


	//   ....[21]....
        /*01c4*/ 	.word	0x00006290


	//   ....[22]....
        /*01c8*/ 	.word	0x00008c60


	//   ....[23]....
        /*01cc*/ 	.word	0x00009150


	//   ....[24]....
        /*01d0*/ 	.word	0x000095f0


	//----- nvinfo : EIATTR_REG_RECONFIG
	.align		4
.L_146:
        /*01d4*/ 	.byte	0x01, 0x54
	.zero		2


	//----- nvinfo : EIATTR_SYSCALL_OFFSETS
	.align		4
        /*01d8*/ 	.byte	0x04, 0x46
        /*01da*/ 	.short	(.L_148 - .L_147)


	//   ....[0]....
.L_147:
        /*01dc*/ 	.word	0x00001070


	//   ....[1]....
        /*01e0*/ 	.word	0x000066f0


	//   ....[2]....
        /*01e4*/ 	.word	0x00006830


	//   ....[3]....
        /*01e8*/ 	.word	0x00006930


	//----- nvinfo : EIATTR_MBARRIER_INSTR_OFFSETS
	.align		4
.L_148:
        /*01ec*/ 	.byte	0x04, 0x39
        /*01ee*/ 	.short	(.L_150 - .L_149)


	//   ....[0]....
.L_149:
        /*01f0*/ 	.word	0x00000290
        /*01f4*/ 	.word	0x000000ff
        /*01f8*/ 	.word	0x00022800
        /*01fc*/ 	.short	0x0100
        /*01fe*/ 	.byte	0x06
	.zero		1


	//   ....[1]....
        /*0200*/ 	.word	0x000002a0
        /*0204*/ 	.word	0x000000ff
        /*0208*/ 	.word	0x00022820
        /*020c*/ 	.short	0x0100
        /*020e*/ 	.byte	0x06
	.zero		1


	//   ....[2]....
        /*0210*/ 	.word	0x00000390
        /*0214*/ 	.word	0x000000ff
        /*0218*/ 	.word	0x00022830
        /*021c*/ 	.short	0x0100
        /*021e*/ 	.byte	0x08
	.zero		1


	//   ....[3]....
        /*0220*/ 	.word	0x000003a0
        /*0224*/ 	.word	0x000000ff
        /*0228*/ 	.word	0x00022840
        /*022c*/ 	.short	0x0100
        /*022e*/ 	.byte	0x08
	.zero		1


	//   ....[4]....
        /*0230*/ 	.word	0x000003b0
        /*0234*/ 	.word	0x000000ff
        /*0238*/ 	.word	0x00022838
        /*023c*/ 	.short	0x0100
        /*023e*/ 	.byte	0x08
	.zero		1


	//   ....[5]....
        /*0240*/ 	.word	0x000003c0
        /*0244*/ 	.word	0x000000ff
        /*0248*/ 	.word	0x00022848
        /*024c*/ 	.short	0x0100
        /*024e*/ 	.byte	0x08
	.zero		1


	//   ....[6]....
        /*0250*/ 	.word	0x000004f0
        /*0254*/ 	.word	0x000000ff
        /*0258*/ 	.word	0x00022850
        /*025c*/ 	.short	0x0100
        /*025e*/ 	.byte	0x08
	.zero		1


	//   ....[7]....
        /*0260*/ 	.word	0x00000500
        /*0264*/ 	.word	0x000000ff
        /*0268*/ 	.word	0x00022860
        /*026c*/ 	.short	0x0100
        /*026e*/ 	.byte	0x08
	.zero		1


	//   ....[8]....
        /*0270*/ 	.word	0x00000510
        /*0274*/ 	.word	0x000000ff
        /*0278*/ 	.word	0x00022858
        /*027c*/ 	.short	0x0100
        /*027e*/ 	.byte	0x08
	.zero		1


	//   ....[9]....
        /*0280*/ 	.word	0x00000520
        /*0284*/ 	.word	0x000000ff
        /*0288*/ 	.word	0x00022868
        /*028c*/ 	.short	0x0100
        /*028e*/ 	.byte	0x08
	.zero		1


	//   ....[10]....
        /*0290*/ 	.word	0x00000610
        /*0294*/ 	.word	0x000000ff
        /*0298*/ 	.word	0x00022870
        /*029c*/ 	.short	0x0100
        /*029e*/ 	.byte	0x06
	.zero		1


	//   ....[11]....
        /*02a0*/ 	.word	0x00000620
        /*02a4*/ 	.word	0x000000ff
        /*02a8*/ 	.word	0x00022880
        /*02ac*/ 	.short	0x0100
        /*02ae*/ 	.byte	0x06
	.zero		1


	//   ....[12]....
        /*02b0*/ 	.word	0x00000630
        /*02b4*/ 	.word	0x000000ff
        /*02b8*/ 	.word	0x00022878
        /*02bc*/ 	.short	0x0100
        /*02be*/ 	.byte	0x06
	.zero		1


	//   ....[13]....
        /*02c0*/ 	.word	0x00000640
        /*02c4*/ 	.word	0x000000ff
        /*02c8*/ 	.word	0x00022888
        /*02cc*/ 	.short	0x0100
        /*02ce*/ 	.byte	0x06
	.zero		1


	//   ....[14]....
        /*02d0*/ 	.word	0x00000770
        /*02d4*/ 	.word	0x000000ff
        /*02d8*/ 	.word	0x00022890
        /*02dc*/ 	.short	0x0100
        /*02de*/ 	.byte	0x08
	.zero		1


	//   ....[15]....
        /*02e0*/ 	.word	0x00000780
        /*02e4*/ 	.word	0x000000ff
        /*02e8*/ 	.word	0x000228a0
        /*02ec*/ 	.short	0x0100
        /*02ee*/ 	.byte	0x08
	.zero		1


	//   ....[16]....
        /*02f0*/ 	.word	0x00000790
        /*02f4*/ 	.word	0x000000ff
        /*02f8*/ 	.word	0x00022898
        /*02fc*/ 	.short	0x0100
        /*02fe*/ 	.byte	0x08
	.zero		1


	//   ....[17]....
        /*0300*/ 	.word	0x000007a0
        /*0304*/ 	.word	0x000000ff
        /*0308*/ 	.word	0x000228a8
        /*030c*/ 	.short	0x0100
        /*030e*/ 	.byte	0x08
	.zero		1


	//   ....[18]....
        /*0310*/ 	.word	0x000008d0
        /*0314*/ 	.word	0x000000ff
        /*0318*/ 	.word	0x000228b0
        /*031c*/ 	.short	0x0100
        /*031e*/ 	.byte	0x08
	.zero		1


	//   ....[19]....
        /*0320*/ 	.word	0x000008e0
        /*0324*/ 	.word	0x000000ff
        /*0328*/ 	.word	0x000228c0
        /*032c*/ 	.short	0x0100
        /*032e*/ 	.byte	0x08
	.zero		1


	//   ....[20]....
        /*0330*/ 	.word	0x000008f0
        /*0334*/ 	.word	0x000000ff
        /*0338*/ 	.word	0x000228b8
        /*033c*/ 	.short	0x0100
        /*033e*/ 	.byte	0x08
	.zero		1


	//   ....[21]....
        /*0340*/ 	.word	0x00000900
        /*0344*/ 	.word	0x000000ff
        /*0348*/ 	.word	0x000228c8
        /*034c*/ 	.short	0x0100
        /*034e*/ 	.byte	0x08
	.zero		1


	//   ....[22]....
        /*0350*/ 	.word	0x000010c0
        /*0354*/ 	.word	0x000000ff
        /*0358*/ 	.word	0x00022800
        /*035c*/ 	.short	0x010a
        /*035e*/ 	.byte	0x2e
	.zero		1


	//   ....[23]....
        /*0360*/ 	.word	0x00001170
        /*0364*/ 	.word	0x000000ff
        /*0368*/ 	.word	0x00022830
        /*036c*/ 	.short	0x010a
        /*036e*/ 	.byte	0x15
	.zero		1


	//   ....[24]....
        /*0370*/ 	.word	0x000011b0
        /*0374*/ 	.word	0x000000ff
        /*0378*/ 	.word	0x00022830
        /*037c*/ 	.short	0x010a
        /*037e*/ 	.byte	0x15
	.zero		1


	//   ....[25]....
        /*0380*/ 	.word	0x00002360
        /*0384*/ 	.word	0x00000004
        /*0388*/ 	.word	0x00000000
        /*038c*/ 	.short	0x0101
        /*038e*/ 	.byte	0x3f
	.zero		1


	//   ....[26]....
        /*0390*/ 	.word	0x00002790
        /*0394*/ 	.word	0x000000ff
        /*0398*/ 	.word	0x00022850
        /*039c*/ 	.short	0x010a
        /*039e*/ 	.byte	0x15
	.zero		1


	//   ....[27]....
        /*03a0*/ 	.word	0x000027d0
        /*03a4*/ 	.word	0x000000ff
        /*03a8*/ 	.word	0x00022850
        /*03ac*/ 	.short	0x010a
        /*03ae*/ 	.byte	0x15
	.zero		1


	//   ....[28]....
        /*03b0*/ 	.word	0x00002ac0
        /*03b4*/ 	.word	0x00000008
        /*03b8*/ 	.word	0x00000000
        /*03bc*/ 	.short	0x0101
        /*03be*/ 	.byte	0x3f
	.zero		1


	//   ....[29]....
        /*03c0*/ 	.word	0x00002c10
        /*03c4*/ 	.word	0x000000ff
        /*03c8*/ 	.word	0x00022830
        /*03cc*/ 	.short	0x010a
        /*03ce*/ 	.byte	0x17
	.zero		1


	//   ....[30]....
        /*03d0*/ 	.word	0x00002c60
        /*03d4*/ 	.word	0x000000ff
        /*03d8*/ 	.word	0x00022830
        /*03dc*/ 	.short	0x010a
        /*03de*/ 	.byte	0x17
	.zero		1


	//   ....[31]....
        /*03e0*/ 	.word	0x000038a0
        /*03e4*/ 	.word	0x0000009a
        /*03e8*/ 	.word	0x00000000
        /*03ec*/ 	.short	0x0101
        /*03ee*/ 	.byte	0x3f
	.zero		1


	//   ....[32]....
        /*03f0*/ 	.word	0x000044e0
        /*03f4*/ 	.word	0x000000ff
        /*03f8*/ 	.word	0x00022850
        /*03fc*/ 	.short	0x010a
        /*03fe*/ 	.byte	0x17
	.zero		1


	//   ....[33]....
        /*0400*/ 	.word	0x00004530
        /*0404*/ 	.word	0x000000ff
        /*0408*/ 	.word	0x00022850
        /*040c*/ 	.short	0x010a
        /*040e*/ 	.byte	0x17
	.zero		1


	//   ....[34]....
        /*0410*/ 	.word	0x000047f0
        /*0414*/ 	.word	0x000000b7
        /*0418*/ 	.word	0x00000000
        /*041c*/ 	.short	0x0101
        /*041e*/ 	.byte	0x3f
	.zero		1


	//   ....[35]....
        /*0420*/ 	.word	0x000061a0
        /*0424*/ 	.word	0x000000ff
        /*0428*/ 	.word	0x00000000
        /*042c*/ 	.short	0x0101
        /*042e*/ 	.byte	0x06
	.zero		1


	//   ....[36]....
        /*0430*/ 	.word	0x00006e10
        /*0434*/ 	.word	0x00000005
        /*0438*/ 	.word	0x00022840
        /*043c*/ 	.short	0x010a
        /*043e*/ 	.byte	0x3f
	.zero		1


	//   ....[37]....
        /*0440*/ 	.word	0x000071a0
        /*0444*/ 	.word	0x0000000a
        /*0448*/ 	.word	0x00022820
        /*044c*/ 	.short	0x010a
        /*044e*/ 	.byte	0x3f
	.zero		1


	//   ....[38]....
        /*0450*/ 	.word	0x00007270
        /*0454*/ 	.word	0x00000008
        /*0458*/ 	.word	0x00022860
        /*045c*/ 	.short	0x010a
        /*045e*/ 	.byte	0x3f
	.zero		1


	//   ....[39]....
        /*0460*/ 	.word	0x00007820
        /*0464*/ 	.word	0x00000002
        /*0468*/ 	.word	0x00022840
        /*046c*/ 	.short	0x010a
        /*046e*/ 	.byte	0x3f
	.zero		1


	//   ....[40]....
        /*0470*/ 	.word	0x000079e0
        /*0474*/ 	.word	0x00000002
        /*0478*/ 	.word	0x00022860
        /*047c*/ 	.short	0x010a
        /*047e*/ 	.byte	0x3f
	.zero		1


	//   ....[41]....
        /*0480*/ 	.word	0x00007f30
        /*0484*/ 	.word	0x00000003
        /*0488*/ 	.word	0x00022840
        /*048c*/ 	.short	0x010a
        /*048e*/ 	.byte	0x3f
	.zero		1


	//   ....[42]....
        /*0490*/ 	.word	0x000080f0
        /*0494*/ 	.word	0x00000003
        /*0498*/ 	.word	0x00022860
        /*049c*/ 	.short	0x010a
        /*049e*/ 	.byte	0x3f
	.zero		1


	//   ....[43]....
        /*04a0*/ 	.word	0x000085e0
        /*04a4*/ 	.word	0x00000003
        /*04a8*/ 	.word	0x00022840
        /*04ac*/ 	.short	0x010a
        /*04ae*/ 	.byte	0x3f
	.zero		1


	//   ....[44]....
        /*04b0*/ 	.word	0x000087a0
        /*04b4*/ 	.word	0x00000003
        /*04b8*/ 	.word	0x00022860
        /*04bc*/ 	.short	0x010a
        /*04be*/ 	.byte	0x3f
	.zero		1


	//   ....[45]....
        /*04c0*/ 	.word	0x00008be0
        /*04c4*/ 	.word	0x00000000
        /*04c8*/ 	.word	0x00022820
        /*04cc*/ 	.short	0x010a
        /*04ce*/ 	.byte	0x3f
	.zero		1


	//   ....[46]....
        /*04d0*/ 	.word	0x00008d80
        /*04d4*/ 	.word	0x00000006
        /*04d8*/ 	.word	0x00000000
        /*04dc*/ 	.short	0x010a
        /*04de*/ 	.byte	0x3f
	.zero		1


	//   ....[47]....
        /*04e0*/ 	.word	0x00008df0
        /*04e4*/ 	.word	0x00000003
        /*04e8*/ 	.word	0x00000000
        /*04ec*/ 	.short	0x010a
        /*04ee*/ 	.byte	0x3f
	.zero		1


	//   ....[48]....
        /*04f0*/ 	.word	0x00008e50
        /*04f4*/ 	.word	0x00000010
        /*04f8*/ 	.word	0x00000000
        /*04fc*/ 	.short	0x010a
        /*04fe*/ 	.byte	0x3f
	.zero		1


	//   ....[49]....
        /*0500*/ 	.word	0x00008e80
        /*0504*/ 	.word	0x00000003
        /*0508*/ 	.word	0x00000000
        /*050c*/ 	.short	0x010a
        /*050e*/ 	.byte	0x3f
	.zero		1


	//   ....[50]....
        /*0510*/ 	.word	0x00008ef0
        /*0514*/ 	.word	0x00000003
        /*0518*/ 	.word	0x00022800
        /*051c*/ 	.short	0x010a
        /*051e*/ 	.byte	0x3f
	.zero		1


	//   ....[51]....
        /*0520*/ 	.word	0x00008f50
        /*0524*/ 	.word	0x00000000
        /*0528*/ 	.word	0x00022830
        /*052c*/ 	.short	0x010a
        /*052e*/ 	.byte	0x3f
	.zero		1


	//   ....[52]....
        /*0530*/ 	.word	0x00008fa0
        /*0534*/ 	.word	0x00000008
        /*0538*/ 	.word	0x00022850
        /*053c*/ 	.short	0x010a
        /*053e*/ 	.byte	0x3f
	.zero		1


	//   ....[53]....
        /*0540*/ 	.word	0x00009010
        /*0544*/ 	.word	0x00000000
        /*0548*/ 	.word	0x00022830
        /*054c*/ 	.short	0x010a
        /*054e*/ 	.byte	0x3f
	.zero		1


	//   ....[54]....
        /*0550*/ 	.word	0x00009070
        /*0554*/ 	.word	0x000000b7
        /*0558*/ 	.word	0x00022850
        /*055c*/ 	.short	0x010a
        /*055e*/ 	.byte	0x3f
	.zero		1


	//   ....[55]....
        /*0560*/ 	.word	0x00009210
        /*0564*/ 	.word	0x00000005
        /*0568*/ 	.word	0x00022840
        /*056c*/ 	.short	0x010a
        /*056e*/ 	.byte	0x3f
	.zero		1


	//   ....[56]....
        /*0570*/ 	.word	0x00009290
        /*0574*/ 	.word	0x00000008
        /*0578*/ 	.word	0x00022820
        /*057c*/ 	.short	0x010a
        /*057e*/ 	.byte	0x3f
	.zero		1


	//   ....[57]....
        /*0580*/ 	.word	0x000092e0
        /*0584*/ 	.word	0x00000008
        /*0588*/ 	.word	0x00022860
        /*058c*/ 	.short	0x010a
        /*058e*/ 	.byte	0x3f
	.zero		1


	//   ....[58]....
        /*0590*/ 	.word	0x00009330
        /*0594*/ 	.word	0x00000002
        /*0598*/ 	.word	0x00022840
        /*059c*/ 	.short	0x010a
        /*059e*/ 	.byte	0x3f
	.zero		1


	//   ....[59]....
        /*05a0*/ 	.word	0x00009380
        /*05a4*/ 	.word	0x00000002
        /*05a8*/ 	.word	0x00022860
        /*05ac*/ 	.short	0x010a
        /*05ae*/ 	.byte	0x3f
	.zero		1


	//   ....[60]....
        /*05b0*/ 	.word	0x000093d0
        /*05b4*/ 	.word	0x00000003
        /*05b8*/ 	.word	0x00022840
        /*05bc*/ 	.short	0x010a
        /*05be*/ 	.byte	0x3f
	.zero		1


	//   ....[61]....
        /*05c0*/ 	.word	0x00009420
        /*05c4*/ 	.word	0x00000003
        /*05c8*/ 	.word	0x00022860
        /*05cc*/ 	.short	0x010a
        /*05ce*/ 	.byte	0x3f
	.zero		1


	//   ....[62]....
        /*05d0*/ 	.word	0x00009470
        /*05d4*/ 	.word	0x00000003
        /*05d8*/ 	.word	0x00022840
        /*05dc*/ 	.short	0x010a
        /*05de*/ 	.byte	0x3f
	.zero		1


	//   ....[63]....
        /*05e0*/ 	.word	0x000094c0
        /*05e4*/ 	.word	0x00000003
        /*05e8*/ 	.word	0x00022860
        /*05ec*/ 	.short	0x010a
        /*05ee*/ 	.byte	0x3f
	.zero		1


	//   ....[64]....
        /*05f0*/ 	.word	0x00009510
        /*05f4*/ 	.word	0x00000000
        /*05f8*/ 	.word	0x00022820
        /*05fc*/ 	.short	0x010a
        /*05fe*/ 	.byte	0x3f
	.zero		1


	//   ....[65]....
        /*0600*/ 	.word	0x000096b0
        /*0604*/ 	.word	0x00000006
        /*0608*/ 	.word	0x00000000
        /*060c*/ 	.short	0x010a
        /*060e*/ 	.byte	0x3f
	.zero		1


	//   ....[66]....
        /*0610*/ 	.word	0x00009700
        /*0614*/ 	.word	0x00000003
        /*0618*/ 	.word	0x00000000
        /*061c*/ 	.short	0x010a
        /*061e*/ 	.byte	0x3f
	.zero		1


	//   ....[67]....
        /*0620*/ 	.word	0x00009750
        /*0624*/ 	.word	0x00000010
        /*0628*/ 	.word	0x00000000
        /*062c*/ 	.short	0x010a
        /*062e*/ 	.byte	0x3f
	.zero		1


	//----- nvinfo : EIATTR_NUM_MBARRIERS
	.align		4
.L_150:
        /*0630*/ 	.byte	0x03, 0x38
        /*0632*/ 	.short	0x0016


	//----- nvinfo : EIATTR_EXIT_INSTR_OFFSETS
	.align		4
        /*0634*/ 	.byte	0x04, 0x1c
        /*0636*/ 	.short	(.L_152 - .L_151)


	//   ....[0]....
.L_151:
        /*0638*/ 	.word	0x00000a30


	//   ....[1]....
        /*063c*/ 	.word	0x00006250


	//   ....[2]....
        /*0640*/ 	.word	0x000062b0


	//   ....[3]....
        /*0644*/ 	.word	0x00008ed0


	//----- nvinfo : EIATTR_MAX_THREADS
	.align		4
.L_152:
        /*0648*/ 	.byte	0x04, 0x05
        /*064a*/ 	.short	(.L_154 - .L_153)
.L_153:
        /*064c*/ 	.word	0x00000180
        /*0650*/ 	.word	0x00000001
        /*0654*/ 	.word	0x00000001


	//----- nvinfo : EIATTR_CRS_STACK_SIZE
	.align		4
.L_154:
        /*0658*/ 	.byte	0x04, 0x1e
        /*065a*/ 	.short	(.L_156 - .L_155)
.L_155:
        /*065c*/ 	.word	0x00000000


	//----- nvinfo : EIATTR_CBANK_PARAM_SIZE
	.align		4
.L_156:
        /*0660*/ 	.byte	0x03, 0x19
        /*0662*/ 	.short	0x0bf0


	//----- nvinfo : EIATTR_PARAM_CBANK
	.align		4
        /*0664*/ 	.byte	0x04, 0x0a
        /*0666*/ 	.short	(.L_158 - .L_157)
	.align		4
.L_157:
        /*0668*/ 	.word	index@(.nv.constant0._ZN7cutlass13device_kernelIN5flash11enable_sm90INS1_16FlashAttnFwdSm90INS1_25CollectiveMainloopFwdSm90ILi2EN4cute5tupleIJNS5_1CILi1EEES8_S8_EEENS6_IJNS7_ILi128EEENS7_ILi96EEENS7_ILi64EEEEEELi256ENS_6half_tEfNS_4arch4Sm90ELb0ELb0ELb0ELb0ELb0ELb0ELb0ELb1ELb0ELb0ELb0ELb0EEENS1_21CollectiveEpilogueFwdINS6_IJSA_NS7_ILi256EEESB_EEES9_SE_SG_Li256ELb0ELb0ELb0ELb0EEENS1_29StaticPersistentTileSchedulerILb0EEEEEEEEEvNT_6ParamsE)
        /*066c*/ 	.short	0x0210
        /*066e*/ 	.short	0x0bf0


	//----- nvinfo : EIATTR_SW_WAR
	.align		4
.L_158:
        /*0670*/ 	.byte	0x04, 0x36
        /*0672*/ 	.short	(.L_160 - .L_159)
.L_159:
        /*0674*/ 	.word	0x00000008
.L_160:


//--------------------- .nv.info._ZN7cutlass13device_kernelIN5flash11enable_sm90INS1_16FlashAttnFwdSm90INS1_25CollectiveMainloopFwdSm90ILi2EN4cute5tupleIJNS5_1CILi1EEES8_S8_EEENS6_IJNS7_ILi128EEENS7_ILi96EEENS7_ILi64EEEEEELi256ENS_6half_tEfNS_4arch4Sm90ELb0ELb0ELb0ELb0ELb0ELb0ELb1ELb1ELb0ELb0ELb0ELb0EEENS1_21CollectiveEpilogueFwdINS6_IJSA_NS7_ILi256EEESB_EEES9_SE_SG_Li256ELb0ELb0ELb0ELb0EEENS1_29StaticPersistentTileSchedulerILb0EEEEEEEEEvNT_6ParamsE --------------------------
	.section	.nv.info._ZN7cutlass13device_kernelIN5flash11enable_sm90INS1_16FlashAttnFwdSm90INS1_25CollectiveMainloopFwdSm90ILi2EN4cute5tupleIJNS5_1CILi1EEES8_S8_EEENS6_IJNS7_ILi128EEENS7_ILi96EEENS7_ILi64EEEEEELi256ENS_6half_tEfNS_4arch4Sm90ELb0ELb0ELb0ELb0ELb0ELb0ELb1ELb1ELb0ELb0ELb0ELb0EEENS1_21CollectiveEpilogueFwdINS6_IJSA_NS7_ILi256EEESB_EEES9_SE_SG_Li256ELb0ELb0ELb0ELb0EEENS1_29StaticPersistentTileSchedulerILb0EEEEEEEEEvNT_6ParamsE,"",@"SHT_CUDA_INFO"
	.sectionflags	@""
	.align	4


	//----- nvinfo : EIATTR_CUDA_API_VERSION
	.align		4
        /*0000*/ 	.byte	0x04, 0x37
        /*0002*/ 	.short	(.L_162 - .L_161)
.L_161:
        /*0004*/ 	.word	0x00000082


	//----- nvinfo : EIATTR_KPARAM_INFO
	.align		4
.L_162:
        /*0008*/ 	.byte	0x04, 0x17
        /*000a*/ 	.short	(.L_164 - .L_163)
.L_163:
        /*000c*/ 	.word	0x00000000
        /*0010*/ 	.short	0x0000
        /*0012*/ 	.short	0x0070
        /*0014*/ 	.byte	0x00, 0xf0, 0x01, 0x32


	//----- nvinfo : EIATTR_SPARSE_MMA_MASK
	.align		4
.L_164:
        /*0018*/ 	.byte	0x03, 0x50
        /*001a*/ 	.short	0x0000


	//----- nvinfo : EIATTR_MAXREG_COUNT
	.align		4
        /*001c*/ 	.byte	0x03, 0x1b
        /*001e*/ 	.short	0x00a8


	//----- nvinfo : EIATTR_NUM_BARRIERS
	.align		4
        /*0020*/ 	.byte	0x02, 0x4c
        /*0022*/ 	.byte	0x10
	.zero		1


	//----- nvinfo : EIATTR_EXTERNS
	.align		4
        /*0024*/ 	.byte	0x04, 0x0f
        /*0026*/ 	.short	(.L_166 - .L_165)


	//   ....[0]....
	.align		4
.L_165:
        /*0028*/ 	.word	index@(__assertfail)


	//----- nvinfo : EIATTR_ANNOTATIONS
	.align		4
.L_166:
        /*002c*/ 	.byte	0x04, 0x55
        /*002e*/ 	.short	(.L_168 - .L_167)


	//   ....[0]....
.L_167:
        /* <DEDUP_REMOVED lines=13> */


	//----- nvinfo : EIATTR_MERCURY_ISA_VERSION
	.align		4
.L_168:
        /*00e8*/ 	.byte	0x03, 0x5f
        /*00ea*/ 	.short	0x0101


	//----- nvinfo : EIATTR_INT_WARP_WIDE_INSTR_OFFSETS
	.align		4
        /*00ec*/ 	.byte	0x04, 0x31
        /*00ee*/ 	.short	(.L_170 - .L_169)


	//   ....[0]....
.L_169:
        /*00f0*/ 	.word	0x000001c0


	//   ....[1]....
        /*00f4*/ 	.word	0x000001f0


	//   ....[2]....
        /*00f8*/ 	.word	0x00000200


	//   ....[3]....
        /*00fc*/ 	.word	0x00000270


	//   ....[4]....
        /*0100*/ 	.word	0x000078a0


	//   ....[5]....
        /*0104*/ 	.word	0x00007900


	//----- nvinfo : EIATTR_COOP_GROUP_MASK_REGIDS
	.align		4
.L_170:
        /*0108*/ 	.byte	0x04, 0x29
        /*010a*/ 	.short	(.L_172 - .L_171)


	//   ....[0]....
.L_171:
        /*010c*/ 	.word	0xffffffff


	//   ....[1]....
        /*0110*/ 	.word	0xffffffff


	//   ....[2]....
        /*0114*/ 	.word	0xffffffff


	//   ....[3]....
        /*0118*/ 	.word	0xffffffff


	//   ....[4]....
        /*011c*/ 	.word	0xffffffff


	//   ....[5]....
        /*0120*/ 	.word	0xffffffff


	//   ....[6]....
        /*0124*/ 	.word	0xffffffff


	//   ....[7]....
        /*0128*/ 	.word	0xffffffff


	//   ....[8]....
        /*012c*/ 	.word	0xffffffff


	//   ....[9]....
        /*0130*/ 	.word	0xffffffff


	//   ....[10]....
        /*0134*/ 	.word	0xffffffff


	//   ....[11]....
        /*0138*/ 	.word	0xffffffff


	//   ....[12]....
        /*013c*/ 	.word	0xffffffff


	//   ....[13]....
        /*0140*/ 	.word	0xffffffff


	//   ....[14]....
        /*0144*/ 	.word	0xffffffff


	//   ....[15]....
        /*0148*/ 	.word	0xffffffff


	//   ....[16]....
        /*014c*/ 	.word	0xffffffff


	//   ....[17]....
        /*0150*/ 	.word	0xffffffff


	//   ....[18]....
        /*0154*/ 	.word	0xffffffff


	//   ....[19]....
        /*0158*/ 	.word	0xffffffff


	//   ....[20]....
        /*015c*/ 	.word	0xffffffff


	//   ....[21]....
        /*0160*/ 	.word	0xffffffff


	//   ....[22]....
        /*0164*/ 	.word	0xffffffff


	//   ....[23]....
        /*0168*/ 	.word	0x0500000f


	//   ....[24]....
        /*016c*/ 	.word	0x0500000f


	//----- nvinfo : EIATTR_COOP_GROUP_INSTR_OFFSETS
	.align		4
.L_172:
        /*0170*/ 	.byte	0x04, 0x28
        /*0172*/ 	.short	(.L_174 - .L_173)


	//   ....[0]....
.L_173:
        /*0174*/ 	.word	0x00000070


	//   ....[1]....
        /*0178*/ 	.word	0x000001d0


	//   ....[2]....
        /*017c*/ 	.word	0x00000220


	//   ....[3]....
        /*0180*/ 	.word	0x00000430


	//   ....[4]....
        /*0184*/ 	.word	0x00000590


	//   ....[5]....
        /*0188*/ 	.word	0x000006b0


	//   ....[6]....
        /*018c*/ 	.word	0x00000810


	//   ....[7]....
        /*0190*/ 	.word	0x00000d90


	//   ....[8]....
        /*0194*/ 	.word	0x00002490


	//   ....[9]....
        /*0198*/ 	.word	0x000024c0


	//   ....[10]....
        /*019c*/ 	.word	0x000024e0


	//   ....[11]....
        /*01a0*/ 	.word	0x00002500


	//   ....[12]....
        /*01a4*/ 	.word	0x00004010


	//   ....[13]....
        /*01a8*/ 	.word	0x00004070


	//   ....[14]....
        /*01ac*/ 	.word	0x00004090


	//   ....[15]....
        /*01b0*/ 	.word	0x000040b0


	//   ....[16]....
        /*01b4*/ 	.word	0x00005640


	//   ....[17]....
        /*01b8*/ 	.word	0x00005680


	//   ....[18]....
        /*01bc*/ 	.word	0x00005810


	//   ....[19]....
        /*01c0*/ 	.word	0x00005850


	//   ....[20]....
        /*01c4*/ 	.word	0x00006d90


	//   ....[21]....
        /*01c8*/ 	.word	0x000070c0


	//   ....[22]....
        /*01cc*/ 	.word	0x00009ce0


	//   ....[23]....
        /*01d0*/ 	.word	0x0000a230


	//   ....[24]....
        /*01d4*/ 	.word	0x0000a6d0


	//----- nvinfo : EIATTR_REG_RECONFIG
	.align		4
.L_174:
        /*01d8*/ 	.byte	0x01, 0x54
	.zero		2


	//----- nvinfo : EIATTR_SYSCALL_OFFSETS
	.align		4
        /*01dc*/ 	.byte	0x04, 0x46
        /*01de*/ 	.short	(.L_176 - .L_175)


	//   ....[0]....
.L_175:
        /*01e0*/ 	.word	0x000010d0


	//   ....[1]....
        /*01e4*/ 	.word	0x00007520


	//   ....[2]....
        /*01e8*/ 	.word	0x00007660


	//   ....[3]....
        /*01ec*/ 	.word	0x00007760


	//----- nvinfo : EIATTR_MBARRIER_INSTR_OFFSETS
	.align		4
.L_176:
        /*01f0*/ 	.byte	0x04, 0x39
        /*01f2*/ 	.short	(.L_178 - .L_177)


	//   ....[0]....
.L_177:
        /*01f4*/ 	.word	0x000002d0
        /*01f8*/ 	.word	0x000000ff
        /*01fc*/ 	.word	0x00032400
        /*0200*/ 	.short	0x0100
        /*0202*/ 	.byte	0x06
	.zero		1


	//   ....[1]....
        /*0204*/ 	.word	0x000002e0
        /*0208*/ 	.word	0x000000ff
        /*020c*/ 	.word	0x00032410
        /*0210*/ 	.short	0x0100
        /*0212*/ 	.byte	0x06
	.zero		1


	//   ....[2]....
        /*0214*/ 	.word	0x000002f0
        /*0218*/ 	.word	0x000000ff
        /*021c*/ 	.word	0x00032420
        /*0220*/ 	.short	0x0100
        /*0222*/ 	.byte	0x06
	.zero		1


	//   ....[3]....
        /*0224*/ 	.word	0x000003e0
        /*0228*/ 	.word	0x000000ff
        /*022c*/ 	.word	0x00032430
        /*0230*/ 	.short	0x0100
        /*0232*/ 	.byte	0x08
	.zero		1


	//   ....[4]....
        /*0234*/ 	.word	0x000003f0
        /*0238*/ 	.word	0x000000ff
        /*023c*/ 	.word	0x00032440
        /*0240*/ 	.short	0x0100
        /*0242*/ 	.byte	0x08
	.zero		1


	//   ....[5]....
        /*0244*/ 	.word	0x00000400
        /*0248*/ 	.word	0x000000ff
        /*024c*/ 	.word	0x00032438
        /*0250*/ 	.short	0x0100
        /*0252*/ 	.byte	0x08
	.zero		1


	//   ....[6]....
        /*0254*/ 	.word	0x00000410
        /*0258*/ 	.word	0x000000ff
        /*025c*/ 	.word	0x00032448
        /*0260*/ 	.short	0x0100
        /*0262*/ 	.byte	0x08
	.zero		1


	//   ....[7]....
        /*0264*/ 	.word	0x00000540
        /*0268*/ 	.word	0x000000ff
        /*026c*/ 	.word	0x00032450
        /*0270*/ 	.short	0x0100
        /*0272*/ 	.byte	0x08
	.zero		1


	//   ....[8]....
        /*0274*/ 	.word	0x00000550
        /*0278*/ 	.word	0x000000ff
        /*027c*/ 	.word	0x00032460
        /*0280*/ 	.short	0x0100
        /*0282*/ 	.byte	0x08
	.zero		1


	//   ....[9]....
        /*0284*/ 	.word	0x00000560
        /*0288*/ 	.word	0x000000ff
        /*028c*/ 	.word	0x00032458
        /*0290*/ 	.short	0x0100
        /*0292*/ 	.byte	0x08
	.zero		1


	//   ....[10]....
        /*0294*/ 	.word	0x00000570
        /*0298*/ 	.word	0x000000ff
        /*029c*/ 	.word	0x00032468
        /*02a0*/ 	.short	0x0100
        /*02a2*/ 	.byte	0x08
	.zero		1


	//   ....[11]....
        /*02a4*/ 	.word	0x00000660
        /*02a8*/ 	.word	0x000000ff
        /*02ac*/ 	.word	0x00032470
        /*02b0*/ 	.short	0x0100
        /*02b2*/ 	.byte	0x06
	.zero		1


	//   ....[12]....
        /*02b4*/ 	.word	0x00000670
        /*02b8*/ 	.word	0x000000ff
        /*02bc*/ 	.word	0x00032480
        /*02c0*/ 	.short	0x0100
        /*02c2*/ 	.byte	0x06
	.zero		1


	//   ....[13]....
        /*02c4*/ 	.word	0x00000680
        /*02c8*/ 	.word	0x000000ff
        /*02cc*/ 	.word	0x00032478
        /*02d0*/ 	.short	0x0100
        /*02d2*/ 	.byte	0x06
	.zero		1


	//   ....[14]....
        /*02d4*/ 	.word	0x00000690
        /*02d8*/ 	.word	0x000000ff
        /*02dc*/ 	.word	0x00032488
        /*02e0*/ 	.short	0x0100
        /*02e2*/ 	.byte	0x06
	.zero		1


	//   ....[15]....
        /*02e4*/ 	.word	0x000007c0
        /*02e8*/ 	.word	0x000000ff
        /*02ec*/ 	.word	0x00032490
        /*02f0*/ 	.short	0x0100
        /*02f2*/ 	.byte	0x08
	.zero		1


	//   ....[16]....
        /*02f4*/ 	.word	0x000007d0
        /*02f8*/ 	.word	0x000000ff
        /*02fc*/ 	.word	0x000324a0
        /*0300*/ 	.short	0x0100
        /*0302*/ 	.byte	0x08
	.zero		1


	//   ....[17]....
        /*0304*/ 	.word	0x000007e0
        /*0308*/ 	.word	0x000000ff
        /*030c*/ 	.word	0x00032498
        /*0310*/ 	.short	0x0100
        /*0312*/ 	.byte	0x08
	.zero		1


	//   ....[18]....
        /*0314*/ 	.word	0x000007f0
        /*0318*/ 	.word	0x000000ff
        /*031c*/ 	.word	0x000324a8
        /*0320*/ 	.short	0x0100
        /*0322*/ 	.byte	0x08
	.zero		1


	//   ....[19]....
        /*0324*/ 	.word	0x00000920
        /*0328*/ 	.word	0x000000ff
        /*032c*/ 	.word	0x000324b0
        /*0330*/ 	.short	0x0100
        /*0332*/ 	.byte	0x08
	.zero		1


	//   ....[20]....
        /*0334*/ 	.word	0x00000930
        /*0338*/ 	.word	0x000000ff
        /*033c*/ 	.word	0x000324c0
        /*0340*/ 	.short	0x0100
        /*0342*/ 	.byte	0x08
	.zero		1


	//   ....[21]....
        /*0344*/ 	.word	0x00000940
        /*0348*/ 	.word	0x000000ff
        /*034c*/ 	.word	0x000324b8
        /*0350*/ 	.short	0x0100
        /*0352*/ 	.byte	0x08
	.zero		1


	//   ....[22]....
        /*0354*/ 	.word	0x00000950
        /*0358*/ 	.word	0x000000ff
        /*035c*/ 	.word	0x000324c8
        /*0360*/ 	.short	0x0100
        /*0362*/ 	.byte	0x08
	.zero		1


	//   ....[23]....
        /*0364*/ 	.word	0x00001120
        /*0368*/ 	.word	0x000000ff
        /*036c*/ 	.word	0x00032400
        /*0370*/ 	.short	0x010a
        /*0372*/ 	.byte	0x29
	.zero		1


	//   ....[24]....
        /*0374*/ 	.word	0x000011d0
        /*0378*/ 	.word	0x000000ff
        /*037c*/ 	.word	0x00032430
        /*0380*/ 	.short	0x010a
        /*0382*/ 	.byte	0x1a
	.zero		1


	//   ....[25]....
        /*0384*/ 	.word	0x00001210
        /*0388*/ 	.word	0x000000ff
        /*038c*/ 	.word	0x00032430
        /*0390*/ 	.short	0x010a
        /*0392*/ 	.byte	0x1a
	.zero		1


	//   ....[26]....
        /*0394*/ 	.word	0x00001470
        /*0398*/ 	.word	0x000000ff
        /*039c*/ 	.word	0x00032410
        /*03a0*/ 	.short	0x010a
        /*03a2*/ 	.byte	0x29
	.zero		1


	//   ....[27]....
        /*03a4*/ 	.word	0x000014b0
        /*03a8*/ 	.word	0x000000ff
        /*03ac*/ 	.word	0x00032450
        /*03b0*/ 	.short	0x010a
        /*03b2*/ 	.byte	0x1a
	.zero		1


	//   ....[28]....
        /*03b4*/ 	.word	0x000014f0
        /*03b8*/ 	.word	0x000000ff
        /*03bc*/ 	.word	0x00032450
        /*03c0*/ 	.short	0x010a
        /*03c2*/ 	.byte	0x1a
	.zero		1


	//   ....[29]....
        /*03c4*/ 	.word	0x00002720
        /*03c8*/ 	.word	0x00000018
        /*03cc*/ 	.word	0x00000000
        /*03d0*/ 	.short	0x0101
        /*03d2*/ 	.byte	0x3f
	.zero		1


	//   ....[30]....
        /*03d4*/ 	.word	0x00003240
        /*03d8*/ 	.word	0x000000ae
        /*03dc*/ 	.word	0x00000000
        /*03e0*/ 	.short	0x0101
        /*03e2*/ 	.byte	0x3f
	.zero		1


	//   ....[31]....
        /*03e4*/ 	.word	0x00003370
        /*03e8*/ 	.word	0x000000ff
        /*03ec*/ 	.word	0x00032430
        /*03f0*/ 	.short	0x010a
        /*03f2*/ 	.byte	0x1c
	.zero		1


	//   ....[32]....
        /*03f4*/ 	.word	0x000033b0
        /*03f8*/ 	.word	0x000000ff
        /*03fc*/ 	.word	0x00032430
        /*0400*/ 	.short	0x010a
        /*0402*/ 	.byte	0x1c
	.zero		1


	//   ....[33]....
        /*0404*/ 	.word	0x00003530
        /*0408*/ 	.word	0x000000ff
        /*040c*/ 	.word	0x00032450
        /*0410*/ 	.short	0x010a
        /*0412*/ 	.byte	0x1c
	.zero		1


	//   ....[34]....
        /*0414*/ 	.word	0x00003570
        /*0418*/ 	.word	0x000000ff
        /*041c*/ 	.word	0x00032450
        /*0420*/ 	.short	0x010a
        /*0422*/ 	.byte	0x1c
	.zero		1


	//   ....[35]....
        /*0424*/ 	.word	0x00004230
        /*0428*/ 	.word	0x00000098
        /*042c*/ 	.word	0x00000000
        /*0430*/ 	.short	0x0101
        /*0432*/ 	.byte	0x3f
	.zero		1


	//   ....[36]....
        /*0434*/ 	.word	0x00005620
        /*0438*/ 	.word	0x00000014
        /*043c*/ 	.word	0x00000000
        /*0440*/ 	.short	0x0101
        /*0442*/ 	.byte	0x3f
	.zero		1


	//   ....[37]....
        /*0444*/ 	.word	0x00006fd0
        /*0448*/ 	.word	0x000000ff
        /*044c*/ 	.word	0x00000000
        /*0450*/ 	.short	0x0101
        /*0452*/ 	.byte	0x06
	.zero		1


	//   ....[38]....
        /*0454*/ 	.word	0x00007c60
        /*0458*/ 	.word	0x00000005
        /*045c*/ 	.word	0x00032440
        /*0460*/ 	.short	0x010a
        /*0462*/ 	.byte	0x3f
	.zero		1


	//   ....[39]....
        /*0464*/ 	.word	0x00008240
        /*0468*/ 	.word	0x0000000a
        /*046c*/ 	.word	0x00032420
        /*0470*/ 	.short	0x010a
        /*0472*/ 	.byte	0x3f
	.zero		1


	//   ....[40]....
        /*0474*/ 	.word	0x00008310
        /*0478*/ 	.word	0x00000008
        /*047c*/ 	.word	0x00032460
        /*0480*/ 	.short	0x010a
        /*0482*/ 	.byte	0x3f
	.zero		1


	//   ....[41]....
        /*0484*/ 	.word	0x000088c0
        /*0488*/ 	.word	0x00000002
        /*048c*/ 	.word	0x00032440
        /*0490*/ 	.short	0x010a
        /*0492*/ 	.byte	0x3f
	.zero		1


	//   ....[42]....
        /*0494*/ 	.word	0x00008a80
        /*0498*/ 	.word	0x00000002
        /*049c*/ 	.word	0x00032460
        /*04a0*/ 	.short	0x010a
        /*04a2*/ 	.byte	0x3f
	.zero		1


	//   ....[43]....
        /*04a4*/ 	.word	0x00008fb0
        /*04a8*/ 	.word	0x00000003
        /*04ac*/ 	.word	0x00032440
        /*04b0*/ 	.short	0x010a
        /*04b2*/ 	.byte	0x3f
	.zero		1


	//   ....[44]....
        /*04b4*/ 	.word	0x00009180
        /*04b8*/ 	.word	0x00000003
        /*04bc*/ 	.word	0x00032460
        /*04c0*/ 	.short	0x010a
        /*04c2*/ 	.byte	0x3f
	.zero		1


	//   ....[45]....
        /*04c4*/ 	.word	0x00009650
        /*04c8*/ 	.word	0x00000003
        /*04cc*/ 	.word	0x00032440
        /*04d0*/ 	.short	0x010a
        /*04d2*/ 	.byte	0x3f
	.zero		1


	//   ....[46]....
        /*04d4*/ 	.word	0x00009820
        /*04d8*/ 	.word	0x00000003
        /*04dc*/ 	.word	0x00032460
        /*04e0*/ 	.short	0x010a
        /*04e2*/ 	.byte	0x3f
	.zero		1


	//   ....[47]....
        /*04e4*/ 	.word	0x00009c60
        /*04e8*/ 	.word	0x00000000
        /*04ec*/ 	.word	0x00032420
        /*04f0*/ 	.short	0x010a
        /*04f2*/ 	.byte	0x3f
	.zero		1


	//   ....[48]....
        /*04f4*/ 	.word	0x00009e00
        /*04f8*/ 	.word	0x00000006
        /*04fc*/ 	.word	0x00000000
        /*0500*/ 	.short	0x010a
        /*0502*/ 	.byte	0x3f
	.zero		1


	//   ....[49]....
        /*0504*/ 	.word	0x00009e70
        /*0508*/ 	.word	0x00000003
        /*050c*/ 	.word	0x00000000
        /*0510*/ 	.short	0x010a
        /*0512*/ 	.byte	0x3f
	.zero		1


	//   ....[50]....
        /*0514*/ 	.word	0x00009ed0
        /*0518*/ 	.word	0x00000010
        /*051c*/ 	.word	0x00000000
        /*0520*/ 	.short	0x010a
        /*0522*/ 	.byte	0x3f
	.zero		1


	//   ....[51]....
        /*0524*/ 	.word	0x00009f00
        /*0528*/ 	.word	0x00000003
        /*052c*/ 	.word	0x00000000
        /*0530*/ 	.short	0x010a
        /*0532*/ 	.byte	0x3f
	.zero		1


	//   ....[52]....
        /*0534*/ 	.word	0x00009f70
        /*0538*/ 	.word	0x00000003
        /*053c*/ 	.word	0x00032400
        /*0540*/ 	.short	0x010a
        /*0542*/ 	.byte	0x3f
	.zero		1


	//   ....[53]....
        /*0544*/ 	.word	0x00009fd0
        /*0548*/ 	.word	0x00000004
        /*054c*/ 	.word	0x00032430
        /*0550*/ 	.short	0x010a
        /*0552*/ 	.byte	0x3f
	.zero		1


	//   ....[54]....
        /*0554*/ 	.word	0x0000a030
        /*0558*/ 	.word	0x00000005
        /*055c*/ 	.word	0x00032410
        /*0560*/ 	.short	0x010a
        /*0562*/ 	.byte	0x3f
	.zero		1


	//   ....[55]....
        /*0564*/ 	.word	0x0000a090
        /*0568*/ 	.word	0x00000000
        /*056c*/ 	.word	0x00032450
        /*0570*/ 	.short	0x010a
        /*0572*/ 	.byte	0x3f
	.zero		1


	//   ....[56]....
        /*0574*/ 	.word	0x0000a0f0
        /*0578*/ 	.word	0x00000003
        /*057c*/ 	.word	0x00032430
        /*0580*/ 	.short	0x010a
        /*0582*/ 	.byte	0x3f
	.zero		1


	//   ....[57]....
        /*0584*/ 	.word	0x0000a150
        /*0588*/ 	.word	0x00000003
        /*058c*/ 	.word	0x00032450
        /*0590*/ 	.short	0x010a
        /*0592*/ 	.byte	0x3f
	.zero		1


	//   ....[58]....
        /*0594*/ 	.word	0x0000a2f0
        /*0598*/ 	.word	0x00000005
        /*059c*/ 	.word	0x00032440
        /*05a0*/ 	.short	0x010a
        /*05a2*/ 	.byte	0x3f
	.zero		1


	//   ....[59]....
        /*05a4*/ 	.word	0x0000a370
        /*05a8*/ 	.word	0x00000008
        /*05ac*/ 	.word	0x00032420
        /*05b0*/ 	.short	0x010a
        /*05b2*/ 	.byte	0x3f
	.zero		1


	//   ....[60]....
        /*05b4*/ 	.word	0x0000a3c0
        /*05b8*/ 	.word	0x00000008
        /*05bc*/ 	.word	0x00032460
        /*05c0*/ 	.short	0x010a
        /*05c2*/ 	.byte	0x3f
	.zero		1


	//   ....[61]....
        /*05c4*/ 	.word	0x0000a410
        /*05c8*/ 	.word	0x00000002
        /*05cc*/ 	.word	0x00032440
        /*05d0*/ 	.short	0x010a
        /*05d2*/ 	.byte	0x3f
	.zero		1


	//   ....[62]....
        /*05d4*/ 	.word	0x0000a460
        /*05d8*/ 	.word	0x00000002
        /*05dc*/ 	.word	0x00032460
        /*05e0*/ 	.short	0x010a
        /*05e2*/ 	.byte	0x3f
	.zero		1


	//   ....[63]....
        /*05e4*/ 	.word	0x0000a4b0
        /*05e8*/ 	.word	0x00000003
        /*05ec*/ 	.word	0x00032440
        /*05f0*/ 	.short	0x010a
        /*05f2*/ 	.byte	0x3f
	.zero		1


	//   ....[64]....
        /*05f4*/ 	.word	0x0000a500
        /*05f8*/ 	.word	0x00000003
        /*05fc*/ 	.word	0x00032460
        /*0600*/ 	.short	0x010a
        /*0602*/ 	.byte	0x3f
	.zero		1


	//   ....[65]....
        /*0604*/ 	.word	0x0000a550
        /*0608*/ 	.word	0x00000003
        /*060c*/ 	.word	0x00032440
        /*0610*/ 	.short	0x010a
        /*0612*/ 	.byte	0x3f
	.zero		1


	//   ....[66]....
        /*0614*/ 	.word	0x0000a5a0
        /*0618*/ 	.word	0x00000003
        /*061c*/ 	.word	0x00032460
        /*0620*/ 	.short	0x010a
        /*0622*/ 	.byte	0x3f
	.zero		1


	//   ....[67]....
        /*0624*/ 	.word	0x0000a5f0
        /*0628*/ 	.word	0x00000000
        /*062c*/ 	.word	0x00032420
        /*0630*/ 	.short	0x010a
        /*0632*/ 	.byte	0x3f
	.zero		1


	//   ....[68]....
        /*0634*/ 	.word	0x0000a790
        /*0638*/ 	.word	0x00000006
        /*063c*/ 	.word	0x00000000
        /*0640*/ 	.short	0x010a
        /*0642*/ 	.byte	0x3f
	.zero		1


	//   ....[69]....
        /*0644*/ 	.word	0x0000a7e0
        /*0648*/ 	.word	0x00000003
        /*064c*/ 	.word	0x00000000
        /*0650*/ 	.short	0x010a
        /*0652*/ 	.byte	0x3f
	.zero		1


	//   ....[70]....
        /*0654*/ 	.word	0x0000a830
        /*0658*/ 	.word	0x00000010
        /*065c*/ 	.word	0x00000000
        /*0660*/ 	.short	0x010a
        /*0662*/ 	.byte	0x3f
	.zero		1


	//----- nvinfo : EIATTR_NUM_MBARRIERS
	.align		4
.L_178:
        /*0664*/ 	.byte	0x03, 0x38
        /*0666*/ 	.short	0x0017


	//----- nvinfo : EIATTR_EXIT_INSTR_OFFSETS
	.align		4
        /*0668*/ 	.byte	0x04, 0x1c
        /*066a*/ 	.short	(.L_180 - .L_179)


	//   ....[0]....
.L_179:
        /*066c*/ 	.word	0x00000a80


	//   ....[1]....
        /*0670*/ 	.word	0x00007080


	//   ....[2]....
        /*0674*/ 	.word	0x000070e0


	//   ....[3]....
        /*0678*/ 	.word	0x00009f50


	//----- nvinfo : EIATTR_MAX_THREADS
	.align		4
.L_180:
        /*067c*/ 	.byte	0x04, 0x05
        /*067e*/ 	.short	(.L_182 - .L_181)
.L_181:
        /*0680*/ 	.word	0x00000180
        /*0684*/ 	.word	0x00000001
        /*0688*/ 	.word	0x00000001


	//----- nvinfo : EIATTR_CRS_STACK_SIZE
	.align		4
.L_182:
        /*068c*/ 	.byte	0x04, 0x1e
        /*068e*/ 	.short	(.L_184 - .L_183)
.L_183:
        /*0690*/ 	.word	0x00000000


	//----- nvinfo : EIATTR_CBANK_PARAM_SIZE
	.align		4
.L_184:
        /*0694*/ 	.byte	0x03, 0x19
        /*0696*/ 	.short	0x0cf0


	//----- nvinfo : EIATTR_PARAM_CBANK
	.align		4
        /*0698*/ 	.byte	0x04, 0x0a
        /*069a*/ 	.short	(.L_186 - .L_185)
	.align		4
.L_185:
        /*069c*/ 	.word	index@(.nv.constant0._ZN7cutlass13device_kernelIN5flash11enable_sm90INS1_16FlashAttnFwdSm90INS1_25CollectiveMainloopFwdSm90ILi2EN4cute5tupleIJNS5_1CILi1EEES8_S8_EEENS6_IJNS7_ILi128EEENS7_ILi96EEENS7_ILi64EEEEEELi256ENS_6half_tEfNS_4arch4Sm90ELb0ELb0ELb0ELb0ELb0ELb0ELb1ELb1ELb0ELb0ELb0ELb0EEENS1_21CollectiveEpilogueFwdINS6_IJSA_NS7_ILi256EEESB_EEES9_SE_SG_Li256ELb0ELb0ELb0ELb0EEENS1_29StaticPersistentTileSchedulerILb0EEEEEEEEEvNT_6ParamsE)
        /*06a0*/ 	.short	0x0210
        /*06a2*/ 	.short	0x0cf0


	//----- nvinfo : EIATTR_SW_WAR
	.align		4
.L_186:
        /*06a4*/ 	.byte	0x04, 0x36
        /*06a6*/ 	.short	(.L_188 - .L_187)
.L_187:
        /*06a8*/ 	.word	0x00000008
.L_188:


//--------------------- .nv.info._ZN7cutlass13device_kernelIN5flash11enable_sm90INS1_16FlashAttnFwdSm90INS1_25CollectiveMainloopFwdSm90ILi2EN4cute5tupleIJNS5_1CILi1EEES8_S8_EEENS6_IJNS7_ILi128EEENS7_ILi96EEENS7_ILi64EEEEEELi256ENS_6half_tEfNS_4arch4Sm90ELb0ELb0ELb0ELb1ELb0ELb0ELb0ELb1ELb0ELb0ELb0ELb0EEENS1_21CollectiveEpilogueFwdINS6_IJSA_NS7_ILi256EEESB_EEES9_SE_SG_Li256ELb1ELb0ELb0ELb0EEENS1_36VarlenDynamicPersistentTileSchedulerILi128ELi96ELi256ELi32ELb0ELb0ELb1ELb0ELb1ELb1EEEEEEEEEvNT_6ParamsE --------------------------
	.section	.nv.info._ZN7cutlass13device_kernelIN5flash11enable_sm90INS1_16FlashAttnFwdSm90INS1_25CollectiveMainloopFwdSm90ILi2EN4cute5tupleIJNS5_1CILi1EEES8_S8_EEENS6_IJNS7_ILi128EEENS7_ILi96EEENS7_ILi64EEEEEELi256ENS_6half_tEfNS_4arch4Sm90ELb0ELb0ELb0ELb1ELb0ELb0ELb0ELb1ELb0ELb0ELb0ELb0EEENS1_21CollectiveEpilogueFwdINS6_IJSA_NS7_ILi256EEESB_EEES9_SE_SG_Li256ELb1ELb0ELb0ELb0EEENS1_36VarlenDynamicPersistentTileSchedulerILi128ELi96ELi256ELi32ELb0ELb0ELb1ELb0ELb1ELb1EEEEEEEEEvNT_6ParamsE,"",@"SHT_CUDA_INFO"
	.sectionflags	@""
	.align	4


	//----- nvinfo : EIATTR_CUDA_API_VERSION
	.align		4
        /*0000*/ 	.byte	0x04, 0x37
        /*0002*/ 	.short	(.L_190 - .L_189)
.L_189:
        /*0004*/ 	.word	0x00000082


	//----- nvinfo : EIATTR_KPARAM_INFO
	.align		4
.L_190:
        /*0008*/ 	.byte	0x04, 0x17
        /*000a*/ 	.short	(.L_192 - .L_191)
.L_191:
        /*000c*/ 	.word	0x00000000
        /*0010*/ 	.short	0x0000
        /*0012*/ 	.short	0x0070
        /*0014*/ 	.byte	0x00, 0xf0, 0x01, 0x28


	//----- nvinfo : EIATTR_SPARSE_MMA_MASK
	.align		4
.L_192:
        /*0018*/ 	.byte	0x03, 0x50
        /*001a*/ 	.short	0x0000


	//----- nvinfo : EIATTR_MAXREG_COUNT
	.align		4
        /*001c*/ 	.byte	0x03, 0x1b
        /*001e*/ 	.short	0x00a8


	//----- nvinfo : EIATTR_NUM_BARRIERS
	.align		4
        /*0020*/ 	.byte	0x02, 0x4c
        /*0022*/ 	.byte	0x10
	.zero		1


	//----- nvinfo : EIATTR_EXTERNS
	.align		4
        /*0024*/ 	.byte	0x04, 0x0f
        /*0026*/ 	.short	(.L_194 - .L_193)


	//   ....[0]....
	.align		4
.L_193:
        /*0028*/ 	.word	index@(__assertfail)


	//----- nvinfo : EIATTR_ANNOTATIONS
	.align		4
.L_194:
        /*002c*/ 	.byte	0x04, 0x55
        /*002e*/ 	.short	(.L_196 - .L_195)


	//   ....[0]....
.L_195:
        /* <DEDUP_REMOVED lines=30> */
        /*0204*/ 	.byte	0xf0, 0xc8, 0x00, 0x00, 0x01, 0x00, 0x00, 0x00, 0x00, 0xca, 0x00, 0x00


	//----- nvinfo : EIATTR_MERCURY_ISA_VERSION
	.align		4
.L_196:
        /*0210*/ 	.byte	0x03, 0x5f
        /*0212*/ 	.short	0x0101


	//----- nvinfo : EIATTR_UNUSED_LOAD_BYTE_OFFSET
	.align		4
        /*0214*/ 	.byte	0x04, 0x44
        /*0216*/ 	.short	(.L_198 - .L_197)


	//   ....[0]....
.L_197:
        /*0218*/ 	.word	0x00000a50
        /*021c*/ 	.word	0x0000fff0


	//   ....[1]....
        /*0220*/ 	.word	0x00005990
        /*0224*/ 	.word	0x0000fff0


	//----- nvinfo : EIATTR_INT_WARP_WIDE_INSTR_OFFSETS
	.align		4
.L_198:
        /*0228*/ 	.byte	0x04, 0x31
        /*022a*/ 	.short	(.L_200 - .L_199)


	//   ....[0]....
.L_199:
        /*022c*/ 	.word	0x00000160


	//   ....[1]....
        /*0230*/ 	.word	0x000001a0


	//   ....[2]....
        /*0234*/ 	.word	0x00000210


	//   ....[3]....
        /*0238*/ 	.word	0x000092b0


	//   ....[4]....
        /*023c*/ 	.word	0x00009340


	//   ....[5]....
        /*0240*/ 	.word	0x000097c0


	//   ....[6]....
        /*0244*/ 	.word	0x000097f0


	//   ....[7]....
        /*0248*/ 	.word	0x0000bc20


	//   ....[8]....
        /*024c*/ 	.word	0x0000bcb0


	//----- nvinfo : EIATTR_COOP_GROUP_MASK_REGIDS
	.align		4
.L_200:
        /*0250*/ 	.byte	0x04, 0x29
        /*0252*/ 	.short	(.L_202 - .L_201)


	//   ....[0]....
.L_201:
        /*0254*/ 	.word	0xffffffff


	//   ....[1]....
        /*0258*/ 	.word	0xffffffff


	//   ....[2]....
        /*025c*/ 	.word	0xffffffff


	//   ....[3]....
        /*0260*/ 	.word	0xffffffff


	//   ....[4]....
        /*0264*/ 	.word	0xffffffff


	//   ....[5]....
        /*0268*/ 	.word	0xffffffff


	//   ....[6]....
        /*026c*/ 	.word	0xffffffff


	//   ....[7]....
        /*0270*/ 	.word	0xffffffff


	//   ....[8]....
        /*0274*/ 	.word	0xffffffff


	//   ....[9]....
        /*0278*/ 	.word	0xffffffff


	//   ....[10]....
        /*027c*/ 	.word	0xffffffff


	//   ....[11]....
        /*0280*/ 	.word	0xffffffff


	//   ....[12]....
        /*0284*/ 	.word	0xffffffff


	//   ....[13]....
        /*0288*/ 	.word	0xffffffff


	//   ....[14]....
        /*028c*/ 	.word	0xffffffff


	//   ....[15]....
        /*0290*/ 	.word	0xffffffff


	//   ....[16]....
        /*0294*/ 	.word	0xffffffff


	//   ....[17]....
        /*0298*/ 	.word	0xffffffff


	//   ....[18]....
        /*029c*/ 	.word	0xffffffff


	//   ....[19]....
        /*02a0*/ 	.word	0xffffffff


	//   ....[20]....
        /*02a4*/ 	.word	0xffffffff


	//   ....[21]....
        /*02a8*/ 	.word	0xffffffff


	//   ....[22]....
        /*02ac*/ 	.word	0xffffffff


	//   ....[23]....
        /*02b0*/ 	.word	0xffffffff


	//   ....[24]....
        /*02b4*/ 	.word	0xffffffff


	//   ....[25]....
        /*02b8*/ 	.word	0xffffffff


	//   ....[26]....
        /*02bc*/ 	.word	0xffffffff


	//   ....[27]....
        /*02c0*/ 	.word	0xffffffff


	//   ....[28]....
        /*02c4*/ 	.word	0xffffffff


	//   ....[29]....
        /*02c8*/ 	.word	0xffffffff


	//   ....[30]....
        /*02cc*/ 	.word	0xffffffff


	//   ....[31]....
        /*02d0*/ 	.word	0xffffffff


	//   ....[32]....
        /*02d4*/ 	.word	0xffffffff


	//   ....[33]....
        /*02d8*/ 	.word	0xffffffff


	//   ....[34]....
        /*02dc*/ 	.word	0xffffffff


	//   ....[35]....
        /*02e0*/ 	.word	0xffffffff


	//   ....[36]....
        /*02e4*/ 	.word	0xffffffff


	//   ....[37]....
        /*02e8*/ 	.word	0xffffffff


	//   ....[38]....
        /*02ec*/ 	.word	0xffffffff


	//   ....[39]....
        /*02f0*/ 	.word	0xffffffff


	//   ....[40]....
        /*02f4*/ 	.word	0xffffffff


	//   ....[41]....
        /*02f8*/ 	.word	0xffffffff


	//   ....[42]....
        /*02fc*/ 	.word	0xffffffff


	//   ....[43]....
        /*0300*/ 	.word	0xffffffff


	//   ....[44]....
        /*0304*/ 	.word	0xffffffff


	//   ....[45]....
        /*0308*/ 	.word	0xffffffff


	//   ....[46]....
        /*030c*/ 	.word	0xffffffff


	//   ....[47]....
        /*0310*/ 	.word	0xffffffff


	//   ....[48]....
        /*0314*/ 	.word	0xffffffff


	//   ....[49]....
        /*0318*/ 	.word	0xffffffff


	//   ....[50]....
        /*031c*/ 	.word	0xffffffff


	//   ....[51]....
        /*0320*/ 	.word	0xffffffff


	//   ....[52]....
        /*0324*/ 	.word	0xffffffff


	//   ....[53]....
        /*0328*/ 	.word	0xffffffff


	//   ....[54]....
        /*032c*/ 	.word	0x0500000f


	//   ....[55]....
        /*0330*/ 	.word	0x0500000f


	//   ....[56]....
        /*0334*/ 	.word	0x0500000f


	//   ....[57]....
        /*0338*/ 	.word	0x0500000f


	//   ....[58]....
        /*033c*/ 	.word	0x0500000f


	//   ....[59]....
        /*0340*/ 	.word	0x0500000f


	//   ....[60]....
        /*0344*/ 	.word	0x0500000f


	//   ....[61]....
        /*0348*/ 	.word	0x0500000f


	//   ....[62]....
        /*034c*/ 	.word	0x0500000f


	//   ....[63]....
        /*0350*/ 	.word	0x0500000f


	//   ....[64]....
        /*0354*/ 	.word	0x0500000f


	//   ....[65]....
        /*0358*/ 	.word	0x0500000f


	//   ....[66]....
        /*035c*/ 	.word	0x0500000f


	//   ....[67]....
        /*0360*/ 	.word	0x0500000f


	//   ....[68]....
        /*0364*/ 	.word	0x0500000f


	//   ....[69]....
        /*0368*/ 	.word	0x0500000f


	//   ....[70]....
        /*036c*/ 	.word	0x0500000f


	//   ....[71]....
        /*0370*/ 	.word	0x0500000f


	//   ....[72]....
        /*0374*/ 	.word	0x0500000f


	//----- nvinfo : EIATTR_COOP_GROUP_INSTR_OFFSETS
	.align		4
.L_202:
        /*0378*/ 	.byte	0x04, 0x28
        /*037a*/ 	.short	(.L_204 - .L_203)


	//   ....[0]....
.L_203:
        /*037c*/ 	.word	0x00000070


	//   ....[1]....
        /*0380*/ 	.word	0x00000170


	//   ....[2]....
        /*0384*/ 	.word	0x000001c0


	//   ....[3]....
        /*0388*/ 	.word	0x000003f0


	//   ....[4]....
        /*038c*/ 	.word	0x00000550


	//   ....[5]....
        /*0390*/ 	.word	0x00000670


	//   ....[6]....
        /*0394*/ 	.word	0x000007d0


	//   ....[7]....
        /*0398*/ 	.word	0x00001560


	//   ....[8]....
        /*039c*/ 	.word	0x00002150


	//   ....[9]....
        /*03a0*/ 	.word	0x000021a0


	//   ....[10]....
        /*03a4*/ 	.word	0x000025f0


	//   ....[11]....
        /*03a8*/ 	.word	0x00002670


	//   ....[12]....
        /*03ac*/ 	.word	0x00003690


	//   ....[13]....
        /*03b0*/ 	.word	0x000036c0


	//   ....[14]....
        /*03b4*/ 	.word	0x00003be0


	//   ....[15]....
        /*03b8*/ 	.word	0x00003db0


	//   ....[16]....
        /*03bc*/ 	.word	0x00004f20


	//   ....[17]....
        /*03c0*/ 	.word	0x00004fa0


	//   ....[18]....
        /*03c4*/ 	.word	0x00004ff0


	//   ....[19]....
        /*03c8*/ 	.word	0x00005010


	//   ....[20]....
        /*03cc*/ 	.word	0x00008420


	//   ....[21]....
        /*03d0*/ 	.word	0x000085b0


	//   ....[22]....
        /*03d4*/ 	.word	0x000085e0


	//   ....[23]....
        /*03d8*/ 	.word	0x00008620


	//   ....[24]....
        /*03dc*/ 	.word	0x00008680


	//   ....[25]....
        /*03e0*/ 	.word	0x000086e0


	//   ....[26]....
        /*03e4*/ 	.word	0x00008720


	//   ....[27]....
        /*03e8*/ 	.word	0x000088d0


	//   ....[28]....
        /*03ec*/ 	.word	0x00008930


	//   ....[29]....
        /*03f0*/ 	.word	0x00008970


	//   ....[30]....
        /*03f4*/ 	.word	0x000089b0


	//   ....[31]....
        /*03f8*/ 	.word	0x000089e0


	//   ....[32]....
        /*03fc*/ 	.word	0x00008a10


	//   ....[33]....
        /*0400*/ 	.word	0x00008aa0


	//   ....[34]....
        /*0404*/ 	.word	0x00008ad0


	//   ....[35]....
        /*0408*/ 	.word	0x00008b60


	//   ....[36]....
        /*040c*/ 	.word	0x0000bd40


	//   ....[37]....
        /*0410*/ 	.word	0x0000bd50


	//   ....[38]....
        /*0414*/ 	.word	0x0000be60


	//   ....[39]....
        /*0418*/ 	.word	0x0000bec0


	//   ....[40]....
        /*041c*/ 	.word	0x0000bf00


	//   ....[41]....
        /*0420*/ 	.word	0x0000bf40


	//   ....[42]....
        /*0424*/ 	.word	0x0000bf70


	//   ....[43]....
        /*0428*/ 	.word	0x0000bfa0


	//   ....[44]....
        /*042c*/ 	.word	0x0000c130


	//   ....[45]....
        /*0430*/ 	.word	0x0000c190


	//   ....[46]....
        /*0434*/ 	.word	0x0000c1d0


	//   ....[47]....
        /*0438*/ 	.word	0x0000c210


	//   ....[48]....
        /*043c*/ 	.word	0x0000c240


	//   ....[49]....
        /*0440*/ 	.word	0x0000c270


	//   ....[50]....
        /*0444*/ 	.word	0x0000c330


	//   ....[51]....
        /*0448*/ 	.word	0x0000c350


	//   ....[52]....
        /*044c*/ 	.word	0x0000c3c0


	//   ....[53]....
        /*0450*/ 	.word	0x0000c810


	//   ....[54]....
        /*0454*/ 	.word	0x0000ccf0


	//   ....[55]....
        /*0458*/ 	.word	0x0000d110


	//   ....[56]....
        /*045c*/ 	.word	0x0000d1a0


	//   ....[57]....
        /*0460*/ 	.word	0x0000d240


	//   ....[58]....
        /*0464*/ 	.word	0x0000d2f0


	//   ....[59]....
        /*0468*/ 	.word	0x0000d370


	//   ....[60]....
        /*046c*/ 	.word	0x0000d3f0


	//   ....[61]....
        /*0470*/ 	.word	0x0000d470


	//   ....[62]....
        /*0474*/ 	.word	0x0000d4f0


	//   ....[63]....
        /*0478*/ 	.word	0x0000d580


	//   ....[64]....
        /*047c*/ 	.word	0x0000d630


	//   ....[65]....
        /*0480*/ 	.word	0x0000d6b0


	//   ....[66]....
        /*0484*/ 	.word	0x0000d730


	//   ....[67]....
        /*0488*/ 	.word	0x0000d7b0


	//   ....[68]....
        /*048c*/ 	.word	0x0000d830


	//   ....[69]....
        /*0490*/ 	.word	0x0000d8a0


	//   ....[70]....
        /*0494*/ 	.word	0x0000d940


	//   ....[71]....
        /*0498*/ 	.word	0x0000d9d0


	//   ....[72]....
        /*049c*/ 	.word	0x0000daf0


	//----- nvinfo : EIATTR_REG_RECONFIG
	.align		4
.L_204:
        /*04a0*/ 	.byte	0x01, 0x54
	.zero		2


	//----- nvinfo : EIATTR_SYSCALL_OFFSETS
	.align		4
        /*04a4*/ 	.byte	0x04, 0x46
        /*04a6*/ 	.short	(.L_206 - .L_205)


	//   ....[0]....
.L_205:
        /*04a8*/ 	.word	0x00001740


	//   ....[1]....
        /*04ac*/ 	.word	0x000094d0


	//   ....[2]....
        /*04b0*/ 	.word	0x00009610


	//   ....[3]....
        /*04b4*/ 	.word	0x00009710


	//----- nvinfo : EIATTR_MBARRIER_INSTR_OFFSETS
	.align		4
.L_206:
        /*04b8*/ 	.byte	0x04, 0x39
        /*04ba*/ 	.short	(.L_208 - .L_207)


	//   ....[0]....
.L_207:
        /*04bc*/ 	.word	0x000002a0
        /*04c0*/ 	.word	0x000000ff
        /*04c4*/ 	.word	0x00022800
        /*04c8*/ 	.short	0x0100
        /*04ca*/ 	.byte	0x08
	.zero		1


	//   ....[1]....
        /*04cc*/ 	.word	0x000002b0
        /*04d0*/ 	.word	0x000000ff
        /*04d4*/ 	.word	0x00022820
        /*04d8*/ 	.short	0x0100
        /*04da*/ 	.byte	0x08
	.zero		1


	//   ....[2]....
        /*04dc*/ 	.word	0x000003a0
        /*04e0*/ 	.word	0x000000ff
        /*04e4*/ 	.word	0x00022830
        /*04e8*/ 	.short	0x0100
        /*04ea*/ 	.byte	0x08
	.zero		1


	//   ....[3]....
        /*04ec*/ 	.word	0x000003b0
        /*04f0*/ 	.word	0x000000ff
        /*04f4*/ 	.word	0x00022840
        /*04f8*/ 	.short	0x0100
        /*04fa*/ 	.byte	0x08
	.zero		1


	//   ....[4]....
        /*04fc*/ 	.word	0x000003c0
        /*0500*/ 	.word	0x000000ff
        /*0504*/ 	.word	0x00022838
        /*0508*/ 	.short	0x0100
        /*050a*/ 	.byte	0x08
	.zero		1


	//   ....[5]....
        /*050c*/ 	.word	0x000003d0
        /*0510*/ 	.word	0x000000ff
        /*0514*/ 	.word	0x00022848
        /*0518*/ 	.short	0x0100
        /*051a*/ 	.byte	0x08
	.zero		1


	//   ....[6]....
        /*051c*/ 	.word	0x00000500
        /*0520*/ 	.word	0x000000ff
        /*0524*/ 	.word	0x00022850
        /*0528*/ 	.short	0x0100
        /*052a*/ 	.byte	0x08
	.zero		1


	//   ....[7]....
        /*052c*/ 	.word	0x00000510
        /*0530*/ 	.word	0x000000ff
        /*0534*/ 	.word	0x00022860
        /*0538*/ 	.short	0x0100
        /*053a*/ 	.byte	0x08
	.zero		1


	//   ....[8]....
        /*053c*/ 	.word	0x00000520
        /*0540*/ 	.word	0x000000ff
        /*0544*/ 	.word	0x00022858
        /*0548*/ 	.short	0x0100
        /*054a*/ 	.byte	0x08
	.zero		1


	//   ....[9]....
        /*054c*/ 	.word	0x00000530
        /*0550*/ 	.word	0x000000ff
        /*0554*/ 	.word	0x00022868
        /*0558*/ 	.short	0x0100
        /*055a*/ 	.byte	0x08
	.zero		1


	//   ....[10]....
        /*055c*/ 	.word	0x00000620
        /*0560*/ 	.word	0x000000ff
        /*0564*/ 	.word	0x00022870
        /*0568*/ 	.short	0x0100
        /*056a*/ 	.byte	0x06
	.zero		1


	//   ....[11]....
        /*056c*/ 	.word	0x00000630
        /*0570*/ 	.word	0x000000ff
        /*0574*/ 	.word	0x00022880
        /*0578*/ 	.short	0x0100
        /*057a*/ 	.byte	0x06
	.zero		1


	//   ....[12]....
        /*057c*/ 	.word	0x00000640
        /*0580*/ 	.word	0x000000ff
        /*0584*/ 	.word	0x00022878
        /*0588*/ 	.short	0x0100
        /*058a*/ 	.byte	0x06
	.zero		1


	//   ....[13]....
        /*058c*/ 	.word	0x00000650
        /*0590*/ 	.word	0x000000ff
        /*0594*/ 	.word	0x00022888
        /*0598*/ 	.short	0x0100
        /*059a*/ 	.byte	0x06
	.zero		1


	//   ....[14]....
        /*059c*/ 	.word	0x00000780
        /*05a0*/ 	.word	0x000000ff
        /*05a4*/ 	.word	0x00022890
        /*05a8*/ 	.short	0x0100
        /*05aa*/ 	.byte	0x08
	.zero		1


	//   ....[15]....
        /*05ac*/ 	.word	0x00000790
        /*05b0*/ 	.word	0x000000ff
        /*05b4*/ 	.word	0x000228a0
        /*05b8*/ 	.short	0x0100
        /*05ba*/ 	.byte	0x08
	.zero		1


	//   ....[16]....
        /*05bc*/ 	.word	0x000007a0
        /*05c0*/ 	.word	0x000000ff
        /*05c4*/ 	.word	0x00022898
        /*05c8*/ 	.short	0x0100
        /*05ca*/ 	.byte	0x08
	.zero		1


	//   ....[17]....
        /*05cc*/ 	.word	0x000007b0
        /*05d0*/ 	.word	0x000000ff
        /*05d4*/ 	.word	0x000228a8
        /*05d8*/ 	.short	0x0100
        /*05da*/ 	.byte	0x08
	.zero		1


	//   ....[18]....
        /*05dc*/ 	.word	0x000008e0
        /*05e0*/ 	.word	0x000000ff
        /*05e4*/ 	.word	0x000228b0
        /*05e8*/ 	.short	0x0100
        /*05ea*/ 	.byte	0x08
	.zero		1


	//   ....[19]....
        /*05ec*/ 	.word	0x000008f0
        /*05f0*/ 	.word	0x000000ff
        /*05f4*/ 	.word	0x000228c0
        /*05f8*/ 	.short	0x0100
        /*05fa*/ 	.byte	0x08
	.zero		1


	//   ....[20]....
        /*05fc*/ 	.word	0x00000900
        /*0600*/ 	.word	0x000000ff
        /*0604*/ 	.word	0x000228b8
        /*0608*/ 	.short	0x0100
        /*060a*/ 	.byte	0x08
	.zero		1


	//   ....[21]....
        /*060c*/ 	.word	0x00000910
        /*0610*/ 	.word	0x000000ff
        /*0614*/ 	.word	0x000228c8
        /*0618*/ 	.short	0x0100
        /*061a*/ 	.byte	0x08
	.zero		1


	//   ....[22]....
        /*061c*/ 	.word	0x000017e0
        /*0620*/ 	.word	0x00000006
        /*0624*/ 	.word	0x00022800
        /*0628*/ 	.short	0x010a
        /*062a*/ 	.byte	0x3f
	.zero		1


	//   ....[23]....
        /*062c*/ 	.word	0x000018a0
        /*0630*/ 	.word	0x00000005
        /*0634*/ 	.word	0x00022830
        /*0638*/ 	.short	0x010a
        /*063a*/ 	.byte	0x3f
	.zero		1


	//   ....[24]....
        /*063c*/ 	.word	0x000018e0
        /*0640*/ 	.word	0x00000005
        /*0644*/ 	.word	0x00022830
        /*0648*/ 	.short	0x010a
        /*064a*/ 	.byte	0x3f
	.zero		1


	//   ....[25]....
        /*064c*/ 	.word	0x00002a50
        /*0650*/ 	.word	0x00000003
        /*0654*/ 	.word	0x00000000
        /*0658*/ 	.short	0x0101
        /*065a*/ 	.byte	0x3f
	.zero		1


	//   ....[26]....
        /*065c*/ 	.word	0x00002eb0
        /*0660*/ 	.word	0x00000005
        /*0664*/ 	.word	0x00022850
        /*0668*/ 	.short	0x010a
        /*066a*/ 	.byte	0x3f
	.zero		1


	//   ....[27]....
        /*066c*/ 	.word	0x00002ef0
        /*0670*/ 	.word	0x00000005
        /*0674*/ 	.word	0x00022850
        /*0678*/ 	.short	0x010a
        /*067a*/ 	.byte	0x3f
	.zero		1


	//   ....[28]....
        /*067c*/ 	.word	0x000031f0
        /*0680*/ 	.word	0x00000005
        /*0684*/ 	.word	0x00000000
        /*0688*/ 	.short	0x0101
        /*068a*/ 	.byte	0x3f
	.zero		1


	//   ....[29]....
        /*068c*/ 	.word	0x00003350
        /*0690*/ 	.word	0x000000ff
        /*0694*/ 	.word	0x00022830
        /*0698*/ 	.short	0x010a
        /*069a*/ 	.byte	0x17
	.zero		1


	//   ....[30]....
        /*069c*/ 	.word	0x00003390
        /*06a0*/ 	.word	0x000000ff
        /*06a4*/ 	.word	0x00022830
        /*06a8*/ 	.short	0x010a
        /*06aa*/ 	.byte	0x17
	.zero		1


	//   ....[31]....
        /*06ac*/ 	.word	0x00004150
        /*06b0*/ 	.word	0x0000009a
        /*06b4*/ 	.word	0x00000000
        /*06b8*/ 	.short	0x0101
        /*06ba*/ 	.byte	0x3f
	.zero		1


	//   ....[32]....
        /*06bc*/ 	.word	0x00004c00
        /*06c0*/ 	.word	0x000000ff
        /*06c4*/ 	.word	0x00022850
        /*06c8*/ 	.short	0x010a
        /*06ca*/ 	.byte	0x17
	.zero		1


	//   ....[33]....
        /*06cc*/ 	.word	0x00004c40
        /*06d0*/ 	.word	0x000000ff
        /*06d4*/ 	.word	0x00022850
        /*06d8*/ 	.short	0x010a
        /*06da*/ 	.byte	0x17
	.zero		1


	//   ....[34]....
        /*06dc*/ 	.word	0x00004f00
        /*06e0*/ 	.word	0x000000ba
        /*06e4*/ 	.word	0x00000000
        /*06e8*/ 	.short	0x0101
        /*06ea*/ 	.byte	0x3f
	.zero		1


	//   ....[35]....
        /*06ec*/ 	.word	0x00007080
        /*06f0*/ 	.word	0x00000000
        /*06f4*/ 	.word	0x00000000
        /*06f8*/ 	.short	0x0101
        /*06fa*/ 	.byte	0x3f
	.zero		1


	//   ....[36]....
        /*06fc*/ 	.word	0x00009c70
        /*0700*/ 	.word	0x00000008
        /*0704*/ 	.word	0x00022840
        /*0708*/ 	.short	0x010a
        /*070a*/ 	.byte	0x3f
	.zero		1


	//   ....[37]....
        /*070c*/ 	.word	0x0000a070
        /*0710*/ 	.word	0x0000000a
        /*0714*/ 	.word	0x00022820
        /*0718*/ 	.short	0x010a
        /*071a*/ 	.byte	0x3f
	.zero		1


	//   ....[38]....
        /*071c*/ 	.word	0x0000a130
        /*0720*/ 	.word	0x00000008
        /*0724*/ 	.word	0x00022860
        /*0728*/ 	.short	0x010a
        /*072a*/ 	.byte	0x3f
	.zero		1


	//   ....[39]....
        /*072c*/ 	.word	0x0000a7a0
        /*0730*/ 	.word	0x00000003
        /*0734*/ 	.word	0x00022840
        /*0738*/ 	.short	0x010a
        /*073a*/ 	.byte	0x3f
	.zero		1


	//   ....[40]....
        /*073c*/ 	.word	0x0000a9b0
        /*0740*/ 	.word	0x00000003
        /*0744*/ 	.word	0x00022860
        /*0748*/ 	.short	0x010a
        /*074a*/ 	.byte	0x3f
	.zero		1


	//   ....[41]....
        /*074c*/ 	.word	0x0000af30
        /*0750*/ 	.word	0x00000002
        /*0754*/ 	.word	0x00022840
        /*0758*/ 	.short	0x010a
        /*075a*/ 	.byte	0x3f
	.zero		1


	//   ....[42]....
        /*075c*/ 	.word	0x0000b130
        /*0760*/ 	.word	0x00000002
        /*0764*/ 	.word	0x00022860
        /*0768*/ 	.short	0x010a
        /*076a*/ 	.byte	0x3f
	.zero		1


	//   ....[43]....
        /*076c*/ 	.word	0x0000b630
        /*0770*/ 	.word	0x00000002
        /*0774*/ 	.word	0x00022840
        /*0778*/ 	.short	0x010a
        /*077a*/ 	.byte	0x3f
	.zero		1


	//   ....[44]....
        /*077c*/ 	.word	0x0000b840
        /*0780*/ 	.word	0x00000002
        /*0784*/ 	.word	0x00022860
        /*0788*/ 	.short	0x010a
        /*078a*/ 	.byte	0x3f
	.zero		1


	//   ....[45]....
        /*078c*/ 	.word	0x0000c790
        /*0790*/ 	.word	0x00000000
        /*0794*/ 	.word	0x00022820
        /*0798*/ 	.short	0x010a
        /*079a*/ 	.byte	0x3f
	.zero		1


	//   ....[46]....
        /*079c*/ 	.word	0x0000c950
        /*07a0*/ 	.word	0x00000006
        /*07a4*/ 	.word	0x00000000
        /*07a8*/ 	.short	0x010a
        /*07aa*/ 	.byte	0x3f
	.zero		1


	//   ....[47]....
        /*07ac*/ 	.word	0x0000c9c0
        /*07b0*/ 	.word	0x00000007
        /*07b4*/ 	.word	0x00000000
        /*07b8*/ 	.short	0x010a
        /*07ba*/ 	.byte	0x3f
	.zero		1


	//   ....[48]....
        /*07bc*/ 	.word	0x0000ca30
        /*07c0*/ 	.word	0x00000004
        /*07c4*/ 	.word	0x00000000
        /*07c8*/ 	.short	0x010a
        /*07ca*/ 	.byte	0x3f
	.zero		1


	//   ....[49]....
        /*07cc*/ 	.word	0x0000ca60
        /*07d0*/ 	.word	0x00000003
        /*07d4*/ 	.word	0x00000000
        /*07d8*/ 	.short	0x010a
        /*07da*/ 	.byte	0x3f
	.zero		1


	//   ....[50]....
        /*07dc*/ 	.word	0x0000cac0
        /*07e0*/ 	.word	0x00000006
        /*07e4*/ 	.word	0x00022800
        /*07e8*/ 	.short	0x010a
        /*07ea*/ 	.byte	0x3f
	.zero		1


	//   ....[51]....
        /*07ec*/ 	.word	0x0000cb10
        /*07f0*/ 	.word	0x00000005
        /*07f4*/ 	.word	0x00022830
        /*07f8*/ 	.short	0x010a
        /*07fa*/ 	.byte	0x3f
	.zero		1


	//   ....[52]....
        /*07fc*/ 	.word	0x0000cb60
        /*0800*/ 	.word	0x00000005
        /*0804*/ 	.word	0x00022850
        /*0808*/ 	.short	0x010a
        /*080a*/ 	.byte	0x3f
	.zero		1


	//   ....[53]....
        /*080c*/ 	.word	0x0000cbc0
        /*0810*/ 	.word	0x00000000
        /*0814*/ 	.word	0x00022830
        /*0818*/ 	.short	0x010a
        /*081a*/ 	.byte	0x3f
	.zero		1


	//   ....[54]....
        /*081c*/ 	.word	0x0000cc10
        /*0820*/ 	.word	0x000000ba
        /*0824*/ 	.word	0x00022850
        /*0828*/ 	.short	0x010a
        /*082a*/ 	.byte	0x3f
	.zero		1


	//   ....[55]....
        /*082c*/ 	.word	0x0000cdb0
        /*0830*/ 	.word	0x00000008
        /*0834*/ 	.word	0x00022840
        /*0838*/ 	.short	0x010a
        /*083a*/ 	.byte	0x3f
	.zero		1


	//   ....[56]....
        /*083c*/ 	.word	0x0000ce30
        /*0840*/ 	.word	0x00000008
        /*0844*/ 	.word	0x00022820
        /*0848*/ 	.short	0x010a
        /*084a*/ 	.byte	0x3f
	.zero		1


	//   ....[57]....
        /*084c*/ 	.word	0x0000ce80
        /*0850*/ 	.word	0x00000008
        /*0854*/ 	.word	0x00022860
        /*0858*/ 	.short	0x010a
        /*085a*/ 	.byte	0x3f
	.zero		1


	//   ....[58]....
        /*085c*/ 	.word	0x0000ced0
        /*0860*/ 	.word	0x00000003
        /*0864*/ 	.word	0x00022840
        /*0868*/ 	.short	0x010a
        /*086a*/ 	.byte	0x3f
	.zero		1


	//   ....[59]....
        /*086c*/ 	.word	0x0000cf20
        /*0870*/ 	.word	0x00000003
        /*0874*/ 	.word	0x00022860
        /*0878*/ 	.short	0x010a
        /*087a*/ 	.byte	0x3f
	.zero		1


	//   ....[60]....
        /*087c*/ 	.word	0x0000cf70
        /*0880*/ 	.word	0x00000002
        /*0884*/ 	.word	0x00022840
        /*0888*/ 	.short	0x010a
        /*088a*/ 	.byte	0x3f
	.zero		1


	//   ....[61]....
        /*088c*/ 	.word	0x0000cfc0
        /*0890*/ 	.word	0x00000002
        /*0894*/ 	.word	0x00022860
        /*0898*/ 	.short	0x010a
        /*089a*/ 	.byte	0x3f
	.zero		1


	//   ....[62]....
        /*089c*/ 	.word	0x0000d010
        /*08a0*/ 	.word	0x00000002
        /*08a4*/ 	.word	0x00022840
        /*08a8*/ 	.short	0x010a
        /*08aa*/ 	.byte	0x3f
	.zero		1


	//   ....[63]....
        /*08ac*/ 	.word	0x0000d060
        /*08b0*/ 	.word	0x00000002
        /*08b4*/ 	.word	0x00022860
        /*08b8*/ 	.short	0x010a
        /*08ba*/ 	.byte	0x3f
	.zero		1


	//   ....[64]....
        /*08bc*/ 	.word	0x0000da10
        /*08c0*/ 	.word	0x00000000
        /*08c4*/ 	.word	0x00022820
        /*08c8*/ 	.short	0x010a
        /*08ca*/ 	.byte	0x3f
	.zero		1


	//   ....[65]....
        /*08cc*/ 	.word	0x0000dbb0
        /*08d0*/ 	.word	0x00000006
        /*08d4*/ 	.word	0x00000000
        /*08d8*/ 	.short	0x010a
        /*08da*/ 	.byte	0x3f
	.zero		1


	//   ....[66]....
        /*08dc*/ 	.word	0x0000dc00
        /*08e0*/ 	.word	0x00000007
        /*08e4*/ 	.word	0x00000000
        /*08e8*/ 	.short	0x010a
        /*08ea*/ 	.byte	0x3f
	.zero		1


	//   ....[67]....
        /*08ec*/ 	.word	0x0000dc50
        /*08f0*/ 	.word	0x00000004
        /*08f4*/ 	.word	0x00000000
        /*08f8*/ 	.short	0x010a
        /*08fa*/ 	.byte	0x3f
	.zero		1


	//----- nvinfo : EIATTR_NUM_MBARRIERS
	.align		4
.L_208:
        /*08fc*/ 	.byte	0x03, 0x38
        /*08fe*/ 	.short	0x0016


	//----- nvinfo : EIATTR_EXIT_INSTR_OFFSETS
	.align		4
        /*0900*/ 	.byte	0x04, 0x1c
        /*0902*/ 	.short	(.L_210 - .L_209)


	//   ....[0]....
.L_209:
        /*0904*/ 	.word	0x00000a90


	//   ....[1]....
        /*0908*/ 	.word	0x000083e0


	//   ....[2]....
        /*090c*/ 	.word	0x00008440


	//   ....[3]....
        /*0910*/ 	.word	0x0000cab0


	//----- nvinfo : EIATTR_MAX_THREADS
	.align		4
.L_210:
        /*0914*/ 	.byte	0x04, 0x05
        /*0916*/ 	.short	(.L_212 - .L_211)
.L_211:
        /*0918*/ 	.word	0x00000180
        /*091c*/ 	.word	0x00000001
        /*0920*/ 	.word	0x00000001


	//----- nvinfo : EIATTR_CRS_STACK_SIZE
	.align		4
.L_212:
        /*0924*/ 	.byte	0x04, 0x1e
        /*0926*/ 	.short	(.L_214 - .L_213)
.L_213:
        /*0928*/ 	.word	0x00000000


	//----- nvinfo : EIATTR_CBANK_PARAM_SIZE
	.align		4
.L_214:
        /*092c*/ 	.byte	0x03, 0x19
        /*092e*/ 	.short	0x0a70


	//----- nvinfo : EIATTR_PARAM_CBANK
	.align		4
        /*0930*/ 	.byte	0x04, 0x0a
        /*0932*/ 	.short	(.L_216 - .L_215)
	.align		4
.L_215:
        /*0934*/ 	.word	index@(.nv.constant0._ZN7cutlass13device_kernelIN5flash11enable_sm90INS1_16FlashAttnFwdSm90INS1_25CollectiveMainloopFwdSm90ILi2EN4cute5tupleIJNS5_1CILi1EEES8_S8_EEENS6_IJNS7_ILi128EEENS7_ILi96EEENS7_ILi64EEEEEELi256ENS_6half_tEfNS_4arch4Sm90ELb0ELb0ELb0ELb1ELb0ELb0ELb0ELb1ELb0ELb0ELb0ELb0EEENS1_21CollectiveEpilogueFwdINS6_IJSA_NS7_ILi256EEESB_EEES9_SE_SG_Li256ELb1ELb0ELb0ELb0EEENS1_36VarlenDynamicPersistentTileSchedulerILi128ELi96ELi256ELi32ELb0ELb0ELb1ELb0ELb1ELb1EEEEEEEEEvNT_6ParamsE)
        /*0938*/ 	.short	0x0210
        /*093a*/ 	.short	0x0a70


	//----- nvinfo : EIATTR_SW_WAR
	.align		4
.L_216:
        /*093c*/ 	.byte	0x04, 0x36
        /*093e*/ 	.short	(.L_218 - .L_217)
.L_217:
        /*0940*/ 	.word	0x00000008
.L_218:


//--------------------- .nv.info._ZN7cutlass13device_kernelIN5flash11enable_sm90INS1_16FlashAttnFwdSm90INS1_25CollectiveMainloopFwdSm90ILi2EN4cute5tupleIJNS5_1CILi1EEES8_S8_EEENS6_IJNS7_ILi128EEENS7_ILi96EEENS7_ILi64EEEEEELi256ENS_6half_tEfNS_4arch4Sm90ELb0ELb0ELb0ELb1ELb0ELb1ELb0ELb1ELb0ELb0ELb0ELb0EEENS1_21CollectiveEpilogueFwdINS6_IJSA_NS7_ILi256EEESB_EEES9_SE_SG_Li256ELb1ELb0ELb0ELb0EEENS1_36VarlenDynamicPersistentTileSchedulerILi128ELi96ELi256ELi32ELb0ELb0ELb1ELb0ELb1ELb1EEEEEEEEEvNT_6ParamsE --------------------------
	.section	.nv.info._ZN7cutlass13device_kernelIN5flash11enable_sm90INS1_16FlashAttnFwdSm90INS1_25CollectiveMainloopFwdSm90ILi2EN4cute5tupleIJNS5_1CILi1EEES8_S8_EEENS6_IJNS7_ILi128EEENS7_ILi96EEENS7_ILi64EEEEEELi256ENS_6half_tEfNS_4arch4Sm90ELb0ELb0ELb0ELb1ELb0ELb1ELb0ELb1ELb0ELb0ELb0ELb0EEENS1_21CollectiveEpilogueFwdINS6_IJSA_NS7_ILi256EEESB_EEES9_SE_SG_Li256ELb1ELb0ELb0ELb0EEENS1_36VarlenDynamicPersistentTileSchedulerILi128ELi96ELi256ELi32ELb0ELb0ELb1ELb0ELb1ELb1EEEEEEEEEvNT_6ParamsE,"",@"SHT_CUDA_INFO"
	.sectionflags	@""
	.align	4


	//----- nvinfo : EIATTR_CUDA_API_VERSION
	.align		4
        /*0000*/ 	.byte	0x04, 0x37
        /*0002*/ 	.short	(.L_220 - .L_219)
.L_219:
        /*0004*/ 	.word	0x00000082


	//----- nvinfo : EIATTR_KPARAM_INFO
	.align		4
.L_220:
        /*0008*/ 	.byte	0x04, 0x17
        /*000a*/ 	.short	(.L_222 - .L_221)
.L_221:
        /*000c*/ 	.word	0x00000000
        /*0010*/ 	.short	0x0000
        /*0012*/ 	.short	0x0070
        /*0014*/ 	.byte	0x00, 0xf0, 0x01, 0x28


	//----- nvinfo : EIATTR_SPARSE_MMA_MASK
	.align		4
.L_222:
        /*0018*/ 	.byte	0x03, 0x50
        /*001a*/ 	.short	0x0000


	//----- nvinfo : EIATTR_MAXREG_COUNT
	.align		4
        /*001c*/ 	.byte	0x03, 0x1b
        /*001e*/ 	.short	0x00a8


	//----- nvinfo : EIATTR_NUM_BARRIERS
	.align		4
        /*0020*/ 	.byte	0x02, 0x4c
        /*0022*/ 	.byte	0x10
	.zero		1


	//----- nvinfo : EIATTR_EXTERNS
	.align		4
        /*0024*/ 	.byte	0x04, 0x0f
        /*0026*/ 	.short	(.L_224 - .L_223)


	//   ....[0]....
	.align		4
.L_223:
        /*0028*/ 	.word	index@(__assertfail)


	//----- nvinfo : EIATTR_ANNOTATIONS
	.align		4
.L_224:
        /*002c*/ 	.byte	0x04, 0x55
        /*002e*/ 	.short	(.L_226 - .L_225)


	//   ....[0]....
.L_225:
        /* <DEDUP_REMOVED lines=41> */


	//----- nvinfo : EIATTR_MERCURY_ISA_VERSION
	.align		4
.L_226:
        /*02b0*/ 	.byte	0x03, 0x5f
        /*02b2*/ 	.short	0x0101


	//----- nvinfo : EIATTR_UNUSED_LOAD_BYTE_OFFSET
	.align		4
        /*02b4*/ 	.byte	0x04, 0x44
        /*02b6*/ 	.short	(.L_228 - .L_227)


	//   ....[0]....
.L_227:
        /*02b8*/ 	.word	0x00000b00
        /*02bc*/ 	.word	0x0000fff0


	//   ....[1]....
        /*02c0*/ 	.word	0x0000c3e0
        /*02c4*/ 	.word	0x0000fff0


	//----- nvinfo : EIATTR_INT_WARP_WIDE_INSTR_OFFSETS
	.align		4
.L_228:
        /*02c8*/ 	.byte	0x04, 0x31
        /*02ca*/ 	.short	(.L_230 - .L_229)


	//   ....[0]....
.L_229:
        /*02cc*/ 	.word	0x000001c0


	//   ....[1]....
        /*02d0*/ 	.word	0x00000200


	//   ....[2]....
        /*02d4*/ 	.word	0x00000270


	//   ....[3]....
        /*02d8*/ 	.word	0x00010b00


	//   ....[4]....
        /*02dc*/ 	.word	0x00010b90


	//   ....[5]....
        /*02e0*/ 	.word	0x00011010


	//   ....[6]....
        /*02e4*/ 	.word	0x00011040


	//   ....[7]....
        /*02e8*/ 	.word	0x00013460


	//   ....[8]....
        /*02ec*/ 	.word	0x000134f0


	//----- nvinfo : EIATTR_COOP_GROUP_MASK_REGIDS
	.align		4
.L_230:
        /*02f0*/ 	.byte	0x04, 0x29
        /*02f2*/ 	.short	(.L_232 - .L_231)


	//   ....[0]....
.L_231:
        /*02f4*/ 	.word	0xffffffff


	//   ....[1]....
        /*02f8*/ 	.word	0xffffffff


	//   ....[2]....
        /*02fc*/ 	.word	0xffffffff


	//   ....[3]....
        /*0300*/ 	.word	0xffffffff


	//   ....[4]....
        /*0304*/ 	.word	0xffffffff


	//   ....[5]....
        /*0308*/ 	.word	0xffffffff


	//   ....[6]....
        /*030c*/ 	.word	0xffffffff


	//   ....[7]....
        /*0310*/ 	.word	0xffffffff


	//   ....[8]....
        /*0314*/ 	.word	0xffffffff


	//   ....[9]....
        /*0318*/ 	.word	0xffffffff


	//   ....[10]....
        /*031c*/ 	.word	0xffffffff


	//   ....[11]....
        /*0320*/ 	.word	0xffffffff


	//   ....[12]....
        /*0324*/ 	.word	0xffffffff


	//   ....[13]....
        /*0328*/ 	.word	0xffffffff


	//   ....[14]....
        /*032c*/ 	.word	0xffffffff


	//   ....[15]....
        /*0330*/ 	.word	0xffffffff


	//   ....[16]....
        /*0334*/ 	.word	0xffffffff


	//   ....[17]....
        /*0338*/ 	.word	0xffffffff


	//   ....[18]....
        /*033c*/ 	.word	0xffffffff


	//   ....[19]....
        /*0340*/ 	.word	0xffffffff


	//   ....[20]....
        /*0344*/ 	.word	0xffffffff


	//   ....[21]....
        /*0348*/ 	.word	0xffffffff


	//   ....[22]....
        /*034c*/ 	.word	0xffffffff


	//   ....[23]....
        /*0350*/ 	.word	0xffffffff


	//   ....[24]....
        /*0354*/ 	.word	0xffffffff


	//   ....[25]....
        /*0358*/ 	.word	0xffffffff


	//   ....[26]....
        /*035c*/ 	.word	0xffffffff


	//   ....[27]....
        /*0360*/ 	.word	0xffffffff


	//   ....[28]....
        /*0364*/ 	.word	0xffffffff


	//   ....[29]....
        /*0368*/ 	.word	0xffffffff


	//   ....[30]....
        /*036c*/ 	.word	0xffffffff


	//   ....[31]....
        /*0370*/ 	.word	0xffffffff


	//   ....[32]....
        /*0374*/ 	.word	0xffffffff


	//   ....[33]....
        /*0378*/ 	.word	0xffffffff


	//   ....[34]....
        /*037c*/ 	.word	0xffffffff


	//   ....[35]....
        /*0380*/ 	.word	0xffffffff


	//   ....[36]....
        /*0384*/ 	.word	0xffffffff


	//   ....[37]....
        /*0388*/ 	.word	0xffffffff


	//   ....[38]....
        /*038c*/ 	.word	0xffffffff


	//   ....[39]....
        /*0390*/ 	.word	0xffffffff


	//   ....[40]....
        /*0394*/ 	.word	0xffffffff


	//   ....[41]....
        /*0398*/ 	.word	0xffffffff


	//   ....[42]....
        /*039c*/ 	.word	0xffffffff


	//   ....[43]....
        /*03a0*/ 	.word	0xffffffff


	//   ....[44]....
        /*03a4*/ 	.word	0xffffffff


	//   ....[45]....
        /*03a8*/ 	.word	0xffffffff


	//   ....[46]....
        /*03ac*/ 	.word	0xffffffff


	//   ....[47]....
        /*03b0*/ 	.word	0xffffffff


	//   ....[48]....
        /*03b4*/ 	.word	0xffffffff


	//   ....[49]....
        /*03b8*/ 	.word	0xffffffff


	//   ....[50]....
        /*03bc*/ 	.word	0xffffffff


	//   ....[51]....
        /*03c0*/ 	.word	0xffffffff


	//   ....[52]....
        /*03c4*/ 	.word	0xffffffff


	//   ....[53]....
        /*03c8*/ 	.word	0xffffffff


	//   ....[54]....
        /*03cc*/ 	.word	0x0500000f


	//   ....[55]....
        /*03d0*/ 	.word	0x0500000f


	//   ....[56]....
        /*03d4*/ 	.word	0x0500000f


	//   ....[57]....
        /*03d8*/ 	.word	0x0500000f


	//   ....[58]....
        /*03dc*/ 	.word	0x0500000f


	//   ....[59]....
        /*03e0*/ 	.word	0x0500000f


	//   ....[60]....
        /*03e4*/ 	.word	0x0500000f


	//   ....[61]....
        /*03e8*/ 	.word	0x0500000f


	//   ....[62]....
        /*03ec*/ 	.word	0x0500000f


	//   ....[63]....
        /*03f0*/ 	.word	0x0500000f


	//   ....[64]....
        /*03f4*/ 	.word	0x0500000f


	//   ....[65]....
        /*03f8*/ 	.word	0x0500000f


	//   ....[66]....
        /*03fc*/ 	.word	0x0500000f


	//   ....[67]....
        /*0400*/ 	.word	0x0500000f


	//   ....[68]....
        /*0404*/ 	.word	0x0500000f


	//   ....[69]....
        /*0408*/ 	.word	0x0500000f


	//   ....[70]....
        /*040c*/ 	.word	0x0500000f


	//   ....[71]....
        /*0410*/ 	.word	0x0500000f


	//   ....[72]....
        /*0414*/ 	.word	0x0500000f


	//   ....[73]....
        /*0418*/ 	.word	0x0500000f


	//   ....[74]....
        /*041c*/ 	.word	0x0500000f


	//   ....[75]....
        /*0420*/ 	.word	0x0500000f


	//   ....[76]....
        /*0424*/ 	.word	0x0500000f


	//   ....[77]....
        /*0428*/ 	.word	0x0500000f


	//   ....[78]....
        /*042c*/ 	.word	0x0500000f


	//   ....[79]....
        /*0430*/ 	.word	0x0500000f


	//   ....[80]....
        /*0434*/ 	.word	0x0500000f


	//   ....[81]....
        /*0438*/ 	.word	0x0500000f


	//   ....[82]....
        /*043c*/ 	.word	0x0500000f


	//----- nvinfo : EIATTR_COOP_GROUP_INSTR_OFFSETS
	.align		4
.L_232:
        /*0440*/ 	.byte	0x04, 0x28
        /*0442*/ 	.short	(.L_234 - .L_233)


	//   ....[0]....
.L_233:
        /*0444*/ 	.word	0x00000070


	//   ....[1]....
        /*0448*/ 	.word	0x000001d0


	//   ....[2]....
        /*044c*/ 	.word	0x00000220


	//   ....[3]....
        /*0450*/ 	.word	0x00000450


	//   ....[4]....
        /*0454*/ 	.word	0x000005b0


	//   ....[5]....
        /*0458*/ 	.word	0x000006d0


	//   ....[6]....
        /*045c*/ 	.word	0x00000830


	//   ....[7]....
        /*0460*/ 	.word	0x000059d0


	//   ....[8]....
        /*0464*/ 	.word	0x000088c0


	//   ....[9]....
        /*0468*/ 	.word	0x000088f0


	//   ....[10]....
        /*046c*/ 	.word	0x00008d20


	//   ....[11]....
        /*0470*/ 	.word	0x00008d90


	//   ....[12]....
        /*0474*/ 	.word	0x00009fc0


	//   ....[13]....
        /*0478*/ 	.word	0x00009ff0


	//   ....[14]....
        /*047c*/ 	.word	0x0000a3b0


	//   ....[15]....
        /*0480*/ 	.word	0x0000a580


	//   ....[16]....
        /*0484*/ 	.word	0x0000b960


	//   ....[17]....
        /*0488*/ 	.word	0x0000b9a0


	//   ....[18]....
        /*048c*/ 	.word	0x0000ba20


	//   ....[19]....
        /*0490*/ 	.word	0x0000ba50


	//   ....[20]....
        /*0494*/ 	.word	0x0000ed20


	//   ....[21]....
        /*0498*/ 	.word	0x0000eeb0


	//   ....[22]....
        /*049c*/ 	.word	0x0000eee0


	//   ....[23]....
        /*04a0*/ 	.word	0x0000ef20


	//   ....[24]....
        /*04a4*/ 	.word	0x0000ef80


	//   ....[25]....
        /*04a8*/ 	.word	0x0000efe0


	//   ....[26]....
        /*04ac*/ 	.word	0x0000f020


	//   ....[27]....
        /*04b0*/ 	.word	0x0000f1d0


	//   ....[28]....
        /*04b4*/ 	.word	0x0000f230


	//   ....[29]....
        /*04b8*/ 	.word	0x0000f270


	//   ....[30]....
        /*04bc*/ 	.word	0x0000f2b0


	//   ....[31]....
        /*04c0*/ 	.word	0x0000f2e0


	//   ....[32]....
        /*04c4*/ 	.word	0x0000f310


	//   ....[33]....
        /*04c8*/ 	.word	0x0000f3a0


	//   ....[34]....
        /*04cc*/ 	.word	0x0000f3d0


	//   ....[35]....
        /*04d0*/ 	.word	0x0000f460


	//   ....[36]....
        /*04d4*/ 	.word	0x00013580


	//   ....[37]....
        /*04d8*/ 	.word	0x00013590


	//   ....[38]....
        /*04dc*/ 	.word	0x000136a0


	//   ....[39]....
        /*04e0*/ 	.word	0x00013700


	//   ....[40]....
        /*04e4*/ 	.word	0x00013740


	//   ....[41]....
        /*04e8*/ 	.word	0x00013780


	//   ....[42]....
        /*04ec*/ 	.word	0x000137b0


	//   ....[43]....
        /*04f0*/ 	.word	0x000137e0


	//   ....[44]....
        /*04f4*/ 	.word	0x00013970


	//   ....[45]....
        /*04f8*/ 	.word	0x000139d0


	//   ....[46]....
        /*04fc*/ 	.word	0x00013a10


	//   ....[47]....
        /*0500*/ 	.word	0x00013a50


	//   ....[48]....
        /*0504*/ 	.word	0x00013a80


	//   ....[49]....
        /*0508*/ 	.word	0x00013ab0


	//   ....[50]....
        /*050c*/ 	.word	0x00013b70


	//   ....[51]....
        /*0510*/ 	.word	0x00013b90


	//   ....[52]....
        /*0514*/ 	.word	0x00013c00


	//   ....[53]....
        /*0518*/ 	.word	0x00014050


	//   ....[54]....
        /*051c*/ 	.word	0x00014490


	//   ....[55]....
        /*0520*/ 	.word	0x00014530


	//   ....[56]....
        /*0524*/ 	.word	0x000145d0


	//   ....[57]....
        /*0528*/ 	.word	0x00014670


	//   ....[58]....
        /*052c*/ 	.word	0x00014710


	//   ....[59]....
        /*0530*/ 	.word	0x00014800


	//   ....[60]....
        /*0534*/ 	.word	0x000148a0


	//   ....[61]....
        /*0538*/ 	.word	0x00014940


	//   ....[62]....
        /*053c*/ 	.word	0x000149e0


	//   ....[63]....
        /*0540*/ 	.word	0x00014c40


	//   ....[64]....
        /*0544*/ 	.word	0x00014f20


	//   ....[65]....
        /*0548*/ 	.word	0x00015340


	//   ....[66]....
        /*054c*/ 	.word	0x000153d0


	//   ....[67]....
        /*0550*/ 	.word	0x00015470


	//   ....[68]....
        /*0554*/ 	.word	0x00015520


	//   ....[69]....
        /*0558*/ 	.word	0x000155a0


	//   ....[70]....
        /*055c*/ 	.word	0x00015620


	//   ....[71]....
        /*0560*/ 	.word	0x000156a0


	//   ....[72]....
        /*0564*/ 	.word	0x00015720


	//   ....[73]....
        /*0568*/ 	.word	0x000157b0


	//   ....[74]....
        /*056c*/ 	.word	0x00015860


	//   ....[75]....
        /*0570*/ 	.word	0x000158e0


	//   ....[76]....
        /*0574*/ 	.word	0x00015960


	//   ....[77]....
        /*0578*/ 	.word	0x000159e0


	//   ....[78]....
        /*057c*/ 	.word	0x00015a60


	//   ....[79]....
        /*0580*/ 	.word	0x00015ad0


	//   ....[80]....
        /*0584*/ 	.word	0x00015b70


	//   ....[81]....
        /*0588*/ 	.word	0x00015c00


	//   ....[82]....
        /*058c*/ 	.word	0x00015d20


	//----- nvinfo : EIATTR_REG_RECONFIG
	.align		4
.L_234:
        /*0590*/ 	.byte	0x01, 0x54
	.zero		2


	//----- nvinfo : EIATTR_SYSCALL_OFFSETS
	.align		4
        /*0594*/ 	.byte	0x04, 0x46
        /*0596*/ 	.short	(.L_236 - .L_235)


	//   ....[0]....
.L_235:
        /*0598*/ 	.word	0x000016e0


	//   ....[1]....
        /*059c*/ 	.word	0x00001830


	//   ....[2]....
        /*05a0*/ 	.word	0x00005b70


	//   ....[3]....
        /*05a4*/ 	.word	0x00006000


	//   ....[4]....
        /*05a8*/ 	.word	0x00010d20


	//   ....[5]....
        /*05ac*/ 	.word	0x00010e60


	//   ....[6]....
        /*05b0*/ 	.word	0x00010f60


	//----- nvinfo : EIATTR_MBARRIER_INSTR_OFFSETS
	.align		4
.L_236:
        /*05b4*/ 	.byte	0x04, 0x39
        /*05b6*/ 	.short	(.L_238 - .L_237)


	//   ....[0]....
.L_237:
        /*05b8*/ 	.word	0x00000300
        /*05bc*/ 	.word	0x000000ff
        /*05c0*/ 	.word	0x00022800
        /*05c4*/ 	.short	0x0100
        /*05c6*/ 	.byte	0x08
	.zero		1


	//   ....[1]....
        /*05c8*/ 	.word	0x00000310
        /*05cc*/ 	.word	0x000000ff
        /*05d0*/ 	.word	0x00022820
        /*05d4*/ 	.short	0x0100
        /*05d6*/ 	.byte	0x08
	.zero		1


	//   ....[2]....
        /*05d8*/ 	.word	0x00000400
        /*05dc*/ 	.word	0x000000ff
        /*05e0*/ 	.word	0x00022830
        /*05e4*/ 	.short	0x0100
        /*05e6*/ 	.byte	0x08
	.zero		1


	//   ....[3]....
        /*05e8*/ 	.word	0x00000410
        /*05ec*/ 	.word	0x000000ff
        /*05f0*/ 	.word	0x00022840
        /*05f4*/ 	.short	0x0100
        /*05f6*/ 	.byte	0x08
	.zero		1


	//   ....[4]....
        /*05f8*/ 	.word	0x00000420
        /*05fc*/ 	.word	0x000000ff
        /*0600*/ 	.word	0x00022838
        /*0604*/ 	.short	0x0100
        /*0606*/ 	.byte	0x08
	.zero		1


	//   ....[5]....
        /*0608*/ 	.word	0x00000430
        /*060c*/ 	.word	0x000000ff
        /*0610*/ 	.word	0x00022848
        /*0614*/ 	.short	0x0100
        /*0616*/ 	.byte	0x08
	.zero		1


	//   ....[6]....
        /*0618*/ 	.word	0x00000560
        /*061c*/ 	.word	0x000000ff
        /*0620*/ 	.word	0x00022850
        /*0624*/ 	.short	0x0100
        /*0626*/ 	.byte	0x08
	.zero		1


	//   ....[7]....
        /*0628*/ 	.word	0x00000570
        /*062c*/ 	.word	0x000000ff
        /*0630*/ 	.word	0x00022860
        /*0634*/ 	.short	0x0100
        /*0636*/ 	.byte	0x08
	.zero		1


	//   ....[8]....
        /*0638*/ 	.word	0x00000580
        /*063c*/ 	.word	0x000000ff
        /*0640*/ 	.word	0x00022858
        /*0644*/ 	.short	0x0100
        /*0646*/ 	.byte	0x08
	.zero		1


	//   ....[9]....
        /*0648*/ 	.word	0x00000590
        /*064c*/ 	.word	0x000000ff
        /*0650*/ 	.word	0x00022868
        /*0654*/ 	.short	0x0100
        /*0656*/ 	.byte	0x08
	.zero		1


	//   ....[10]....
        /*0658*/ 	.word	0x00000680
        /*065c*/ 	.word	0x000000ff
        /*0660*/ 	.word	0x00022870
        /*0664*/ 	.short	0x0100
        /*0666*/ 	.byte	0x06
	.zero		1


	//   ....[11]....
        /*0668*/ 	.word	0x00000690
        /*066c*/ 	.word	0x000000ff
        /*0670*/ 	.word	0x00022880
        /*0674*/ 	.short	0x0100
        /*0676*/ 	.byte	0x06
	.zero		1


	//   ....[12]....
        /*0678*/ 	.word	0x000006a0
        /*067c*/ 	.word	0x000000ff
        /*0680*/ 	.word	0x00022878
        /*0684*/ 	.short	0x0100
        /*0686*/ 	.byte	0x06
	.zero		1


	//   ....[13]....
        /*0688*/ 	.word	0x000006b0
        /*068c*/ 	.word	0x000000ff
        /*0690*/ 	.word	0x00022888
        /*0694*/ 	.short	0x0100
        /*0696*/ 	.byte	0x06
	.zero		1


	//   ....[14]....
        /*0698*/ 	.word	0x000007e0
        /*069c*/ 	.word	0x000000ff
        /*06a0*/ 	.word	0x00022890
        /*06a4*/ 	.short	0x0100
        /*06a6*/ 	.byte	0x08
	.zero		1


	//   ....[15]....
        /*06a8*/ 	.word	0x000007f0
        /*06ac*/ 	.word	0x000000ff
        /*06b0*/ 	.word	0x000228a0
        /*06b4*/ 	.short	0x0100
        /*06b6*/ 	.byte	0x08
	.zero		1


	//   ....[16]....
        /*06b8*/ 	.word	0x00000800
        /*06bc*/ 	.word	0x000000ff
        /*06c0*/ 	.word	0x00022898
        /*06c4*/ 	.short	0x0100
        /*06c6*/ 	.byte	0x08
	.zero		1


	//   ....[17]....
        /*06c8*/ 	.word	0x00000810
        /*06cc*/ 	.word	0x000000ff
        /*06d0*/ 	.word	0x000228a8
        /*06d4*/ 	.short	0x0100
        /*06d6*/ 	.byte	0x08
	.zero		1


	//   ....[18]....
        /*06d8*/ 	.word	0x00000940
        /*06dc*/ 	.word	0x000000ff
        /*06e0*/ 	.word	0x000228b0
        /*06e4*/ 	.short	0x0100
        /*06e6*/ 	.byte	0x08
	.zero		1


	//   ....[19]....
        /*06e8*/ 	.word	0x00000950
        /*06ec*/ 	.word	0x000000ff
        /*06f0*/ 	.word	0x000228c0
        /*06f4*/ 	.short	0x0100
        /*06f6*/ 	.byte	0x08
	.zero		1


	//   ....[20]....
        /*06f8*/ 	.word	0x00000960
        /*06fc*/ 	.word	0x000000ff
        /*0700*/ 	.word	0x000228b8
        /*0704*/ 	.short	0x0100
        /*0706*/ 	.byte	0x08
	.zero		1


	//   ....[21]....
        /*0708*/ 	.word	0x00000970
        /*070c*/ 	.word	0x000000ff
        /*0710*/ 	.word	0x000228c8
        /*0714*/ 	.short	0x0100
        /*0716*/ 	.byte	0x08
	.zero		1


	//   ....[22]....
        /*0718*/ 	.word	0x00002ab0
        /*071c*/ 	.word	0x0000005a
        /*0720*/ 	.word	0x00022890
        /*0724*/ 	.short	0x010a
        /*0726*/ 	.byte	0x3f
	.zero		1


	//   ....[23]....
        /*0728*/ 	.word	0x00003c30
        /*072c*/ 	.word	0x0000005a
        /*0730*/ 	.word	0x00022890
        /*0734*/ 	.short	0x010a
        /*0736*/ 	.byte	0x3f
	.zero		1


	//   ....[24]....
        /*0738*/ 	.word	0x00004c00
        /*073c*/ 	.word	0x0000005a
        /*0740*/ 	.word	0x00022890
        /*0744*/ 	.short	0x010a
        /*0746*/ 	.byte	0x3f
	.zero		1


	//   ....[25]....
        /*0748*/ 	.word	0x00004e10
        /*074c*/ 	.word	0x00000004
        /*0750*/ 	.word	0x00000000
        /*0754*/ 	.short	0x0101
        /*0756*/ 	.byte	0x3f
	.zero		1


	//   ....[26]....
        /*0758*/ 	.word	0x00004e50
        /*075c*/ 	.word	0x0000005a
        /*0760*/ 	.word	0x000228b0
        /*0764*/ 	.short	0x010a
        /*0766*/ 	.byte	0x3f
	.zero		1


	//   ....[27]....
        /*0768*/ 	.word	0x000054a0
        /*076c*/ 	.word	0x0000005a
        /*0770*/ 	.word	0x00000000
        /*0774*/ 	.short	0x0101
        /*0776*/ 	.byte	0x3f
	.zero		1


	//   ....[28]....
        /*0778*/ 	.word	0x00005c00
        /*077c*/ 	.word	0x00000012
        /*0780*/ 	.word	0x00022800
        /*0784*/ 	.short	0x010a
        /*0786*/ 	.byte	0x3f
	.zero		1


	//   ....[29]....
        /*0788*/ 	.word	0x00005c50
        /*078c*/ 	.word	0x00000012
        /*0790*/ 	.word	0x00022800
        /*0794*/ 	.short	0x010a
        /*0796*/ 	.byte	0x3f
	.zero		1


	//   ....[30]....
        /*0798*/ 	.word	0x000062d0
        /*079c*/ 	.word	0x00000012
        /*07a0*/ 	.word	0x00022800
        /*07a4*/ 	.short	0x010a
        /*07a6*/ 	.byte	0x3f
	.zero		1


	//   ....[31]....
        /*07a8*/ 	.word	0x00007140
        /*07ac*/ 	.word	0x00000012
        /*07b0*/ 	.word	0x00022800
        /*07b4*/ 	.short	0x010a
        /*07b6*/ 	.byte	0x3f
	.zero		1


	//   ....[32]....
        /*07b8*/ 	.word	0x00007f10
        /*07bc*/ 	.word	0x0000000d
        /*07c0*/ 	.word	0x00022830
        /*07c4*/ 	.short	0x010a
        /*07c6*/ 	.byte	0x3f
	.zero		1


	//   ....[33]....
        /*07c8*/ 	.word	0x00007fb0
        /*07cc*/ 	.word	0x0000000d
        /*07d0*/ 	.word	0x00022830
        /*07d4*/ 	.short	0x010a
        /*07d6*/ 	.byte	0x3f
	.zero		1


	//   ....[34]....
        /*07d8*/ 	.word	0x000091c0
        /*07dc*/ 	.word	0x00000014
        /*07e0*/ 	.word	0x00000000
        /*07e4*/ 	.short	0x0101
        /*07e6*/ 	.byte	0x3f
	.zero		1


	//   ....[35]....
        /*07e8*/ 	.word	0x00009630
        /*07ec*/ 	.word	0x0000000d
        /*07f0*/ 	.word	0x00022850
        /*07f4*/ 	.short	0x010a
        /*07f6*/ 	.byte	0x3f
	.zero		1


	//   ....[36]....
        /*07f8*/ 	.word	0x00009680
        /*07fc*/ 	.word	0x0000000d
        /*0800*/ 	.word	0x00022850
        /*0804*/ 	.short	0x010a
        /*0806*/ 	.byte	0x3f
	.zero		1


	//   ....[37]....
        /*0808*/ 	.word	0x00009a50
        /*080c*/ 	.word	0x0000000d
        /*0810*/ 	.word	0x00000000
        /*0814*/ 	.short	0x0101
        /*0816*/ 	.byte	0x3f
	.zero		1


	//   ....[38]....
        /*0818*/ 	.word	0x00009b60
        /*081c*/ 	.word	0x0000000e
        /*0820*/ 	.word	0x00022830
        /*0824*/ 	.short	0x010a
        /*0826*/ 	.byte	0x3f
	.zero		1


	//   ....[39]....
        /*0828*/ 	.word	0x00009bc0
        /*082c*/ 	.word	0x0000000e
        /*0830*/ 	.word	0x00022830
        /*0834*/ 	.short	0x010a
        /*0836*/ 	.byte	0x3f
	.zero		1


	//   ....[40]....
        /*0838*/ 	.word	0x0000a950
        /*083c*/ 	.word	0x0000009a
        /*0840*/ 	.word	0x00000000
        /*0844*/ 	.short	0x0101
        /*0846*/ 	.byte	0x3f
	.zero		1


	//   ....[41]....
        /*0848*/ 	.word	0x0000b530
        /*084c*/ 	.word	0x0000000e
        /*0850*/ 	.word	0x00022850
        /*0854*/ 	.short	0x010a
        /*0856*/ 	.byte	0x3f
	.zero		1


	//   ....[42]....
        /*0858*/ 	.word	0x0000b580
        /*085c*/ 	.word	0x0000000e
        /*0860*/ 	.word	0x00022850
        /*0864*/ 	.short	0x010a
        /*0866*/ 	.byte	0x3f
	.zero		1


	//   ....[43]....
        /*0868*/ 	.word	0x0000b930
        /*086c*/ 	.word	0x0000000e
        /*0870*/ 	.word	0x00000000
        /*0874*/ 	.short	0x0101
        /*0876*/ 	.byte	0x3f
	.zero		1


	//   ....[44]....
        /*0878*/ 	.word	0x0000da50
        /*087c*/ 	.word	0x00000000
        /*0880*/ 	.word	0x00000000
        /*0884*/ 	.short	0x0101
        /*0886*/ 	.byte	0x3f
	.zero		1


	//   ....[45]....
        /*0888*/ 	.word	0x0000fe90
        /*088c*/ 	.word	0x00000005
        /*0890*/ 	.word	0x00022820
        /*0894*/ 	.short	0x010a
        /*0896*/ 	.byte	0x3f
	.zero		1


	//   ....[46]....
        /*0898*/ 	.word	0x0000ff20
        /*089c*/ 	.word	0x00000006
        /*08a0*/ 	.word	0x000228a0
        /*08a4*/ 	.short	0x010a
        /*08a6*/ 	.byte	0x3f
	.zero		1


	//   ....[47]....
        /*08a8*/ 	.word	0x00010100
        /*08ac*/ 	.word	0x00000006
        /*08b0*/ 	.word	0x000228c0
        /*08b4*/ 	.short	0x010a
        /*08b6*/ 	.byte	0x3f
	.zero		1


	//   ....[48]....
        /*08b8*/ 	.word	0x00010510
        /*08bc*/ 	.word	0x00000007
        /*08c0*/ 	.word	0x000228a0
        /*08c4*/ 	.short	0x010a
        /*08c6*/ 	.byte	0x3f
	.zero		1


	//   ....[49]....
        /*08c8*/ 	.word	0x000106d0
        /*08cc*/ 	.word	0x00000007
        /*08d0*/ 	.word	0x000228c0
        /*08d4*/ 	.short	0x010a
        /*08d6*/ 	.byte	0x3f
	.zero		1


	//   ....[50]....
        /*08d8*/ 	.word	0x000114c0
        /*08dc*/ 	.word	0x00000005
        /*08e0*/ 	.word	0x00022840
        /*08e4*/ 	.short	0x010a
        /*08e6*/ 	.byte	0x3f
	.zero		1


	//   ....[51]....
        /*08e8*/ 	.word	0x000118c0
        /*08ec*/ 	.word	0x00000007
        /*08f0*/ 	.word	0x00022820
        /*08f4*/ 	.short	0x010a
        /*08f6*/ 	.byte	0x3f
	.zero		1


	//   ....[52]....
        /*08f8*/ 	.word	0x00011980
        /*08fc*/ 	.word	0x00000002
        /*0900*/ 	.word	0x00022860
        /*0904*/ 	.short	0x010a
        /*0906*/ 	.byte	0x3f
	.zero		1


	//   ....[53]....
        /*0908*/ 	.word	0x00011ff0
        /*090c*/ 	.word	0x00000002
        /*0910*/ 	.word	0x00022840
        /*0914*/ 	.short	0x010a
        /*0916*/ 	.byte	0x3f
	.zero		1


	//   ....[54]....
        /*0918*/ 	.word	0x00012200
        /*091c*/ 	.word	0x00000002
        /*0920*/ 	.word	0x00022860
        /*0924*/ 	.short	0x010a
        /*0926*/ 	.byte	0x3f
	.zero		1


	//   ....[55]....
        /*0928*/ 	.word	0x00012780
        /*092c*/ 	.word	0x00000003
        /*0930*/ 	.word	0x00022840
        /*0934*/ 	.short	0x010a
        /*0936*/ 	.byte	0x3f
	.zero		1


	//   ....[56]....
        /*0938*/ 	.word	0x00012980
        /*093c*/ 	.word	0x00000003
        /*0940*/ 	.word	0x00022860
        /*0944*/ 	.short	0x010a
        /*0946*/ 	.byte	0x3f
	.zero		1


	//   ....[57]....
        /*0948*/ 	.word	0x00012e80
        /*094c*/ 	.word	0x00000003
        /*0950*/ 	.word	0x00022840
        /*0954*/ 	.short	0x010a
        /*0956*/ 	.byte	0x3f
	.zero		1


	//   ....[58]....
        /*0958*/ 	.word	0x00013090
        /*095c*/ 	.word	0x00000003
        /*0960*/ 	.word	0x00022860
        /*0964*/ 	.short	0x010a
        /*0966*/ 	.byte	0x3f
	.zero		1


	//   ....[59]....
        /*0968*/ 	.word	0x00013fd0
        /*096c*/ 	.word	0x00000000
        /*0970*/ 	.word	0x00022820
        /*0974*/ 	.short	0x010a
        /*0976*/ 	.byte	0x3f
	.zero		1


	//   ....[60]....
        /*0978*/ 	.word	0x00014180
        /*097c*/ 	.word	0x00000006
        /*0980*/ 	.word	0x00000000
        /*0984*/ 	.short	0x010a
        /*0986*/ 	.byte	0x3f
	.zero		1


	//   ....[61]....
        /*0988*/ 	.word	0x000141f0
        /*098c*/ 	.word	0x00000007
        /*0990*/ 	.word	0x00000000
        /*0994*/ 	.short	0x010a
        /*0996*/ 	.byte	0x3f
	.zero		1


	//   ....[62]....
        /*0998*/ 	.word	0x00014260
        /*099c*/ 	.word	0x00000004
        /*09a0*/ 	.word	0x00000000
        /*09a4*/ 	.short	0x010a
        /*09a6*/ 	.byte	0x3f
	.zero		1


	//   ....[63]....
        /*09a8*/ 	.word	0x00014290
        /*09ac*/ 	.word	0x00000003
        /*09b0*/ 	.word	0x00000000
        /*09b4*/ 	.short	0x010a
        /*09b6*/ 	.byte	0x3f
	.zero		1


	//   ....[64]....
        /*09b8*/ 	.word	0x000142f0
        /*09bc*/ 	.word	0x0000005a
        /*09c0*/ 	.word	0x00022890
        /*09c4*/ 	.short	0x010a
        /*09c6*/ 	.byte	0x3f
	.zero		1


	//   ....[65]....
        /*09c8*/ 	.word	0x00014340
        /*09cc*/ 	.word	0x0000005a
        /*09d0*/ 	.word	0x00022890
        /*09d4*/ 	.short	0x010a
        /*09d6*/ 	.byte	0x3f
	.zero		1


	//   ....[66]....
        /*09d8*/ 	.word	0x00014390
        /*09dc*/ 	.word	0x0000005a
        /*09e0*/ 	.word	0x00022890
        /*09e4*/ 	.short	0x010a
        /*09e6*/ 	.byte	0x3f
	.zero		1


	//   ....[67]....
        /*09e8*/ 	.word	0x000143e0
        /*09ec*/ 	.word	0x0000005a
        /*09f0*/ 	.word	0x000228b0
        /*09f4*/ 	.short	0x010a
        /*09f6*/ 	.byte	0x3f
	.zero		1


	//   ....[68]....
        /*09f8*/ 	.word	0x00014750
        /*09fc*/ 	.word	0x00000012
        /*0a00*/ 	.word	0x00022800
        /*0a04*/ 	.short	0x010a
        /*0a06*/ 	.byte	0x3f
	.zero		1


	//   ....[69]....
        /*0a08*/ 	.word	0x00014a20
        /*0a0c*/ 	.word	0x00000012
        /*0a10*/ 	.word	0x00022800
        /*0a14*/ 	.short	0x010a
        /*0a16*/ 	.byte	0x3f
	.zero		1


	//   ....[70]....
        /*0a18*/ 	.word	0x00014a70
        /*0a1c*/ 	.word	0x0000000d
        /*0a20*/ 	.word	0x00022830
        /*0a24*/ 	.short	0x010a
        /*0a26*/ 	.byte	0x3f
	.zero		1


	//   ....[71]....
        /*0a28*/ 	.word	0x00014ac0
        /*0a2c*/ 	.word	0x0000000d
        /*0a30*/ 	.word	0x00022850
        /*0a34*/ 	.short	0x010a
        /*0a36*/ 	.byte	0x3f
	.zero		1


	//   ....[72]....
        /*0a38*/ 	.word	0x00014b10
        /*0a3c*/ 	.word	0x0000000e
        /*0a40*/ 	.word	0x00022830
        /*0a44*/ 	.short	0x010a
        /*0a46*/ 	.byte	0x3f
	.zero		1


	//   ....[73]....
        /*0a48*/ 	.word	0x00014b60
        /*0a4c*/ 	.word	0x0000000e
        /*0a50*/ 	.word	0x00022850
        /*0a54*/ 	.short	0x010a
        /*0a56*/ 	.byte	0x3f
	.zero		1


	//   ....[74]....
        /*0a58*/ 	.word	0x00014d00
        /*0a5c*/ 	.word	0x00000005
        /*0a60*/ 	.word	0x00022820
        /*0a64*/ 	.short	0x010a
        /*0a66*/ 	.byte	0x3f
	.zero		1


	//   ....[75]....
        /*0a68*/ 	.word	0x00014d50
        /*0a6c*/ 	.word	0x00000006
        /*0a70*/ 	.word	0x000228a0
        /*0a74*/ 	.short	0x010a
        /*0a76*/ 	.byte	0x3f
	.zero		1


	//   ....[76]....
        /*0a78*/ 	.word	0x00014da0
        /*0a7c*/ 	.word	0x00000006
        /*0a80*/ 	.word	0x000228c0
        /*0a84*/ 	.short	0x010a
        /*0a86*/ 	.byte	0x3f
	.zero		1


	//   ....[77]....
        /*0a88*/ 	.word	0x00014df0
        /*0a8c*/ 	.word	0x00000007
        /*0a90*/ 	.word	0x000228a0
        /*0a94*/ 	.short	0x010a
        /*0a96*/ 	.byte	0x3f
	.zero		1


	//   ....[78]....
        /*0a98*/ 	.word	0x00014e40
        /*0a9c*/ 	.word	0x00000007
        /*0aa0*/ 	.word	0x000228c0
        /*0aa4*/ 	.short	0x010a
        /*0aa6*/ 	.byte	0x3f
	.zero		1


	//   ....[79]....
        /*0aa8*/ 	.word	0x00014fe0
        /*0aac*/ 	.word	0x00000005
        /*0ab0*/ 	.word	0x00022840
        /*0ab4*/ 	.short	0x010a
        /*0ab6*/ 	.byte	0x3f
	.zero		1


	//   ....[80]....
        /*0ab8*/ 	.word	0x00015060
        /*0abc*/ 	.word	0x00000005
        /*0ac0*/ 	.word	0x00022820
        /*0ac4*/ 	.short	0x010a
        /*0ac6*/ 	.byte	0x3f
	.zero		1


	//   ....[81]....
        /*0ac8*/ 	.word	0x000150b0
        /*0acc*/ 	.word	0x00000002
        /*0ad0*/ 	.word	0x00022860
        /*0ad4*/ 	.short	0x010a
        /*0ad6*/ 	.byte	0x3f
	.zero		1


	//   ....[82]....
        /*0ad8*/ 	.word	0x00015100
        /*0adc*/ 	.word	0x00000002
        /*0ae0*/ 	.word	0x00022840
        /*0ae4*/ 	.short	0x010a
        /*0ae6*/ 	.byte	0x3f
	.zero		1


	//   ....[83]....
        /*0ae8*/ 	.word	0x00015150
        /*0aec*/ 	.word	0x00000002
        /*0af0*/ 	.word	0x00022860
        /*0af4*/ 	.short	0x010a
        /*0af6*/ 	.byte	0x3f
	.zero		1


	//   ....[84]....
        /*0af8*/ 	.word	0x000151a0
        /*0afc*/ 	.word	0x00000003
        /*0b00*/ 	.word	0x00022840
        /*0b04*/ 	.short	0x010a
        /*0b06*/ 	.byte	0x3f
	.zero		1


	//   ....[85]....
        /*0b08*/ 	.word	0x000151f0
        /*0b0c*/ 	.word	0x00000003
        /*0b10*/ 	.word	0x00022860
        /*0b14*/ 	.short	0x010a
        /*0b16*/ 	.byte	0x3f
	.zero		1


	//   ....[86]....
        /*0b18*/ 	.word	0x00015240
        /*0b1c*/ 	.word	0x00000003
        /*0b20*/ 	.word	0x00022840
        /*0b24*/ 	.short	0x010a
        /*0b26*/ 	.byte	0x3f
	.zero		1


	//   ....[87]....
        /*0b28*/ 	.word	0x00015290
        /*0b2c*/ 	.word	0x00000003
        /*0b30*/ 	.word	0x00022860
        /*0b34*/ 	.short	0x010a
        /*0b36*/ 	.byte	0x3f
	.zero		1


	//   ....[88]....
        /*0b38*/ 	.word	0x00015c40
        /*0b3c*/ 	.word	0x00000000
        /*0b40*/ 	.word	0x00022820
        /*0b44*/ 	.short	0x010a
        /*0b46*/ 	.byte	0x3f
	.zero		1


	//   ....[89]....
        /*0b48*/ 	.word	0x00015de0
        /*0b4c*/ 	.word	0x00000006
        /*0b50*/ 	.word	0x00000000
        /*0b54*/ 	.short	0x010a
        /*0b56*/ 	.byte	0x3f
	.zero		1


	//   ....[90]....
        /*0b58*/ 	.word	0x00015e30
        /*0b5c*/ 	.word	0x00000007
        /*0b60*/ 	.word	0x00000000
        /*0b64*/ 	.short	0x010a
        /*0b66*/ 	.byte	0x3f
	.zero		1


	//   ....[91]....
        /*0b68*/ 	.word	0x00015e80
        /*0b6c*/ 	.word	0x00000004
        /*0b70*/ 	.word	0x00000000
        /*0b74*/ 	.short	0x010a
        /*0b76*/ 	.byte	0x3f
	.zero		1


	//----- nvinfo : EIATTR_NUM_MBARRIERS
	.align		4
.L_238:
        /*0b78*/ 	.byte	0x03, 0x38
        /*0b7a*/ 	.short	0x0016


	//----- nvinfo : EIATTR_EXIT_INSTR_OFFSETS
	.align		4
        /*0b7c*/ 	.byte	0x04, 0x1c
        /*0b7e*/ 	.short	(.L_240 - .L_239)


	//   ....[0]....
.L_239:
        /*0b80*/ 	.word	0x000142e0


	//----- nvinfo : EIATTR_MAX_THREADS
	.align		4
.L_240:
        /*0b84*/ 	.byte	0x04, 0x05
        /*0b86*/ 	.short	(.L_242 - .L_241)
.L_241:
        /*0b88*/ 	.word	0x00000180
        /*0b8c*/ 	.word	0x00000001
        /*0b90*/ 	.word	0x00000001


	//----- nvinfo : EIATTR_CRS_STACK_SIZE
	.align		4
.L_242:
        /*0b94*/ 	.byte	0x04, 0x1e
        /*0b96*/ 	.short	(.L_244 - .L_243)
.L_243:
        /*0b98*/ 	.word	0x00000000


	//----- nvinfo : EIATTR_CBANK_PARAM_SIZE
	.align		4
.L_244:
        /*0b9c*/ 	.byte	0x03, 0x19
        /*0b9e*/ 	.short	0x0a70


	//----- nvinfo : EIATTR_PARAM_CBANK
	.align		4
        /*0ba0*/ 	.byte	0x04, 0x0a
        /*0ba2*/ 	.short	(.L_246 - .L_245)
	.align		4
.L_245:
        /*0ba4*/ 	.word	index@(.nv.constant0._ZN7cutlass13device_kernelIN5flash11enable_sm90INS1_16FlashAttnFwdSm90INS1_25CollectiveMainloopFwdSm90ILi2EN4cute5tupleIJNS5_1CILi1EEES8_S8_EEENS6_IJNS7_ILi128EEENS7_ILi96EEENS7_ILi64EEEEEELi256ENS_6half_tEfNS_4arch4Sm90ELb0ELb0ELb0ELb1ELb0ELb1ELb0ELb1ELb0ELb0ELb0ELb0EEENS1_21CollectiveEpilogueFwdINS6_IJSA_NS7_ILi256EEESB_EEES9_SE_SG_Li256ELb1ELb0ELb0ELb0EEENS1_36VarlenDynamicPersistentTileSchedulerILi128ELi96ELi256ELi32ELb0ELb0ELb1ELb0ELb1ELb1EEEEEEEEEvNT_6ParamsE)
        /*0ba8*/ 	.short	0x0210
        /*0baa*/ 	.short	0x0a70


	//----- nvinfo : EIATTR_SW_WAR
	.align		4
.L_246:
        /*0bac*/ 	.byte	0x04, 0x36
        /*0bae*/ 	.short	(.L_248 - .L_247)
.L_247:
        /*0bb0*/ 	.word	0x00000008
.L_248:


//--------------------- .nv.info._ZN7cutlass13device_kernelIN5flash11enable_sm90INS1_16FlashAttnFwdSm90INS1_25CollectiveMainloopFwdSm90ILi2EN4cute5tupleIJNS5_1CILi1EEES8_S8_EEENS6_IJNS7_ILi128EEENS7_ILi96EEENS7_ILi64EEEEEELi256ENS_6half_tEfNS_4arch4Sm90ELb0ELb0ELb0ELb1ELb0ELb0ELb1ELb1ELb0ELb0ELb0ELb0EEENS1_21CollectiveEpilogueFwdINS6_IJSA_NS7_ILi256EEESB_EEES9_SE_SG_Li256ELb1ELb0ELb0ELb0EEENS1_36VarlenDynamicPersistentTileSchedulerILi128ELi96ELi256ELi32ELb0ELb0ELb1ELb0ELb1ELb1EEEEEEEEEvNT_6ParamsE --------------------------
	.section	.nv.info._ZN7cutlass13device_kernelIN5flash11enable_sm90INS1_16FlashAttnFwdSm90INS1_25CollectiveMainloopFwdSm90ILi2EN4cute5tupleIJNS5_1CILi1EEES8_S8_EEENS6_IJNS7_ILi128EEENS7_ILi96EEENS7_ILi64EEEEEELi256ENS_6half_tEfNS_4arch4Sm90ELb0ELb0ELb0ELb1ELb0ELb0ELb1ELb1ELb0ELb0ELb0ELb0EEENS1_21CollectiveEpilogueFwdINS6_IJSA_NS7_ILi256EEESB_EEES9_SE_SG_Li256ELb1ELb0ELb0ELb0EEENS1_36VarlenDynamicPersistentTileSchedulerILi128ELi96ELi256ELi32ELb0ELb0ELb1ELb0ELb1ELb1EEEEEEEEEvNT_6ParamsE,"",@"SHT_CUDA_INFO"
	.sectionflags	@""
	.align	4


	//----- nvinfo : EIATTR_CUDA_API_VERSION
	.align		4
        /*0000*/ 	.byte	0x04, 0x37
        /*0002*/ 	.short	(.L_250 - .L_249)
.L_249:
        /*0004*/ 	.word	0x00000082


	//----- nvinfo : EIATTR_KPARAM_INFO
	.align		4
.L_250:
        /*0008*/ 	.byte	0x04, 0x17
        /*000a*/ 	.short	(.L_252 - .L_251)
.L_251:
        /*000c*/ 	.word	0x00000000
        /*0010*/ 	.short	0x0000
        /*0012*/ 	.short	0x0070
        /*0014*/ 	.byte	0x00, 0xf0, 0x01, 0x2c


	//----- nvinfo : EIATTR_SPARSE_MMA_MASK
	.align		4
.L_252:
        /*0018*/ 	.byte	0x03, 0x50
        /*001a*/ 	.short	0x0000


	//----- nvinfo : EIATTR_MAXREG_COUNT
	.align		4
        /*001c*/ 	.byte	0x03, 0x1b
        /*001e*/ 	.short	0x00a8


	//----- nvinfo : EIATTR_NUM_BARRIERS
	.align		4
        /*0020*/ 	.byte	0x02, 0x4c
        /*0022*/ 	.byte	0x10
	.zero		1


	//----- nvinfo : EIATTR_EXTERNS
	.align		4
        /*0024*/ 	.byte	0x04, 0x0f
        /*0026*/ 	.short	(.L_254 - .L_253)


	//   ....[0]....
	.align		4
.L_253:
        /*0028*/ 	.word	index@(__assertfail)


	//----- nvinfo : EIATTR_ANNOTATIONS
	.align		4
.L_254:
        /*002c*/ 	.byte	0x04, 0x55
        /*002e*/ 	.short	(.L_256 - .L_255)


	//   ....[0]....
.L_255:
        /* <DEDUP_REMOVED lines=30> */


	//----- nvinfo : EIATTR_MERCURY_ISA_VERSION
	.align		4
.L_256:
        /*0200*/ 	.byte	0x03, 0x5f
        /*0202*/ 	.short	0x0101


	//----- nvinfo : EIATTR_UNUSED_LOAD_BYTE_OFFSET
	.align		4
        /*0204*/ 	.byte	0x04, 0x44
        /*0206*/ 	.short	(.L_258 - .L_257)


	//   ....[0]....
.L_257:
        /*0208*/ 	.word	0x00000ae0
        /*020c*/ 	.word	0x0000fff0


	//   ....[1]....
        /*0210*/ 	.word	0x00006a80
        /*0214*/ 	.word	0x0000fff0


	//----- nvinfo : EIATTR_INT_WARP_WIDE_INSTR_OFFSETS
	.align		4
.L_258:
        /*0218*/ 	.byte	0x04, 0x31
        /*021a*/ 	.short	(.L_260 - .L_259)


	//   ....[0]....
.L_259:
        /*021c*/ 	.word	0x00000190


	//   ....[1]....
        /*0220*/ 	.word	0x000001d0


	//   ....[2]....
        /*0224*/ 	.word	0x00000240


	//   ....[3]....
        /*0228*/ 	.word	0x00000250


	//   ....[4]....
        /*022c*/ 	.word	0x0000a460


	//   ....[5]....
        /*0230*/ 	.word	0x0000a4f0


	//   ....[6]....
        /*0234*/ 	.word	0x0000a980


	//   ....[7]....
        /*0238*/ 	.word	0x0000a9b0


	//   ....[8]....
        /*023c*/ 	.word	0x0000cfd0


	//   ....[9]....
        /*0240*/ 	.word	0x0000d060


	//----- nvinfo : EIATTR_COOP_GROUP_MASK_REGIDS
	.align		4
.L_260:
        /*0244*/ 	.byte	0x04, 0x29
        /*0246*/ 	.short	(.L_262 - .L_261)


	//   ....[0]....
.L_261:
        /*0248*/ 	.word	0xffffffff


	//   ....[1]....
        /*024c*/ 	.word	0xffffffff


	//   ....[2]....
        /*0250*/ 	.word	0xffffffff


	//   ....[3]....
        /*0254*/ 	.word	0xffffffff


	//   ....[4]....
        /*0258*/ 	.word	0xffffffff


	//   ....[5]....
        /*025c*/ 	.word	0xffffffff


	//   ....[6]....
        /*0260*/ 	.word	0xffffffff


	//   ....[7]....
        /*0264*/ 	.word	0xffffffff


	//   ....[8]....
        /*0268*/ 	.word	0xffffffff


	//   ....[9]....
        /*026c*/ 	.word	0xffffffff


	//   ....[10]....
        /*0270*/ 	.word	0xffffffff


	//   ....[11]....
        /*0274*/ 	.word	0xffffffff


	//   ....[12]....
        /*0278*/ 	.word	0xffffffff


	//   ....[13]....
        /*027c*/ 	.word	0xffffffff


	//   ....[14]....
        /*0280*/ 	.word	0xffffffff


	//   ....[15]....
        /*0284*/ 	.word	0xffffffff


	//   ....[16]....
        /*0288*/ 	.word	0xffffffff


	//   ....[17]....
        /*028c*/ 	.word	0xffffffff


	//   ....[18]....
        /*0290*/ 	.word	0xffffffff


	//   ....[19]....
        /*0294*/ 	.word	0xffffffff


	//   ....[20]....
        /*0298*/ 	.word	0xffffffff


	//   ....[21]....
        /*029c*/ 	.word	0xffffffff


	//   ....[22]....
        /*02a0*/ 	.word	0xffffffff


	//   ....[23]....
        /*02a4*/ 	.word	0xffffffff


	//   ....[24]....
        /*02a8*/ 	.word	0xffffffff


	//   ....[25]....
        /*02ac*/ 	.word	0xffffffff


	//   ....[26]....
        /*02b0*/ 	.word	0xffffffff


	//   ....[27]....
        /*02b4*/ 	.word	0xffffffff


	//   ....[28]....
        /*02b8*/ 	.word	0xffffffff


	//   ....[29]....
        /*02bc*/ 	.word	0xffffffff


	//   ....[30]....
        /*02c0*/ 	.word	0xffffffff


	//   ....[31]....
        /*02c4*/ 	.word	0xffffffff


	//   ....[32]....
        /*02c8*/ 	.word	0xffffffff


	//   ....[33]....
        /*02cc*/ 	.word	0xffffffff


	//   ....[34]....
        /*02d0*/ 	.word	0xffffffff


	//   ....[35]....
        /*02d4*/ 	.word	0xffffffff


	//   ....[36]....
        /*02d8*/ 	.word	0xffffffff


	//   ....[37]....
        /*02dc*/ 	.word	0xffffffff


	//   ....[38]....
        /*02e0*/ 	.word	0xffffffff


	//   ....[39]....
        /*02e4*/ 	.word	0xffffffff


	//   ....[40]....
        /*02e8*/ 	.word	0xffffffff


	//   ....[41]....
        /*02ec*/ 	.word	0xffffffff


	//   ....[42]....
        /*02f0*/ 	.word	0xffffffff


	//   ....[43]....
        /*02f4*/ 	.word	0xffffffff


	//   ....[44]....
        /*02f8*/ 	.word	0xffffffff


	//   ....[45]....
        /*02fc*/ 	.word	0xffffffff


	//   ....[46]....
        /*0300*/ 	.word	0xffffffff


	//   ....[47]....
        /*0304*/ 	.word	0xffffffff


	//   ....[48]....
        /*0308*/ 	.word	0xffffffff


	//   ....[49]....
        /*030c*/ 	.word	0xffffffff


	//   ....[50]....
        /*0310*/ 	.word	0xffffffff


	//   ....[51]....
        /*0314*/ 	.word	0xffffffff


	//   ....[52]....
        /*0318*/ 	.word	0xffffffff


	//   ....[53]....
        /*031c*/ 	.word	0xffffffff


	//   ....[54]....
        /*0320*/ 	.word	0x0500000f


	//   ....[55]....
        /*0324*/ 	.word	0x0500000f


	//   ....[56]....
        /*0328*/ 	.word	0x0500000f


	//   ....[57]....
        /*032c*/ 	.word	0x0500000f


	//   ....[58]....
        /*0330*/ 	.word	0x0500000f


	//   ....[59]....
        /*0334*/ 	.word	0x0500000f


	//   ....[60]....
        /*0338*/ 	.word	0x0500000f


	//   ....[61]....
        /*033c*/ 	.word	0x0500000f


	//   ....[62]....
        /*0340*/ 	.word	0x0500000f


	//   ....[63]....
        /*0344*/ 	.word	0x0500000f


	//   ....[64]....
        /*0348*/ 	.word	0x0500000f


	//   ....[65]....
        /*034c*/ 	.word	0x0500000f


	//   ....[66]....
        /*0350*/ 	.word	0x0500000f


	//   ....[67]....
        /*0354*/ 	.word	0x0500000f


	//   ....[68]....
        /*0358*/ 	.word	0x0500000f


	//   ....[69]....
        /*035c*/ 	.word	0x0500000f


	//   ....[70]....
        /*0360*/ 	.word	0x0500000f


	//   ....[71]....
        /*0364*/ 	.word	0x0500000f


	//   ....[72]....
        /*0368*/ 	.word	0x0500000f


	//----- nvinfo : EIATTR_COOP_GROUP_INSTR_OFFSETS
	.align		4
.L_262:
        /*036c*/ 	.byte	0x04, 0x28
        /*036e*/ 	.short	(.L_264 - .L_263)


	//   ....[0]....
.L_263:
        /*0370*/ 	.word	0x00000070


	//   ....[1]....
        /*0374*/ 	.word	0x000001a0


	//   ....[2]....
        /*0378*/ 	.word	0x000001f0


	//   ....[3]....
        /*037c*/ 	.word	0x00000440


	//   ....[4]....
        /*0380*/ 	.word	0x000005a0


	//   ....[5]....
        /*0384*/ 	.word	0x000006c0


	//   ....[6]....
        /*0388*/ 	.word	0x00000820


	//   ....[7]....
        /*038c*/ 	.word	0x000016a0


	//   ....[8]....
        /*0390*/ 	.word	0x00002ed0


	//   ....[9]....
        /*0394*/ 	.word	0x00002f00


	//   ....[10]....
        /*0398*/ 	.word	0x00002f20


	//   ....[11]....
        /*039c*/ 	.word	0x00002f40


	//   ....[12]....
        /*03a0*/ 	.word	0x00004950


	//   ....[13]....
        /*03a4*/ 	.word	0x000049b0


	//   ....[14]....
        /*03a8*/ 	.word	0x000049d0


	//   ....[15]....
        /*03ac*/ 	.word	0x000049f0


	//   ....[16]....
        /*03b0*/ 	.word	0x00005fe0


	//   ....[17]....
        /*03b4*/ 	.word	0x00006020


	//   ....[18]....
        /*03b8*/ 	.word	0x000060f0


	//   ....[19]....
        /*03bc*/ 	.word	0x00006140


	//   ....[20]....
        /*03c0*/ 	.word	0x000095d0


	//   ....[21]....
        /*03c4*/ 	.word	0x00009760


	//   ....[22]....
        /*03c8*/ 	.word	0x00009790


	//   ....[23]....
        /*03cc*/ 	.word	0x000097d0


	//   ....[24]....
        /*03d0*/ 	.word	0x00009830


	//   ....[25]....
        /*03d4*/ 	.word	0x00009890


	//   ....[26]....
        /*03d8*/ 	.word	0x000098d0


	//   ....[27]....
        /*03dc*/ 	.word	0x00009a80


	//   ....[28]....
        /*03e0*/ 	.word	0x00009ae0


	//   ....[29]....
        /*03e4*/ 	.word	0x00009b20


	//   ....[30]....
        /*03e8*/ 	.word	0x00009b60


	//   ....[31]....
        /*03ec*/ 	.word	0x00009b90


	//   ....[32]....
        /*03f0*/ 	.word	0x00009bc0


	//   ....[33]....
        /*03f4*/ 	.word	0x00009c50


	//   ....[34]....
        /*03f8*/ 	.word	0x00009c80


	//   ....[35]....
        /*03fc*/ 	.word	0x00009d10


	//   ....[36]....
        /*0400*/ 	.word	0x0000d0f0


	//   ....[37]....
        /*0404*/ 	.word	0x0000d100


	//   ....[38]....
        /*0408*/ 	.word	0x0000d210


	//   ....[39]....
        /*040c*/ 	.word	0x0000d270


	//   ....[40]....
        /*0410*/ 	.word	0x0000d2b0


	//   ....[41]....
        /*0414*/ 	.word	0x0000d2f0


	//   ....[42]....
        /*0418*/ 	.word	0x0000d320


	//   ....[43]....
        /*041c*/ 	.word	0x0000d350


	//   ....[44]....
        /*0420*/ 	.word	0x0000d4e0


	//   ....[45]....
        /*0424*/ 	.word	0x0000d540


	//   ....[46]....
        /*0428*/ 	.word	0x0000d580


	//   ....[47]....
        /*042c*/ 	.word	0x0000d5c0


	//   ....[48]....
        /*0430*/ 	.word	0x0000d5f0


	//   ....[49]....
        /*0434*/ 	.word	0x0000d620


	//   ....[50]....
        /*0438*/ 	.word	0x0000d6e0


	//   ....[51]....
        /*043c*/ 	.word	0x0000d700


	//   ....[52]....
        /*0440*/ 	.word	0x0000d770


	//   ....[53]....
        /*0444*/ 	.word	0x0000dba0


	//   ....[54]....
        /*0448*/ 	.word	0x0000e100


	//   ....[55]....
        /*044c*/ 	.word	0x0000e520


	//   ....[56]....
        /*0450*/ 	.word	0x0000e5b0


	//   ....[57]....
        /*0454*/ 	.word	0x0000e650


	//   ....[58]....
        /*0458*/ 	.word	0x0000e700


	//   ....[59]....
        /*045c*/ 	.word	0x0000e780


	//   ....[60]....
        /*0460*/ 	.word	0x0000e800


	//   ....[61]....
        /*0464*/ 	.word	0x0000e880


	//   ....[62]....
        /*0468*/ 	.word	0x0000e900


	//   ....[63]....
        /*046c*/ 	.word	0x0000e990


	//   ....[64]....
        /*0470*/ 	.word	0x0000ea40


	//   ....[65]....
        /*0474*/ 	.word	0x0000eac0


	//   ....[66]....
        /*0478*/ 	.word	0x0000eb40


	//   ....[67]....
        /*047c*/ 	.word	0x0000ebc0


	//   ....[68]....
        /*0480*/ 	.word	0x0000ec40


	//   ....[69]....
        /*0484*/ 	.word	0x0000ecb0


	//   ....[70]....
        /*0488*/ 	.word	0x0000ed50


	//   ....[71]....
        /*048c*/ 	.word	0x0000ede0


	//   ....[72]....
        /*0490*/ 	.word	0x0000ef00


	//----- nvinfo : EIATTR_REG_RECONFIG
	.align		4
.L_264:
        /*0494*/ 	.byte	0x01, 0x54
	.zero		2


	//----- nvinfo : EIATTR_SYSCALL_OFFSETS
	.align		4
        /*0498*/ 	.byte	0x04, 0x46
        /*049a*/ 	.short	(.L_266 - .L_265)


	//   ....[0]....
.L_265:
        /*049c*/ 	.word	0x00001810


	//   ....[1]....
        /*04a0*/ 	.word	0x0000a680


	//   ....[2]....
        /*04a4*/ 	.word	0x0000a7c0


	//   ....[3]....
        /*04a8*/ 	.word	0x0000a8c0


	//----- nvinfo : EIATTR_MBARRIER_INSTR_OFFSETS
	.align		4
.L_266:
        /*04ac*/ 	.byte	0x04, 0x39
        /*04ae*/ 	.short	(.L_268 - .L_267)


	//   ....[0]....
.L_267:
        /*04b0*/ 	.word	0x000002e0
        /*04b4*/ 	.word	0x000000ff
        /*04b8*/ 	.word	0x00032400
        /*04bc*/ 	.short	0x0100
        /*04be*/ 	.byte	0x08
	.zero		1


	//   ....[1]....
        /*04c0*/ 	.word	0x000002f0
        /*04c4*/ 	.word	0x000000ff
        /*04c8*/ 	.word	0x00032410
        /*04cc*/ 	.short	0x0100
        /*04ce*/ 	.byte	0x08
	.zero		1


	//   ....[2]....
        /*04d0*/ 	.word	0x00000300
        /*04d4*/ 	.word	0x000000ff
        /*04d8*/ 	.word	0x00032420
        /*04dc*/ 	.short	0x0100
        /*04de*/ 	.byte	0x08
	.zero		1


	//   ....[3]....
        /*04e0*/ 	.word	0x000003f0
        /*04e4*/ 	.word	0x000000ff
        /*04e8*/ 	.word	0x00032430
        /*04ec*/ 	.short	0x0100
        /*04ee*/ 	.byte	0x08
	.zero		1


	//   ....[4]....
        /*04f0*/ 	.word	0x00000400
        /*04f4*/ 	.word	0x000000ff
        /*04f8*/ 	.word	0x00032440
        /*04fc*/ 	.short	0x0100
        /*04fe*/ 	.byte	0x08
	.zero		1


	//   ....[5]....
        /*0500*/ 	.word	0x00000410
        /*0504*/ 	.word	0x000000ff
        /*0508*/ 	.word	0x00032438
        /*050c*/ 	.short	0x0100
        /*050e*/ 	.byte	0x08
	.zero		1


	//   ....[6]....
        /*0510*/ 	.word	0x00000420
        /*0514*/ 	.word	0x000000ff
        /*0518*/ 	.word	0x00032448
        /*051c*/ 	.short	0x0100
        /*051e*/ 	.byte	0x08
	.zero		1


	//   ....[7]....
        /*0520*/ 	.word	0x00000550
        /*0524*/ 	.word	0x000000ff
        /*0528*/ 	.word	0x00032450
        /*052c*/ 	.short	0x0100
        /*052e*/ 	.byte	0x08
	.zero		1


	//   ....[8]....
        /*0530*/ 	.word	0x00000560
        /*0534*/ 	.word	0x000000ff
        /*0538*/ 	.word	0x00032460
        /*053c*/ 	.short	0x0100
        /*053e*/ 	.byte	0x08
	.zero		1


	//   ....[9]....
        /*0540*/ 	.word	0x00000570
        /*0544*/ 	.word	0x000000ff
        /*0548*/ 	.word	0x00032458
        /*054c*/ 	.short	0x0100
        /*054e*/ 	.byte	0x08
	.zero		1


	//   ....[10]....
        /*0550*/ 	.word	0x00000580
        /*0554*/ 	.word	0x000000ff
        /*0558*/ 	.word	0x00032468
        /*055c*/ 	.short	0x0100
        /*055e*/ 	.byte	0x08
	.zero		1


	//   ....[11]....
        /*0560*/ 	.word	0x00000670
        /*0564*/ 	.word	0x000000ff
        /*0568*/ 	.word	0x00032470
        /*056c*/ 	.short	0x0100
        /*056e*/ 	.byte	0x06
	.zero		1


	//   ....[12]....
        /*0570*/ 	.word	0x00000680
        /*0574*/ 	.word	0x000000ff
        /*0578*/ 	.word	0x00032480
        /*057c*/ 	.short	0x0100
        /*057e*/ 	.byte	0x06
	.zero		1


	//   ....[13]....
        /*0580*/ 	.word	0x00000690
        /*0584*/ 	.word	0x000000ff
        /*0588*/ 	.word	0x00032478
        /*058c*/ 	.short	0x0100
        /*058e*/ 	.byte	0x06
	.zero		1


	//   ....[14]....
        /*0590*/ 	.word	0x000006a0
        /*0594*/ 	.word	0x000000ff
        /*0598*/ 	.word	0x00032488
        /*059c*/ 	.short	0x0100
        /*059e*/ 	.byte	0x06
	.zero		1


	//   ....[15]....
        /*05a0*/ 	.word	0x000007d0
        /*05a4*/ 	.word	0x000000ff
        /*05a8*/ 	.word	0x00032490
        /*05ac*/ 	.short	0x0100
        /*05ae*/ 	.byte	0x08
	.zero		1


	//   ....[16]....
        /*05b0*/ 	.word	0x000007e0
        /*05b4*/ 	.word	0x000000ff
        /*05b8*/ 	.word	0x000324a0
        /*05bc*/ 	.short	0x0100
        /*05be*/ 	.byte	0x08
	.zero		1


	//   ....[17]....
        /*05c0*/ 	.word	0x000007f0
        /*05c4*/ 	.word	0x000000ff
        /*05c8*/ 	.word	0x00032498
        /*05cc*/ 	.short	0x0100
        /*05ce*/ 	.byte	0x08
	.zero		1


	//   ....[18]....
        /*05d0*/ 	.word	0x00000800
        /*05d4*/ 	.word	0x000000ff
        /*05d8*/ 	.word	0x000324a8
        /*05dc*/ 	.short	0x0100
        /*05de*/ 	.byte	0x08
	.zero		1


	//   ....[19]....
        /*05e0*/ 	.word	0x00000930
        /*05e4*/ 	.word	0x000000ff
        /*05e8*/ 	.word	0x000324b0
        /*05ec*/ 	.short	0x0100
        /*05ee*/ 	.byte	0x08
	.zero		1


	//   ....[20]....
        /*05f0*/ 	.word	0x00000940
        /*05f4*/ 	.word	0x000000ff
        /*05f8*/ 	.word	0x000324c0
        /*05fc*/ 	.short	0x0100
        /*05fe*/ 	.byte	0x08
	.zero		1


	//   ....[21]....
        /*0600*/ 	.word	0x00000950
        /*0604*/ 	.word	0x000000ff
        /*0608*/ 	.word	0x000324b8
        /*060c*/ 	.short	0x0100
        /*060e*/ 	.byte	0x08
	.zero		1


	//   ....[22]....
        /*0610*/ 	.word	0x00000960
        /*0614*/ 	.word	0x000000ff
        /*0618*/ 	.word	0x000324c8
        /*061c*/ 	.short	0x0100
        /*061e*/ 	.byte	0x08
	.zero		1


	//   ....[23]....
        /*0620*/ 	.word	0x000018d0
        /*0624*/ 	.word	0x00000005
        /*0628*/ 	.word	0x00032400
        /*062c*/ 	.short	0x010a
        /*062e*/ 	.byte	0x3f
	.zero		1


	//   ....[24]....
        /*0630*/ 	.word	0x000019b0
        /*0634*/ 	.word	0x00000003
        /*0638*/ 	.word	0x00032430
        /*063c*/ 	.short	0x010a
        /*063e*/ 	.byte	0x3f
	.zero		1


	//   ....[25]....
        /*0640*/ 	.word	0x00001a00
        /*0644*/ 	.word	0x00000003
        /*0648*/ 	.word	0x00032430
        /*064c*/ 	.short	0x010a
        /*064e*/ 	.byte	0x3f
	.zero		1


	//   ....[26]....
        /*0650*/ 	.word	0x00001d70
        /*0654*/ 	.word	0x00000005
        /*0658*/ 	.word	0x00032410
        /*065c*/ 	.short	0x010a
        /*065e*/ 	.byte	0x3f
	.zero		1


	//   ....[27]....
        /*0660*/ 	.word	0x00001db0
        /*0664*/ 	.word	0x00000003
        /*0668*/ 	.word	0x00032450
        /*066c*/ 	.short	0x010a
        /*066e*/ 	.byte	0x3f
	.zero		1


	//   ....[28]....
        /*0670*/ 	.word	0x00001df0
        /*0674*/ 	.word	0x00000003
        /*0678*/ 	.word	0x00032450
        /*067c*/ 	.short	0x010a
        /*067e*/ 	.byte	0x3f
	.zero		1


	//   ....[29]....
        /*0680*/ 	.word	0x00003150
        /*0684*/ 	.word	0x00000018
        /*0688*/ 	.word	0x00000000
        /*068c*/ 	.short	0x0101
        /*068e*/ 	.byte	0x3f
	.zero		1


	//   ....[30]....
        /*0690*/ 	.word	0x00003c80
        /*0694*/ 	.word	0x00000003
        /*0698*/ 	.word	0x00000000
        /*069c*/ 	.short	0x0101
        /*069e*/ 	.byte	0x3f
	.zero		1


	//   ....[31]....
        /*06a0*/ 	.word	0x00003de0
        /*06a4*/ 	.word	0x000000ff
        /*06a8*/ 	.word	0x00032430
        /*06ac*/ 	.short	0x010a
        /*06ae*/ 	.byte	0x05
	.zero		1


	//   ....[32]....
        /*06b0*/ 	.word	0x00003e20
        /*06b4*/ 	.word	0x000000ff
        /*06b8*/ 	.word	0x00032430
        /*06bc*/ 	.short	0x010a
        /*06be*/ 	.byte	0x05
	.zero		1


	//   ....[33]....
        /*06c0*/ 	.word	0x00004030
        /*06c4*/ 	.word	0x000000ff
        /*06c8*/ 	.word	0x00032450
        /*06cc*/ 	.short	0x010a
        /*06ce*/ 	.byte	0x05
	.zero		1


	//   ....[34]....
        /*06d0*/ 	.word	0x00004070
        /*06d4*/ 	.word	0x000000ff
        /*06d8*/ 	.word	0x00032450
        /*06dc*/ 	.short	0x010a
        /*06de*/ 	.byte	0x05
	.zero		1


	//   ....[35]....
        /*06e0*/ 	.word	0x00004c40
        /*06e4*/ 	.word	0x00000098
        /*06e8*/ 	.word	0x00000000
        /*06ec*/ 	.short	0x0101
        /*06ee*/ 	.byte	0x3f
	.zero		1


	//   ....[36]....
        /*06f0*/ 	.word	0x00005fc0
        /*06f4*/ 	.word	0x000000d6
        /*06f8*/ 	.word	0x00000000
        /*06fc*/ 	.short	0x0101
        /*06fe*/ 	.byte	0x3f
	.zero		1


	//   ....[37]....
        /*0700*/ 	.word	0x000081e0
        /*0704*/ 	.word	0x00000000
        /*0708*/ 	.word	0x00000000
        /*070c*/ 	.short	0x0101
        /*070e*/ 	.byte	0x3f
	.zero		1


	//   ....[38]....
        /*0710*/ 	.word	0x0000ae20
        /*0714*/ 	.word	0x00000008
        /*0718*/ 	.word	0x00032440
        /*071c*/ 	.short	0x010a
        /*071e*/ 	.byte	0x3f
	.zero		1


	//   ....[39]....
        /*0720*/ 	.word	0x0000b440
        /*0724*/ 	.word	0x00000008
        /*0728*/ 	.word	0x00032420
        /*072c*/ 	.short	0x010a
        /*072e*/ 	.byte	0x3f
	.zero		1


	//   ....[40]....
        /*0730*/ 	.word	0x0000b510
        /*0734*/ 	.word	0x00000008
        /*0738*/ 	.word	0x00032460
        /*073c*/ 	.short	0x010a
        /*073e*/ 	.byte	0x3f
	.zero		1


	//   ....[41]....
        /*0740*/ 	.word	0x0000bb80
        /*0744*/ 	.word	0x00000003
        /*0748*/ 	.word	0x00032440
        /*074c*/ 	.short	0x010a
        /*074e*/ 	.byte	0x3f
	.zero		1


	//   ....[42]....
        /*0750*/ 	.word	0x0000bd90
        /*0754*/ 	.word	0x00000003
        /*0758*/ 	.word	0x00032460
        /*075c*/ 	.short	0x010a
        /*075e*/ 	.byte	0x3f
	.zero		1


	//   ....[43]....
        /*0760*/ 	.word	0x0000c300
        /*0764*/ 	.word	0x00000002
        /*0768*/ 	.word	0x00032440
        /*076c*/ 	.short	0x010a
        /*076e*/ 	.byte	0x3f
	.zero		1


	//   ....[44]....
        /*0770*/ 	.word	0x0000c500
        /*0774*/ 	.word	0x00000002
        /*0778*/ 	.word	0x00032460
        /*077c*/ 	.short	0x010a
        /*077e*/ 	.byte	0x3f
	.zero		1


	//   ....[45]....
        /*0780*/ 	.word	0x0000c9e0
        /*0784*/ 	.word	0x00000002
        /*0788*/ 	.word	0x00032440
        /*078c*/ 	.short	0x010a
        /*078e*/ 	.byte	0x3f
	.zero		1


	//   ....[46]....
        /*0790*/ 	.word	0x0000cbf0
        /*0794*/ 	.word	0x00000002
        /*0798*/ 	.word	0x00032460
        /*079c*/ 	.short	0x010a
        /*079e*/ 	.byte	0x3f
	.zero		1


	//   ....[47]....
        /*07a0*/ 	.word	0x0000db30
        /*07a4*/ 	.word	0x00000000
        /*07a8*/ 	.word	0x00032420
        /*07ac*/ 	.short	0x010a
        /*07ae*/ 	.byte	0x3f
	.zero		1


	//   ....[48]....
        /*07b0*/ 	.word	0x0000dd00
        /*07b4*/ 	.word	0x00000006
        /*07b8*/ 	.word	0x00000000
        /*07bc*/ 	.short	0x010a
        /*07be*/ 	.byte	0x3f
	.zero		1


	//   ....[49]....
        /*07c0*/ 	.word	0x0000dd70
        /*07c4*/ 	.word	0x00000007
        /*07c8*/ 	.word	0x00000000
        /*07cc*/ 	.short	0x010a
        /*07ce*/ 	.byte	0x3f
	.zero		1


	//   ....[50]....
        /*07d0*/ 	.word	0x0000dde0
        /*07d4*/ 	.word	0x00000004
        /*07d8*/ 	.word	0x00000000
        /*07dc*/ 	.short	0x010a
        /*07de*/ 	.byte	0x3f
	.zero		1


	//   ....[51]....
        /*07e0*/ 	.word	0x0000de10
        /*07e4*/ 	.word	0x00000003
        /*07e8*/ 	.word	0x00000000
        /*07ec*/ 	.short	0x010a
        /*07ee*/ 	.byte	0x3f
	.zero		1


	//   ....[52]....
        /*07f0*/ 	.word	0x0000de70
        /*07f4*/ 	.word	0x00000005
        /*07f8*/ 	.word	0x00032400
        /*07fc*/ 	.short	0x010a
        /*07fe*/ 	.byte	0x3f
	.zero		1


	//   ....[53]....
        /*0800*/ 	.word	0x0000dec0
        /*0804*/ 	.word	0x00000003
        /*0808*/ 	.word	0x00032430
        /*080c*/ 	.short	0x010a
        /*080e*/ 	.byte	0x3f
	.zero		1


	//   ....[54]....
        /*0810*/ 	.word	0x0000df10
        /*0814*/ 	.word	0x00000005
        /*0818*/ 	.word	0x00032410
        /*081c*/ 	.short	0x010a
        /*081e*/ 	.byte	0x3f
	.zero		1


	//   ....[55]....
        /*0820*/ 	.word	0x0000df60
        /*0824*/ 	.word	0x00000003
        /*0828*/ 	.word	0x00032450
        /*082c*/ 	.short	0x010a
        /*082e*/ 	.byte	0x3f
	.zero		1


	//   ....[56]....
        /*0830*/ 	.word	0x0000dfc0
        /*0834*/ 	.word	0x00000099
        /*0838*/ 	.word	0x00032430
        /*083c*/ 	.short	0x010a
        /*083e*/ 	.byte	0x3f
	.zero		1


	//   ....[57]....
        /*0840*/ 	.word	0x0000e020
        /*0844*/ 	.word	0x000000d3
        /*0848*/ 	.word	0x00032450
        /*084c*/ 	.short	0x010a
        /*084e*/ 	.byte	0x3f
	.zero		1


	//   ....[58]....
        /*0850*/ 	.word	0x0000e1c0
        /*0854*/ 	.word	0x00000008
        /*0858*/ 	.word	0x00032440
        /*085c*/ 	.short	0x010a
        /*085e*/ 	.byte	0x3f
	.zero		1


	//   ....[59]....
        /*0860*/ 	.word	0x0000e240
        /*0864*/ 	.word	0x00000008
        /*0868*/ 	.word	0x00032420
        /*086c*/ 	.short	0x010a
        /*086e*/ 	.byte	0x3f
	.zero		1


	//   ....[60]....
        /*0870*/ 	.word	0x0000e290
        /*0874*/ 	.word	0x00000008
        /*0878*/ 	.word	0x00032460
        /*087c*/ 	.short	0x010a
        /*087e*/ 	.byte	0x3f
	.zero		1


	//   ....[61]....
        /*0880*/ 	.word	0x0000e2e0
        /*0884*/ 	.word	0x00000003
        /*0888*/ 	.word	0x00032440
        /*088c*/ 	.short	0x010a
        /*088e*/ 	.byte	0x3f
	.zero		1


	//   ....[62]....
        /*0890*/ 	.word	0x0000e330
        /*0894*/ 	.word	0x00000003
        /*0898*/ 	.word	0x00032460
        /*089c*/ 	.short	0x010a
        /*089e*/ 	.byte	0x3f
	.zero		1


	//   ....[63]....
        /*08a0*/ 	.word	0x0000e380
        /*08a4*/ 	.word	0x00000002
        /*08a8*/ 	.word	0x00032440
        /*08ac*/ 	.short	0x010a
        /*08ae*/ 	.byte	0x3f
	.zero		1


	//   ....[64]....
        /*08b0*/ 	.word	0x0000e3d0
        /*08b4*/ 	.word	0x00000002
        /*08b8*/ 	.word	0x00032460
        /*08bc*/ 	.short	0x010a
        /*08be*/ 	.byte	0x3f
	.zero		1


	//   ....[65]....
        /*08c0*/ 	.word	0x0000e420
        /*08c4*/ 	.word	0x00000002
        /*08c8*/ 	.word	0x00032440
        /*08cc*/ 	.short	0x010a
        /*08ce*/ 	.byte	0x3f
	.zero		1


	//   ....[66]....
        /*08d0*/ 	.word	0x0000e470
        /*08d4*/ 	.word	0x00000002
        /*08d8*/ 	.word	0x00032460
        /*08dc*/ 	.short	0x010a
        /*08de*/ 	.byte	0x3f
	.zero		1


	//   ....[67]....
        /*08e0*/ 	.word	0x0000ee20
        /*08e4*/ 	.word	0x00000000
        /*08e8*/ 	.word	0x00032420
        /*08ec*/ 	.short	0x010a
        /*08ee*/ 	.byte	0x3f
	.zero		1


	//   ....[68]....
        /*08f0*/ 	.word	0x0000efc0
        /*08f4*/ 	.word	0x00000006
        /*08f8*/ 	.word	0x00000000
        /*08fc*/ 	.short	0x010a
        /*08fe*/ 	.byte	0x3f
	.zero		1


	//   ....[69]....
        /*0900*/ 	.word	0x0000f010
        /*0904*/ 	.word	0x00000007
        /*0908*/ 	.word	0x00000000
        /*090c*/ 	.short	0x010a
        /*090e*/ 	.byte	0x3f
	.zero		1


	//   ....[70]....
        /*0910*/ 	.word	0x0000f060
        /*0914*/ 	.word	0x00000004
        /*0918*/ 	.word	0x00000000
        /*091c*/ 	.short	0x010a
        /*091e*/ 	.byte	0x3f
	.zero		1


	//----- nvinfo : EIATTR_NUM_MBARRIERS
	.align		4
.L_268:
        /*0920*/ 	.byte	0x03, 0x38
        /*0922*/ 	.short	0x0017


	//----- nvinfo : EIATTR_EXIT_INSTR_OFFSETS
	.align		4
        /*0924*/ 	.byte	0x04, 0x1c
        /*0926*/ 	.short	(.L_270 - .L_269)


	//   ....[0]....
.L_269:
        /*0928*/ 	.word	0x00000b20


	//   ....[1]....
        /*092c*/ 	.word	0x00009590


	//   ....[2]....
        /*0930*/ 	.word	0x000095f0


	//   ....[3]....
        /*0934*/ 	.word	0x0000de60


	//----- nvinfo : EIATTR_MAX_THREADS
	.align		4
.L_270:
        /*0938*/ 	.byte	0x04, 0x05
        /*093a*/ 	.short	(.L_272 - .L_271)
.L_271:
        /*093c*/ 	.word	0x00000180
        /*0940*/ 	.word	0x00000001
        /*0944*/ 	.word	0x00000001


	//----- nvinfo : EIATTR_CRS_STACK_SIZE
	.align		4
.L_272:
        /*0948*/ 	.byte	0x04, 0x1e
        /*094a*/ 	.short	(.L_274 - .L_273)
.L_273:
        /*094c*/ 	.word	0x00000000


	//----- nvinfo : EIATTR_CBANK_PARAM_SIZE
	.align		4
.L_274:
        /*0950*/ 	.byte	0x03, 0x19
        /*0952*/ 	.short	0x0b70


	//----- nvinfo : EIATTR_PARAM_CBANK
	.align		4
        /*0954*/ 	.byte	0x04, 0x0a
        /*0956*/ 	.short	(.L_276 - .L_275)
	.align		4
.L_275:
        /*0958*/ 	.word	index@(.nv.constant0._ZN7cutlass13device_kernelIN5flash11enable_sm90INS1_16FlashAttnFwdSm90INS1_25CollectiveMainloopFwdSm90ILi2EN4cute5tupleIJNS5_1CILi1EEES8_S8_EEENS6_IJNS7_ILi128EEENS7_ILi96EEENS7_ILi64EEEEEELi256ENS_6half_tEfNS_4arch4Sm90ELb0ELb0ELb0ELb1ELb0ELb0ELb1ELb1ELb0ELb0ELb0ELb0EEENS1_21CollectiveEpilogueFwdINS6_IJSA_NS7_ILi256EEESB_EEES9_SE_SG_Li256ELb1ELb0ELb0ELb0EEENS1_36VarlenDynamicPersistentTileSchedulerILi128ELi96ELi256ELi32ELb0ELb0ELb1ELb0ELb1ELb1EEEEEEEEEvNT_6ParamsE)
        /*095c*/ 	.short	0x0210
        /*095e*/ 	.short	0x0b70


	//----- nvinfo : EIATTR_SW_WAR
	.align		4
.L_276:
        /*0960*/ 	.byte	0x04, 0x36
        /*0962*/ 	.short	(.L_278 - .L_277)
.L_277:
        /*0964*/ 	.word	0x00000008
.L_278:


//--------------------- .nv.info._ZN7cutlass13device_kernelIN5flash11enable_sm90INS1_16FlashAttnFwdSm90INS1_25CollectiveMainloopFwdSm90ILi2EN4cute5tupleIJNS5_1CILi1EEES8_S8_EEENS6_IJNS7_ILi128EEENS7_ILi96EEENS7_ILi64EEEEEELi256ENS_6half_tEfNS_4arch4Sm90ELb0ELb0ELb0ELb1ELb0ELb1ELb1ELb1ELb0ELb0ELb0ELb0EEENS1_21CollectiveEpilogueFwdINS6_IJSA_NS7_ILi256EEESB_EEES9_SE_SG_Li256ELb1ELb0ELb0ELb0EEENS1_36VarlenDynamicPersistentTileSchedulerILi128ELi96ELi256ELi32ELb0ELb0ELb1ELb0ELb1ELb1EEEEEEEEEvNT_6ParamsE --------------------------
	.section	.nv.info._ZN7cutlass13device_kernelIN5flash11enable_sm90INS1_16FlashAttnFwdSm90INS1_25CollectiveMainloopFwdSm90ILi2EN4cute5tupleIJNS5_1CILi1EEES8_S8_EEENS6_IJNS7_ILi128EEENS7_ILi96EEENS7_ILi64EEEEEELi256ENS_6half_tEfNS_4arch4Sm90ELb0ELb0ELb0ELb1ELb0ELb1ELb1ELb1ELb0ELb0ELb0ELb0EEENS1_21CollectiveEpilogueFwdINS6_IJSA_NS7_ILi256EEESB_EEES9_SE_SG_Li256ELb1ELb0ELb0ELb0EEENS1_36VarlenDynamicPersistentTileSchedulerILi128ELi96ELi256ELi32ELb0ELb0ELb1ELb0ELb1ELb1EEEEEEEEEvNT_6ParamsE,"",@"SHT_CUDA_INFO"
	.sectionflags	@""
	.align	4


	//----- nvinfo : EIATTR_CUDA_API_VERSION
	.align		4
        /*0000*/ 	.byte	0x04, 0x37
        /*0002*/ 	.short	(.L_280 - .L_279)
.L_279:
        /*0004*/ 	.word	0x00000082


	//----- nvinfo : EIATTR_KPARAM_INFO
	.align		4
.L_280:
        /*0008*/ 	.byte	0x04, 0x17
        /*000a*/ 	.short	(.L_282 - .L_281)
.L_281:
        /*000c*/ 	.word	0x00000000
        /*0010*/ 	.short	0x0000
        /*0012*/ 	.short	0x0070
        /*0014*/ 	.byte	0x00, 0xf0, 0x01, 0x2c


	//----- nvinfo : EIATTR_SPARSE_MMA_MASK
	.align		4
.L_282:
        /*0018*/ 	.byte	0x03, 0x50
        /*001a*/ 	.short	0x0000


	//----- nvinfo : EIATTR_MAXREG_COUNT
	.align		4
        /*001c*/ 	.byte	0x03, 0x1b
        /*001e*/ 	.short	0x00a8


	//----- nvinfo : EIATTR_NUM_BARRIERS
	.align		4
        /*0020*/ 	.byte	0x02, 0x4c
        /*0022*/ 	.byte	0x10
	.zero		1


	//----- nvinfo : EIATTR_EXTERNS
	.align		4
        /*0024*/ 	.byte	0x04, 0x0f
        /*0026*/ 	.short	(.L_284 - .L_283)


	//   ....[0]....
	.align		4
.L_283:
        /*0028*/ 	.word	index@(__assertfail)


	//----- nvinfo : EIATTR_ANNOTATIONS
	.align		4
.L_284:
        /*002c*/ 	.byte	0x04, 0x55
        /*002e*/ 	.short	(.L_286 - .L_285)


	//   ....[0]....
.L_285:
        /* <DEDUP_REMOVED lines=58> */


	//----- nvinfo : EIATTR_MERCURY_ISA_VERSION
	.align		4
.L_286:
        /*03c0*/ 	.byte	0x03, 0x5f
        /*03c2*/ 	.short	0x0101


	//----- nvinfo : EIATTR_UNUSED_LOAD_BYTE_OFFSET
	.align		4
        /*03c4*/ 	.byte	0x04, 0x44
        /*03c6*/ 	.short	(.L_288 - .L_287)


	//   ....[0]....
.L_287:
        /*03c8*/ 	.word	0x00000b70
        /*03cc*/ 	.word	0x0000fff0


	//   ....[1]....
        /*03d0*/ 	.word	0x0000dc90
        /*03d4*/ 	.word	0x0000fff0


	//----- nvinfo : EIATTR_INT_WARP_WIDE_INSTR_OFFSETS
	.align		4
.L_288:
        /*03d8*/ 	.byte	0x04, 0x31
        /*03da*/ 	.short	(.L_290 - .L_289)


	//   ....[0]....
.L_289:
        /*03dc*/ 	.word	0x000001f0


	//   ....[1]....
        /*03e0*/ 	.word	0x00000230


	//   ....[2]....
        /*03e4*/ 	.word	0x000002a0


	//   ....[3]....
        /*03e8*/ 	.word	0x000002b0


	//   ....[4]....
        /*03ec*/ 	.word	0x00012380


	//   ....[5]....
        /*03f0*/ 	.word	0x00012410


	//   ....[6]....
        /*03f4*/ 	.word	0x00012890


	//   ....[7]....
        /*03f8*/ 	.word	0x000128c0


	//   ....[8]....
        /*03fc*/ 	.word	0x00014ee0


	//   ....[9]....
        /*0400*/ 	.word	0x00014f70


	//----- nvinfo : EIATTR_COOP_GROUP_MASK_REGIDS
	.align		4
.L_290:
        /*0404*/ 	.byte	0x04, 0x29
        /*0406*/ 	.short	(.L_292 - .L_291)


	//   ....[0]....
.L_291:
        /*0408*/ 	.word	0xffffffff


	//   ....[1]....
        /*040c*/ 	.word	0xffffffff


	//   ....[2]....
        /*0410*/ 	.word	0xffffffff


	//   ....[3]....
        /*0414*/ 	.word	0xffffffff


	//   ....[4]....
        /*0418*/ 	.word	0xffffffff


	//   ....[5]....
        /*041c*/ 	.word	0xffffffff


	//   ....[6]....
        /*0420*/ 	.word	0xffffffff


	//   ....[7]....
        /*0424*/ 	.word	0xffffffff


	//   ....[8]....
        /*0428*/ 	.word	0xffffffff


	//   ....[9]....
        /*042c*/ 	.word	0xffffffff


	//   ....[10]....
        /*0430*/ 	.word	0xffffffff


	//   ....[11]....
        /*0434*/ 	.word	0xffffffff


	//   ....[12]....
        /*0438*/ 	.word	0xffffffff


	//   ....[13]....
        /*043c*/ 	.word	0xffffffff


	//   ....[14]....
        /*0440*/ 	.word	0xffffffff


	//   ....[15]....
        /*0444*/ 	.word	0xffffffff


	//   ....[16]....
        /*0448*/ 	.word	0xffffffff


	//   ....[17]....
        /*044c*/ 	.word	0xffffffff


	//   ....[18]....
        /*0450*/ 	.word	0xffffffff


	//   ....[19]....
        /*0454*/ 	.word	0xffffffff


	//   ....[20]....
        /*0458*/ 	.word	0xffffffff


	//   ....[21]....
        /*045c*/ 	.word	0xffffffff


	//   ....[22]....
        /*0460*/ 	.word	0xffffffff


	//   ....[23]....
        /*0464*/ 	.word	0xffffffff


	//   ....[24]....
        /*0468*/ 	.word	0xffffffff


	//   ....[25]....
        /*046c*/ 	.word	0xffffffff


	//   ....[26]....
        /*0470*/ 	.word	0xffffffff


	//   ....[27]....
        /*0474*/ 	.word	0xffffffff


	//   ....[28]....
        /*0478*/ 	.word	0xffffffff


	//   ....[29]....
        /*047c*/ 	.word	0xffffffff


	//   ....[30]....
        /*0480*/ 	.word	0xffffffff


	//   ....[31]....
        /*0484*/ 	.word	0xffffffff


	//   ....[32]....
        /*0488*/ 	.word	0xffffffff


	//   ....[33]....
        /*048c*/ 	.word	0xffffffff


	//   ....[34]....
        /*0490*/ 	.word	0xffffffff


	//   ....[35]....
        /*0494*/ 	.word	0xffffffff


	//   ....[36]....
        /*0498*/ 	.word	0xffffffff


	//   ....[37]....
        /*049c*/ 	.word	0xffffffff


	//   ....[38]....
        /*04a0*/ 	.word	0xffffffff


	//   ....[39]....
        /*04a4*/ 	.word	0xffffffff


	//   ....[40]....
        /*04a8*/ 	.word	0xffffffff


	//   ....[41]....
        /*04ac*/ 	.word	0xffffffff


	//   ....[42]....
        /*04b0*/ 	.word	0xffffffff


	//   ....[43]....
        /*04b4*/ 	.word	0xffffffff


	//   ....[44]....
        /*04b8*/ 	.word	0xffffffff


	//   ....[45]....
        /*04bc*/ 	.word	0xffffffff


	//   ....[46]....
        /*04c0*/ 	.word	0xffffffff


	//   ....[47]....
        /*04c4*/ 	.word	0xffffffff


	//   ....[48]....
        /*04c8*/ 	.word	0xffffffff


	//   ....[49]....
        /*04cc*/ 	.word	0xffffffff


	//   ....[50]....
        /*04d0*/ 	.word	0xffffffff


	//   ....[51]....
        /*04d4*/ 	.word	0xffffffff


	//   ....[52]....
        /*04d8*/ 	.word	0xffffffff


	//   ....[53]....
        /*04dc*/ 	.word	0xffffffff


	//   ....[54]....
        /*04e0*/ 	.word	0x0500000f


	//   ....[55]....
        /*04e4*/ 	.word	0x0500000f


	//   ....[56]....
        /*04e8*/ 	.word	0x0500000f


	//   ....[57]....
        /*04ec*/ 	.word	0x0500000f


	//   ....[58]....
        /*04f0*/ 	.word	0x0500000f


	//   ....[59]....
        /*04f4*/ 	.word	0x0500000f


	//   ....[60]....
        /*04f8*/ 	.word	0x0500000f


	//   ....[61]....
        /*04fc*/ 	.word	0x0500000f


	//   ....[62]....
        /*0500*/ 	.word	0x0500000f


	//   ....[63]....
        /*0504*/ 	.word	0x0500000f


	//   ....[64]....
        /*0508*/ 	.word	0x0500000f


	//   ....[65]....
        /*050c*/ 	.word	0x0500000f


	//   ....[66]....
        /*0510*/ 	.word	0x0500000f


	//   ....[67]....
        /*0514*/ 	.word	0x0500000f


	//   ....[68]....
        /*0518*/ 	.word	0x0500000f


	//   ....[69]....
        /*051c*/ 	.word	0x0500000f


	//   ....[70]....
        /*0520*/ 	.word	0x0500000f


	//   ....[71]....
        /*0524*/ 	.word	0x0500000f


	//   ....[72]....
        /*0528*/ 	.word	0x0500000f


	//   ....[73]....
        /*052c*/ 	.word	0x0500000f


	//   ....[74]....
        /*0530*/ 	.word	0x0500000f


	//   ....[75]....
        /*0534*/ 	.word	0x0500000f


	//   ....[76]....
        /*0538*/ 	.word	0x0500000f


	//   ....[77]....
        /*053c*/ 	.word	0x0500000f


	//   ....[78]....
        /*0540*/ 	.word	0x0500000f


	//   ....[79]....
        /*0544*/ 	.word	0x0500000f


	//   ....[80]....
        /*0548*/ 	.word	0x0500000f


	//   ....[81]....
        /*054c*/ 	.word	0x0500000f


	//   ....[82]....
        /*0550*/ 	.word	0x0500000f


	//----- nvinfo : EIATTR_COOP_GROUP_INSTR_OFFSETS
	.align		4
.L_292:
        /*0554*/ 	.byte	0x04, 0x28
        /*0556*/ 	.short	(.L_294 - .L_293)


	//   ....[0]....
.L_293:
        /*0558*/ 	.word	0x00000070


	//   ....[1]....
        /*055c*/ 	.word	0x00000200


	//   ....[2]....
        /*0560*/ 	.word	0x00000250


	//   ....[3]....
        /*0564*/ 	.word	0x000004a0


	//   ....[4]....
        /*0568*/ 	.word	0x00000600


	//   ....[5]....
        /*056c*/ 	.word	0x00000720


	//   ....[6]....
        /*0570*/ 	.word	0x00000880


	//   ....[7]....
        /*0574*/ 	.word	0x00005bb0


	//   ....[8]....
        /*0578*/ 	.word	0x00009a30


	//   ....[9]....
        /*057c*/ 	.word	0x00009ab0


	//   ....[10]....
        /*0580*/ 	.word	0x00009ad0


	//   ....[11]....
        /*0584*/ 	.word	0x00009b00


	//   ....[12]....
        /*0588*/ 	.word	0x0000ba90


	//   ....[13]....
        /*058c*/ 	.word	0x0000bac0


	//   ....[14]....
        /*0590*/ 	.word	0x0000bb10


	//   ....[15]....
        /*0594*/ 	.word	0x0000bb30


	//   ....[16]....
        /*0598*/ 	.word	0x0000d1f0


	//   ....[17]....
        /*059c*/ 	.word	0x0000d260


	//   ....[18]....
        /*05a0*/ 	.word	0x0000d2b0


	//   ....[19]....
        /*05a4*/ 	.word	0x0000d2d0


	//   ....[20]....
        /*05a8*/ 	.word	0x000105c0


	//   ....[21]....
        /*05ac*/ 	.word	0x00010750


	//   ....[22]....
        /*05b0*/ 	.word	0x00010780


	//   ....[23]....
        /*05b4*/ 	.word	0x000107c0


	//   ....[24]....
        /*05b8*/ 	.word	0x00010820


	//   ....[25]....
        /*05bc*/ 	.word	0x00010880


	//   ....[26]....
        /*05c0*/ 	.word	0x000108c0


	//   ....[27]....
        /*05c4*/ 	.word	0x00010a70


	//   ....[28]....
        /*05c8*/ 	.word	0x00010ad0


	//   ....[29]....
        /*05cc*/ 	.word	0x00010b10


	//   ....[30]....
        /*05d0*/ 	.word	0x00010b50


	//   ....[31]....
        /*05d4*/ 	.word	0x00010b80


	//   ....[32]....
        /*05d8*/ 	.word	0x00010bb0


	//   ....[33]....
        /*05dc*/ 	.word	0x00010c40


	//   ....[34]....
        /*05e0*/ 	.word	0x00010c70


	//   ....[35]....
        /*05e4*/ 	.word	0x00010d00


	//   ....[36]....
        /*05e8*/ 	.word	0x00015000


	//   ....[37]....
        /*05ec*/ 	.word	0x00015010


	//   ....[38]....
        /*05f0*/ 	.word	0x00015120


	//   ....[39]....
        /*05f4*/ 	.word	0x00015180


	//   ....[40]....
        /*05f8*/ 	.word	0x000151c0


	//   ....[41]....
        /*05fc*/ 	.word	0x00015200


	//   ....[42]....
        /*0600*/ 	.word	0x00015230


	//   ....[43]....
        /*0604*/ 	.word	0x00015260


	//   ....[44]....
        /*0608*/ 	.word	0x000153f0


	//   ....[45]....
        /*060c*/ 	.word	0x00015450


	//   ....[46]....
        /*0610*/ 	.word	0x00015490


	//   ....[47]....
        /*0614*/ 	.word	0x000154d0


	//   ....[48]....
        /*0618*/ 	.word	0x00015500


	//   ....[49]....
        /*061c*/ 	.word	0x00015530


	//   ....[50]....
        /*0620*/ 	.word	0x000155f0


	//   ....[51]....
        /*0624*/ 	.word	0x00015610


	//   ....[52]....
        /*0628*/ 	.word	0x00015680


	//   ....[53]....
        /*062c*/ 	.word	0x00015ab0


	//   ....[54]....
        /*0630*/ 	.word	0x00015f10


	//   ....[55]....
        /*0634*/ 	.word	0x00015fb0


	//   ....[56]....
        /*0638*/ 	.word	0x00016050


	//   ....[57]....
        /*063c*/ 	.word	0x000160f0


	//   ....[58]....
        /*0640*/ 	.word	0x00016190


	//   ....[59]....
        /*0644*/ 	.word	0x00016280


	//   ....[60]....
        /*0648*/ 	.word	0x00016320


	//   ....[61]....
        /*064c*/ 	.word	0x000163c0


	//   ....[62]....
        /*0650*/ 	.word	0x00016460


	//   ....[63]....
        /*0654*/ 	.word	0x00016710


	//   ....[64]....
        /*0658*/ 	.word	0x000169f0


	//   ....[65]....
        /*065c*/ 	.word	0x00016e10


	//   ....[66]....
        /*0660*/ 	.word	0x00016ea0


	//   ....[67]....
        /*0664*/ 	.word	0x00016f40


	//   ....[68]....
        /*0668*/ 	.word	0x00016ff0


	//   ....[69]....
        /*066c*/ 	.word	0x00017070


	//   ....[70]....
        /*0670*/ 	.word	0x000170f0


	//   ....[71]....
        /*0674*/ 	.word	0x00017170


	//   ....[72]....
        /*0678*/ 	.word	0x000171f0


	//   ....[73]....
        /*067c*/ 	.word	0x00017280


	//   ....[74]....
        /*0680*/ 	.word	0x00017330


	//   ....[75]....
        /*0684*/ 	.word	0x000173b0


	//   ....[76]....
        /*0688*/ 	.word	0x00017430


	//   ....[77]....
        /*068c*/ 	.word	0x000174b0


	//   ....[78]....
        /*0690*/ 	.word	0x00017530


	//   ....[79]....
        /*0694*/ 	.word	0x000175a0


	//   ....[80]....
        /*0698*/ 	.word	0x00017640


	//   ....[81]....
        /*069c*/ 	.word	0x000176d0


	//   ....[82]....
        /*06a0*/ 	.word	0x000177f0


	//----- nvinfo : EIATTR_REG_RECONFIG
	.align		4
.L_294:
        /*06a4*/ 	.byte	0x01, 0x54
	.zero		2


	//----- nvinfo : EIATTR_SYSCALL_OFFSETS
	.align		4
        /*06a8*/ 	.byte	0x04, 0x46
        /*06aa*/ 	.short	(.L_296 - .L_295)


	//   ....[0]....
.L_295:
        /*06ac*/ 	.word	0x00001790


	//   ....[1]....
        /*06b0*/ 	.word	0x000018e0


	//   ....[2]....
        /*06b4*/ 	.word	0x00005d20


	//   ....[3]....
        /*06b8*/ 	.word	0x000061b0


	//   ....[4]....
        /*06bc*/ 	.word	0x000125a0


	//   ....[5]....
        /*06c0*/ 	.word	0x000126e0


	//   ....[6]....
        /*06c4*/ 	.word	0x000127e0


	//----- nvinfo : EIATTR_MBARRIER_INSTR_OFFSETS
	.align		4
.L_296:
        /*06c8*/ 	.byte	0x04, 0x39
        /*06ca*/ 	.short	(.L_298 - .L_297)


	//   ....[0]....
.L_297:
        /*06cc*/ 	.word	0x00000340
        /*06d0*/ 	.word	0x000000ff
        /*06d4*/ 	.word	0x00032400
        /*06d8*/ 	.short	0x0100
        /*06da*/ 	.byte	0x08
	.zero		1


	//   ....[1]....
        /*06dc*/ 	.word	0x00000350
        /*06e0*/ 	.word	0x000000ff
        /*06e4*/ 	.word	0x00032410
        /*06e8*/ 	.short	0x0100
        /*06ea*/ 	.byte	0x08
	.zero		1


	//   ....[2]....
        /*06ec*/ 	.word	0x00000360
        /*06f0*/ 	.word	0x000000ff
        /*06f4*/ 	.word	0x00032420
        /*06f8*/ 	.short	0x0100
        /*06fa*/ 	.byte	0x08
	.zero		1


	//   ....[3]....
        /*06fc*/ 	.word	0x00000450
        /*0700*/ 	.word	0x000000ff
        /*0704*/ 	.word	0x00032430
        /*0708*/ 	.short	0x0100
        /*070a*/ 	.byte	0x08
	.zero		1


	//   ....[4]....
        /*070c*/ 	.word	0x00000460
        /*0710*/ 	.word	0x000000ff
        /*0714*/ 	.word	0x00032440
        /*0718*/ 	.short	0x0100
        /*071a*/ 	.byte	0x08
	.zero		1


	//   ....[5]....
        /*071c*/ 	.word	0x00000470
        /*0720*/ 	.word	0x000000ff
        /*0724*/ 	.word	0x00032438
        /*0728*/ 	.short	0x0100
        /*072a*/ 	.byte	0x08
	.zero		1


	//   ....[6]....
        /*072c*/ 	.word	0x00000480
        /*0730*/ 	.word	0x000000ff
        /*0734*/ 	.word	0x00032448
        /*0738*/ 	.short	0x0100
        /*073a*/ 	.byte	0x08
	.zero		1


	//   ....[7]....
        /*073c*/ 	.word	0x000005b0
        /*0740*/ 	.word	0x000000ff
        /*0744*/ 	.word	0x00032450
        /*0748*/ 	.short	0x0100
        /*074a*/ 	.byte	0x08
	.zero		1


	//   ....[8]....
        /*074c*/ 	.word	0x000005c0
        /*0750*/ 	.word	0x000000ff
        /*0754*/ 	.word	0x00032460
        /*0758*/ 	.short	0x0100
        /*075a*/ 	.byte	0x08
	.zero		1


	//   ....[9]....
        /*075c*/ 	.word	0x000005d0
        /*0760*/ 	.word	0x000000ff
        /*0764*/ 	.word	0x00032458
        /*0768*/ 	.short	0x0100
        /*076a*/ 	.byte	0x08
	.zero		1


	//   ....[10]....
        /*076c*/ 	.word	0x000005e0
        /*0770*/ 	.word	0x000000ff
        /*0774*/ 	.word	0x00032468
        /*0778*/ 	.short	0x0100
        /*077a*/ 	.byte	0x08
	.zero		1


	//   ....[11]....
        /*077c*/ 	.word	0x000006d0
        /*0780*/ 	.word	0x000000ff
        /*0784*/ 	.word	0x00032470
        /*0788*/ 	.short	0x0100
        /*078a*/ 	.byte	0x06
	.zero		1


	//   ....[12]....
        /*078c*/ 	.word	0x000006e0
        /*0790*/ 	.word	0x000000ff
        /*0794*/ 	.word	0x00032480
        /*0798*/ 	.short	0x0100
        /*079a*/ 	.byte	0x06
	.zero		1


	//   ....[13]....
        /*079c*/ 	.word	0x000006f0
        /*07a0*/ 	.word	0x000000ff
        /*07a4*/ 	.word	0x00032478
        /*07a8*/ 	.short	0x0100
        /*07aa*/ 	.byte	0x06
	.zero		1


	//   ....[14]....
        /*07ac*/ 	.word	0x00000700
        /*07b0*/ 	.word	0x000000ff
        /*07b4*/ 	.word	0x00032488
        /*07b8*/ 	.short	0x0100
        /*07ba*/ 	.byte	0x06
	.zero		1


	//   ....[15]....
        /*07bc*/ 	.word	0x00000830
        /*07c0*/ 	.word	0x000000ff
        /*07c4*/ 	.word	0x00032490
        /*07c8*/ 	.short	0x0100
        /*07ca*/ 	.byte	0x08
	.zero		1


	//   ....[16]....
        /*07cc*/ 	.word	0x00000840
        /*07d0*/ 	.word	0x000000ff
        /*07d4*/ 	.word	0x000324a0
        /*07d8*/ 	.short	0x0100
        /*07da*/ 	.byte	0x08
	.zero		1


	//   ....[17]....
        /*07dc*/ 	.word	0x00000850
        /*07e0*/ 	.word	0x000000ff
        /*07e4*/ 	.word	0x00032498
        /*07e8*/ 	.short	0x0100
        /*07ea*/ 	.byte	0x08
	.zero		1


	//   ....[18]....
        /*07ec*/ 	.word	0x00000860
        /*07f0*/ 	.word	0x000000ff
        /*07f4*/ 	.word	0x000324a8
        /*07f8*/ 	.short	0x0100
        /*07fa*/ 	.byte	0x08
	.zero		1


	//   ....[19]....
        /*07fc*/ 	.word	0x00000990
        /*0800*/ 	.word	0x000000ff
        /*0804*/ 	.word	0x000324b0
        /*0808*/ 	.short	0x0100
        /*080a*/ 	.byte	0x08
	.zero		1


	//   ....[20]....
        /*080c*/ 	.word	0x000009a0
        /*0810*/ 	.word	0x000000ff
        /*0814*/ 	.word	0x000324c0
        /*0818*/ 	.short	0x0100
        /*081a*/ 	.byte	0x08
	.zero		1


	//   ....[21]....
        /*081c*/ 	.word	0x000009b0
        /*0820*/ 	.word	0x000000ff
        /*0824*/ 	.word	0x000324b8
        /*0828*/ 	.short	0x0100
        /*082a*/ 	.byte	0x08
	.zero		1


	//   ....[22]....
        /*082c*/ 	.word	0x000009c0
        /*0830*/ 	.word	0x000000ff
        /*0834*/ 	.word	0x000324c8
        /*0838*/ 	.short	0x0100
        /*083a*/ 	.byte	0x08
	.zero		1


	//   ....[23]....
        /*083c*/ 	.word	0x00002bb0
        /*0840*/ 	.word	0x0000005f
        /*0844*/ 	.word	0x00032490
        /*0848*/ 	.short	0x010a
        /*084a*/ 	.byte	0x3f
	.zero		1


	//   ....[24]....
        /*084c*/ 	.word	0x00003d50
        /*0850*/ 	.word	0x0000005f
        /*0854*/ 	.word	0x00032490
        /*0858*/ 	.short	0x010a
        /*085a*/ 	.byte	0x3f
	.zero		1


	//   ....[25]....
        /*085c*/ 	.word	0x00004da0
        /*0860*/ 	.word	0x0000005f
        /*0864*/ 	.word	0x00032490
        /*0868*/ 	.short	0x010a
        /*086a*/ 	.byte	0x3f
	.zero		1


	//   ....[26]....
        /*086c*/ 	.word	0x00004fb0
        /*0870*/ 	.word	0x00000028
        /*0874*/ 	.word	0x00000000
        /*0878*/ 	.short	0x0101
        /*087a*/ 	.byte	0x3f
	.zero		1


	//   ....[27]....
        /*087c*/ 	.word	0x00004ff0
        /*0880*/ 	.word	0x0000005f
        /*0884*/ 	.word	0x000324b0
        /*0888*/ 	.short	0x010a
        /*088a*/ 	.byte	0x3f
	.zero		1


	//   ....[28]....
        /*088c*/ 	.word	0x00005650
        /*0890*/ 	.word	0x0000005f
        /*0894*/ 	.word	0x00000000
        /*0898*/ 	.short	0x0101
        /*089a*/ 	.byte	0x3f
	.zero		1


	//   ....[29]....
        /*089c*/ 	.word	0x00005db0
        /*08a0*/ 	.word	0x00000012
        /*08a4*/ 	.word	0x00032400
        /*08a8*/ 	.short	0x010a
        /*08aa*/ 	.byte	0x3f
	.zero		1


	//   ....[30]....
        /*08ac*/ 	.word	0x00005e00
        /*08b0*/ 	.word	0x00000012
        /*08b4*/ 	.word	0x00032400
        /*08b8*/ 	.short	0x010a
        /*08ba*/ 	.byte	0x3f
	.zero		1


	//   ....[31]....
        /*08bc*/ 	.word	0x00006480
        /*08c0*/ 	.word	0x00000012
        /*08c4*/ 	.word	0x00032400
        /*08c8*/ 	.short	0x010a
        /*08ca*/ 	.byte	0x3f
	.zero		1


	//   ....[32]....
        /*08cc*/ 	.word	0x000072f0
        /*08d0*/ 	.word	0x00000012
        /*08d4*/ 	.word	0x00032400
        /*08d8*/ 	.short	0x010a
        /*08da*/ 	.byte	0x3f
	.zero		1


	//   ....[33]....
        /*08dc*/ 	.word	0x000080e0
        /*08e0*/ 	.word	0x00000003
        /*08e4*/ 	.word	0x00032430
        /*08e8*/ 	.short	0x010a
        /*08ea*/ 	.byte	0x3f
	.zero		1


	//   ....[34]....
        /*08ec*/ 	.word	0x00008150
        /*08f0*/ 	.word	0x00000003
        /*08f4*/ 	.word	0x00032430
        /*08f8*/ 	.short	0x010a
        /*08fa*/ 	.byte	0x3f
	.zero		1


	//   ....[35]....
        /*08fc*/ 	.word	0x00008540
        /*0900*/ 	.word	0x00000012
        /*0904*/ 	.word	0x00032410
        /*0908*/ 	.short	0x010a
        /*090a*/ 	.byte	0x3f
	.zero		1


	//   ....[36]....
        /*090c*/ 	.word	0x00008590
        /*0910*/ 	.word	0x00000003
        /*0914*/ 	.word	0x00032450
        /*0918*/ 	.short	0x010a
        /*091a*/ 	.byte	0x3f
	.zero		1


	//   ....[37]....
        /*091c*/ 	.word	0x00008610
        /*0920*/ 	.word	0x00000003
        /*0924*/ 	.word	0x00032450
        /*0928*/ 	.short	0x010a
        /*092a*/ 	.byte	0x3f
	.zero		1


	//   ....[38]....
        /*092c*/ 	.word	0x00009d10
        /*0930*/ 	.word	0x00000018
        /*0934*/ 	.word	0x00000000
        /*0938*/ 	.short	0x0101
        /*093a*/ 	.byte	0x3f
	.zero		1


	//   ....[39]....
        /*093c*/ 	.word	0x0000a920
        /*0940*/ 	.word	0x00000003
        /*0944*/ 	.word	0x00000000
        /*0948*/ 	.short	0x0101
        /*094a*/ 	.byte	0x3f
	.zero		1


	//   ....[40]....
        /*094c*/ 	.word	0x0000aa30
        /*0950*/ 	.word	0x00000006
        /*0954*/ 	.word	0x00032430
        /*0958*/ 	.short	0x010a
        /*095a*/ 	.byte	0x3f
	.zero		1


	//   ....[41]....
        /*095c*/ 	.word	0x0000aa90
        /*0960*/ 	.word	0x00000006
        /*0964*/ 	.word	0x00032430
        /*0968*/ 	.short	0x010a
        /*096a*/ 	.byte	0x3f
	.zero		1


	//   ....[42]....
        /*096c*/ 	.word	0x0000ad40
        /*0970*/ 	.word	0x00000006
        /*0974*/ 	.word	0x00032450
        /*0978*/ 	.short	0x010a
        /*097a*/ 	.byte	0x3f
	.zero		1


	//   ....[43]....
        /*097c*/ 	.word	0x0000ad90
        /*0980*/ 	.word	0x00000006
        /*0984*/ 	.word	0x00032450
        /*0988*/ 	.short	0x010a
        /*098a*/ 	.byte	0x3f
	.zero		1


	//   ....[44]....
        /*098c*/ 	.word	0x0000bc30
        /*0990*/ 	.word	0x0000000d
        /*0994*/ 	.word	0x00000000
        /*0998*/ 	.short	0x0101
        /*099a*/ 	.byte	0x3f
	.zero		1


	//   ....[45]....
        /*099c*/ 	.word	0x0000d1c0
        /*09a0*/ 	.word	0x00000006
        /*09a4*/ 	.word	0x00000000
        /*09a8*/ 	.short	0x0101
        /*09aa*/ 	.byte	0x3f
	.zero		1


	//   ....[46]....
        /*09ac*/ 	.word	0x0000f2e0
        /*09b0*/ 	.word	0x00000000
        /*09b4*/ 	.word	0x00000000
        /*09b8*/ 	.short	0x0101
        /*09ba*/ 	.byte	0x3f
	.zero		1


	//   ....[47]....
        /*09bc*/ 	.word	0x00011720
        /*09c0*/ 	.word	0x00000005
        /*09c4*/ 	.word	0x00032420
        /*09c8*/ 	.short	0x010a
        /*09ca*/ 	.byte	0x3f
	.zero		1


	//   ....[48]....
        /*09cc*/ 	.word	0x000117a0
        /*09d0*/ 	.word	0x00000007
        /*09d4*/ 	.word	0x000324a0
        /*09d8*/ 	.short	0x010a
        /*09da*/ 	.byte	0x3f
	.zero		1


	//   ....[49]....
        /*09dc*/ 	.word	0x00011980
        /*09e0*/ 	.word	0x00000007
        /*09e4*/ 	.word	0x000324c0
        /*09e8*/ 	.short	0x010a
        /*09ea*/ 	.byte	0x3f
	.zero		1


	//   ....[50]....
        /*09ec*/ 	.word	0x00011d90
        /*09f0*/ 	.word	0x00000007
        /*09f4*/ 	.word	0x000324a0
        /*09f8*/ 	.short	0x010a
        /*09fa*/ 	.byte	0x3f
	.zero		1


	//   ....[51]....
        /*09fc*/ 	.word	0x00011f50
        /*0a00*/ 	.word	0x00000007
        /*0a04*/ 	.word	0x000324c0
        /*0a08*/ 	.short	0x010a
        /*0a0a*/ 	.byte	0x3f
	.zero		1


	//   ....[52]....
        /*0a0c*/ 	.word	0x00012d40
        /*0a10*/ 	.word	0x00000005
        /*0a14*/ 	.word	0x00032440
        /*0a18*/ 	.short	0x010a
        /*0a1a*/ 	.byte	0x3f
	.zero		1


	//   ....[53]....
        /*0a1c*/ 	.word	0x00013360
        /*0a20*/ 	.word	0x00000005
        /*0a24*/ 	.word	0x00032420
        /*0a28*/ 	.short	0x010a
        /*0a2a*/ 	.byte	0x3f
	.zero		1


	//   ....[54]....
        /*0a2c*/ 	.word	0x00013430
        /*0a30*/ 	.word	0x00000002
        /*0a34*/ 	.word	0x00032460
        /*0a38*/ 	.short	0x010a
        /*0a3a*/ 	.byte	0x3f
	.zero		1


	//   ....[55]....
        /*0a3c*/ 	.word	0x00013aa0
        /*0a40*/ 	.word	0x00000002
        /*0a44*/ 	.word	0x00032440
        /*0a48*/ 	.short	0x010a
        /*0a4a*/ 	.byte	0x3f
	.zero		1


	//   ....[56]....
        /*0a4c*/ 	.word	0x00013cb0
        /*0a50*/ 	.word	0x00000002
        /*0a54*/ 	.word	0x00032460
        /*0a58*/ 	.short	0x010a
        /*0a5a*/ 	.byte	0x3f
	.zero		1


	//   ....[57]....
        /*0a5c*/ 	.word	0x00014210
        /*0a60*/ 	.word	0x00000003
        /*0a64*/ 	.word	0x00032440
        /*0a68*/ 	.short	0x010a
        /*0a6a*/ 	.byte	0x3f
	.zero		1


	//   ....[58]....
        /*0a6c*/ 	.word	0x00014410
        /*0a70*/ 	.word	0x00000003
        /*0a74*/ 	.word	0x00032460
        /*0a78*/ 	.short	0x010a
        /*0a7a*/ 	.byte	0x3f
	.zero		1


	//   ....[59]....
        /*0a7c*/ 	.word	0x000148f0
        /*0a80*/ 	.word	0x00000003
        /*0a84*/ 	.word	0x00032440
        /*0a88*/ 	.short	0x010a
        /*0a8a*/ 	.byte	0x3f
	.zero		1


	//   ....[60]....
        /*0a8c*/ 	.word	0x00014b00
        /*0a90*/ 	.word	0x00000003
        /*0a94*/ 	.word	0x00032460
        /*0a98*/ 	.short	0x010a
        /*0a9a*/ 	.byte	0x3f
	.zero		1


	//   ....[61]....
        /*0a9c*/ 	.word	0x00015a40
        /*0aa0*/ 	.word	0x00000000
        /*0aa4*/ 	.word	0x00032420
        /*0aa8*/ 	.short	0x010a
        /*0aaa*/ 	.byte	0x3f
	.zero		1


	//   ....[62]....
        /*0aac*/ 	.word	0x00015c00
        /*0ab0*/ 	.word	0x00000006
        /*0ab4*/ 	.word	0x00000000
        /*0ab8*/ 	.short	0x010a
        /*0aba*/ 	.byte	0x3f
	.zero		1


	//   ....[63]....
        /*0abc*/ 	.word	0x00015c70
        /*0ac0*/ 	.word	0x00000007
        /*0ac4*/ 	.word	0x00000000
        /*0ac8*/ 	.short	0x010a
        /*0aca*/ 	.byte	0x3f
	.zero		1


	//   ....[64]....
        /*0acc*/ 	.word	0x00015ce0
        /*0ad0*/ 	.word	0x00000004
        /*0ad4*/ 	.word	0x00000000
        /*0ad8*/ 	.short	0x010a
        /*0ada*/ 	.byte	0x3f
	.zero		1


	//   ....[65]....
        /*0adc*/ 	.word	0x00015d10
        /*0ae0*/ 	.word	0x00000003
        /*0ae4*/ 	.word	0x00000000
        /*0ae8*/ 	.short	0x010a
        /*0aea*/ 	.byte	0x3f
	.zero		1


	//   ....[66]....
        /*0aec*/ 	.word	0x00015d70
        /*0af0*/ 	.word	0x0000005f
        /*0af4*/ 	.word	0x00032490
        /*0af8*/ 	.short	0x010a
        /*0afa*/ 	.byte	0x3f
	.zero		1


	//   ....[67]....
        /*0afc*/ 	.word	0x00015dc0
        /*0b00*/ 	.word	0x0000005f
        /*0b04*/ 	.word	0x00032490
        /*0b08*/ 	.short	0x010a
        /*0b0a*/ 	.byte	0x3f
	.zero		1


	//   ....[68]....
        /*0b0c*/ 	.word	0x00015e10
        /*0b10*/ 	.word	0x0000005f
        /*0b14*/ 	.word	0x00032490
        /*0b18*/ 	.short	0x010a
        /*0b1a*/ 	.byte	0x3f
	.zero		1


	//   ....[69]....
        /*0b1c*/ 	.word	0x00015e60
        /*0b20*/ 	.word	0x0000005f
        /*0b24*/ 	.word	0x000324b0
        /*0b28*/ 	.short	0x010a
        /*0b2a*/ 	.byte	0x3f
	.zero		1


	//   ....[70]....
        /*0b2c*/ 	.word	0x000161d0
        /*0b30*/ 	.word	0x00000012
        /*0b34*/ 	.word	0x00032400
        /*0b38*/ 	.short	0x010a
        /*0b3a*/ 	.byte	0x3f
	.zero		1


	//   ....[71]....
        /*0b3c*/ 	.word	0x000164a0
        /*0b40*/ 	.word	0x00000012
        /*0b44*/ 	.word	0x00032400
        /*0b48*/ 	.short	0x010a
        /*0b4a*/ 	.byte	0x3f
	.zero		1


	//   ....[72]....
        /*0b4c*/ 	.word	0x000164f0
        /*0b50*/ 	.word	0x00000003
        /*0b54*/ 	.word	0x00032430
        /*0b58*/ 	.short	0x010a
        /*0b5a*/ 	.byte	0x3f
	.zero		1


	//   ....[73]....
        /*0b5c*/ 	.word	0x00016540
        /*0b60*/ 	.word	0x00000012
        /*0b64*/ 	.word	0x00032410
        /*0b68*/ 	.short	0x010a
        /*0b6a*/ 	.byte	0x3f
	.zero		1


	//   ....[74]....
        /*0b6c*/ 	.word	0x00016590
        /*0b70*/ 	.word	0x00000003
        /*0b74*/ 	.word	0x00032450
        /*0b78*/ 	.short	0x010a
        /*0b7a*/ 	.byte	0x3f
	.zero		1


	//   ....[75]....
        /*0b7c*/ 	.word	0x000165e0
        /*0b80*/ 	.word	0x00000006
        /*0b84*/ 	.word	0x00032430
        /*0b88*/ 	.short	0x010a
        /*0b8a*/ 	.byte	0x3f
	.zero		1


	//   ....[76]....
        /*0b8c*/ 	.word	0x00016630
        /*0b90*/ 	.word	0x00000006
        /*0b94*/ 	.word	0x00032450
        /*0b98*/ 	.short	0x010a
        /*0b9a*/ 	.byte	0x3f
	.zero		1


	//   ....[77]....
        /*0b9c*/ 	.word	0x000167d0
        /*0ba0*/ 	.word	0x00000005
        /*0ba4*/ 	.word	0x00032420
        /*0ba8*/ 	.short	0x010a
        /*0baa*/ 	.byte	0x3f
	.zero		1


	//   ....[78]....
        /*0bac*/ 	.word	0x00016820
        /*0bb0*/ 	.word	0x00000007
        /*0bb4*/ 	.word	0x000324a0
        /*0bb8*/ 	.short	0x010a
        /*0bba*/ 	.byte	0x3f
	.zero		1


	//   ....[79]....
        /*0bbc*/ 	.word	0x00016870
        /*0bc0*/ 	.word	0x00000007
        /*0bc4*/ 	.word	0x000324c0
        /*0bc8*/ 	.short	0x010a
        /*0bca*/ 	.byte	0x3f
	.zero		1


	//   ....[80]....
        /*0bcc*/ 	.word	0x000168c0
        /*0bd0*/ 	.word	0x00000007
        /*0bd4*/ 	.word	0x000324a0
        /*0bd8*/ 	.short	0x010a
        /*0bda*/ 	.byte	0x3f
	.zero		1


	//   ....[81]....
        /*0bdc*/ 	.word	0x00016910
        /*0be0*/ 	.word	0x00000007
        /*0be4*/ 	.word	0x000324c0
        /*0be8*/ 	.short	0x010a
        /*0bea*/ 	.byte	0x3f
	.zero		1


	//   ....[82]....
        /*0bec*/ 	.word	0x00016ab0
        /*0bf0*/ 	.word	0x00000005
        /*0bf4*/ 	.word	0x00032440
        /*0bf8*/ 	.short	0x010a
        /*0bfa*/ 	.byte	0x3f
	.zero		1


	//   ....[83]....
        /*0bfc*/ 	.word	0x00016b30
        /*0c00*/ 	.word	0x00000005
        /*0c04*/ 	.word	0x00032420
        /*0c08*/ 	.short	0x010a
        /*0c0a*/ 	.byte	0x3f
	.zero		1


	//   ....[84]....
        /*0c0c*/ 	.word	0x00016b80
        /*0c10*/ 	.word	0x00000002
        /*0c14*/ 	.word	0x00032460
        /*0c18*/ 	.short	0x010a
        /*0c1a*/ 	.byte	0x3f
	.zero		1


	//   ....[85]....
        /*0c1c*/ 	.word	0x00016bd0
        /*0c20*/ 	.word	0x00000002
        /*0c24*/ 	.word	0x00032440
        /*0c28*/ 	.short	0x010a
        /*0c2a*/ 	.byte	0x3f
	.zero		1


	//   ....[86]....
        /*0c2c*/ 	.word	0x00016c20
        /*0c30*/ 	.word	0x00000002
        /*0c34*/ 	.word	0x00032460
        /*0c38*/ 	.short	0x010a
        /*0c3a*/ 	.byte	0x3f
	.zero		1


	//   ....[87]....
        /*0c3c*/ 	.word	0x00016c70
        /*0c40*/ 	.word	0x00000003
        /*0c44*/ 	.word	0x00032440
        /*0c48*/ 	.short	0x010a
        /*0c4a*/ 	.byte	0x3f
	.zero		1


	//   ....[88]....
        /*0c4c*/ 	.word	0x00016cc0
        /*0c50*/ 	.word	0x00000003
        /*0c54*/ 	.word	0x00032460
        /*0c58*/ 	.short	0x010a
        /*0c5a*/ 	.byte	0x3f
	.zero		1


	//   ....[89]....
        /*0c5c*/ 	.word	0x00016d10
        /*0c60*/ 	.word	0x00000003
        /*0c64*/ 	.word	0x00032440
        /*0c68*/ 	.short	0x010a
        /*0c6a*/ 	.byte	0x3f
	.zero		1


	//   ....[90]....
        /*0c6c*/ 	.word	0x00016d60
        /*0c70*/ 	.word	0x00000003
        /*0c74*/ 	.word	0x00032460
        /*0c78*/ 	.short	0x010a
        /*0c7a*/ 	.byte	0x3f
	.zero		1


	//   ....[91]....
        /*0c7c*/ 	.word	0x00017710
        /*0c80*/ 	.word	0x00000000
        /*0c84*/ 	.word	0x00032420
        /*0c88*/ 	.short	0x010a
        /*0c8a*/ 	.byte	0x3f
	.zero		1


	//   ....[92]....
        /*0c8c*/ 	.word	0x000178b0
        /*0c90*/ 	.word	0x00000006
        /*0c94*/ 	.word	0x00000000
        /*0c98*/ 	.short	0x010a
        /*0c9a*/ 	.byte	0x3f
	.zero		1


	//   ....[93]....
        /*0c9c*/ 	.word	0x00017900
        /*0ca0*/ 	.word	0x00000007
        /*0ca4*/ 	.word	0x00000000
        /*0ca8*/ 	.short	0x010a
        /*0caa*/ 	.byte	0x3f
	.zero		1


	//   ....[94]....
        /*0cac*/ 	.word	0x00017950
        /*0cb0*/ 	.word	0x00000004
        /*0cb4*/ 	.word	0x00000000
        /*0cb8*/ 	.short	0x010a
        /*0cba*/ 	.byte	0x3f
	.zero		1


	//----- nvinfo : EIATTR_NUM_MBARRIERS
	.align		4
.L_298:
        /*0cbc*/ 	.byte	0x03, 0x38
        /*0cbe*/ 	.short	0x0017


	//----- nvinfo : EIATTR_EXIT_INSTR_OFFSETS
	.align		4
        /*0cc0*/ 	.byte	0x04, 0x1c
        /*0cc2*/ 	.short	(.L_300 - .L_299)


	//   ....[0]....
.L_299:
        /*0cc4*/ 	.word	0x00015d60


	//----- nvinfo : EIATTR_MAX_THREADS
	.align		4
.L_300:
        /*0cc8*/ 	.byte	0x04, 0x05
        /*0cca*/ 	.short	(.L_302 - .L_301)
.L_301:
        /*0ccc*/ 	.word	0x00000180
        /*0cd0*/ 	.word	0x00000001
        /*0cd4*/ 	.word	0x00000001


	//----- nvinfo : EIATTR_CRS_STACK_SIZE
	.align		4
.L_302:
        /*0cd8*/ 	.byte	0x04, 0x1e
        /*0cda*/ 	.short	(.L_304 - .L_303)
.L_303:
        /*0cdc*/ 	.word	0x00000000


	//----- nvinfo : EIATTR_CBANK_PARAM_SIZE
	.align		4
.L_304:
        /*0ce0*/ 	.byte	0x03, 0x19
        /*0ce2*/ 	.short	0x0b70


	//----- nvinfo : EIATTR_PARAM_CBANK
	.align		4
        /*0ce4*/ 	.byte	0x04, 0x0a
        /*0ce6*/ 	.short	(.L_306 - .L_305)
	.align		4
.L_305:
        /*0ce8*/ 	.word	index@(.nv.constant0._ZN7cutlass13device_kernelIN5flash11enable_sm90INS1_16FlashAttnFwdSm90INS1_25CollectiveMainloopFwdSm90ILi2EN4cute5tupleIJNS5_1CILi1EEES8_S8_EEENS6_IJNS7_ILi128EEENS7_ILi96EEENS7_ILi64EEEEEELi256ENS_6half_tEfNS_4arch4Sm90ELb0ELb0ELb0ELb1ELb0ELb1ELb1ELb1ELb0ELb0ELb0ELb0EEENS1_21CollectiveEpilogueFwdINS6_IJSA_NS7_ILi256EEESB_EEES9_SE_SG_Li256ELb1ELb0ELb0ELb0EEENS1_36VarlenDynamicPersistentTileSchedulerILi128ELi96ELi256ELi32ELb0ELb0ELb1ELb0ELb1ELb1EEEEEEEEEvNT_6ParamsE)
        /*0cec*/ 	.short	0x0210
        /*0cee*/ 	.short	0x0b70


	//----- nvinfo : EIATTR_SW_WAR
	.align		4
.L_306:
        /*0cf0*/ 	.byte	0x04, 0x36
        /*0cf2*/ 	.short	(.L_308 - .L_307)
.L_307:
        /*0cf4*/ 	.word	0x00000008
.L_308:


//--------------------- .nv.info._ZN7cutlass13device_kernelIN5flash11enable_sm90INS1_16FlashAttnFwdSm90INS1_25CollectiveMainloopFwdSm90ILi2EN4cute5tupleIJNS5_1CILi1EEES8_S8_EEENS6_IJNS7_ILi128EEENS7_ILi96EEENS7_ILi64EEEEEELi256ENS_6half_tEfNS_4arch4Sm90ELb0ELb1ELb0ELb0ELb0ELb0ELb0ELb1ELb0ELb0ELb0ELb0EEENS1_21CollectiveEpilogueFwdINS6_IJSA_NS7_ILi256EEESB_EEES9_SE_SG_Li256ELb0ELb0ELb0ELb0EEENS1_30DynamicPersistentTileSchedulerILi256ELi32ELb0ELb0ELb1EEEEEEEEEvNT_6ParamsE --------------------------
	.section	.nv.info._ZN7cutlass13device_kernelIN5flash11enable_sm90INS1_16FlashAttnFwdSm90INS1_25CollectiveMainloopFwdSm90ILi2EN4cute5tupleIJNS5_1CILi1EEES8_S8_EEENS6_IJNS7_ILi128EEENS7_ILi96EEENS7_ILi64EEEEEELi256ENS_6half_tEfNS_4arch4Sm90ELb0ELb1ELb0ELb0ELb0ELb0ELb0ELb1ELb0ELb0ELb0ELb0EEENS1_21CollectiveEpilogueFwdINS6_IJSA_NS7_ILi256EEESB_EEES9_SE_SG_Li256ELb0ELb0ELb0ELb0EEENS1_30DynamicPersistentTileSchedulerILi256ELi32ELb0ELb0ELb1EEEEEEEEEvNT_6ParamsE,"",@"SHT_CUDA_INFO"
	.sectionflags	@""
	.align	4


	//----- nvinfo : EIATTR_CUDA_API_VERSION
	.align		4
        /*0000*/ 	.byte	0x04, 0x37
        /*0002*/ 	.short	(.L_310 - .L_309)
.L_309:
        /*0004*/ 	.word	0x00000082


	//----- nvinfo : EIATTR_KPARAM_INFO
	.align		4
.L_310:
        /*0008*/ 	.byte	0x04, 0x17
        /*000a*/ 	.short	(.L_312 - .L_311)
.L_311:
        /*000c*/ 	.word	0x00000000
        /*0010*/ 	.short	0x0000
        /*0012*/ 	.short	0x0070
        /*0014*/ 	.byte	0x00, 0xf0, 0x01, 0x2e


	//----- nvinfo : EIATTR_SPARSE_MMA_MASK
	.align		4
.L_312:
        /*0018*/ 	.byte	0x03, 0x50
        /*001a*/ 	.short	0x0000


	//----- nvinfo : EIATTR_MAXREG_COUNT
	.align		4
        /*001c*/ 	.byte	0x03, 0x1b
        /*001e*/ 	.short	0x00a8


	//----- nvinfo : EIATTR_NUM_BARRIERS
	.align		4
        /*0020*/ 	.byte	0x02, 0x4c
        /*0022*/ 	.byte	0x10
	.zero		1


	//----- nvinfo : EIATTR_EXTERNS
	.align		4
        /*0024*/ 	.byte	0x04, 0x0f
        /*0026*/ 	.short	(.L_314 - .L_313)


	//   ....[0]....
	.align		4
.L_313:
        /*0028*/ 	.word	index@(__assertfail)


	//----- nvinfo : EIATTR_MERCURY_ISA_VERSION
	.align		4
.L_314:
        /*002c*/ 	.byte	0x03, 0x5f
        /*002e*/ 	.short	0x0101


	//----- nvinfo : EIATTR_INT_WARP_WIDE_INSTR_OFFSETS
	.align		4
        /*0030*/ 	.byte	0x04, 0x31
        /*0032*/ 	.short	(.L_316 - .L_315)


	//   ....[0]....
.L_315:
        /*0034*/ 	.word	0x00000180


	//   ....[1]....
        /*0038*/ 	.word	0x000001b0


	//   ....[2]....
        /*003c*/ 	.word	0x000001c0


	//   ....[3]....
        /*0040*/ 	.word	0x0000ef50


	//   ....[4]....
        /*0044*/ 	.word	0x0000efe0


	//   ....[5]....
        /*0048*/ 	.word	0x0000f4d0


	//   ....[6]....
        /*004c*/ 	.word	0x000110f0


	//   ....[7]....
        /*0050*/ 	.word	0x00011180


	//----- nvinfo : EIATTR_COOP_GROUP_MASK_REGIDS
	.align		4
.L_316:
        /*0054*/ 	.byte	0x04, 0x29
        /*0056*/ 	.short	(.L_318 - .L_317)


	//   ....[0]....
.L_317:
        /*0058*/ 	.word	0xffffffff


	//   ....[1]....
        /*005c*/ 	.word	0xffffffff


	//   ....[2]....
        /*0060*/ 	.word	0xffffffff


	//   ....[3]....
        /*0064*/ 	.word	0xffffffff


	//   ....[4]....
        /*0068*/ 	.word	0xffffffff


	//   ....[5]....
        /*006c*/ 	.word	0xffffffff


	//   ....[6]....
        /*0070*/ 	.word	0xffffffff


	//   ....[7]....
        /*0074*/ 	.word	0xffffffff


	//   ....[8]....
        /*0078*/ 	.word	0xffffffff


	//   ....[9]....
        /*007c*/ 	.word	0xffffffff


	//   ....[10]....
        /*0080*/ 	.word	0xffffffff


	//   ....[11]....
        /*0084*/ 	.word	0xffffffff


	//   ....[12]....
        /*0088*/ 	.word	0xffffffff


	//   ....[13]....
        /*008c*/ 	.word	0xffffffff


	//   ....[14]....
        /*0090*/ 	.word	0xffffffff


	//   ....[15]....
        /*0094*/ 	.word	0xffffffff


	//   ....[16]....
        /*0098*/ 	.word	0xffffffff


	//   ....[17]....
        /*009c*/ 	.word	0xffffffff


	//   ....[18]....
        /*00a0*/ 	.word	0xffffffff


	//   ....[19]....
        /*00a4*/ 	.word	0xffffffff


	//   ....[20]....
        /*00a8*/ 	.word	0xffffffff


	//   ....[21]....
        /*00ac*/ 	.word	0xffffffff


	//   ....[22]....
        /*00b0*/ 	.word	0xffffffff


	//   ....[23]....
        /*00b4*/ 	.word	0xffffffff


	//   ....[24]....
        /*00b8*/ 	.word	0xffffffff


	//   ....[25]....
        /*00bc*/ 	.word	0xffffffff


	//   ....[26]....
        /*00c0*/ 	.word	0xffffffff


	//   ....[27]....
        /*00c4*/ 	.word	0xffffffff


	//   ....[28]....
        /*00c8*/ 	.word	0xffffffff


	//   ....[29]....
        /*00cc*/ 	.word	0xffffffff


	//   ....[30]....
        /*00d0*/ 	.word	0xffffffff


	//   ....[31]....
        /*00d4*/ 	.word	0xffffffff


	//   ....[32]....
        /*00d8*/ 	.word	0x0500000f


	//   ....[33]....
        /*00dc*/ 	.word	0x0500000f


	//----- nvinfo : EIATTR_COOP_GROUP_INSTR_OFFSETS
	.align		4
.L_318:
        /*00e0*/ 	.byte	0x04, 0x28
        /*00e2*/ 	.short	(.L_320 - .L_319)


	//   ....[0]....
.L_319:
        /*00e4*/ 	.word	0x00000060


	//   ....[1]....
        /*00e8*/ 	.word	0x00000190


	//   ....[2]....
        /*00ec*/ 	.word	0x000001e0


	//   ....[3]....
        /*00f0*/ 	.word	0x000003d0


	//   ....[4]....
        /*00f4*/ 	.word	0x00000530


	//   ....[5]....
        /*00f8*/ 	.word	0x00000650


	//   ....[6]....
        /*00fc*/ 	.word	0x000007b0


	//   ....[7]....
        /*0100*/ 	.word	0x00001930


	//   ....[8]....
        /*0104*/ 	.word	0x00002e90


	//   ....[9]....
        /*0108*/ 	.word	0x00002fa0


	//   ....[10]....
        /*010c*/ 	.word	0x00003570


	//   ....[11]....
        /*0110*/ 	.word	0x000035f0


	//   ....[12]....
        /*0114*/ 	.word	0x00005680


	//   ....[13]....
        /*0118*/ 	.word	0x000057a0


	//   ....[14]....
        /*011c*/ 	.word	0x00005e40


	//   ....[15]....
        /*0120*/ 	.word	0x00005fa0


	//   ....[16]....
        /*0124*/ 	.word	0x00007940


	//   ....[17]....
        /*0128*/ 	.word	0x000079c0


	//   ....[18]....
        /*012c*/ 	.word	0x00007e70


	//   ....[19]....
        /*0130*/ 	.word	0x00008040


	//   ....[20]....
        /*0134*/ 	.word	0x0000a540


	//   ....[21]....
        /*0138*/ 	.word	0x0000a660


	//   ....[22]....
        /*013c*/ 	.word	0x0000aca0


	//   ....[23]....
        /*0140*/ 	.word	0x0000ad50


	//   ....[24]....
        /*0144*/ 	.word	0x0000c180


	//   ....[25]....
        /*0148*/ 	.word	0x0000c1c0


	//   ....[26]....
        /*014c*/ 	.word	0x0000c280


	//   ....[27]....
        /*0150*/ 	.word	0x0000c2a0


	//   ....[28]....
        /*0154*/ 	.word	0x0000d970


	//   ....[29]....
        /*0158*/ 	.word	0x0000e6a0


	//   ....[30]....
        /*015c*/ 	.word	0x00011200


	//   ....[31]....
        /*0160*/ 	.word	0x000113b0


	//   ....[32]....
        /*0164*/ 	.word	0x000119b0


	//   ....[33]....
        /*0168*/ 	.word	0x00011d90


	//----- nvinfo : EIATTR_REG_RECONFIG
	.align		4
.L_320:
        /*016c*/ 	.byte	0x01, 0x54
	.zero		2


	//----- nvinfo : EIATTR_SYSCALL_OFFSETS
	.align		4
        /*0170*/ 	.byte	0x04, 0x46
        /*0172*/ 	.short	(.L_322 - .L_321)


	//   ....[0]....
.L_321:
        /*0174*/ 	.word	0x00001ab0


	//   ....[1]....
        /*0178*/ 	.word	0x0000f170


	//   ....[2]....
        /*017c*/ 	.word	0x0000f2b0


	//   ....[3]....
        /*0180*/ 	.word	0x0000f3b0


	//----- nvinfo : EIATTR_MBARRIER_INSTR_OFFSETS
	.align		4
.L_322:
        /*0184*/ 	.byte	0x04, 0x39
        /*0186*/ 	.short	(.L_324 - .L_323)


	//   ....[0]....
.L_323:
        /*0188*/ 	.word	0x00000280
        /*018c*/ 	.word	0x000000ff
        /*0190*/ 	.word	0x00022800
        /*0194*/ 	.short	0x0100
        /*0196*/ 	.byte	0x06
	.zero		1


	//   ....[1]....
        /*0198*/ 	.word	0x00000290
        /*019c*/ 	.word	0x000000ff
        /*01a0*/ 	.word	0x00022820
        /*01a4*/ 	.short	0x0100
        /*01a6*/ 	.byte	0x06
	.zero		1


	//   ....[2]....
        /*01a8*/ 	.word	0x00000380
        /*01ac*/ 	.word	0x000000ff
        /*01b0*/ 	.word	0x00022830
        /*01b4*/ 	.short	0x0100
        /*01b6*/ 	.byte	0x08
	.zero		1


	//   ....[3]....
        /*01b8*/ 	.word	0x00000390
        /*01bc*/ 	.word	0x000000ff
        /*01c0*/ 	.word	0x00022840
        /*01c4*/ 	.short	0x0100
        /*01c6*/ 	.byte	0x08
	.zero		1


	//   ....[4]....
        /*01c8*/ 	.word	0x000003a0
        /*01cc*/ 	.word	0x000000ff
        /*01d0*/ 	.word	0x00022838
        /*01d4*/ 	.short	0x0100
        /*01d6*/ 	.byte	0x08
	.zero		1


	//   ....[5]....
        /*01d8*/ 	.word	0x000003b0
        /*01dc*/ 	.word	0x000000ff
        /*01e0*/ 	.word	0x00022848
        /*01e4*/ 	.short	0x0100
        /*01e6*/ 	.byte	0x08
	.zero		1


	//   ....[6]....
        /*01e8*/ 	.word	0x000004e0
        /*01ec*/ 	.word	0x000000ff
        /*01f0*/ 	.word	0x00022850
        /*01f4*/ 	.short	0x0100
        /*01f6*/ 	.byte	0x08
	.zero		1


	//   ....[7]....
        /*01f8*/ 	.word	0x000004f0
        /*01fc*/ 	.word	0x000000ff
        /*0200*/ 	.word	0x00022860
        /*0204*/ 	.short	0x0100
        /*0206*/ 	.byte	0x08
	.zero		1


	//   ....[8]....
        /*0208*/ 	.word	0x00000500
        /*020c*/ 	.word	0x000000ff
        /*0210*/ 	.word	0x00022858
        /*0214*/ 	.short	0x0100
        /*0216*/ 	.byte	0x08
	.zero		1


	//   ....[9]....
        /*0218*/ 	.word	0x00000510
        /*021c*/ 	.word	0x000000ff
        /*0220*/ 	.word	0x00022868
        /*0224*/ 	.short	0x0100
        /*0226*/ 	.byte	0x08
	.zero		1


	//   ....[10]....
        /*0228*/ 	.word	0x00000600
        /*022c*/ 	.word	0x000000ff
        /*0230*/ 	.word	0x00022870
        /*0234*/ 	.short	0x0100
        /*0236*/ 	.byte	0x06
	.zero		1


	//   ....[11]....
        /*0238*/ 	.word	0x00000610
        /*023c*/ 	.word	0x000000ff
        /*0240*/ 	.word	0x00022880
        /*0244*/ 	.short	0x0100
        /*0246*/ 	.byte	0x06
	.zero		1


	//   ....[12]....
        /*0248*/ 	.word	0x00000620
        /*024c*/ 	.word	0x000000ff
        /*0250*/ 	.word	0x00022878
        /*0254*/ 	.short	0x0100
        /*0256*/ 	.byte	0x06
	.zero		1


	//   ....[13]....
        /*0258*/ 	.word	0x00000630
        /*025c*/ 	.word	0x000000ff
        /*0260*/ 	.word	0x00022888
        /*0264*/ 	.short	0x0100
        /*0266*/ 	.byte	0x06
	.zero		1


	//   ....[14]....
        /*0268*/ 	.word	0x00000760
        /*026c*/ 	.word	0x000000ff
        /*0270*/ 	.word	0x00022890
        /*0274*/ 	.short	0x0100
        /*0276*/ 	.byte	0x08
	.zero		1


	//   ....[15]....
        /*0278*/ 	.word	0x00000770
        /*027c*/ 	.word	0x000000ff
        /*0280*/ 	.word	0x000228a0
        /*0284*/ 	.short	0x0100
        /*0286*/ 	.byte	0x08
	.zero		1


	//   ....[16]....
        /*0288*/ 	.word	0x00000780
        /*028c*/ 	.word	0x000000ff
        /*0290*/ 	.word	0x00022898
        /*0294*/ 	.short	0x0100
        /*0296*/ 	.byte	0x08
	.zero		1


	//   ....[17]....
        /*0298*/ 	.word	0x00000790
        /*029c*/ 	.word	0x000000ff
        /*02a0*/ 	.word	0x000228a8
        /*02a4*/ 	.short	0x0100
        /*02a6*/ 	.byte	0x08
	.zero		1


	//   ....[18]....
        /*02a8*/ 	.word	0x000008c0
        /*02ac*/ 	.word	0x000000ff
        /*02b0*/ 	.word	0x000228b0
        /*02b4*/ 	.short	0x0100
        /*02b6*/ 	.byte	0x08
	.zero		1


	//   ....[19]....
        /*02b8*/ 	.word	0x000008d0
        /*02bc*/ 	.word	0x000000ff
        /*02c0*/ 	.word	0x000228c0
        /*02c4*/ 	.short	0x0100
        /*02c6*/ 	.byte	0x08
	.zero		1


	//   ....[20]....
        /*02c8*/ 	.word	0x000008e0
        /*02cc*/ 	.word	0x000000ff
        /*02d0*/ 	.word	0x000228b8
        /*02d4*/ 	.short	0x0100
        /*02d6*/ 	.byte	0x08
	.zero		1


	//   ....[21]....
        /*02d8*/ 	.word	0x000008f0
        /*02dc*/ 	.word	0x000000ff
        /*02e0*/ 	.word	0x000228c8
        /*02e4*/ 	.short	0x0100
        /*02e6*/ 	.byte	0x08
	.zero		1


	//   ....[22]....
        /*02e8*/ 	.word	0x00001b20
        /*02ec*/ 	.word	0x000000ff
        /*02f0*/ 	.word	0x00022800
        /*02f4*/ 	.short	0x010a
        /*02f6*/ 	.byte	0x2e
	.zero		1


	//   ....[23]....
        /*02f8*/ 	.word	0x00001bd0
        /*02fc*/ 	.word	0x000000ff
        /*0300*/ 	.word	0x00022830
        /*0304*/ 	.short	0x010a
        /*0306*/ 	.byte	0x15
	.zero		1


	//   ....[24]....
        /*0308*/ 	.word	0x00001c10
        /*030c*/ 	.word	0x000000ff
        /*0310*/ 	.word	0x00022830
        /*0314*/ 	.short	0x010a
        /*0316*/ 	.byte	0x15
	.zero		1


	//   ....[25]....
        /*0318*/ 	.word	0x00001f70
        /*031c*/ 	.word	0x00000000
        /*0320*/ 	.word	0x00000000
        /*0324*/ 	.short	0x0101
        /*0326*/ 	.byte	0x3f
	.zero		1


	//   ....[26]....
        /*0328*/ 	.word	0x00003e40
        /*032c*/ 	.word	0x000000ff
        /*0330*/ 	.word	0x00022850
        /*0334*/ 	.short	0x010a
        /*0336*/ 	.byte	0x15
	.zero		1


	//   ....[27]....
        /*0338*/ 	.word	0x00003e80
        /*033c*/ 	.word	0x000000ff
        /*0340*/ 	.word	0x00022850
        /*0344*/ 	.short	0x010a
        /*0346*/ 	.byte	0x15
	.zero		1


	//   ....[28]....
        /*0348*/ 	.word	0x000041a0
        /*034c*/ 	.word	0x00000008
        /*0350*/ 	.word	0x00000000
        /*0354*/ 	.short	0x0101
        /*0356*/ 	.byte	0x3f
	.zero		1


	//   ....[29]....
        /*0358*/ 	.word	0x00004460
        /*035c*/ 	.word	0x000000ff
        /*0360*/ 	.word	0x00022830
        /*0364*/ 	.short	0x010a
        /*0366*/ 	.byte	0x1b
	.zero		1


	//   ....[30]....
        /*0368*/ 	.word	0x000044a0
        /*036c*/ 	.word	0x000000ff
        /*0370*/ 	.word	0x00022830
        /*0374*/ 	.short	0x010a
        /*0376*/ 	.byte	0x1b
	.zero		1


	//   ....[31]....
        /*0378*/ 	.word	0x000046d0
        /*037c*/ 	.word	0x0000000e
        /*0380*/ 	.word	0x00000000
        /*0384*/ 	.short	0x0101
        /*0386*/ 	.byte	0x3f
	.zero		1


	//   ....[32]....
        /*0388*/ 	.word	0x00006f70
        /*038c*/ 	.word	0x000000ff
        /*0390*/ 	.word	0x00022850
        /*0394*/ 	.short	0x010a
        /*0396*/ 	.byte	0x1b
	.zero		1


	//   ....[33]....
        /*0398*/ 	.word	0x00006fb0
        /*039c*/ 	.word	0x000000ff
        /*03a0*/ 	.word	0x00022850
        /*03a4*/ 	.short	0x010a
        /*03a6*/ 	.byte	0x1b
	.zero		1


	//   ....[34]....
        /*03a8*/ 	.word	0x00007280
        /*03ac*/ 	.word	0x0000000b
        /*03b0*/ 	.word	0x00000000
        /*03b4*/ 	.short	0x0101
        /*03b6*/ 	.byte	0x3f
	.zero		1


	//   ....[35]....
        /*03b8*/ 	.word	0x000075e0
        /*03bc*/ 	.word	0x000000ff
        /*03c0*/ 	.word	0x00022830
        /*03c4*/ 	.short	0x010a
        /*03c6*/ 	.byte	0x18
	.zero		1


	//   ....[36]....
        /*03c8*/ 	.word	0x00007620
        /*03cc*/ 	.word	0x000000ff
        /*03d0*/ 	.word	0x00022830
        /*03d4*/ 	.short	0x010a
        /*03d6*/ 	.byte	0x18
	.zero		1


	//   ....[37]....
        /*03d8*/ 	.word	0x00008640
        /*03dc*/ 	.word	0x0000009a
        /*03e0*/ 	.word	0x00000000
        /*03e4*/ 	.short	0x0101
        /*03e6*/ 	.byte	0x3f
	.zero		1


	//   ....[38]....
        /*03e8*/ 	.word	0x00008eb0
        /*03ec*/ 	.word	0x000000ff
        /*03f0*/ 	.word	0x00022850
        /*03f4*/ 	.short	0x010a
        /*03f6*/ 	.byte	0x18
	.zero		1


	//   ....[39]....
        /*03f8*/ 	.word	0x00008ef0
        /*03fc*/ 	.word	0x000000ff
        /*0400*/ 	.word	0x00022850
        /*0404*/ 	.short	0x010a
        /*0406*/ 	.byte	0x18
	.zero		1


	//   ....[40]....
        /*0408*/ 	.word	0x000091c0
        /*040c*/ 	.word	0x000000b7
        /*0410*/ 	.word	0x00000000
        /*0414*/ 	.short	0x0101
        /*0416*/ 	.byte	0x3f
	.zero		1


	//   ....[41]....
        /*0418*/ 	.word	0x00009320
        /*041c*/ 	.word	0x000000ff
        /*0420*/ 	.word	0x00022830
        /*0424*/ 	.short	0x010a
        /*0426*/ 	.byte	0x1a
	.zero		1


	//   ....[42]....
        /*0428*/ 	.word	0x00009360
        /*042c*/ 	.word	0x000000ff
        /*0430*/ 	.word	0x00022830
        /*0434*/ 	.short	0x010a
        /*0436*/ 	.byte	0x1a
	.zero		1


	//   ....[43]....
        /*0438*/ 	.word	0x00009560
        /*043c*/ 	.word	0x00000003
        /*0440*/ 	.word	0x00000000
        /*0444*/ 	.short	0x0101
        /*0446*/ 	.byte	0x3f
	.zero		1


	//   ....[44]....
        /*0448*/ 	.word	0x0000be30
        /*044c*/ 	.word	0x000000ff
        /*0450*/ 	.word	0x00022850
        /*0454*/ 	.short	0x010a
        /*0456*/ 	.byte	0x1a
	.zero		1


	//   ....[45]....
        /*0458*/ 	.word	0x0000be70
        /*045c*/ 	.word	0x000000ff
        /*0460*/ 	.word	0x00022850
        /*0464*/ 	.short	0x010a
        /*0466*/ 	.byte	0x1a
	.zero		1


	//   ....[46]....
        /*0468*/ 	.word	0x0000c140
        /*046c*/ 	.word	0x0000000c
        /*0470*/ 	.word	0x00000000
        /*0474*/ 	.short	0x0101
        /*0476*/ 	.byte	0x3f
	.zero		1


	//   ....[47]....
        /*0478*/ 	.word	0x0000dbc0
        /*047c*/ 	.word	0x000000ff
        /*0480*/ 	.word	0x00000000
        /*0484*/ 	.short	0x0101
        /*0486*/ 	.byte	0x05
	.zero		1


	//   ....[48]....
        /*0488*/ 	.word	0x0000f770
        /*048c*/ 	.word	0x00000008
        /*0490*/ 	.word	0x00022840
        /*0494*/ 	.short	0x010a
        /*0496*/ 	.byte	0x3f
	.zero		1


	//   ....[49]....
        /*0498*/ 	.word	0x0000fa50
        /*049c*/ 	.word	0x000000ff
        /*04a0*/ 	.word	0x00022820
        /*04a4*/ 	.short	0x010a
        /*04a6*/ 	.byte	0x25
	.zero		1


	//   ....[50]....
        /*04a8*/ 	.word	0x0000faf0
        /*04ac*/ 	.word	0x00000008
        /*04b0*/ 	.word	0x00022860
        /*04b4*/ 	.short	0x010a
        /*04b6*/ 	.byte	0x3f
	.zero		1


	//   ....[51]....
        /*04b8*/ 	.word	0x00010020
        /*04bc*/ 	.word	0x00000002
        /*04c0*/ 	.word	0x00022840
        /*04c4*/ 	.short	0x010a
        /*04c6*/ 	.byte	0x3f
	.zero		1


	//   ....[52]....
        /*04c8*/ 	.word	0x00010190
        /*04cc*/ 	.word	0x00000002
        /*04d0*/ 	.word	0x00022860
        /*04d4*/ 	.short	0x010a
        /*04d6*/ 	.byte	0x3f
	.zero		1


	//   ....[53]....
        /*04d8*/ 	.word	0x00010680
        /*04dc*/ 	.word	0x00000003
        /*04e0*/ 	.word	0x00022840
        /*04e4*/ 	.short	0x010a
        /*04e6*/ 	.byte	0x3f
	.zero		1


	//   ....[54]....
        /*04e8*/ 	.word	0x000107f0
        /*04ec*/ 	.word	0x00000003
        /*04f0*/ 	.word	0x00022860
        /*04f4*/ 	.short	0x010a
        /*04f6*/ 	.byte	0x3f
	.zero		1


	//   ....[55]....
        /*04f8*/ 	.word	0x00010c60
        /*04fc*/ 	.word	0x00000002
        /*0500*/ 	.word	0x00022840
        /*0504*/ 	.short	0x010a
        /*0506*/ 	.byte	0x3f
	.zero		1


	//   ....[56]....
        /*0508*/ 	.word	0x00010dd0
        /*050c*/ 	.word	0x00000002
        /*0510*/ 	.word	0x00022860
        /*0514*/ 	.short	0x010a
        /*0516*/ 	.byte	0x3f
	.zero		1


	//   ....[57]....
        /*0518*/ 	.word	0x00011360
        /*051c*/ 	.word	0x00000007
        /*0520*/ 	.word	0x00022820
        /*0524*/ 	.short	0x010a
        /*0526*/ 	.byte	0x3f
	.zero		1


	//   ....[58]....
        /*0528*/ 	.word	0x000114b0
        /*052c*/ 	.word	0x00000005
        /*0530*/ 	.word	0x00000000
        /*0534*/ 	.short	0x010a
        /*0536*/ 	.byte	0x3f
	.zero		1


	//   ....[59]....
        /*0538*/ 	.word	0x00011520
        /*053c*/ 	.word	0x00000003
        /*0540*/ 	.word	0x00000000
        /*0544*/ 	.short	0x010a
        /*0546*/ 	.byte	0x3f
	.zero		1


	//   ....[60]....
        /*0548*/ 	.word	0x00011580
        /*054c*/ 	.word	0x00000005
        /*0550*/ 	.word	0x00000000
        /*0554*/ 	.short	0x010a
        /*0556*/ 	.byte	0x3f
	.zero		1


	//   ....[61]....
        /*0558*/ 	.word	0x000115b0
        /*055c*/ 	.word	0x00000003
        /*0560*/ 	.word	0x00000000
        /*0564*/ 	.short	0x010a
        /*0566*/ 	.byte	0x3f
	.zero		1


	//   ....[62]....
        /*0568*/ 	.word	0x00011620
        /*056c*/ 	.word	0x00000003
        /*0570*/ 	.word	0x00022800
        /*0574*/ 	.short	0x010a
        /*0576*/ 	.byte	0x3f
	.zero		1


	//   ....[63]....
        /*0578*/ 	.word	0x00011680
        /*057c*/ 	.word	0x00000000
        /*0580*/ 	.word	0x00022830
        /*0584*/ 	.short	0x010a
        /*0586*/ 	.byte	0x3f
	.zero		1


	//   ....[64]....
        /*0588*/ 	.word	0x000116d0
        /*058c*/ 	.word	0x00000008
        /*0590*/ 	.word	0x00022850
        /*0594*/ 	.short	0x010a
        /*0596*/ 	.byte	0x3f
	.zero		1


	//   ....[65]....
        /*0598*/ 	.word	0x00011730
        /*059c*/ 	.word	0x00000005
        /*05a0*/ 	.word	0x00022830
        /*05a4*/ 	.short	0x010a
        /*05a6*/ 	.byte	0x3f
	.zero		1


	//   ....[66]....
        /*05a8*/ 	.word	0x00011780
        /*05ac*/ 	.word	0x0000000b
        /*05b0*/ 	.word	0x00022850
        /*05b4*/ 	.short	0x010a
        /*05b6*/ 	.byte	0x3f
	.zero		1


	//   ....[67]....
        /*05b8*/ 	.word	0x000117e0
        /*05bc*/ 	.word	0x00000003
        /*05c0*/ 	.word	0x00022830
        /*05c4*/ 	.short	0x010a
        /*05c6*/ 	.byte	0x3f
	.zero		1


	//   ....[68]....
        /*05c8*/ 	.word	0x00011830
        /*05cc*/ 	.word	0x000000b7
        /*05d0*/ 	.word	0x00022850
        /*05d4*/ 	.short	0x010a
        /*05d6*/ 	.byte	0x3f
	.zero		1


	//   ....[69]....
        /*05d8*/ 	.word	0x00011890
        /*05dc*/ 	.word	0x0000000a
        /*05e0*/ 	.word	0x00022830
        /*05e4*/ 	.short	0x010a
        /*05e6*/ 	.byte	0x3f
	.zero		1


	//   ....[70]....
        /*05e8*/ 	.word	0x000118e0
        /*05ec*/ 	.word	0x0000000c
        /*05f0*/ 	.word	0x00022850
        /*05f4*/ 	.short	0x010a
        /*05f6*/ 	.byte	0x3f
	.zero		1


	//   ....[71]....
        /*05f8*/ 	.word	0x00011a60
        /*05fc*/ 	.word	0x00000008
        /*0600*/ 	.word	0x00022840
        /*0604*/ 	.short	0x010a
        /*0606*/ 	.byte	0x3f
	.zero		1


	//   ....[72]....
        /*0608*/ 	.word	0x00011ac0
        /*060c*/ 	.word	0x00000008
        /*0610*/ 	.word	0x00022820
        /*0614*/ 	.short	0x010a
        /*0616*/ 	.byte	0x3f
	.zero		1


	//   ....[73]....
        /*0618*/ 	.word	0x00011b10
        /*061c*/ 	.word	0x00000008
        /*0620*/ 	.word	0x00022860
        /*0624*/ 	.short	0x010a
        /*0626*/ 	.byte	0x3f
	.zero		1


	//   ....[74]....
        /*0628*/ 	.word	0x00011b60
        /*062c*/ 	.word	0x00000002
        /*0630*/ 	.word	0x00022840
        /*0634*/ 	.short	0x010a
        /*0636*/ 	.byte	0x3f
	.zero		1


	//   ....[75]....
        /*0638*/ 	.word	0x00011bb0
        /*063c*/ 	.word	0x00000002
        /*0640*/ 	.word	0x00022860
        /*0644*/ 	.short	0x010a
        /*0646*/ 	.byte	0x3f
	.zero		1


	//   ....[76]....
        /*0648*/ 	.word	0x00011c00
        /*064c*/ 	.word	0x00000003
        /*0650*/ 	.word	0x00022840
        /*0654*/ 	.short	0x010a
        /*0656*/ 	.byte	0x3f
	.zero		1


	//   ....[77]....
        /*0658*/ 	.word	0x00011c50
        /*065c*/ 	.word	0x00000003
        /*0660*/ 	.word	0x00022860
        /*0664*/ 	.short	0x010a
        /*0666*/ 	.byte	0x3f
	.zero		1


	//   ....[78]....
        /*0668*/ 	.word	0x00011ca0
        /*066c*/ 	.word	0x00000002
        /*0670*/ 	.word	0x00022840
        /*0674*/ 	.short	0x010a
        /*0676*/ 	.byte	0x3f
	.zero		1


	//   ....[79]....
        /*0678*/ 	.word	0x00011cf0
        /*067c*/ 	.word	0x00000002
        /*0680*/ 	.word	0x00022860
        /*0684*/ 	.short	0x010a
        /*0686*/ 	.byte	0x3f
	.zero		1


	//   ....[80]....
        /*0688*/ 	.word	0x00011dd0
        /*068c*/ 	.word	0x00000007
        /*0690*/ 	.word	0x00022820
        /*0694*/ 	.short	0x010a
        /*0696*/ 	.byte	0x3f
	.zero		1


	//   ....[81]....
        /*0698*/ 	.word	0x00011e20
        /*069c*/ 	.word	0x00000005
        /*06a0*/ 	.word	0x00000000
        /*06a4*/ 	.short	0x010a
        /*06a6*/ 	.byte	0x3f
	.zero		1


	//   ....[82]....
        /*06a8*/ 	.word	0x00011e70
        /*06ac*/ 	.word	0x00000003
        /*06b0*/ 	.word	0x00000000
        /*06b4*/ 	.short	0x010a
        /*06b6*/ 	.byte	0x3f
	.zero		1


	//   ....[83]....
        /*06b8*/ 	.word	0x00011ec0
        /*06bc*/ 	.word	0x00000005
        /*06c0*/ 	.word	0x00000000
        /*06c4*/ 	.short	0x010a
        /*06c6*/ 	.byte	0x3f
	.zero		1


	//----- nvinfo : EIATTR_NUM_MBARRIERS
	.align		4
.L_324:
        /*06c8*/ 	.byte	0x03, 0x38
        /*06ca*/ 	.short	0x0016


	//----- nvinfo : EIATTR_EXIT_INSTR_OFFSETS
	.align		4
        /*06cc*/ 	.byte	0x04, 0x1c
        /*06ce*/ 	.short	(.L_326 - .L_325)


	//   ....[0]....
.L_325:
        /*06d0*/ 	.word	0x00000a30


	//   ....[1]....
        /*06d4*/ 	.word	0x0000e660


	//   ....[2]....
        /*06d8*/ 	.word	0x0000e6c0


	//   ....[3]....
        /*06dc*/ 	.word	0x000113d0


	//   ....[4]....
        /*06e0*/ 	.word	0x00011600


	//----- nvinfo : EIATTR_MAX_THREADS
	.align		4
.L_326:
        /*06e4*/ 	.byte	0x04, 0x05
        /*06e6*/ 	.short	(.L_328 - .L_327)
.L_327:
        /*06e8*/ 	.word	0x00000180
        /*06ec*/ 	.word	0x00000001
        /*06f0*/ 	.word	0x00000001


	//----- nvinfo : EIATTR_CRS_STACK_SIZE
	.align		4
.L_328:
        /*06f4*/ 	.byte	0x04, 0x1e
        /*06f6*/ 	.short	(.L_330 - .L_329)
.L_329:
        /*06f8*/ 	.word	0x00000000


	//----- nvinfo : EIATTR_CBANK_PARAM_SIZE
	.align		4
.L_330:
        /*06fc*/ 	.byte	0x03, 0x19
        /*06fe*/ 	.short	0x0bf0


	//----- nvinfo : EIATTR_PARAM_CBANK
	.align		4
        /*0700*/ 	.byte	0x04, 0x0a
        /*0702*/ 	.short	(.L_332 - .L_331)
	.align		4
.L_331:
        /*0704*/ 	.word	index@(.nv.constant0._ZN7cutlass13device_kernelIN5flash11enable_sm90INS1_16FlashAttnFwdSm90INS1_25CollectiveMainloopFwdSm90ILi2EN4cute5tupleIJNS5_1CILi1EEES8_S8_EEENS6_IJNS7_ILi128EEENS7_ILi96EEENS7_ILi64EEEEEELi256ENS_6half_tEfNS_4arch4Sm90ELb0ELb1ELb0ELb0ELb0ELb0ELb0ELb1ELb0ELb0ELb0ELb0EEENS1_21CollectiveEpilogueFwdINS6_IJSA_NS7_ILi256EEESB_EEES9_SE_SG_Li256ELb0ELb0ELb0ELb0EEENS1_30DynamicPersistentTileSchedulerILi256ELi32ELb0ELb0ELb1EEEEEEEEEvNT_6ParamsE)
        /*0708*/ 	.short	0x0210
        /*070a*/ 	.short	0x0bf0


	//----- nvinfo : EIATTR_SW_WAR
	.align		4
.L_332:
        /*070c*/ 	.byte	0x04, 0x36
        /*070e*/ 	.short	(.L_334 - .L_333)
.L_333:
        /*0710*/ 	.word	0x00000008
.L_334:


//--------------------- .nv.info._ZN7cutlass13device_kernelIN5flash11enable_sm90INS1_16FlashAttnFwdSm90INS1_25CollectiveMainloopFwdSm90ILi2EN4cute5tupleIJNS5_1CILi1EEES8_S8_EEENS6_IJNS7_ILi128EEENS7_ILi96EEENS7_ILi64EEEEEELi256ENS_6half_tEfNS_4arch4Sm90ELb0ELb1ELb0ELb0ELb0ELb0ELb1ELb1ELb0ELb0ELb0ELb0EEENS1_21CollectiveEpilogueFwdINS6_IJSA_NS7_ILi256EEESB_EEES9_SE_SG_Li256ELb0ELb0ELb0ELb0EEENS1_30DynamicPersistentTileSchedulerILi256ELi32ELb0ELb0ELb1EEEEEEEEEvNT_6ParamsE --------------------------
	.section	.nv.info._ZN7cutlass13device_kernelIN5flash11enable_sm90INS1_16FlashAttnFwdSm90INS1_25CollectiveMainloopFwdSm90ILi2EN4cute5tupleIJNS5_1CILi1EEES8_S8_EEENS6_IJNS7_ILi128EEENS7_ILi96EEENS7_ILi64EEEEEELi256ENS_6half_tEfNS_4arch4Sm90ELb0ELb1ELb0ELb0ELb0ELb0ELb1ELb1ELb0ELb0ELb0ELb0EEENS1_21CollectiveEpilogueFwdINS6_IJSA_NS7_ILi256EEESB_EEES9_SE_SG_Li256ELb0ELb0ELb0ELb0EEENS1_30DynamicPersistentTileSchedulerILi256ELi32ELb0ELb0ELb1EEEEEEEEEvNT_6ParamsE,"",@"SHT_CUDA_INFO"
	.sectionflags	@""
	.align	4


	//----- nvinfo : EIATTR_CUDA_API_VERSION
	.align		4
        /*0000*/ 	.byte	0x04, 0x37
        /*0002*/ 	.short	(.L_336 - .L_335)
.L_335:
        /*0004*/ 	.word	0x00000082


	//----- nvinfo : EIATTR_KPARAM_INFO
	.align		4
.L_336:
        /*0008*/ 	.byte	0x04, 0x17
        /*000a*/ 	.short	(.L_338 - .L_337)
.L_337:
        /*000c*/ 	.word	0x00000000
        /*0010*/ 	.short	0x0000
        /*0012*/ 	.short	0x0070
        /*0014*/ 	.byte	0x00, 0xf0, 0x01, 0x32


	//----- nvinfo : EIATTR_SPARSE_MMA_MASK
	.align		4
.L_338:
        /*0018*/ 	.byte	0x03, 0x50
        /*001a*/ 	.short	0x0000


	//----- nvinfo : EIATTR_MAXREG_COUNT
	.align		4
        /*001c*/ 	.byte	0x03, 0x1b
        /*001e*/ 	.short	0x00a8


	//----- nvinfo : EIATTR_NUM_BARRIERS
	.align		4
        /*0020*/ 	.byte	0x02, 0x4c
        /*0022*/ 	.byte	0x10
	.zero		1


	//----- nvinfo : EIATTR_EXTERNS
	.align		4
        /*0024*/ 	.byte	0x04, 0x0f
        /*0026*/ 	.short	(.L_340 - .L_339)


	//   ....[0]....
	.align		4
.L_339:
        /*0028*/ 	.word	index@(__assertfail)


	//----- nvinfo : EIATTR_ANNOTATIONS
	.align		4
.L_340:
        /*002c*/ 	.byte	0x04, 0x55
        /*002e*/ 	.short	(.L_342 - .L_341)


	//   ....[0]....
.L_341:
        /* <DEDUP_REMOVED lines=10> */


	//----- nvinfo : EIATTR_MERCURY_ISA_VERSION
	.align		4
.L_342:
        /*00c0*/ 	.byte	0x03, 0x5f
        /*00c2*/ 	.short	0x0101


	//----- nvinfo : EIATTR_INT_WARP_WIDE_INSTR_OFFSETS
	.align		4
        /*00c4*/ 	.byte	0x04, 0x31
        /*00c6*/ 	.short	(.L_344 - .L_343)


	//   ....[0]....
.L_343:
        /*00c8*/ 	.word	0x00000200


	//   ....[1]....
        /*00cc*/ 	.word	0x00000230


	//   ....[2]....
        /*00d0*/ 	.word	0x00000240


	//   ....[3]....
        /*00d4*/ 	.word	0x000002b0


	//   ....[4]....
        /*00d8*/ 	.word	0x00020c50


	//   ....[5]....
        /*00dc*/ 	.word	0x00020ce0


	//   ....[6]....
        /*00e0*/ 	.word	0x000211d0


	//   ....[7]....
        /*00e4*/ 	.word	0x000230c0


	//   ....[8]....
        /*00e8*/ 	.word	0x00023150


	//----- nvinfo : EIATTR_COOP_GROUP_MASK_REGIDS
	.align		4
.L_344:
        /*00ec*/ 	.byte	0x04, 0x29
        /*00ee*/ 	.short	(.L_346 - .L_345)


	//   ....[0]....
.L_345:
        /*00f0*/ 	.word	0xffffffff


	//   ....[1]....
        /*00f4*/ 	.word	0xffffffff


	//   ....[2]....
        /*00f8*/ 	.word	0xffffffff


	//   ....[3]....
        /*00fc*/ 	.word	0xffffffff


	//   ....[4]....
        /*0100*/ 	.word	0xffffffff


	//   ....[5]....
        /*0104*/ 	.word	0xffffffff


	//   ....[6]....
        /*0108*/ 	.word	0xffffffff


	//   ....[7]....
        /*010c*/ 	.word	0xffffffff


	//   ....[8]....
        /*0110*/ 	.word	0xffffffff


	//   ....[9]....
        /*0114*/ 	.word	0xffffffff


	//   ....[10]....
        /*0118*/ 	.word	0xffffffff


	//   ....[11]....
        /*011c*/ 	.word	0xffffffff


	//   ....[12]....
        /*0120*/ 	.word	0xffffffff


	//   ....[13]....
        /*0124*/ 	.word	0xffffffff


	//   ....[14]....
        /*0128*/ 	.word	0xffffffff


	//   ....[15]....
        /*012c*/ 	.word	0xffffffff


	//   ....[16]....
        /*0130*/ 	.word	0xffffffff


	//   ....[17]....
        /*0134*/ 	.word	0xffffffff


	//   ....[18]....
        /*0138*/ 	.word	0xffffffff


	//   ....[19]....
        /*013c*/ 	.word	0xffffffff


	//   ....[20]....
        /*0140*/ 	.word	0xffffffff


	//   ....[21]....
        /*0144*/ 	.word	0xffffffff


	//   ....[22]....
        /*0148*/ 	.word	0xffffffff


	//   ....[23]....
        /*014c*/ 	.word	0xffffffff


	//   ....[24]....
        /*0150*/ 	.word	0xffffffff


	//   ....[25]....
        /*0154*/ 	.word	0xffffffff


	//   ....[26]....
        /*0158*/ 	.word	0xffffffff


	//   ....[27]....
        /*015c*/ 	.word	0xffffffff


	//   ....[28]....
        /*0160*/ 	.word	0x0500000f


	//   ....[29]....
        /*0164*/ 	.word	0x0500000f


	//   ....[30]....
        /*0168*/ 	.word	0xffffffff


	//   ....[31]....
        /*016c*/ 	.word	0xffffffff


	//   ....[32]....
        /*0170*/ 	.word	0xffffffff


	//   ....[33]....
        /*0174*/ 	.word	0xffffffff


	//----- nvinfo : EIATTR_COOP_GROUP_INSTR_OFFSETS
	.align		4
.L_346:
        /*0178*/ 	.byte	0x04, 0x28
        /*017a*/ 	.short	(.L_348 - .L_347)


	//   ....[0]....
.L_347:
        /*017c*/ 	.word	0x000000b0


	//   ....[1]....
        /*0180*/ 	.word	0x00000210


	//   ....[2]....
        /*0184*/ 	.word	0x00000260


	//   ....[3]....
        /*0188*/ 	.word	0x00000470


	//   ....[4]....
        /*018c*/ 	.word	0x000005d0


	//   ....[5]....
        /*0190*/ 	.word	0x000006f0


	//   ....[6]....
        /*0194*/ 	.word	0x00000850


	//   ....[7]....
        /*0198*/ 	.word	0x00001f90


	//   ....[8]....
        /*019c*/ 	.word	0x00005860


	//   ....[9]....
        /*01a0*/ 	.word	0x00005910


	//   ....[10]....
        /*01a4*/ 	.word	0x00005d40


	//   ....[11]....
        /*01a8*/ 	.word	0x00005d60


	//   ....[12]....
        /*01ac*/ 	.word	0x0000aba0


	//   ....[13]....
        /*01b0*/ 	.word	0x0000ac30


	//   ....[14]....
        /*01b4*/ 	.word	0x0000acf0


	//   ....[15]....
        /*01b8*/ 	.word	0x0000ad40


	//   ....[16]....
        /*01bc*/ 	.word	0x00015580


	//   ....[17]....
        /*01c0*/ 	.word	0x00015650


	//   ....[18]....
        /*01c4*/ 	.word	0x000157d0


	//   ....[19]....
        /*01c8*/ 	.word	0x00015840


	//   ....[20]....
        /*01cc*/ 	.word	0x0001dbc0


	//   ....[21]....
        /*01d0*/ 	.word	0x0001dbe0


	//   ....[22]....
        /*01d4*/ 	.word	0x0001dc40


	//   ....[23]....
        /*01d8*/ 	.word	0x0001dc80


	//   ....[24]....
        /*01dc*/ 	.word	0x0001f690


	//   ....[25]....
        /*01e0*/ 	.word	0x000203b0


	//   ....[26]....
        /*01e4*/ 	.word	0x000231e0


	//   ....[27]....
        /*01e8*/ 	.word	0x000233c0


	//   ....[28]....
        /*01ec*/ 	.word	0x00023940


	//   ....[29]....
        /*01f0*/ 	.word	0x00023d10


	//   ....[30]....
        /*01f4*/ 	.word	0x00027600


	//   ....[31]....
        /*01f8*/ 	.word	0x00027640


	//   ....[32]....
        /*01fc*/ 	.word	0x000276b0


	//   ....[33]....
        /*0200*/ 	.word	0x000276d0


	//----- nvinfo : EIATTR_REG_RECONFIG
	.align		4
.L_348:
        /*0204*/ 	.byte	0x01, 0x54
	.zero		2


	//----- nvinfo : EIATTR_SYSCALL_OFFSETS
	.align		4
        /*0208*/ 	.byte	0x04, 0x46
        /*020a*/ 	.short	(.L_350 - .L_349)


	//   ....[0]....
.L_349:
        /*020c*/ 	.word	0x000024e0


	//   ....[1]....
        /*0210*/ 	.word	0x00020e60


	//   ....[2]....
        /*0214*/ 	.word	0x00020f90


	//   ....[3]....
        /*0218*/ 	.word	0x00021090


	//----- nvinfo : EIATTR_MBARRIER_INSTR_OFFSETS
	.align		4
.L_350:
        /*021c*/ 	.byte	0x04, 0x39
        /*021e*/ 	.short	(.L_352 - .L_351)


	//   ....[0]....
.L_351:
        /*0220*/ 	.word	0x00000310
        /*0224*/ 	.word	0x000000ff
        /*0228*/ 	.word	0x00032400
        /*022c*/ 	.short	0x0100
        /*022e*/ 	.byte	0x06
	.zero		1


	//   ....[1]....
        /*0230*/ 	.word	0x00000320
        /*0234*/ 	.word	0x000000ff
        /*0238*/ 	.word	0x00032410
        /*023c*/ 	.short	0x0100
        /*023e*/ 	.byte	0x06
	.zero		1


	//   ....[2]....
        /*0240*/ 	.word	0x00000330
        /*0244*/ 	.word	0x000000ff
        /*0248*/ 	.word	0x00032420
        /*024c*/ 	.short	0x0100
        /*024e*/ 	.byte	0x06
	.zero		1


	//   ....[3]....
        /*0250*/ 	.word	0x00000420
        /*0254*/ 	.word	0x000000ff
        /*0258*/ 	.word	0x00032430
        /*025c*/ 	.short	0x0100
        /*025e*/ 	.byte	0x08
	.zero		1


	//   ....[4]....
        /*0260*/ 	.word	0x00000430
        /*0264*/ 	.word	0x000000ff
        /*0268*/ 	.word	0x00032440
        /*026c*/ 	.short	0x0100
        /*026e*/ 	.byte	0x08
	.zero		1


	//   ....[5]....
        /*0270*/ 	.word	0x00000440
        /*0274*/ 	.word	0x000000ff
        /*0278*/ 	.word	0x00032438
        /*027c*/ 	.short	0x0100
        /*027e*/ 	.byte	0x08
	.zero		1


	//   ....[6]....
        /*0280*/ 	.word	0x00000450
        /*0284*/ 	.word	0x000000ff
        /*0288*/ 	.word	0x00032448
        /*028c*/ 	.short	0x0100
        /*028e*/ 	.byte	0x08
	.zero		1


	//   ....[7]....
        /*0290*/ 	.word	0x00000580
        /*0294*/ 	.word	0x000000ff
        /*0298*/ 	.word	0x00032450
        /*029c*/ 	.short	0x0100
        /*029e*/ 	.byte	0x08
	.zero		1


	//   ....[8]....
        /*02a0*/ 	.word	0x00000590
        /*02a4*/ 	.word	0x000000ff
        /*02a8*/ 	.word	0x00032460
        /*02ac*/ 	.short	0x0100
        /*02ae*/ 	.byte	0x08
	.zero		1


	//   ....[9]....
        /*02b0*/ 	.word	0x000005a0
        /*02b4*/ 	.word	0x000000ff
        /*02b8*/ 	.word	0x00032458
        /*02bc*/ 	.short	0x0100
        /*02be*/ 	.byte	0x08
	.zero		1


	//   ....[10]....
        /*02c0*/ 	.word	0x000005b0
        /*02c4*/ 	.word	0x000000ff
        /*02c8*/ 	.word	0x00032468
        /*02cc*/ 	.short	0x0100
        /*02ce*/ 	.byte	0x08
	.zero		1


	//   ....[11]....
        /*02d0*/ 	.word	0x000006a0
        /*02d4*/ 	.word	0x000000ff
        /*02d8*/ 	.word	0x00032470
        /*02dc*/ 	.short	0x0100
        /*02de*/ 	.byte	0x06
	.zero		1


	//   ....[12]....
        /*02e0*/ 	.word	0x000006b0
        /*02e4*/ 	.word	0x000000ff
        /*02e8*/ 	.word	0x00032480
        /*02ec*/ 	.short	0x0100
        /*02ee*/ 	.byte	0x06
	.zero		1


	//   ....[13]....
        /*02f0*/ 	.word	0x000006c0
        /*02f4*/ 	.word	0x000000ff
        /*02f8*/ 	.word	0x00032478
        /*02fc*/ 	.short	0x0100
        /*02fe*/ 	.byte	0x06
	.zero		1


	//   ....[14]....
        /*0300*/ 	.word	0x000006d0
        /*0304*/ 	.word	0x000000ff
        /*0308*/ 	.word	0x00032488
        /*030c*/ 	.short	0x0100
        /*030e*/ 	.byte	0x06
	.zero		1


	//   ....[15]....
        /*0310*/ 	.word	0x00000800
        /*0314*/ 	.word	0x000000ff
        /*0318*/ 	.word	0x00032490
        /*031c*/ 	.short	0x0100
        /*031e*/ 	.byte	0x08
	.zero		1


	//   ....[16]....
        /*0320*/ 	.word	0x00000810
        /*0324*/ 	.word	0x000000ff
        /*0328*/ 	.word	0x000324a0
        /*032c*/ 	.short	0x0100
        /*032e*/ 	.byte	0x08
	.zero		1


	//   ....[17]....
        /*0330*/ 	.word	0x00000820
        /*0334*/ 	.word	0x000000ff
        /*0338*/ 	.word	0x00032498
        /*033c*/ 	.short	0x0100
        /*033e*/ 	.byte	0x08
	.zero		1


	//   ....[18]....
        /*0340*/ 	.word	0x00000830
        /*0344*/ 	.word	0x000000ff
        /*0348*/ 	.word	0x000324a8
        /*034c*/ 	.short	0x0100
        /*034e*/ 	.byte	0x08
	.zero		1


	//   ....[19]....
        /*0350*/ 	.word	0x00000960
        /*0354*/ 	.word	0x000000ff
        /*0358*/ 	.word	0x000324b0
        /*035c*/ 	.short	0x0100
        /*035e*/ 	.byte	0x08
	.zero		1


	//   ....[20]....
        /*0360*/ 	.word	0x00000970
        /*0364*/ 	.word	0x000000ff
        /*0368*/ 	.word	0x000324c0
        /*036c*/ 	.short	0x0100
        /*036e*/ 	.byte	0x08
	.zero		1


	//   ....[21]....
        /*0370*/ 	.word	0x00000980
        /*0374*/ 	.word	0x000000ff
        /*0378*/ 	.word	0x000324b8
        /*037c*/ 	.short	0x0100
        /*037e*/ 	.byte	0x08
	.zero		1


	//   ....[22]....
        /*0380*/ 	.word	0x00000990
        /*0384*/ 	.word	0x000000ff
        /*0388*/ 	.word	0x000324c8
        /*038c*/ 	.short	0x0100
        /*038e*/ 	.byte	0x08
	.zero		1


	//   ....[23]....
        /*0390*/ 	.word	0x00002730
        /*0394*/ 	.word	0x000000ff
        /*0398*/ 	.word	0x00032400
        /*039c*/ 	.short	0x010a
        /*039e*/ 	.byte	0x32
	.zero		1


	//   ....[24]....
        /*03a0*/ 	.word	0x00002bc0
        /*03a4*/ 	.word	0x00000018
        /*03a8*/ 	.word	0x00000000
        /*03ac*/ 	.short	0x010a
        /*03ae*/ 	.byte	0x3f
	.zero		1


	//   ....[25]....
        /*03b0*/ 	.word	0x00002c20
        /*03b4*/ 	.word	0x00000018
        /*03b8*/ 	.word	0x00000000
        /*03bc*/ 	.short	0x010a
        /*03be*/ 	.byte	0x3f
	.zero		1


	//   ....[26]....
        /*03c0*/ 	.word	0x00002fd0
        /*03c4*/ 	.word	0x000000ff
        /*03c8*/ 	.word	0x00032410
        /*03cc*/ 	.short	0x010a
        /*03ce*/ 	.byte	0x32
	.zero		1


	//   ....[27]....
        /*03d0*/ 	.word	0x000030d0
        /*03d4*/ 	.word	0x00000008
        /*03d8*/ 	.word	0x00000000
        /*03dc*/ 	.short	0x010a
        /*03de*/ 	.byte	0x3f
	.zero		1


	//   ....[28]....
        /*03e0*/ 	.word	0x00003130
        /*03e4*/ 	.word	0x00000008
        /*03e8*/ 	.word	0x00000000
        /*03ec*/ 	.short	0x010a
        /*03ee*/ 	.byte	0x3f
	.zero		1


	//   ....[29]....
        /*03f0*/ 	.word	0x00003e10
        /*03f4*/ 	.word	0x00000007
        /*03f8*/ 	.word	0x00000000
        /*03fc*/ 	.short	0x0101
        /*03fe*/ 	.byte	0x3f
	.zero		1


	//   ....[30]....
        /*0400*/ 	.word	0x00008fc0
        /*0404*/ 	.word	0x0000000d
        /*0408*/ 	.word	0x00000000
        /*040c*/ 	.short	0x0101
        /*040e*/ 	.byte	0x3f
	.zero		1


	//   ....[31]....
        /*0410*/ 	.word	0x00009660
        /*0414*/ 	.word	0x00000003
        /*0418*/ 	.word	0x00000000
        /*041c*/ 	.short	0x010a
        /*041e*/ 	.byte	0x3f
	.zero		1


	//   ....[32]....
        /*0420*/ 	.word	0x00009760
        /*0424*/ 	.word	0x00000000
        /*0428*/ 	.word	0x00000000
        /*042c*/ 	.short	0x010a
        /*042e*/ 	.byte	0x3f
	.zero		1


	//   ....[33]....
        /*0430*/ 	.word	0x00009b90
        /*0434*/ 	.word	0x00000003
        /*0438*/ 	.word	0x00000000
        /*043c*/ 	.short	0x010a
        /*043e*/ 	.byte	0x3f
	.zero		1


	//   ....[34]....
        /*0440*/ 	.word	0x00009c40
        /*0444*/ 	.word	0x00000004
        /*0448*/ 	.word	0x00000000
        /*044c*/ 	.short	0x010a
        /*044e*/ 	.byte	0x3f
	.zero		1


	//   ....[35]....
        /*0450*/ 	.word	0x0000a930
        /*0454*/ 	.word	0x00000003
        /*0458*/ 	.word	0x00000000
        /*045c*/ 	.short	0x0101
        /*045e*/ 	.byte	0x3f
	.zero		1


	//   ....[36]....
        /*0460*/ 	.word	0x00012c00
        /*0464*/ 	.word	0x00000000
        /*0468*/ 	.word	0x00000000
        /*046c*/ 	.short	0x0101
        /*046e*/ 	.byte	0x3f
	.zero		1


	//   ....[37]....
        /*0470*/ 	.word	0x00012e00
        /*0474*/ 	.word	0x00000005
        /*0478*/ 	.word	0x00000000
        /*047c*/ 	.short	0x010a
        /*047e*/ 	.byte	0x3f
	.zero		1


	//   ....[38]....
        /*0480*/ 	.word	0x00012f00
        /*0484*/ 	.word	0x00000000
        /*0488*/ 	.word	0x00000000
        /*048c*/ 	.short	0x010a
        /*048e*/ 	.byte	0x3f
	.zero		1


	//   ....[39]....
        /*0490*/ 	.word	0x00013330
        /*0494*/ 	.word	0x00000005
        /*0498*/ 	.word	0x00000000
        /*049c*/ 	.short	0x010a
        /*049e*/ 	.byte	0x3f
	.zero		1


	//   ....[40]....
        /*04a0*/ 	.word	0x000133e0
        /*04a4*/ 	.word	0x00000004
        /*04a8*/ 	.word	0x00000000
        /*04ac*/ 	.short	0x010a
        /*04ae*/ 	.byte	0x3f
	.zero		1


	//   ....[41]....
        /*04b0*/ 	.word	0x000140f0
        /*04b4*/ 	.word	0x00000004
        /*04b8*/ 	.word	0x00000000
        /*04bc*/ 	.short	0x0101
        /*04be*/ 	.byte	0x3f
	.zero		1


	//   ....[42]....
        /*04c0*/ 	.word	0x0001d750
        /*04c4*/ 	.word	0x00000000
        /*04c8*/ 	.word	0x00000000
        /*04cc*/ 	.short	0x0101
        /*04ce*/ 	.byte	0x3f
	.zero		1


	//   ....[43]....
        /*04d0*/ 	.word	0x0001f920
        /*04d4*/ 	.word	0x000000ff
        /*04d8*/ 	.word	0x00000000
        /*04dc*/ 	.short	0x0101
        /*04de*/ 	.byte	0x05
	.zero		1


	//   ....[44]....
        /*04e0*/ 	.word	0x00021450
        /*04e4*/ 	.word	0x0000000a
        /*04e8*/ 	.word	0x00032440
        /*04ec*/ 	.short	0x010a
        /*04ee*/ 	.byte	0x3f
	.zero		1


	//   ....[45]....
        /*04f0*/ 	.word	0x00021980
        /*04f4*/ 	.word	0x00000012
        /*04f8*/ 	.word	0x00032420
        /*04fc*/ 	.short	0x010a
        /*04fe*/ 	.byte	0x3f
	.zero		1


	//   ....[46]....
        /*0500*/ 	.word	0x00021a00
        /*0504*/ 	.word	0x0000000a
        /*0508*/ 	.word	0x00032460
        /*050c*/ 	.short	0x010a
        /*050e*/ 	.byte	0x3f
	.zero		1


	//   ....[47]....
        /*0510*/ 	.word	0x00021f40
        /*0514*/ 	.word	0x00000002
        /*0518*/ 	.word	0x00032440
        /*051c*/ 	.short	0x010a
        /*051e*/ 	.byte	0x3f
	.zero		1


	//   ....[48]....
        /*0520*/ 	.word	0x000220d0
        /*0524*/ 	.word	0x00000002
        /*0528*/ 	.word	0x00032460
        /*052c*/ 	.short	0x010a
        /*052e*/ 	.byte	0x3f
	.zero		1


	//   ....[49]....
        /*0530*/ 	.word	0x000225c0
        /*0534*/ 	.word	0x00000003
        /*0538*/ 	.word	0x00032440
        /*053c*/ 	.short	0x010a
        /*053e*/ 	.byte	0x3f
	.zero		1


	//   ....[50]....
        /*0540*/ 	.word	0x00022750
        /*0544*/ 	.word	0x00000003
        /*0548*/ 	.word	0x00032460
        /*054c*/ 	.short	0x010a
        /*054e*/ 	.byte	0x3f
	.zero		1


	//   ....[51]....
        /*0550*/ 	.word	0x00022be0
        /*0554*/ 	.word	0x00000002
        /*0558*/ 	.word	0x00032440
        /*055c*/ 	.short	0x010a
        /*055e*/ 	.byte	0x3f
	.zero		1


	//   ....[52]....
        /*0560*/ 	.word	0x00022d70
        /*0564*/ 	.word	0x00000002
        /*0568*/ 	.word	0x00032460
        /*056c*/ 	.short	0x010a
        /*056e*/ 	.byte	0x3f
	.zero		1


	//   ....[53]....
        /*0570*/ 	.word	0x00023370
        /*0574*/ 	.word	0x00000007
        /*0578*/ 	.word	0x00032420
        /*057c*/ 	.short	0x010a
        /*057e*/ 	.byte	0x3f
	.zero		1


	//   ....[54]....
        /*0580*/ 	.word	0x000234c0
        /*0584*/ 	.word	0x00000005
        /*0588*/ 	.word	0x00000000
        /*058c*/ 	.short	0x010a
        /*058e*/ 	.byte	0x3f
	.zero		1


	//   ....[55]....
        /*0590*/ 	.word	0x00023530
        /*0594*/ 	.word	0x00000003
        /*0598*/ 	.word	0x00000000
        /*059c*/ 	.short	0x010a
        /*059e*/ 	.byte	0x3f
	.zero		1


	//   ....[56]....
        /*05a0*/ 	.word	0x00023590
        /*05a4*/ 	.word	0x00000005
        /*05a8*/ 	.word	0x00000000
        /*05ac*/ 	.short	0x010a
        /*05ae*/ 	.byte	0x3f
	.zero		1


	//   ....[57]....
        /*05b0*/ 	.word	0x000235c0
        /*05b4*/ 	.word	0x00000003
        /*05b8*/ 	.word	0x00000000
        /*05bc*/ 	.short	0x010a
        /*05be*/ 	.byte	0x3f
	.zero		1


	//   ....[58]....
        /*05c0*/ 	.word	0x00023630
        /*05c4*/ 	.word	0x00000007
        /*05c8*/ 	.word	0x00032400
        /*05cc*/ 	.short	0x010a
        /*05ce*/ 	.byte	0x3f
	.zero		1


	//   ....[59]....
        /*05d0*/ 	.word	0x00023680
        /*05d4*/ 	.word	0x00000018
        /*05d8*/ 	.word	0x00000000
        /*05dc*/ 	.short	0x010a
        /*05de*/ 	.byte	0x3f
	.zero		1


	//   ....[60]....
        /*05e0*/ 	.word	0x000236e0
        /*05e4*/ 	.word	0x00000008
        /*05e8*/ 	.word	0x00032410
        /*05ec*/ 	.short	0x010a
        /*05ee*/ 	.byte	0x3f
	.zero		1


	//   ....[61]....
        /*05f0*/ 	.word	0x00023730
        /*05f4*/ 	.word	0x00000008
        /*05f8*/ 	.word	0x00000000
        /*05fc*/ 	.short	0x010a
        /*05fe*/ 	.byte	0x3f
	.zero		1


	//   ....[62]....
        /*0600*/ 	.word	0x00023780
        /*0604*/ 	.word	0x00000000
        /*0608*/ 	.word	0x00000000
        /*060c*/ 	.short	0x010a
        /*060e*/ 	.byte	0x3f
	.zero		1


	//   ....[63]....
        /*0610*/ 	.word	0x000237d0
        /*0614*/ 	.word	0x00000004
        /*0618*/ 	.word	0x00000000
        /*061c*/ 	.short	0x010a
        /*061e*/ 	.byte	0x3f
	.zero		1


	//   ....[64]....
        /*0620*/ 	.word	0x00023820
        /*0624*/ 	.word	0x00000000
        /*0628*/ 	.word	0x00000000
        /*062c*/ 	.short	0x010a
        /*062e*/ 	.byte	0x3f
	.zero		1


	//   ....[65]....
        /*0630*/ 	.word	0x00023870
        /*0634*/ 	.word	0x00000004
        /*0638*/ 	.word	0x00000000
        /*063c*/ 	.short	0x010a
        /*063e*/ 	.byte	0x3f
	.zero		1


	//   ....[66]....
        /*0640*/ 	.word	0x000239f0
        /*0644*/ 	.word	0x0000000a
        /*0648*/ 	.word	0x00032440
        /*064c*/ 	.short	0x010a
        /*064e*/ 	.byte	0x3f
	.zero		1


	//   ....[67]....
        /*0650*/ 	.word	0x00023a40
        /*0654*/ 	.word	0x00000012
        /*0658*/ 	.word	0x00032420
        /*065c*/ 	.short	0x010a
        /*065e*/ 	.byte	0x3f
	.zero		1


	//   ....[68]....
        /*0660*/ 	.word	0x00023a90
        /*0664*/ 	.word	0x0000000a
        /*0668*/ 	.word	0x00032460
        /*066c*/ 	.short	0x010a
        /*066e*/ 	.byte	0x3f
	.zero		1


	//   ....[69]....
        /*0670*/ 	.word	0x00023ae0
        /*0674*/ 	.word	0x00000002
        /*0678*/ 	.word	0x00032440
        /*067c*/ 	.short	0x010a
        /*067e*/ 	.byte	0x3f
	.zero		1


	//   ....[70]....
        /*0680*/ 	.word	0x00023b30
        /*0684*/ 	.word	0x00000002
        /*0688*/ 	.word	0x00032460
        /*068c*/ 	.short	0x010a
        /*068e*/ 	.byte	0x3f
	.zero		1


	//   ....[71]....
        /*0690*/ 	.word	0x00023b80
        /*0694*/ 	.word	0x00000003
        /*0698*/ 	.word	0x00032440
        /*069c*/ 	.short	0x010a
        /*069e*/ 	.byte	0x3f
	.zero		1


	//   ....[72]....
        /*06a0*/ 	.word	0x00023bd0
        /*06a4*/ 	.word	0x00000003
        /*06a8*/ 	.word	0x00032460
        /*06ac*/ 	.short	0x010a
        /*06ae*/ 	.byte	0x3f
	.zero		1


	//   ....[73]....
        /*06b0*/ 	.word	0x00023c20
        /*06b4*/ 	.word	0x00000002
        /*06b8*/ 	.word	0x00032440
        /*06bc*/ 	.short	0x010a
        /*06be*/ 	.byte	0x3f
	.zero		1


	//   ....[74]....
        /*06c0*/ 	.word	0x00023c70
        /*06c4*/ 	.word	0x00000002
        /*06c8*/ 	.word	0x00032460
        /*06cc*/ 	.short	0x010a
        /*06ce*/ 	.byte	0x3f
	.zero		1


	//   ....[75]....
        /*06d0*/ 	.word	0x00023d50
        /*06d4*/ 	.word	0x00000007
        /*06d8*/ 	.word	0x00032420
        /*06dc*/ 	.short	0x010a
        /*06de*/ 	.byte	0x3f
	.zero		1


	//   ....[76]....
        /*06e0*/ 	.word	0x00023da0
        /*06e4*/ 	.word	0x00000005
        /*06e8*/ 	.word	0x00000000
        /*06ec*/ 	.short	0x010a
        /*06ee*/ 	.byte	0x3f
	.zero		1


	//   ....[77]....
        /*06f0*/ 	.word	0x00023df0
        /*06f4*/ 	.word	0x00000003
        /*06f8*/ 	.word	0x00000000
        /*06fc*/ 	.short	0x010a
        /*06fe*/ 	.byte	0x3f
	.zero		1


	//   ....[78]....
        /*0700*/ 	.word	0x00023e40
        /*0704*/ 	.word	0x00000005
        /*0708*/ 	.word	0x00000000
        /*070c*/ 	.short	0x010a
        /*070e*/ 	.byte	0x3f
	.zero		1


	//   ....[79]....
        /*0710*/ 	.word	0x000241e0
        /*0714*/ 	.word	0x0000000c
        /*0718*/ 	.word	0x00000000
        /*071c*/ 	.short	0x010a
        /*071e*/ 	.byte	0x3f
	.zero		1


	//   ....[80]....
        /*0720*/ 	.word	0x00024320
        /*0724*/ 	.word	0x00000002
        /*0728*/ 	.word	0x00000000
        /*072c*/ 	.short	0x010a
        /*072e*/ 	.byte	0x3f
	.zero		1


	//   ....[81]....
        /*0730*/ 	.word	0x00024980
        /*0734*/ 	.word	0x0000000b
        /*0738*/ 	.word	0x00000000
        /*073c*/ 	.short	0x010a
        /*073e*/ 	.byte	0x3f
	.zero		1


	//   ....[82]....
        /*0740*/ 	.word	0x00024ac0
        /*0744*/ 	.word	0x00000008
        /*0748*/ 	.word	0x00000000
        /*074c*/ 	.short	0x010a
        /*074e*/ 	.byte	0x3f
	.zero		1


	//   ....[83]....
        /*0750*/ 	.word	0x00025de0
        /*0754*/ 	.word	0x00000002
        /*0758*/ 	.word	0x00000000
        /*075c*/ 	.short	0x0101
        /*075e*/ 	.byte	0x3f
	.zero		1


	//   ....[84]....
        /*0760*/ 	.word	0x0003f2d0
        /*0764*/ 	.word	0x00000004
        /*0768*/ 	.word	0x00000000
        /*076c*/ 	.short	0x0101
        /*076e*/ 	.byte	0x3f
	.zero		1


	//   ....[85]....
        /*0770*/ 	.word	0x0003f310
        /*0774*/ 	.word	0x00000002
        /*0778*/ 	.word	0x00000000
        /*077c*/ 	.short	0x010a
        /*077e*/ 	.byte	0x3f
	.zero		1


	//   ....[86]....
        /*0780*/ 	.word	0x0003f360
        /*0784*/ 	.word	0x00000008
        /*0788*/ 	.word	0x00000000
        /*078c*/ 	.short	0x010a
        /*078e*/ 	.byte	0x3f
	.zero		1


	//----- nvinfo : EIATTR_NUM_MBARRIERS
	.align		4
.L_352:
        /*0790*/ 	.byte	0x03, 0x38
        /*0792*/ 	.short	0x0017


	//----- nvinfo : EIATTR_EXIT_INSTR_OFFSETS
	.align		4
        /*0794*/ 	.byte	0x04, 0x1c
        /*0796*/ 	.short	(.L_354 - .L_353)


	//   ....[0]....
.L_353:
        /*0798*/ 	.word	0x00000ba0


	//   ....[1]....
        /*079c*/ 	.word	0x00020370


	//   ....[2]....
        /*07a0*/ 	.word	0x000203d0


	//   ....[3]....
        /*07a4*/ 	.word	0x000233e0


	//   ....[4]....
        /*07a8*/ 	.word	0x00023610


	//----- nvinfo : EIATTR_MAX_THREADS
	.align		4
.L_354:
        /*07ac*/ 	.byte	0x04, 0x05
        /*07ae*/ 	.short	(.L_356 - .L_355)
.L_355:
        /*07b0*/ 	.word	0x00000180
        /*07b4*/ 	.word	0x00000001
        /*07b8*/ 	.word	0x00000001


	//----- nvinfo : EIATTR_CRS_STACK_SIZE
	.align		4
.L_356:
        /*07bc*/ 	.byte	0x04, 0x1e
        /*07be*/ 	.short	(.L_358 - .L_357)
.L_357:
        /*07c0*/ 	.word	0x00000000


	//----- nvinfo : EIATTR_CBANK_PARAM_SIZE
	.align		4
.L_358:
        /*07c4*/ 	.byte	0x03, 0x19
        /*07c6*/ 	.short	0x0cf0


	//----- nvinfo : EIATTR_PARAM_CBANK
	.align		4
        /*07c8*/ 	.byte	0x04, 0x0a
        /*07ca*/ 	.short	(.L_360 - .L_359)
	.align		4
.L_359:
        /*07cc*/ 	.word	index@(.nv.constant0._ZN7cutlass13device_kernelIN5flash11enable_sm90INS1_16FlashAttnFwdSm90INS1_25CollectiveMainloopFwdSm90ILi2EN4cute5tupleIJNS5_1CILi1EEES8_S8_EEENS6_IJNS7_ILi128EEENS7_ILi96EEENS7_ILi64EEEEEELi256ENS_6half_tEfNS_4arch4Sm90ELb0ELb1ELb0ELb0ELb0ELb0ELb1ELb1ELb0ELb0ELb0ELb0EEENS1_21CollectiveEpilogueFwdINS6_IJSA_NS7_ILi256EEESB_EEES9_SE_SG_Li256ELb0ELb0ELb0ELb0EEENS1_30DynamicPersistentTileSchedulerILi256ELi32ELb0ELb0ELb1EEEEEEEEEvNT_6ParamsE)
        /*07d0*/ 	.short	0x0210
        /*07d2*/ 	.short	0x0cf0


	//----- nvinfo : EIATTR_SW_WAR
	.align		4
.L_360:
        /*07d4*/ 	.byte	0x04, 0x36
        /*07d6*/ 	.short	(.L_362 - .L_361)
.L_361:
        /*07d8*/ 	.word	0x00000008
.L_362:


//--------------------- .nv.info._ZN7cutlass13device_kernelIN5flash11enable_sm90INS1_16FlashAttnFwdSm90INS1_25CollectiveMainloopFwdSm90ILi2EN4cute5tupleIJNS5_1CILi1EEES8_S8_EEENS6_IJNS7_ILi128EEENS7_ILi96EEENS7_ILi64EEEEEELi256ENS_6half_tEfNS_4arch4Sm90ELb0ELb1ELb0ELb1ELb0ELb0ELb0ELb1ELb0ELb0ELb0ELb0EEENS1_21CollectiveEpilogueFwdINS6_IJSA_NS7_ILi256EEESB_EEES9_SE_SG_Li256ELb1ELb0ELb0ELb0EEENS1_36VarlenDynamicPersistentTileSchedulerILi128ELi96ELi256ELi32ELb0ELb0ELb1ELb1ELb0ELb1EEEEEEEEEvNT_6ParamsE --------------------------
	.section	.nv.info._ZN7cutlass13device_kernelIN5flash11enable_sm90INS1_16FlashAttnFwdSm90INS1_25CollectiveMainloopFwdSm90ILi2EN4cute5tupleIJNS5_1CILi1EEES8_S8_EEENS6_IJNS7_ILi128EEENS7_ILi96EEENS7_ILi64EEEEEELi256ENS_6half_tEfNS_4arch4Sm90ELb0ELb1ELb0ELb1ELb0ELb0ELb0ELb1ELb0ELb0ELb0ELb0EEENS1_21CollectiveEpilogueFwdINS6_IJSA_NS7_ILi256EEESB_EEES9_SE_SG_Li256ELb1ELb0ELb0ELb0EEENS1_36VarlenDynamicPersistentTileSchedulerILi128ELi96ELi256ELi32ELb0ELb0ELb1ELb1ELb0ELb1EEEEEEEEEvNT_6ParamsE,"",@"SHT_CUDA_INFO"
	.sectionflags	@""
	.align	4


	//----- nvinfo : EIATTR_CUDA_API_VERSION
	.align		4
        /*0000*/ 	.byte	0x04, 0x37
        /*0002*/ 	.short	(.L_364 - .L_363)
.L_363:
        /*0004*/ 	.word	0x00000082


	//----- nvinfo : EIATTR_KPARAM_INFO
	.align		4
.L_364:
        /*0008*/ 	.byte	0x04, 0x17
        /*000a*/ 	.short	(.L_366 - .L_365)
.L_365:
        /*000c*/ 	.word	0x00000000
        /*0010*/ 	.short	0x0000
        /*0012*/ 	.short	0x0070
        /*0014*/ 	.byte	0x00, 0xf0, 0x01, 0x28


	//----- nvinfo : EIATTR_SPARSE_MMA_MASK
	.align		4
.L_366:
        /*0018*/ 	.byte	0x03, 0x50
        /*001a*/ 	.short	0x0000


	//----- nvinfo : EIATTR_MAXREG_COUNT
	.align		4
        /*001c*/ 	.byte	0x03, 0x1b
        /*001e*/ 	.short	0x00a8


	//----- nvinfo : EIATTR_NUM_BARRIERS
	.align		4
        /*0020*/ 	.byte	0x02, 0x4c
        /*0022*/ 	.byte	0x10
	.zero		1


	//----- nvinfo : EIATTR_EXTERNS
	.align		4
        /*0024*/ 	.byte	0x04, 0x0f
        /*0026*/ 	.short	(.L_368 - .L_367)


	//   ....[0]....
	.align		4
.L_367:
        /*0028*/ 	.word	index@(__assertfail)


	//----- nvinfo : EIATTR_ANNOTATIONS
	.align		4
.L_368:
        /*002c*/ 	.byte	0x04, 0x55
        /*002e*/ 	.short	(.L_370 - .L_369)


	//   ....[0]....
.L_369:
        /* <DEDUP_REMOVED lines=27> */


	//----- nvinfo : EIATTR_MERCURY_ISA_VERSION
	.align		4
.L_370:
        /*01d0*/ 	.byte	0x03, 0x5f
        /*01d2*/ 	.short	0x0101


	//----- nvinfo : EIATTR_UNUSED_LOAD_BYTE_OFFSET
	.align		4
        /*01d4*/ 	.byte	0x04, 0x44
        /*01d6*/ 	.short	(.L_372 - .L_371)


	//   ....[0]....
.L_371:
        /*01d8*/ 	.word	0x00000a70
        /*01dc*/ 	.word	0x0000fff0


	//   ....[1]....
        /*01e0*/ 	.word	0x0000ced0
        /*01e4*/ 	.word	0x0000fff0


	//----- nvinfo : EIATTR_INT_WARP_WIDE_INSTR_OFFSETS
	.align		4
.L_372:
        /*01e8*/ 	.byte	0x04, 0x31
        /*01ea*/ 	.short	(.L_374 - .L_373)


	//   ....[0]....
.L_373:
        /*01ec*/ 	.word	0x00000160


	//   ....[1]....
        /*01f0*/ 	.word	0x000001a0


	//   ....[2]....
        /*01f4*/ 	.word	0x00000210


	//   ....[3]....
        /*01f8*/ 	.word	0x00010e00


	//   ....[4]....
        /*01fc*/ 	.word	0x00010e90


	//   ....[5]....
        /*0200*/ 	.word	0x00011390


	//   ....[6]....
        /*0204*/ 	.word	0x00011410


	//   ....[7]....
        /*0208*/ 	.word	0x00013730


	//   ....[8]....
        /*020c*/ 	.word	0x000137c0


	//----- nvinfo : EIATTR_COOP_GROUP_MASK_REGIDS
	.align		4
.L_374:
        /*0210*/ 	.byte	0x04, 0x29
        /*0212*/ 	.short	(.L_376 - .L_375)


	//   ....[0]....
.L_375:
        /*0214*/ 	.word	0xffffffff


	//   ....[1]....
        /*0218*/ 	.word	0xffffffff


	//   ....[2]....
        /*021c*/ 	.word	0xffffffff


	//   ....[3]....
        /*0220*/ 	.word	0xffffffff


	//   ....[4]....
        /*0224*/ 	.word	0xffffffff


	//   ....[5]....
        /*0228*/ 	.word	0xffffffff


	//   ....[6]....
        /*022c*/ 	.word	0xffffffff


	//   ....[7]....
        /*0230*/ 	.word	0xffffffff


	//   ....[8]....
        /*0234*/ 	.word	0xffffffff


	//   ....[9]....
        /*0238*/ 	.word	0xffffffff


	//   ....[10]....
        /*023c*/ 	.word	0xffffffff


	//   ....[11]....
        /*0240*/ 	.word	0xffffffff


	//   ....[12]....
        /*0244*/ 	.word	0xffffffff


	//   ....[13]....
        /*0248*/ 	.word	0xffffffff


	//   ....[14]....
        /*024c*/ 	.word	0xffffffff


	//   ....[15]....
        /*0250*/ 	.word	0xffffffff


	//   ....[16]....
        /*0254*/ 	.word	0xffffffff


	//   ....[17]....
        /*0258*/ 	.word	0xffffffff


	//   ....[18]....
        /*025c*/ 	.word	0xffffffff


	//   ....[19]....
        /*0260*/ 	.word	0xffffffff


	//   ....[20]....
        /*0264*/ 	.word	0xffffffff


	//   ....[21]....
        /*0268*/ 	.word	0xffffffff


	//   ....[22]....
        /*026c*/ 	.word	0xffffffff


	//   ....[23]....
        /*0270*/ 	.word	0xffffffff


	//   ....[24]....
        /*0274*/ 	.word	0xffffffff


	//   ....[25]....
        /*0278*/ 	.word	0xffffffff


	//   ....[26]....
        /*027c*/ 	.word	0xffffffff


	//   ....[27]....
        /*0280*/ 	.word	0xffffffff


	//   ....[28]....
        /*0284*/ 	.word	0xffffffff


	//   ....[29]....
        /*0288*/ 	.word	0xffffffff


	//   ....[30]....
        /*028c*/ 	.word	0xffffffff


	//   ....[31]....
        /*0290*/ 	.word	0xffffffff


	//   ....[32]....
        /*0294*/ 	.word	0xffffffff


	//   ....[33]....
        /*0298*/ 	.word	0xffffffff


	//   ....[34]....
        /*029c*/ 	.word	0xffffffff


	//   ....[35]....
        /*02a0*/ 	.word	0xffffffff


	//   ....[36]....
        /*02a4*/ 	.word	0xffffffff


	//   ....[37]....
        /*02a8*/ 	.word	0xffffffff


	//   ....[38]....
        /*02ac*/ 	.word	0xffffffff


	//   ....[39]....
        /*02b0*/ 	.word	0xffffffff


	//   ....[40]....
        /*02b4*/ 	.word	0xffffffff


	//   ....[41]....
        /*02b8*/ 	.word	0xffffffff


	//   ....[42]....
        /*02bc*/ 	.word	0xffffffff


	//   ....[43]....
        /*02c0*/ 	.word	0xffffffff


	//   ....[44]....
        /*02c4*/ 	.word	0xffffffff


	//   ....[45]....
        /*02c8*/ 	.word	0xffffffff


	//   ....[46]....
        /*02cc*/ 	.word	0xffffffff


	//   ....[47]....
        /*02d0*/ 	.word	0xffffffff


	//   ....[48]....
        /*02d4*/ 	.word	0xffffffff


	//   ....[49]....
        /*02d8*/ 	.word	0xffffffff


	//   ....[50]....
        /*02dc*/ 	.word	0xffffffff


	//   ....[51]....
        /*02e0*/ 	.word	0xffffffff


	//   ....[52]....
        /*02e4*/ 	.word	0xffffffff


	//   ....[53]....
        /*02e8*/ 	.word	0xffffffff


	//   ....[54]....
        /*02ec*/ 	.word	0xffffffff


	//   ....[55]....
        /*02f0*/ 	.word	0xffffffff


	//   ....[56]....
        /*02f4*/ 	.word	0xffffffff


	//   ....[57]....
        /*02f8*/ 	.word	0xffffffff


	//   ....[58]....
        /*02fc*/ 	.word	0xffffffff


	//   ....[59]....
        /*0300*/ 	.word	0xffffffff


	//   ....[60]....
        /*0304*/ 	.word	0xffffffff


	//   ....[61]....
        /*0308*/ 	.word	0xffffffff


	//   ....[62]....
        /*030c*/ 	.word	0x0500000f


	//   ....[63]....
        /*0310*/ 	.word	0x0500000f


	//   ....[64]....
        /*0314*/ 	.word	0x0500000f


	//   ....[65]....
        /*0318*/ 	.word	0x0500000f


	//   ....[66]....
        /*031c*/ 	.word	0x0500000f


	//   ....[67]....
        /*0320*/ 	.word	0x0500000f


	//   ....[68]....
        /*0324*/ 	.word	0x0500000f


	//   ....[69]....
        /*0328*/ 	.word	0x0500000f


	//   ....[70]....
        /*032c*/ 	.word	0x0500000f


	//   ....[71]....
        /*0330*/ 	.word	0x0500000f


	//   ....[72]....
        /*0334*/ 	.word	0x0500000f


	//   ....[73]....
        /*0338*/ 	.word	0x0500000f


	//   ....[74]....
        /*033c*/ 	.word	0x0500000f


	//   ....[75]....
        /*0340*/ 	.word	0x0500000f


	//   ....[76]....
        /*0344*/ 	.word	0x0500000f


	//   ....[77]....
        /*0348*/ 	.word	0x0500000f


	//   ....[78]....
        /*034c*/ 	.word	0x0500000f


	//   ....[79]....
        /*0350*/ 	.word	0x0500000f


	//   ....[80]....
        /*0354*/ 	.word	0x0500000f


	//----- nvinfo : EIATTR_COOP_GROUP_INSTR_OFFSETS
	.align		4
.L_376:
        /*0358*/ 	.byte	0x04, 0x28
        /*035a*/ 	.short	(.L_378 - .L_377)


	//   ....[0]....
.L_377:
        /*035c*/ 	.word	0x00000070


	//   ....[1]....
        /*0360*/ 	.word	0x00000170


	//   ....[2]....
        /*0364*/ 	.word	0x000001c0


	//   ....[3]....
        /*0368*/ 	.word	0x000003f0


	//   ....[4]....
        /*036c*/ 	.word	0x00000550


	//   ....[5]....
        /*0370*/ 	.word	0x00000670


	//   ....[6]....
        /*0374*/ 	.word	0x000007d0


	//   ....[7]....
        /*0378*/ 	.word	0x000019d0


	//   ....[8]....
        /*037c*/ 	.word	0x00003000


	//   ....[9]....
        /*0380*/ 	.word	0x00003110


	//   ....[10]....
        /*0384*/ 	.word	0x000036e0


	//   ....[11]....
        /*0388*/ 	.word	0x00003760


	//   ....[12]....
        /*038c*/ 	.word	0x00005840


	//   ....[13]....
        /*0390*/ 	.word	0x00005960


	//   ....[14]....
        /*0394*/ 	.word	0x00005f80


	//   ....[15]....
        /*0398*/ 	.word	0x00006050


	//   ....[16]....
        /*039c*/ 	.word	0x00007b80


	//   ....[17]....
        /*03a0*/ 	.word	0x00007ba0


	//   ....[18]....
        /*03a4*/ 	.word	0x000080c0


	//   ....[19]....
        /*03a8*/ 	.word	0x00008290


	//   ....[20]....
        /*03ac*/ 	.word	0x0000a7f0


	//   ....[21]....
        /*03b0*/ 	.word	0x0000a910


	//   ....[22]....
        /*03b4*/ 	.word	0x0000af90


	//   ....[23]....
        /*03b8*/ 	.word	0x0000b000


	//   ....[24]....
        /*03bc*/ 	.word	0x0000c450


	//   ....[25]....
        /*03c0*/ 	.word	0x0000c490


	//   ....[26]....
        /*03c4*/ 	.word	0x0000c550


	//   ....[27]....
        /*03c8*/ 	.word	0x0000c560


	//   ....[28]....
        /*03cc*/ 	.word	0x0000f990


	//   ....[29]....
        /*03d0*/ 	.word	0x0000fb10


	//   ....[30]....
        /*03d4*/ 	.word	0x0000fb40


	//   ....[31]....
        /*03d8*/ 	.word	0x0000fb80


	//   ....[32]....
        /*03dc*/ 	.word	0x0000fbf0


	//   ....[33]....
        /*03e0*/ 	.word	0x0000fc50


	//   ....[34]....
        /*03e4*/ 	.word	0x0000fc90


	//   ....[35]....
        /*03e8*/ 	.word	0x0000fe30


	//   ....[36]....
        /*03ec*/ 	.word	0x0000fe90


	//   ....[37]....
        /*03f0*/ 	.word	0x0000fed0


	//   ....[38]....
        /*03f4*/ 	.word	0x0000ff10


	//   ....[39]....
        /*03f8*/ 	.word	0x0000ff40


	//   ....[40]....
        /*03fc*/ 	.word	0x0000ff70


	//   ....[41]....
        /*0400*/ 	.word	0x00010010


	//   ....[42]....
        /*0404*/ 	.word	0x00010070


	//   ....[43]....
        /*0408*/ 	.word	0x00010100


	//   ....[44]....
        /*040c*/ 	.word	0x00013850


	//   ....[45]....
        /*0410*/ 	.word	0x00013860


	//   ....[46]....
        /*0414*/ 	.word	0x00013970


	//   ....[47]....
        /*0418*/ 	.word	0x000139d0


	//   ....[48]....
        /*041c*/ 	.word	0x00013a10


	//   ....[49]....
        /*0420*/ 	.word	0x00013a50


	//   ....[50]....
        /*0424*/ 	.word	0x00013a80


	//   ....[51]....
        /*0428*/ 	.word	0x00013ab0


	//   ....[52]....
        /*042c*/ 	.word	0x00013c40


	//   ....[53]....
        /*0430*/ 	.word	0x00013ca0


	//   ....[54]....
        /*0434*/ 	.word	0x00013ce0


	//   ....[55]....
        /*0438*/ 	.word	0x00013d20


	//   ....[56]....
        /*043c*/ 	.word	0x00013d50


	//   ....[57]....
        /*0440*/ 	.word	0x00013d80


	//   ....[58]....
        /*0444*/ 	.word	0x00013e40


	//   ....[59]....
        /*0448*/ 	.word	0x00013e60


	//   ....[60]....
        /*044c*/ 	.word	0x00013ed0


	//   ....[61]....
        /*0450*/ 	.word	0x00014560


	//   ....[62]....
        /*0454*/ 	.word	0x00014ba0


	//   ....[63]....
        /*0458*/ 	.word	0x00014fc0


	//   ....[64]....
        /*045c*/ 	.word	0x00015050


	//   ....[65]....
        /*0460*/ 	.word	0x000150f0


	//   ....[66]....
        /*0464*/ 	.word	0x000151a0


	//   ....[67]....
        /*0468*/ 	.word	0x00015220


	//   ....[68]....
        /*046c*/ 	.word	0x000152a0


	//   ....[69]....
        /*0470*/ 	.word	0x00015320


	//   ....[70]....
        /*0474*/ 	.word	0x000153a0


	//   ....[71]....
        /*0478*/ 	.word	0x00015430


	//   ....[72]....
        /*047c*/ 	.word	0x000154e0


	//   ....[73]....
        /*0480*/ 	.word	0x00015560


	//   ....[74]....
        /*0484*/ 	.word	0x000155e0


	//   ....[75]....
        /*0488*/ 	.word	0x00015660


	//   ....[76]....
        /*048c*/ 	.word	0x000156e0


	//   ....[77]....
        /*0490*/ 	.word	0x00015750


	//   ....[78]....
        /*0494*/ 	.word	0x000157f0


	//   ....[79]....
        /*0498*/ 	.word	0x00015880


	//   ....[80]....
        /*049c*/ 	.word	0x000159b0


	//----- nvinfo : EIATTR_REG_RECONFIG
	.align		4
.L_378:
        /*04a0*/ 	.byte	0x01, 0x54
	.zero		2


	//----- nvinfo : EIATTR_SYSCALL_OFFSETS
	.align		4
        /*04a4*/ 	.byte	0x04, 0x46
        /*04a6*/ 	.short	(.L_380 - .L_379)


	//   ....[0]....
.L_379:
        /*04a8*/ 	.word	0x00001bb0


	//   ....[1]....
        /*04ac*/ 	.word	0x00011020


	//   ....[2]....
        /*04b0*/ 	.word	0x00011160


	//   ....[3]....
        /*04b4*/ 	.word	0x00011260


	//----- nvinfo : EIATTR_MBARRIER_INSTR_OFFSETS
	.align		4
.L_380:
        /*04b8*/ 	.byte	0x04, 0x39
        /*04ba*/ 	.short	(.L_382 - .L_381)


	//   ....[0]....
.L_381:
        /*04bc*/ 	.word	0x000002a0
        /*04c0*/ 	.word	0x000000ff
        /*04c4*/ 	.word	0x00022800
        /*04c8*/ 	.short	0x0100
        /*04ca*/ 	.byte	0x08
	.zero		1


	//   ....[1]....
        /*04cc*/ 	.word	0x000002b0
        /*04d0*/ 	.word	0x000000ff
        /*04d4*/ 	.word	0x00022820
        /*04d8*/ 	.short	0x0100
        /*04da*/ 	.byte	0x08
	.zero		1


	//   ....[2]....
        /*04dc*/ 	.word	0x000003a0
        /*04e0*/ 	.word	0x000000ff
        /*04e4*/ 	.word	0x00022830
        /*04e8*/ 	.short	0x0100
        /*04ea*/ 	.byte	0x08
	.zero		1


	//   ....[3]....
        /*04ec*/ 	.word	0x000003b0
        /*04f0*/ 	.word	0x000000ff
        /*04f4*/ 	.word	0x00022840
        /*04f8*/ 	.short	0x0100
        /*04fa*/ 	.byte	0x08
	.zero		1


	//   ....[4]....
        /*04fc*/ 	.word	0x000003c0
        /*0500*/ 	.word	0x000000ff
        /*0504*/ 	.word	0x00022838
        /*0508*/ 	.short	0x0100
        /*050a*/ 	.byte	0x08
	.zero		1


	//   ....[5]....
        /*050c*/ 	.word	0x000003d0
        /*0510*/ 	.word	0x000000ff
        /*0514*/ 	.word	0x00022848
        /*0518*/ 	.short	0x0100
        /*051a*/ 	.byte	0x08
	.zero		1


	//   ....[6]....
        /*051c*/ 	.word	0x00000500
        /*0520*/ 	.word	0x000000ff
        /*0524*/ 	.word	0x00022850
        /*0528*/ 	.short	0x0100
        /*052a*/ 	.byte	0x08
	.zero		1


	//   ....[7]....
        /*052c*/ 	.word	0x00000510
        /*0530*/ 	.word	0x000000ff
        /*0534*/ 	.word	0x00022860
        /*0538*/ 	.short	0x0100
        /*053a*/ 	.byte	0x08
	.zero		1


	//   ....[8]....
        /*053c*/ 	.word	0x00000520
        /*0540*/ 	.word	0x000000ff
        /*0544*/ 	.word	0x00022858
        /*0548*/ 	.short	0x0100
        /*054a*/ 	.byte	0x08
	.zero		1


	//   ....[9]....
        /*054c*/ 	.word	0x00000530
        /*0550*/ 	.word	0x000000ff
        /*0554*/ 	.word	0x00022868
        /*0558*/ 	.short	0x0100
        /*055a*/ 	.byte	0x08
	.zero		1


	//   ....[10]....
        /*055c*/ 	.word	0x00000620
        /*0560*/ 	.word	0x000000ff
        /*0564*/ 	.word	0x00022870
        /*0568*/ 	.short	0x0100
        /*056a*/ 	.byte	0x06
	.zero		1


	//   ....[11]....
        /*056c*/ 	.word	0x00000630
        /*0570*/ 	.word	0x000000ff
        /*0574*/ 	.word	0x00022880
        /*0578*/ 	.short	0x0100
        /*057a*/ 	.byte	0x06
	.zero		1


	//   ....[12]....
        /*057c*/ 	.word	0x00000640
        /*0580*/ 	.word	0x000000ff
        /*0584*/ 	.word	0x00022878
        /*0588*/ 	.short	0x0100
        /*058a*/ 	.byte	0x06
	.zero		1


	//   ....[13]....
        /*058c*/ 	.word	0x00000650
        /*0590*/ 	.word	0x000000ff
        /*0594*/ 	.word	0x00022888
        /*0598*/ 	.short	0x0100
        /*059a*/ 	.byte	0x06
	.zero		1


	//   ....[14]....
        /*059c*/ 	.word	0x00000780
        /*05a0*/ 	.word	0x000000ff
        /*05a4*/ 	.word	0x00022890
        /*05a8*/ 	.short	0x0100
        /*05aa*/ 	.byte	0x08
	.zero		1


	//   ....[15]....
        /*05ac*/ 	.word	0x00000790
        /*05b0*/ 	.word	0x000000ff
        /*05b4*/ 	.word	0x000228a0
        /*05b8*/ 	.short	0x0100
        /*05ba*/ 	.byte	0x08
	.zero		1


	//   ....[16]....
        /*05bc*/ 	.word	0x000007a0
        /*05c0*/ 	.word	0x000000ff
        /*05c4*/ 	.word	0x00022898
        /*05c8*/ 	.short	0x0100
        /*05ca*/ 	.byte	0x08
	.zero		1


	//   ....[17]....
        /*05cc*/ 	.word	0x000007b0
        /*05d0*/ 	.word	0x000000ff
        /*05d4*/ 	.word	0x000228a8
        /*05d8*/ 	.short	0x0100
        /*05da*/ 	.byte	0x08
	.zero		1


	//   ....[18]....
        /*05dc*/ 	.word	0x000008e0
        /*05e0*/ 	.word	0x000000ff
        /*05e4*/ 	.word	0x000228b0
        /*05e8*/ 	.short	0x0100
        /*05ea*/ 	.byte	0x08
	.zero		1


	//   ....[19]....
        /*05ec*/ 	.word	0x000008f0
        /*05f0*/ 	.word	0x000000ff
        /*05f4*/ 	.word	0x000228c0
        /*05f8*/ 	.short	0x0100
        /*05fa*/ 	.byte	0x08
	.zero		1


	//   ....[20]....
        /*05fc*/ 	.word	0x00000900
        /*0600*/ 	.word	0x000000ff
        /*0604*/ 	.word	0x000228b8
        /*0608*/ 	.short	0x0100
        /*060a*/ 	.byte	0x08
	.zero		1


	//   ....[21]....
        /*060c*/ 	.word	0x00000910
        /*0610*/ 	.word	0x000000ff
        /*0614*/ 	.word	0x000228c8
        /*0618*/ 	.short	0x0100
        /*061a*/ 	.byte	0x08
	.zero		1


	//   ....[22]....
        /*061c*/ 	.word	0x00001c60
        /*0620*/ 	.word	0x00000009
        /*0624*/ 	.word	0x00022800
        /*0628*/ 	.short	0x010a
        /*062a*/ 	.byte	0x3f
	.zero		1


	//   ....[23]....
        /*062c*/ 	.word	0x00001d30
        /*0630*/ 	.word	0x00000007
        /*0634*/ 	.word	0x00022830
        /*0638*/ 	.short	0x010a
        /*063a*/ 	.byte	0x3f
	.zero		1


	//   ....[24]....
        /*063c*/ 	.word	0x00001d70
        /*0640*/ 	.word	0x00000007
        /*0644*/ 	.word	0x00022830
        /*0648*/ 	.short	0x010a
        /*064a*/ 	.byte	0x3f
	.zero		1


	//   ....[25]....
        /*064c*/ 	.word	0x000020d0
        /*0650*/ 	.word	0x00000000
        /*0654*/ 	.word	0x00000000
        /*0658*/ 	.short	0x0101
        /*065a*/ 	.byte	0x3f
	.zero		1


	//   ....[26]....
        /*065c*/ 	.word	0x00003fb0
        /*0660*/ 	.word	0x00000007
        /*0664*/ 	.word	0x00022850
        /*0668*/ 	.short	0x010a
        /*066a*/ 	.byte	0x3f
	.zero		1


	//   ....[27]....
        /*066c*/ 	.word	0x00003ff0
        /*0670*/ 	.word	0x00000007
        /*0674*/ 	.word	0x00022850
        /*0678*/ 	.short	0x010a
        /*067a*/ 	.byte	0x3f
	.zero		1


	//   ....[28]....
        /*067c*/ 	.word	0x00004320
        /*0680*/ 	.word	0x00000007
        /*0684*/ 	.word	0x00000000
        /*0688*/ 	.short	0x0101
        /*068a*/ 	.byte	0x3f
	.zero		1


	//   ....[29]....
        /*068c*/ 	.word	0x00004630
        /*0690*/ 	.word	0x000000ff
        /*0694*/ 	.word	0x00022830
        /*0698*/ 	.short	0x010a
        /*069a*/ 	.byte	0x1b
	.zero		1


	//   ....[30]....
        /*069c*/ 	.word	0x00004670
        /*06a0*/ 	.word	0x000000ff
        /*06a4*/ 	.word	0x00022830
        /*06a8*/ 	.short	0x010a
        /*06aa*/ 	.byte	0x1b
	.zero		1


	//   ....[31]....
        /*06ac*/ 	.word	0x000048b0
        /*06b0*/ 	.word	0x0000000e
        /*06b4*/ 	.word	0x00000000
        /*06b8*/ 	.short	0x0101
        /*06ba*/ 	.byte	0x3f
	.zero		1


	//   ....[32]....
        /*06bc*/ 	.word	0x00007130
        /*06c0*/ 	.word	0x000000ff
        /*06c4*/ 	.word	0x00022850
        /*06c8*/ 	.short	0x010a
        /*06ca*/ 	.byte	0x1b
	.zero		1


	//   ....[33]....
        /*06cc*/ 	.word	0x00007170
        /*06d0*/ 	.word	0x000000ff
        /*06d4*/ 	.word	0x00022850
        /*06d8*/ 	.short	0x010a
        /*06da*/ 	.byte	0x1b
	.zero		1


	//   ....[34]....
        /*06dc*/ 	.word	0x00007470
        /*06e0*/ 	.word	0x00000009
        /*06e4*/ 	.word	0x00000000
        /*06e8*/ 	.short	0x0101
        /*06ea*/ 	.byte	0x3f
	.zero		1


	//   ....[35]....
        /*06ec*/ 	.word	0x00007820
        /*06f0*/ 	.word	0x000000ff
        /*06f4*/ 	.word	0x00022830
        /*06f8*/ 	.short	0x010a
        /*06fa*/ 	.byte	0x18
	.zero		1


	//   ....[36]....
        /*06fc*/ 	.word	0x00007860
        /*0700*/ 	.word	0x000000ff
        /*0704*/ 	.word	0x00022830
        /*0708*/ 	.short	0x010a
        /*070a*/ 	.byte	0x18
	.zero		1


	//   ....[37]....
        /*070c*/ 	.word	0x000085e0
        /*0710*/ 	.word	0x0000009a
        /*0714*/ 	.word	0x00000000
        /*0718*/ 	.short	0x0101
        /*071a*/ 	.byte	0x3f
	.zero		1


	//   ....[38]....
        /*071c*/ 	.word	0x000090f0
        /*0720*/ 	.word	0x000000ff
        /*0724*/ 	.word	0x00022850
        /*0728*/ 	.short	0x010a
        /*072a*/ 	.byte	0x18
	.zero		1


	//   ....[39]....
        /*072c*/ 	.word	0x00009130
        /*0730*/ 	.word	0x000000ff
        /*0734*/ 	.word	0x00022850
        /*0738*/ 	.short	0x010a
        /*073a*/ 	.byte	0x18
	.zero		1


	//   ....[40]....
        /*073c*/ 	.word	0x00009420
        /*0740*/ 	.word	0x000000b6
        /*0744*/ 	.word	0x00000000
        /*0748*/ 	.short	0x0101
        /*074a*/ 	.byte	0x3f
	.zero		1


	//   ....[41]....
        /*074c*/ 	.word	0x000095e0
        /*0750*/ 	.word	0x000000ff
        /*0754*/ 	.word	0x00022830
        /*0758*/ 	.short	0x010a
        /*075a*/ 	.byte	0x07
	.zero		1


	//   ....[42]....
        /*075c*/ 	.word	0x00009620
        /*0760*/ 	.word	0x000000ff
        /*0764*/ 	.word	0x00022830
        /*0768*/ 	.short	0x010a
        /*076a*/ 	.byte	0x07
	.zero		1


	//   ....[43]....
        /*076c*/ 	.word	0x00009860
        /*0770*/ 	.word	0x00000000
        /*0774*/ 	.word	0x00000000
        /*0778*/ 	.short	0x0101
        /*077a*/ 	.byte	0x3f
	.zero		1


	//   ....[44]....
        /*077c*/ 	.word	0x0000c0e0
        /*0780*/ 	.word	0x000000ff
        /*0784*/ 	.word	0x00022850
        /*0788*/ 	.short	0x010a
        /*078a*/ 	.byte	0x07
	.zero		1


	//   ....[45]....
        /*078c*/ 	.word	0x0000c120
        /*0790*/ 	.word	0x000000ff
        /*0794*/ 	.word	0x00022850
        /*0798*/ 	.short	0x010a
        /*079a*/ 	.byte	0x07
	.zero		1


	//   ....[46]....
        /*079c*/ 	.word	0x0000c410
        /*07a0*/ 	.word	0x00000009
        /*07a4*/ 	.word	0x00000000
        /*07a8*/ 	.short	0x0101
        /*07aa*/ 	.byte	0x3f
	.zero		1


	//   ....[47]....
        /*07ac*/ 	.word	0x0000e610
        /*07b0*/ 	.word	0x00000000
        /*07b4*/ 	.word	0x00000000
        /*07b8*/ 	.short	0x0101
        /*07ba*/ 	.byte	0x3f
	.zero		1


	//   ....[48]....
        /*07bc*/ 	.word	0x00011770
        /*07c0*/ 	.word	0x00000009
        /*07c4*/ 	.word	0x00022840
        /*07c8*/ 	.short	0x010a
        /*07ca*/ 	.byte	0x3f
	.zero		1


	//   ....[49]....
        /*07cc*/ 	.word	0x00011b60
        /*07d0*/ 	.word	0x0000000a
        /*07d4*/ 	.word	0x00022820
        /*07d8*/ 	.short	0x010a
        /*07da*/ 	.byte	0x3f
	.zero		1


	//   ....[50]....
        /*07dc*/ 	.word	0x00011c20
        /*07e0*/ 	.word	0x00000006
        /*07e4*/ 	.word	0x00022860
        /*07e8*/ 	.short	0x010a
        /*07ea*/ 	.byte	0x3f
	.zero		1


	//   ....[51]....
        /*07ec*/ 	.word	0x00012280
        /*07f0*/ 	.word	0x00000002
        /*07f4*/ 	.word	0x00022840
        /*07f8*/ 	.short	0x010a
        /*07fa*/ 	.byte	0x3f
	.zero		1


	//   ....[52]....
        /*07fc*/ 	.word	0x00012490
        /*0800*/ 	.word	0x00000002
        /*0804*/ 	.word	0x00022860
        /*0808*/ 	.short	0x010a
        /*080a*/ 	.byte	0x3f
	.zero		1


	//   ....[53]....
        /*080c*/ 	.word	0x00012a30
        /*0810*/ 	.word	0x00000002
        /*0814*/ 	.word	0x00022840
        /*0818*/ 	.short	0x010a
        /*081a*/ 	.byte	0x3f
	.zero		1


	//   ....[54]....
        /*081c*/ 	.word	0x00012c30
        /*0820*/ 	.word	0x00000002
        /*0824*/ 	.word	0x00022860
        /*0828*/ 	.short	0x010a
        /*082a*/ 	.byte	0x3f
	.zero		1


	//   ....[55]....
        /*082c*/ 	.word	0x00013140
        /*0830*/ 	.word	0x00000002
        /*0834*/ 	.word	0x00022840
        /*0838*/ 	.short	0x010a
        /*083a*/ 	.byte	0x3f
	.zero		1


	//   ....[56]....
        /*083c*/ 	.word	0x00013350
        /*0840*/ 	.word	0x00000002
        /*0844*/ 	.word	0x00022860
        /*0848*/ 	.short	0x010a
        /*084a*/ 	.byte	0x3f
	.zero		1


	//   ....[57]....
        /*084c*/ 	.word	0x000144e0
        /*0850*/ 	.word	0x00000000
        /*0854*/ 	.word	0x00022820
        /*0858*/ 	.short	0x010a
        /*085a*/ 	.byte	0x3f
	.zero		1


	//   ....[58]....
        /*085c*/ 	.word	0x000146a0
        /*0860*/ 	.word	0x00000006
        /*0864*/ 	.word	0x00000000
        /*0868*/ 	.short	0x010a
        /*086a*/ 	.byte	0x3f
	.zero		1


	//   ....[59]....
        /*086c*/ 	.word	0x00014710
        /*0870*/ 	.word	0x00000007
        /*0874*/ 	.word	0x00000000
        /*0878*/ 	.short	0x010a
        /*087a*/ 	.byte	0x3f
	.zero		1


	//   ....[60]....
        /*087c*/ 	.word	0x00014780
        /*0880*/ 	.word	0x00000004
        /*0884*/ 	.word	0x00000000
        /*0888*/ 	.short	0x010a
        /*088a*/ 	.byte	0x3f
	.zero		1


	//   ....[61]....
        /*088c*/ 	.word	0x000147b0
        /*0890*/ 	.word	0x00000003
        /*0894*/ 	.word	0x00000000
        /*0898*/ 	.short	0x010a
        /*089a*/ 	.byte	0x3f
	.zero		1


	//   ....[62]....
        /*089c*/ 	.word	0x00014810
        /*08a0*/ 	.word	0x00000009
        /*08a4*/ 	.word	0x00022800
        /*08a8*/ 	.short	0x010a
        /*08aa*/ 	.byte	0x3f
	.zero		1


	//   ....[63]....
        /*08ac*/ 	.word	0x00014860
        /*08b0*/ 	.word	0x00000007
        /*08b4*/ 	.word	0x00022830
        /*08b8*/ 	.short	0x010a
        /*08ba*/ 	.byte	0x3f
	.zero		1


	//   ....[64]....
        /*08bc*/ 	.word	0x000148b0
        /*08c0*/ 	.word	0x00000007
        /*08c4*/ 	.word	0x00022850
        /*08c8*/ 	.short	0x010a
        /*08ca*/ 	.byte	0x3f
	.zero		1


	//   ....[65]....
        /*08cc*/ 	.word	0x00014910
        /*08d0*/ 	.word	0x00000009
        /*08d4*/ 	.word	0x00022830
        /*08d8*/ 	.short	0x010a
        /*08da*/ 	.byte	0x3f
	.zero		1


	//   ....[66]....
        /*08dc*/ 	.word	0x00014960
        /*08e0*/ 	.word	0x00000009
        /*08e4*/ 	.word	0x00022850
        /*08e8*/ 	.short	0x010a
        /*08ea*/ 	.byte	0x3f
	.zero		1


	//   ....[67]....
        /*08ec*/ 	.word	0x000149c0
        /*08f0*/ 	.word	0x00000000
        /*08f4*/ 	.word	0x00022830
        /*08f8*/ 	.short	0x010a
        /*08fa*/ 	.byte	0x3f
	.zero		1


	//   ....[68]....
        /*08fc*/ 	.word	0x00014a10
        /*0900*/ 	.word	0x000000b6
        /*0904*/ 	.word	0x00022850
        /*0908*/ 	.short	0x010a
        /*090a*/ 	.byte	0x3f
	.zero		1


	//   ....[69]....
        /*090c*/ 	.word	0x00014a70
        /*0910*/ 	.word	0x00000009
        /*0914*/ 	.word	0x00022830
        /*0918*/ 	.short	0x010a
        /*091a*/ 	.byte	0x3f
	.zero		1


	//   ....[70]....
        /*091c*/ 	.word	0x00014ac0
        /*0920*/ 	.word	0x00000009
        /*0924*/ 	.word	0x00022850
        /*0928*/ 	.short	0x010a
        /*092a*/ 	.byte	0x3f
	.zero		1


	//   ....[71]....
        /*092c*/ 	.word	0x00014c60
        /*0930*/ 	.word	0x00000009
        /*0934*/ 	.word	0x00022840
        /*0938*/ 	.short	0x010a
        /*093a*/ 	.byte	0x3f
	.zero		1


	//   ....[72]....
        /*093c*/ 	.word	0x00014ce0
        /*0940*/ 	.word	0x00000009
        /*0944*/ 	.word	0x00022820
        /*0948*/ 	.short	0x010a
        /*094a*/ 	.byte	0x3f
	.zero		1


	//   ....[73]....
        /*094c*/ 	.word	0x00014d30
        /*0950*/ 	.word	0x00000006
        /*0954*/ 	.word	0x00022860
        /*0958*/ 	.short	0x010a
        /*095a*/ 	.byte	0x3f
	.zero		1


	//   ....[74]....
        /*095c*/ 	.word	0x00014d80
        /*0960*/ 	.word	0x00000002
        /*0964*/ 	.word	0x00022840
        /*0968*/ 	.short	0x010a
        /*096a*/ 	.byte	0x3f
	.zero		1


	//   ....[75]....
        /*096c*/ 	.word	0x00014dd0
        /*0970*/ 	.word	0x00000002
        /*0974*/ 	.word	0x00022860
        /*0978*/ 	.short	0x010a
        /*097a*/ 	.byte	0x3f
	.zero		1


	//   ....[76]....
        /*097c*/ 	.word	0x00014e20
        /*0980*/ 	.word	0x00000002
        /*0984*/ 	.word	0x00022840
        /*0988*/ 	.short	0x010a
        /*098a*/ 	.byte	0x3f
	.zero		1


	//   ....[77]....
        /*098c*/ 	.word	0x00014e70
        /*0990*/ 	.word	0x00000002
        /*0994*/ 	.word	0x00022860
        /*0998*/ 	.short	0x010a
        /*099a*/ 	.byte	0x3f
	.zero		1


	//   ....[78]....
        /*099c*/ 	.word	0x00014ec0
        /*09a0*/ 	.word	0x00000002
        /*09a4*/ 	.word	0x00022840
        /*09a8*/ 	.short	0x010a
        /*09aa*/ 	.byte	0x3f
	.zero		1


	//   ....[79]....
        /*09ac*/ 	.word	0x00014f10
        /*09b0*/ 	.word	0x00000002
        /*09b4*/ 	.word	0x00022860
        /*09b8*/ 	.short	0x010a
        /*09ba*/ 	.byte	0x3f
	.zero		1


	//   ....[80]....
        /*09bc*/ 	.word	0x000158d0
        /*09c0*/ 	.word	0x00000000
        /*09c4*/ 	.word	0x00022820
        /*09c8*/ 	.short	0x010a
        /*09ca*/ 	.byte	0x3f
	.zero		1


	//   ....[81]....
        /*09cc*/ 	.word	0x00015a70
        /*09d0*/ 	.word	0x00000006
        /*09d4*/ 	.word	0x00000000
        /*09d8*/ 	.short	0x010a
        /*09da*/ 	.byte	0x3f
	.zero		1


	//   ....[82]....
        /*09dc*/ 	.word	0x00015ac0
        /*09e0*/ 	.word	0x00000007
        /*09e4*/ 	.word	0x00000000
        /*09e8*/ 	.short	0x010a
        /*09ea*/ 	.byte	0x3f
	.zero		1


	//   ....[83]....
        /*09ec*/ 	.word	0x00015b10
        /*09f0*/ 	.word	0x00000004
        /*09f4*/ 	.word	0x00000000
        /*09f8*/ 	.short	0x010a
        /*09fa*/ 	.byte	0x3f
	.zero		1


	//----- nvinfo : EIATTR_NUM_MBARRIERS
	.align		4
.L_382:
        /*09fc*/ 	.byte	0x03, 0x38
        /*09fe*/ 	.short	0x0016


	//----- nvinfo : EIATTR_EXIT_INSTR_OFFSETS
	.align		4
        /*0a00*/ 	.byte	0x04, 0x1c
        /*0a02*/ 	.short	(.L_384 - .L_383)


	//   ....[0]....
.L_383:
        /*0a04*/ 	.word	0x00000ab0


	//   ....[1]....
        /*0a08*/ 	.word	0x0000f950


	//   ....[2]....
        /*0a0c*/ 	.word	0x0000f9b0


	//   ....[3]....
        /*0a10*/ 	.word	0x00014800


	//----- nvinfo : EIATTR_MAX_THREADS
	.align		4
.L_384:
        /*0a14*/ 	.byte	0x04, 0x05
        /*0a16*/ 	.short	(.L_386 - .L_385)
.L_385:
        /*0a18*/ 	.word	0x00000180
        /*0a1c*/ 	.word	0x00000001
        /*0a20*/ 	.word	0x00000001


	//----- nvinfo : EIATTR_CRS_STACK_SIZE
	.align		4
.L_386:
        /*0a24*/ 	.byte	0x04, 0x1e
        /*0a26*/ 	.short	(.L_388 - .L_387)
.L_387:
        /*0a28*/ 	.word	0x00000000


	//----- nvinfo : EIATTR_CBANK_PARAM_SIZE
	.align		4
.L_388:
        /*0a2c*/ 	.byte	0x03, 0x19
        /*0a2e*/ 	.short	0x0a70


	//----- nvinfo : EIATTR_PARAM_CBANK
	.align		4
        /*0a30*/ 	.byte	0x04, 0x0a
        /*0a32*/ 	.short	(.L_390 - .L_389)
	.align		4
.L_389:
        /*0a34*/ 	.word	index@(.nv.constant0._ZN7cutlass13device_kernelIN5flash11enable_sm90INS1_16FlashAttnFwdSm90INS1_25CollectiveMainloopFwdSm90ILi2EN4cute5tupleIJNS5_1CILi1EEES8_S8_EEENS6_IJNS7_ILi128EEENS7_ILi96EEENS7_ILi64EEEEEELi256ENS_6half_tEfNS_4arch4Sm90ELb0ELb1ELb0ELb1ELb0ELb0ELb0ELb1ELb0ELb0ELb0ELb0EEENS1_21CollectiveEpilogueFwdINS6_IJSA_NS7_ILi256EEESB_EEES9_SE_SG_Li256ELb1ELb0ELb0ELb0EEENS1_36VarlenDynamicPersistentTileSchedulerILi128ELi96ELi256ELi32ELb0ELb0ELb1ELb1ELb0ELb1EEEEEEEEEvNT_6ParamsE)
        /*0a38*/ 	.short	0x0210
        /*0a3a*/ 	.short	0x0a70


	//----- nvinfo : EIATTR_SW_WAR
	.align		4
.L_390:
        /*0a3c*/ 	.byte	0x04, 0x36
        /*0a3e*/ 	.short	(.L_392 - .L_391)
.L_391:
        /*0a40*/ 	.word	0x00000008
.L_392:


//--------------------- .nv.info._ZN7cutlass13device_kernelIN5flash11enable_sm90INS1_16FlashAttnFwdSm90INS1_25CollectiveMainloopFwdSm90ILi2EN4cute5tupleIJNS5_1CILi1EEES8_S8_EEENS6_IJNS7_ILi128EEENS7_ILi96EEENS7_ILi64EEEEEELi256ENS_6half_tEfNS_4arch4Sm90ELb0ELb1ELb0ELb1ELb0ELb1ELb0ELb1ELb0ELb0ELb0ELb0EEENS1_21CollectiveEpilogueFwdINS6_IJSA_NS7_ILi256EEESB_EEES9_SE_SG_Li256ELb1ELb0ELb0ELb0EEENS1_36VarlenDynamicPersistentTileSchedulerILi128ELi96ELi256ELi32ELb0ELb0ELb1ELb1ELb0ELb1EEEEEEEEEvNT_6ParamsE --------------------------
	.section	.nv.info._ZN7cutlass13device_kernelIN5flash11enable_sm90INS1_16FlashAttnFwdSm90INS1_25CollectiveMainloopFwdSm90ILi2EN4cute5tupleIJNS5_1CILi1EEES8_S8_EEENS6_IJNS7_ILi128EEENS7_ILi96EEENS7_ILi64EEEEEELi256ENS_6half_tEfNS_4arch4Sm90ELb0ELb1ELb0ELb1ELb0ELb1ELb0ELb1ELb0ELb0ELb0ELb0EEENS1_21CollectiveEpilogueFwdINS6_IJSA_NS7_ILi256EEESB_EEES9_SE_SG_Li256ELb1ELb0ELb0ELb0EEENS1_36VarlenDynamicPersistentTileSchedulerILi128ELi96ELi256ELi32ELb0ELb0ELb1ELb1ELb0ELb1EEEEEEEEEvNT_6ParamsE,"",@"SHT_CUDA_INFO"
	.sectionflags	@""
	.align	4


	//----- nvinfo : EIATTR_CUDA_API_VERSION
	.align		4
        /*0000*/ 	.byte	0x04, 0x37
        /*0002*/ 	.short	(.L_394 - .L_393)
.L_393:
        /*0004*/ 	.word	0x00000082


	//----- nvinfo : EIATTR_KPARAM_INFO
	.align		4
.L_394:
        /*0008*/ 	.byte	0x04, 0x17
        /*000a*/ 	.short	(.L_396 - .L_395)
.L_395:
        /*000c*/ 	.word	0x00000000
        /*0010*/ 	.short	0x0000
        /*0012*/ 	.short	0x0070
        /*0014*/ 	.byte	0x00, 0xf0, 0x01, 0x28


	//----- nvinfo : EIATTR_SPARSE_MMA_MASK
	.align		4
.L_396:
        /*0018*/ 	.byte	0x03, 0x50
        /*001a*/ 	.short	0x0000


	//----- nvinfo : EIATTR_MAXREG_COUNT
	.align		4
        /*001c*/ 	.byte	0x03, 0x1b
        /*001e*/ 	.short	0x00a8


	//----- nvinfo : EIATTR_NUM_BARRIERS
	.align		4
        /*0020*/ 	.byte	0x02, 0x4c
        /*0022*/ 	.byte	0x10
	.zero		1


	//----- nvinfo : EIATTR_EXTERNS
	.align		4
        /*0024*/ 	.byte	0x04, 0x0f
        /*0026*/ 	.short	(.L_398 - .L_397)


	//   ....[0]....
	.align		4
.L_397:
        /*0028*/ 	.word	index@(__assertfail)


	//----- nvinfo : EIATTR_ANNOTATIONS
	.align		4
.L_398:
        /*002c*/ 	.byte	0x04, 0x55
        /*002e*/ 	.short	(.L_400 - .L_399)


	//   ....[0]....
.L_399:
        /* <DEDUP_REMOVED lines=44> */


	//----- nvinfo : EIATTR_MERCURY_ISA_VERSION
	.align		4
.L_400:
        /*02d8*/ 	.byte	0x03, 0x5f
        /*02da*/ 	.short	0x0101


	//----- nvinfo : EIATTR_UNUSED_LOAD_BYTE_OFFSET
	.align		4
        /*02dc*/ 	.byte	0x04, 0x44
        /*02de*/ 	.short	(.L_402 - .L_401)


	//   ....[0]....
.L_401:
        /*02e0*/ 	.word	0x00000b00
        /*02e4*/ 	.word	0x0000fff0


	//   ....[1]....
        /*02e8*/ 	.word	0x00014b00
        /*02ec*/ 	.word	0x0000fff0


	//----- nvinfo : EIATTR_INT_WARP_WIDE_INSTR_OFFSETS
	.align		4
.L_402:
        /*02f0*/ 	.byte	0x04, 0x31
        /*02f2*/ 	.short	(.L_404 - .L_403)


	//   ....[0]....
.L_403:
        /*02f4*/ 	.word	0x000001b0


	//   ....[1]....
        /*02f8*/ 	.word	0x00000250


	//   ....[2]....
        /*02fc*/ 	.word	0x000002c0


	//   ....[3]....
        /*0300*/ 	.word	0x00019bd0


	//   ....[4]....
        /*0304*/ 	.word	0x00019c60


	//   ....[5]....
        /*0308*/ 	.word	0x0001a150


	//   ....[6]....
        /*030c*/ 	.word	0x0001a190


	//   ....[7]....
        /*0310*/ 	.word	0x0001c4f0


	//   ....[8]....
        /*0314*/ 	.word	0x0001c580


	//----- nvinfo : EIATTR_COOP_GROUP_MASK_REGIDS
	.align		4
.L_404:
        /*0318*/ 	.byte	0x04, 0x29
        /*031a*/ 	.short	(.L_406 - .L_405)


	//   ....[0]....
.L_405:
        /*031c*/ 	.word	0xffffffff


	//   ....[1]....
        /*0320*/ 	.word	0xffffffff


	//   ....[2]....
        /*0324*/ 	.word	0xffffffff


	//   ....[3]....
        /*0328*/ 	.word	0xffffffff


	//   ....[4]....
        /*032c*/ 	.word	0xffffffff


	//   ....[5]....
        /*0330*/ 	.word	0xffffffff


	//   ....[6]....
        /*0334*/ 	.word	0xffffffff


	//   ....[7]....
        /*0338*/ 	.word	0xffffffff


	//   ....[8]....
        /*033c*/ 	.word	0xffffffff


	//   ....[9]....
        /*0340*/ 	.word	0xffffffff


	//   ....[10]....
        /*0344*/ 	.word	0xffffffff


	//   ....[11]....
        /*0348*/ 	.word	0xffffffff


	//   ....[12]....
        /*034c*/ 	.word	0xffffffff


	//   ....[13]....
        /*0350*/ 	.word	0xffffffff


	//   ....[14]....
        /*0354*/ 	.word	0xffffffff


	//   ....[15]....
        /*0358*/ 	.word	0xffffffff


	//   ....[16]....
        /*035c*/ 	.word	0xffffffff


	//   ....[17]....
        /*0360*/ 	.word	0xffffffff


	//   ....[18]....
        /*0364*/ 	.word	0xffffffff


	//   ....[19]....
        /*0368*/ 	.word	0xffffffff


	//   ....[20]....
        /*036c*/ 	.word	0xffffffff


	//   ....[21]....
        /*0370*/ 	.word	0xffffffff


	//   ....[22]....
        /*0374*/ 	.word	0xffffffff


	//   ....[23]....
        /*0378*/ 	.word	0xffffffff


	//   ....[24]....
        /*037c*/ 	.word	0xffffffff


	//   ....[25]....
        /*0380*/ 	.word	0xffffffff


	//   ....[26]....
        /*0384*/ 	.word	0xffffffff


	//   ....[27]....
        /*0388*/ 	.word	0xffffffff


	//   ....[28]....
        /*038c*/ 	.word	0xffffffff


	//   ....[29]....
        /*0390*/ 	.word	0xffffffff


	//   ....[30]....
        /*0394*/ 	.word	0xffffffff


	//   ....[31]....
        /*0398*/ 	.word	0xffffffff


	//   ....[32]....
        /*039c*/ 	.word	0xffffffff


	//   ....[33]....
        /*03a0*/ 	.word	0xffffffff


	//   ....[34]....
        /*03a4*/ 	.word	0xffffffff


	//   ....[35]....
        /*03a8*/ 	.word	0xffffffff


	//   ....[36]....
        /*03ac*/ 	.word	0xffffffff


	//   ....[37]....
        /*03b0*/ 	.word	0xffffffff


	//   ....[38]....
        /*03b4*/ 	.word	0xffffffff


	//   ....[39]....
        /*03b8*/ 	.word	0xffffffff


	//   ....[40]....
        /*03bc*/ 	.word	0xffffffff


	//   ....[41]....
        /*03c0*/ 	.word	0xffffffff


	//   ....[42]....
        /*03c4*/ 	.word	0xffffffff


	//   ....[43]....
        /*03c8*/ 	.word	0xffffffff


	//   ....[44]....
        /*03cc*/ 	.word	0xffffffff


	//   ....[45]....
        /*03d0*/ 	.word	0xffffffff


	//   ....[46]....
        /*03d4*/ 	.word	0xffffffff


	//   ....[47]....
        /*03d8*/ 	.word	0xffffffff


	//   ....[48]....
        /*03dc*/ 	.word	0xffffffff


	//   ....[49]....
        /*03e0*/ 	.word	0xffffffff


	//   ....[50]....
        /*03e4*/ 	.word	0xffffffff


	//   ....[51]....
        /*03e8*/ 	.word	0xffffffff


	//   ....[52]....
        /*03ec*/ 	.word	0xffffffff


	//   ....[53]....
        /*03f0*/ 	.word	0xffffffff


	//   ....[54]....
        /*03f4*/ 	.word	0xffffffff


	//   ....[55]....
        /*03f8*/ 	.word	0xffffffff


	//   ....[56]....
        /*03fc*/ 	.word	0xffffffff


	//   ....[57]....
        /*0400*/ 	.word	0xffffffff


	//   ....[58]....
        /*0404*/ 	.word	0xffffffff


	//   ....[59]....
        /*0408*/ 	.word	0xffffffff


	//   ....[60]....
        /*040c*/ 	.word	0xffffffff


	//   ....[61]....
        /*0410*/ 	.word	0xffffffff


	//   ....[62]....
        /*0414*/ 	.word	0x0500000f


	//   ....[63]....
        /*0418*/ 	.word	0x0500000f


	//   ....[64]....
        /*041c*/ 	.word	0x0500000f


	//   ....[65]....
        /*0420*/ 	.word	0x0500000f


	//   ....[66]....
        /*0424*/ 	.word	0x0500000f


	//   ....[67]....
        /*0428*/ 	.word	0x0500000f


	//   ....[68]....
        /*042c*/ 	.word	0x0500000f


	//   ....[69]....
        /*0430*/ 	.word	0x0500000f


	//   ....[70]....
        /*0434*/ 	.word	0x0500000f


	//   ....[71]....
        /*0438*/ 	.word	0x0500000f


	//   ....[72]....
        /*043c*/ 	.word	0x0500000f


	//   ....[73]....
        /*0440*/ 	.word	0x0500000f


	//   ....[74]....
        /*0444*/ 	.word	0x0500000f


	//   ....[75]....
        /*0448*/ 	.word	0x0500000f


	//   ....[76]....
        /*044c*/ 	.word	0x0500000f


	//   ....[77]....
        /*0450*/ 	.word	0x0500000f


	//   ....[78]....
        /*0454*/ 	.word	0x0500000f


	//   ....[79]....
        /*0458*/ 	.word	0x0500000f


	//   ....[80]....
        /*045c*/ 	.word	0x0500000f


	//   ....[81]....
        /*0460*/ 	.word	0x0500000f


	//   ....[82]....
        /*0464*/ 	.word	0x0500000f


	//   ....[83]....
        /*0468*/ 	.word	0x0500000f


	//   ....[84]....
        /*046c*/ 	.word	0x0500000f


	//   ....[85]....
        /*0470*/ 	.word	0x0500000f


	//   ....[86]....
        /*0474*/ 	.word	0x0500000f


	//   ....[87]....
        /*0478*/ 	.word	0x0500000f


	//   ....[88]....
        /*047c*/ 	.word	0x0500000f


	//   ....[89]....
        /*0480*/ 	.word	0x0500000f


	//   ....[90]....
        /*0484*/ 	.word	0x0500000f


	//   ....[91]....
        /*0488*/ 	.word	0x0500000f


	//   ....[92]....
        /*048c*/ 	.word	0x0500000f


	//   ....[93]....
        /*0490*/ 	.word	0x0500000f


	//   ....[94]....
        /*0494*/ 	.word	0x0500000f


	//   ....[95]....
        /*0498*/ 	.word	0x0500000f


	//   ....[96]....
        /*049c*/ 	.word	0x0500000f


	//   ....[97]....
        /*04a0*/ 	.word	0x0500000f


	//   ....[98]....
        /*04a4*/ 	.word	0x0500000f


	//----- nvinfo : EIATTR_COOP_GROUP_INSTR_OFFSETS
	.align		4
.L_406:
        /*04a8*/ 	.byte	0x04, 0x28
        /*04aa*/ 	.short	(.L_408 - .L_407)


	//   ....[0]....
.L_407:
        /*04ac*/ 	.word	0x00000060


	//   ....[1]....
        /*04b0*/ 	.word	0x000001c0


	//   ....[2]....
        /*04b4*/ 	.word	0x00000270


	//   ....[3]....
        /*04b8*/ 	.word	0x00000430


	//   ....[4]....
        /*04bc*/ 	.word	0x00000590


	//   ....[5]....
        /*04c0*/ 	.word	0x000006b0


	//   ....[6]....
        /*04c4*/ 	.word	0x00000810


	//   ....[7]....
        /*04c8*/ 	.word	0x00006130


	//   ....[8]....
        /*04cc*/ 	.word	0x0000a5f0


	//   ....[9]....
        /*04d0*/ 	.word	0x0000a700


	//   ....[10]....
        /*04d4*/ 	.word	0x0000ac80


	//   ....[11]....
        /*04d8*/ 	.word	0x0000ad70


	//   ....[12]....
        /*04dc*/ 	.word	0x0000d0a0


	//   ....[13]....
        /*04e0*/ 	.word	0x0000d210


	//   ....[14]....
        /*04e4*/ 	.word	0x0000dd50


	//   ....[15]....
        /*04e8*/ 	.word	0x0000ddf0


	//   ....[16]....
        /*04ec*/ 	.word	0x0000f560


	//   ....[17]....
        /*04f0*/ 	.word	0x0000f590


	//   ....[18]....
        /*04f4*/ 	.word	0x0000fb50


	//   ....[19]....
        /*04f8*/ 	.word	0x0000fd20


	//   ....[20]....
        /*04fc*/ 	.word	0x00012330


	//   ....[21]....
        /*0500*/ 	.word	0x000126c0


	//   ....[22]....
        /*0504*/ 	.word	0x00012a70


	//   ....[23]....
        /*0508*/ 	.word	0x00012ac0


	//   ....[24]....
        /*050c*/ 	.word	0x00014080


	//   ....[25]....
        /*0510*/ 	.word	0x000140e0


	//   ....[26]....
        /*0514*/ 	.word	0x00014130


	//   ....[27]....
        /*0518*/ 	.word	0x00014180


	//   ....[28]....
        /*051c*/ 	.word	0x000174f0


	//   ....[29]....
        /*0520*/ 	.word	0x00017660


	//   ....[30]....
        /*0524*/ 	.word	0x00017690


	//   ....[31]....
        /*0528*/ 	.word	0x000176d0


	//   ....[32]....
        /*052c*/ 	.word	0x00017740


	//   ....[33]....
        /*0530*/ 	.word	0x000177a0


	//   ....[34]....
        /*0534*/ 	.word	0x000177e0


	//   ....[35]....
        /*0538*/ 	.word	0x00017980


	//   ....[36]....
        /*053c*/ 	.word	0x000179e0


	//   ....[37]....
        /*0540*/ 	.word	0x00017a20


	//   ....[38]....
        /*0544*/ 	.word	0x00017a60


	//   ....[39]....
        /*0548*/ 	.word	0x00017a90


	//   ....[40]....
        /*054c*/ 	.word	0x00017ac0


	//   ....[41]....
        /*0550*/ 	.word	0x00017b60


	//   ....[42]....
        /*0554*/ 	.word	0x00017bc0


	//   ....[43]....
        /*0558*/ 	.word	0x00017c50


	//   ....[44]....
        /*055c*/ 	.word	0x0001c610


	//   ....[45]....
        /*0560*/ 	.word	0x0001c620


	//   ....[46]....
        /*0564*/ 	.word	0x0001c730


	//   ....[47]....
        /*0568*/ 	.word	0x0001c790


	//   ....[48]....
        /*056c*/ 	.word	0x0001c7d0


	//   ....[49]....
        /*0570*/ 	.word	0x0001c810


	//   ....[50]....
        /*0574*/ 	.word	0x0001c840


	//   ....[51]....
        /*0578*/ 	.word	0x0001c870


	//   ....[52]....
        /*057c*/ 	.word	0x0001ca00


	//   ....[53]....
        /*0580*/ 	.word	0x0001ca60


	//   ....[54]....
        /*0584*/ 	.word	0x0001caa0


	//   ....[55]....
        /*0588*/ 	.word	0x0001cae0


	//   ....[56]....
        /*058c*/ 	.word	0x0001cb10


	//   ....[57]....
        /*0590*/ 	.word	0x0001cb40


	//   ....[58]....
        /*0594*/ 	.word	0x0001cc00


	//   ....[59]....
        /*0598*/ 	.word	0x0001cc20


	//   ....[60]....
        /*059c*/ 	.word	0x0001cc90


	//   ....[61]....
        /*05a0*/ 	.word	0x0001d320


	//   ....[62]....
        /*05a4*/ 	.word	0x0001d7b0


	//   ....[63]....
        /*05a8*/ 	.word	0x0001d850


	//   ....[64]....
        /*05ac*/ 	.word	0x0001d8f0


	//   ....[65]....
        /*05b0*/ 	.word	0x0001d990


	//   ....[66]....
        /*05b4*/ 	.word	0x0001da30


	//   ....[67]....
        /*05b8*/ 	.word	0x0001dad0


	//   ....[68]....
        /*05bc*/ 	.word	0x0001db70


	//   ....[69]....
        /*05c0*/ 	.word	0x0001dc10


	//   ....[70]....
        /*05c4*/ 	.word	0x0001dcb0


	//   ....[71]....
        /*05c8*/ 	.word	0x0001dda0


	//   ....[72]....
        /*05cc*/ 	.word	0x0001de40


	//   ....[73]....
        /*05d0*/ 	.word	0x0001dee0


	//   ....[74]....
        /*05d4*/ 	.word	0x0001df80


	//   ....[75]....
        /*05d8*/ 	.word	0x0001e020


	//   ....[76]....
        /*05dc*/ 	.word	0x0001e0c0


	//   ....[77]....
        /*05e0*/ 	.word	0x0001e160


	//   ....[78]....
        /*05e4*/ 	.word	0x0001e200


	//   ....[79]....
        /*05e8*/ 	.word	0x0001e5a0


	//   ....[80]....
        /*05ec*/ 	.word	0x0001e880


	//   ....[81]....
        /*05f0*/ 	.word	0x0001eca0


	//   ....[82]....
        /*05f4*/ 	.word	0x0001ed30


	//   ....[83]....
        /*05f8*/ 	.word	0x0001edd0


	//   ....[84]....
        /*05fc*/ 	.word	0x0001ee80


	//   ....[85]....
        /*0600*/ 	.word	0x0001ef00


	//   ....[86]....
        /*0604*/ 	.word	0x0001ef80


	//   ....[87]....
        /*0608*/ 	.word	0x0001f000


	//   ....[88]....
        /*060c*/ 	.word	0x0001f080


	//   ....[89]....
        /*0610*/ 	.word	0x0001f110


	//   ....[90]....
        /*0614*/ 	.word	0x0001f1c0


	//   ....[91]....
        /*0618*/ 	.word	0x0001f240


	//   ....[92]....
        /*061c*/ 	.word	0x0001f2c0


	//   ....[93]....
        /*0620*/ 	.word	0x0001f340


	//   ....[94]....
        /*0624*/ 	.word	0x0001f3c0


	//   ....[95]....
        /*0628*/ 	.word	0x0001f430


	//   ....[96]....
        /*062c*/ 	.word	0x0001f4d0


	//   ....[97]....
        /*0630*/ 	.word	0x0001f560


	//   ....[98]....
        /*0634*/ 	.word	0x0001f690


	//----- nvinfo : EIATTR_REG_RECONFIG
	.align		4
.L_408:
        /*0638*/ 	.byte	0x01, 0x54
	.zero		2


	//----- nvinfo : EIATTR_SYSCALL_OFFSETS
	.align		4
        /*063c*/ 	.byte	0x04, 0x46
        /*063e*/ 	.short	(.L_410 - .L_409)


	//   ....[0]....
.L_409:
        /*0640*/ 	.word	0x00001a50


	//   ....[1]....
        /*0644*/ 	.word	0x00001ba0


	//   ....[2]....
        /*0648*/ 	.word	0x000062d0


	//   ....[3]....
        /*064c*/ 	.word	0x000067c0


	//   ....[4]....
        /*0650*/ 	.word	0x00019df0


	//   ....[5]....
        /*0654*/ 	.word	0x00019f30


	//   ....[6]....
        /*0658*/ 	.word	0x0001a030


	//----- nvinfo : EIATTR_MBARRIER_INSTR_OFFSETS
	.align		4
.L_410:
        /*065c*/ 	.byte	0x04, 0x39
        /*065e*/ 	.short	(.L_412 - .L_411)


	//   ....[0]....
.L_411:
        /*0660*/ 	.word	0x000002e0
        /*0664*/ 	.word	0x000000ff
        /*0668*/ 	.word	0x00022800
        /*066c*/ 	.short	0x0100
        /*066e*/ 	.byte	0x08
	.zero		1


	//   ....[1]....
        /*0670*/ 	.word	0x000002f0
        /*0674*/ 	.word	0x000000ff
        /*0678*/ 	.word	0x00022820
        /*067c*/ 	.short	0x0100
        /*067e*/ 	.byte	0x08
	.zero		1


	//   ....[2]....
        /*0680*/ 	.word	0x000003e0
        /*0684*/ 	.word	0x000000ff
        /*0688*/ 	.word	0x00022830
        /*068c*/ 	.short	0x0100
        /*068e*/ 	.byte	0x08
	.zero		1


	//   ....[3]....
        /*0690*/ 	.word	0x000003f0
        /*0694*/ 	.word	0x000000ff
        /*0698*/ 	.word	0x00022840
        /*069c*/ 	.short	0x0100
        /*069e*/ 	.byte	0x08
	.zero		1


	//   ....[4]....
        /*06a0*/ 	.word	0x00000400
        /*06a4*/ 	.word	0x000000ff
        /*06a8*/ 	.word	0x00022838
        /*06ac*/ 	.short	0x0100
        /*06ae*/ 	.byte	0x08
	.zero		1


	//   ....[5]....
        /*06b0*/ 	.word	0x00000410
        /*06b4*/ 	.word	0x000000ff
        /*06b8*/ 	.word	0x00022848
        /*06bc*/ 	.short	0x0100
        /*06be*/ 	.byte	0x08
	.zero		1


	//   ....[6]....
        /*06c0*/ 	.word	0x00000540
        /*06c4*/ 	.word	0x000000ff
        /*06c8*/ 	.word	0x00022850
        /*06cc*/ 	.short	0x0100
        /*06ce*/ 	.byte	0x08
	.zero		1


	//   ....[7]....
        /*06d0*/ 	.word	0x00000550
        /*06d4*/ 	.word	0x000000ff
        /*06d8*/ 	.word	0x00022860
        /*06dc*/ 	.short	0x0100
        /*06de*/ 	.byte	0x08
	.zero		1


	//   ....[8]....
        /*06e0*/ 	.word	0x00000560
        /*06e4*/ 	.word	0x000000ff
        /*06e8*/ 	.word	0x00022858
        /*06ec*/ 	.short	0x0100
        /*06ee*/ 	.byte	0x08
	.zero		1


	//   ....[9]....
        /*06f0*/ 	.word	0x00000570
        /*06f4*/ 	.word	0x000000ff
        /*06f8*/ 	.word	0x00022868
        /*06fc*/ 	.short	0x0100
        /*06fe*/ 	.byte	0x08
	.zero		1


	//   ....[10]....
        /*0700*/ 	.word	0x00000660
        /*0704*/ 	.word	0x000000ff
        /*0708*/ 	.word	0x00022870
        /*070c*/ 	.short	0x0100
        /*070e*/ 	.byte	0x06
	.zero		1


	//   ....[11]....
        /*0710*/ 	.word	0x00000670
        /*0714*/ 	.word	0x000000ff
        /*0718*/ 	.word	0x00022880
        /*071c*/ 	.short	0x0100
        /*071e*/ 	.byte	0x06
	.zero		1


	//   ....[12]....
        /*0720*/ 	.word	0x00000680
        /*0724*/ 	.word	0x000000ff
        /*0728*/ 	.word	0x00022878
        /*072c*/ 	.short	0x0100
        /*072e*/ 	.byte	0x06
	.zero		1


	//   ....[13]....
        /*0730*/ 	.word	0x00000690
        /*0734*/ 	.word	0x000000ff
        /*0738*/ 	.word	0x00022888
        /*073c*/ 	.short	0x0100
        /*073e*/ 	.byte	0x06
	.zero		1


	//   ....[14]....
        /*0740*/ 	.word	0x000007c0
        /*0744*/ 	.word	0x000000ff
        /*0748*/ 	.word	0x00022890
        /*074c*/ 	.short	0x0100
        /*074e*/ 	.byte	0x08
	.zero		1


	//   ....[15]....
        /*0750*/ 	.word	0x000007d0
        /*0754*/ 	.word	0x000000ff
        /*0758*/ 	.word	0x000228a0
        /*075c*/ 	.short	0x0100
        /*075e*/ 	.byte	0x08
	.zero		1


	//   ....[16]....
        /*0760*/ 	.word	0x000007e0
        /*0764*/ 	.word	0x000000ff
        /*0768*/ 	.word	0x00022898
        /*076c*/ 	.short	0x0100
        /*076e*/ 	.byte	0x08
	.zero		1


	//   ....[17]....
        /*0770*/ 	.word	0x000007f0
        /*0774*/ 	.word	0x000000ff
        /*0778*/ 	.word	0x000228a8
        /*077c*/ 	.short	0x0100
        /*077e*/ 	.byte	0x08
	.zero		1


	//   ....[18]....
        /*0780*/ 	.word	0x00000920
        /*0784*/ 	.word	0x000000ff
        /*0788*/ 	.word	0x000228b0
        /*078c*/ 	.short	0x0100
        /*078e*/ 	.byte	0x08
	.zero		1


	//   ....[19]....
        /*0790*/ 	.word	0x00000930
        /*0794*/ 	.word	0x000000ff
        /*0798*/ 	.word	0x000228c0
        /*079c*/ 	.short	0x0100
        /*079e*/ 	.byte	0x08
	.zero		1


	//   ....[20]....
        /*07a0*/ 	.word	0x00000940
        /*07a4*/ 	.word	0x000000ff
        /*07a8*/ 	.word	0x000228b8
        /*07ac*/ 	.short	0x0100
        /*07ae*/ 	.byte	0x08
	.zero		1


	//   ....[21]....
        /*07b0*/ 	.word	0x00000950
        /*07b4*/ 	.word	0x000000ff
        /*07b8*/ 	.word	0x000228c8
        /*07bc*/ 	.short	0x0100
        /*07be*/ 	.byte	0x08
	.zero		1


	//   ....[22]....
        /*07c0*/ 	.word	0x00002ea0
        /*07c4*/ 	.word	0x0000005a
        /*07c8*/ 	.word	0x00022890
        /*07cc*/ 	.short	0x010a
        /*07ce*/ 	.byte	0x3f
	.zero		1


	//   ....[23]....
        /*07d0*/ 	.word	0x00004010
        /*07d4*/ 	.word	0x0000005a
        /*07d8*/ 	.word	0x00022890
        /*07dc*/ 	.short	0x010a
        /*07de*/ 	.byte	0x3f
	.zero		1


	//   ....[24]....
        /*07e0*/ 	.word	0x00004fe0
        /*07e4*/ 	.word	0x0000005a
        /*07e8*/ 	.word	0x00022890
        /*07ec*/ 	.short	0x010a
        /*07ee*/ 	.byte	0x3f
	.zero		1


	//   ....[25]....
        /*07f0*/ 	.word	0x000051f0
        /*07f4*/ 	.word	0x00000004
        /*07f8*/ 	.word	0x00000000
        /*07fc*/ 	.short	0x0101
        /*07fe*/ 	.byte	0x3f
	.zero		1


	//   ....[26]....
        /*0800*/ 	.word	0x00005230
        /*0804*/ 	.word	0x0000005a
        /*0808*/ 	.word	0x000228b0
        /*080c*/ 	.short	0x010a
        /*080e*/ 	.byte	0x3f
	.zero		1


	//   ....[27]....
        /*0810*/ 	.word	0x00005880
        /*0814*/ 	.word	0x0000005a
        /*0818*/ 	.word	0x00000000
        /*081c*/ 	.short	0x0101
        /*081e*/ 	.byte	0x3f
	.zero		1


	//   ....[28]....
        /*0820*/ 	.word	0x00006360
        /*0824*/ 	.word	0x00000011
        /*0828*/ 	.word	0x00022800
        /*082c*/ 	.short	0x010a
        /*082e*/ 	.byte	0x3f
	.zero		1


	//   ....[29]....
        /*0830*/ 	.word	0x000063b0
        /*0834*/ 	.word	0x00000011
        /*0838*/ 	.word	0x00022800
        /*083c*/ 	.short	0x010a
        /*083e*/ 	.byte	0x3f
	.zero		1


	//   ....[30]....
        /*0840*/ 	.word	0x00007040
        /*0844*/ 	.word	0x00000011
        /*0848*/ 	.word	0x00022800
        /*084c*/ 	.short	0x010a
        /*084e*/ 	.byte	0x3f
	.zero		1


	//   ....[31]....
        /*0850*/ 	.word	0x000083d0
        /*0854*/ 	.word	0x00000011
        /*0858*/ 	.word	0x00022800
        /*085c*/ 	.short	0x010a
        /*085e*/ 	.byte	0x3f
	.zero		1


	//   ....[32]....
        /*0860*/ 	.word	0x000092d0
        /*0864*/ 	.word	0x00000006
        /*0868*/ 	.word	0x00022830
        /*086c*/ 	.short	0x010a
        /*086e*/ 	.byte	0x3f
	.zero		1


	//   ....[33]....
        /*0870*/ 	.word	0x00009370
        /*0874*/ 	.word	0x00000006
        /*0878*/ 	.word	0x00022830
        /*087c*/ 	.short	0x010a
        /*087e*/ 	.byte	0x3f
	.zero		1


	//   ....[34]....
        /*0880*/ 	.word	0x000097a0
        /*0884*/ 	.word	0x00000000
        /*0888*/ 	.word	0x00000000
        /*088c*/ 	.short	0x0101
        /*088e*/ 	.byte	0x3f
	.zero		1


	//   ....[35]....
        /*0890*/ 	.word	0x0000b650
        /*0894*/ 	.word	0x00000006
        /*0898*/ 	.word	0x00022850
        /*089c*/ 	.short	0x010a
        /*089e*/ 	.byte	0x3f
	.zero		1


	//   ....[36]....
        /*08a0*/ 	.word	0x0000b6a0
        /*08a4*/ 	.word	0x00000006
        /*08a8*/ 	.word	0x00022850
        /*08ac*/ 	.short	0x010a
        /*08ae*/ 	.byte	0x3f
	.zero		1


	//   ....[37]....
        /*08b0*/ 	.word	0x0000ba70
        /*08b4*/ 	.word	0x00000006
        /*08b8*/ 	.word	0x00000000
        /*08bc*/ 	.short	0x0101
        /*08be*/ 	.byte	0x3f
	.zero		1


	//   ....[38]....
        /*08c0*/ 	.word	0x0000bd70
        /*08c4*/ 	.word	0x000000d2
        /*08c8*/ 	.word	0x00022830
        /*08cc*/ 	.short	0x010a
        /*08ce*/ 	.byte	0x3f
	.zero		1


	//   ....[39]....
        /*08d0*/ 	.word	0x0000bdd0
        /*08d4*/ 	.word	0x000000d2
        /*08d8*/ 	.word	0x00022830
        /*08dc*/ 	.short	0x010a
        /*08de*/ 	.byte	0x3f
	.zero		1


	//   ....[40]....
        /*08e0*/ 	.word	0x0000c110
        /*08e4*/ 	.word	0x0000000a
        /*08e8*/ 	.word	0x00000000
        /*08ec*/ 	.short	0x0101
        /*08ee*/ 	.byte	0x3f
	.zero		1


	//   ....[41]....
        /*08f0*/ 	.word	0x0000e9b0
        /*08f4*/ 	.word	0x000000d2
        /*08f8*/ 	.word	0x00022850
        /*08fc*/ 	.short	0x010a
        /*08fe*/ 	.byte	0x3f
	.zero		1


	//   ....[42]....
        /*0900*/ 	.word	0x0000ea00
        /*0904*/ 	.word	0x000000d2
        /*0908*/ 	.word	0x00022850
        /*090c*/ 	.short	0x010a
        /*090e*/ 	.byte	0x3f
	.zero		1


	//   ....[43]....
        /*0910*/ 	.word	0x0000edc0
        /*0914*/ 	.word	0x000000d2
        /*0918*/ 	.word	0x00000000
        /*091c*/ 	.short	0x0101
        /*091e*/ 	.byte	0x3f
	.zero		1


	//   ....[44]....
        /*0920*/ 	.word	0x0000f110
        /*0924*/ 	.word	0x00000006
        /*0928*/ 	.word	0x00022830
        /*092c*/ 	.short	0x010a
        /*092e*/ 	.byte	0x3f
	.zero		1


	//   ....[45]....
        /*0930*/ 	.word	0x0000f170
        /*0934*/ 	.word	0x00000006
        /*0938*/ 	.word	0x00022830
        /*093c*/ 	.short	0x010a
        /*093e*/ 	.byte	0x3f
	.zero		1


	//   ....[46]....
        /*0940*/ 	.word	0x000103f0
        /*0944*/ 	.word	0x000000aa
        /*0948*/ 	.word	0x00000000
        /*094c*/ 	.short	0x0101
        /*094e*/ 	.byte	0x3f
	.zero		1


	//   ....[47]....
        /*0950*/ 	.word	0x00010ae0
        /*0954*/ 	.word	0x00000006
        /*0958*/ 	.word	0x00022850
        /*095c*/ 	.short	0x010a
        /*095e*/ 	.byte	0x3f
	.zero		1


	//   ....[48]....
        /*0960*/ 	.word	0x00010b30
        /*0964*/ 	.word	0x00000006
        /*0968*/ 	.word	0x00022850
        /*096c*/ 	.short	0x010a
        /*096e*/ 	.byte	0x3f
	.zero		1


	//   ....[49]....
        /*0970*/ 	.word	0x00010ed0
        /*0974*/ 	.word	0x00000006
        /*0978*/ 	.word	0x00000000
        /*097c*/ 	.short	0x0101
        /*097e*/ 	.byte	0x3f
	.zero		1


	//   ....[50]....
        /*0980*/ 	.word	0x00011000
        /*0984*/ 	.word	0x000000d0
        /*0988*/ 	.word	0x00022830
        /*098c*/ 	.short	0x010a
        /*098e*/ 	.byte	0x3f
	.zero		1


	//   ....[51]....
        /*0990*/ 	.word	0x00011060
        /*0994*/ 	.word	0x000000d0
        /*0998*/ 	.word	0x00022830
        /*099c*/ 	.short	0x010a
        /*099e*/ 	.byte	0x3f
	.zero		1


	//   ....[52]....
        /*09a0*/ 	.word	0x00011390
        /*09a4*/ 	.word	0x00000003
        /*09a8*/ 	.word	0x00000000
        /*09ac*/ 	.short	0x0101
        /*09ae*/ 	.byte	0x3f
	.zero		1


	//   ....[53]....
        /*09b0*/ 	.word	0x00013c40
        /*09b4*/ 	.word	0x000000d0
        /*09b8*/ 	.word	0x00022850
        /*09bc*/ 	.short	0x010a
        /*09be*/ 	.byte	0x3f
	.zero		1


	//   ....[54]....
        /*09c0*/ 	.word	0x00013c90
        /*09c4*/ 	.word	0x000000d0
        /*09c8*/ 	.word	0x00022850
        /*09cc*/ 	.short	0x010a
        /*09ce*/ 	.byte	0x3f
	.zero		1


	//   ....[55]....
        /*09d0*/ 	.word	0x00014050
        /*09d4*/ 	.word	0x000000d0
        /*09d8*/ 	.word	0x00000000
        /*09dc*/ 	.short	0x0101
        /*09de*/ 	.byte	0x3f
	.zero		1


	//   ....[56]....
        /*09e0*/ 	.word	0x00016200
        /*09e4*/ 	.word	0x00000000
        /*09e8*/ 	.word	0x00000000
        /*09ec*/ 	.short	0x0101
        /*09ee*/ 	.byte	0x3f
	.zero		1


	//   ....[57]....
        /*09f0*/ 	.word	0x00018c20
        /*09f4*/ 	.word	0x00000007
        /*09f8*/ 	.word	0x00022820
        /*09fc*/ 	.short	0x010a
        /*09fe*/ 	.byte	0x3f
	.zero		1


	//   ....[58]....
        /*0a00*/ 	.word	0x00018cb0
        /*0a04*/ 	.word	0x00000008
        /*0a08*/ 	.word	0x000228a0
        /*0a0c*/ 	.short	0x010a
        /*0a0e*/ 	.byte	0x3f
	.zero		1


	//   ....[59]....
        /*0a10*/ 	.word	0x00018e90
        /*0a14*/ 	.word	0x00000008
        /*0a18*/ 	.word	0x000228c0
        /*0a1c*/ 	.short	0x010a
        /*0a1e*/ 	.byte	0x3f
	.zero		1


	//   ....[60]....
        /*0a20*/ 	.word	0x000192a0
        /*0a24*/ 	.word	0x00000009
        /*0a28*/ 	.word	0x000228a0
        /*0a2c*/ 	.short	0x010a
        /*0a2e*/ 	.byte	0x3f
	.zero		1


	//   ....[61]....
        /*0a30*/ 	.word	0x00019460
        /*0a34*/ 	.word	0x00000009
        /*0a38*/ 	.word	0x000228c0
        /*0a3c*/ 	.short	0x010a
        /*0a3e*/ 	.byte	0x3f
	.zero		1


	//   ....[62]....
        /*0a40*/ 	.word	0x0001a540
        /*0a44*/ 	.word	0x00000005
        /*0a48*/ 	.word	0x00022840
        /*0a4c*/ 	.short	0x010a
        /*0a4e*/ 	.byte	0x3f
	.zero		1


	//   ....[63]....
        /*0a50*/ 	.word	0x0001a930
        /*0a54*/ 	.word	0x00000007
        /*0a58*/ 	.word	0x00022820
        /*0a5c*/ 	.short	0x010a
        /*0a5e*/ 	.byte	0x3f
	.zero		1


	//   ....[64]....
        /*0a60*/ 	.word	0x0001a9f0
        /*0a64*/ 	.word	0x00000002
        /*0a68*/ 	.word	0x00022860
        /*0a6c*/ 	.short	0x010a
        /*0a6e*/ 	.byte	0x3f
	.zero		1


	//   ....[65]....
        /*0a70*/ 	.word	0x0001b040
        /*0a74*/ 	.word	0x00000002
        /*0a78*/ 	.word	0x00022840
        /*0a7c*/ 	.short	0x010a
        /*0a7e*/ 	.byte	0x3f
	.zero		1


	//   ....[66]....
        /*0a80*/ 	.word	0x0001b250
        /*0a84*/ 	.word	0x00000002
        /*0a88*/ 	.word	0x00022860
        /*0a8c*/ 	.short	0x010a
        /*0a8e*/ 	.byte	0x3f
	.zero		1


	//   ....[67]....
        /*0a90*/ 	.word	0x0001b7f0
        /*0a94*/ 	.word	0x00000002
        /*0a98*/ 	.word	0x00022840
        /*0a9c*/ 	.short	0x010a
        /*0a9e*/ 	.byte	0x3f
	.zero		1


	//   ....[68]....
        /*0aa0*/ 	.word	0x0001b9f0
        /*0aa4*/ 	.word	0x00000002
        /*0aa8*/ 	.word	0x00022860
        /*0aac*/ 	.short	0x010a
        /*0aae*/ 	.byte	0x3f
	.zero		1


	//   ....[69]....
        /*0ab0*/ 	.word	0x0001bf00
        /*0ab4*/ 	.word	0x00000002
        /*0ab8*/ 	.word	0x00022840
        /*0abc*/ 	.short	0x010a
        /*0abe*/ 	.byte	0x3f
	.zero		1


	//   ....[70]....
        /*0ac0*/ 	.word	0x0001c110
        /*0ac4*/ 	.word	0x00000002
        /*0ac8*/ 	.word	0x00022860
        /*0acc*/ 	.short	0x010a
        /*0ace*/ 	.byte	0x3f
	.zero		1


	//   ....[71]....
        /*0ad0*/ 	.word	0x0001d2a0
        /*0ad4*/ 	.word	0x00000000
        /*0ad8*/ 	.word	0x00022820
        /*0adc*/ 	.short	0x010a
        /*0ade*/ 	.byte	0x3f
	.zero		1


	//   ....[72]....
        /*0ae0*/ 	.word	0x0001d450
        /*0ae4*/ 	.word	0x00000006
        /*0ae8*/ 	.word	0x00000000
        /*0aec*/ 	.short	0x010a
        /*0aee*/ 	.byte	0x3f
	.zero		1


	//   ....[73]....
        /*0af0*/ 	.word	0x0001d4c0
        /*0af4*/ 	.word	0x00000007
        /*0af8*/ 	.word	0x00000000
        /*0afc*/ 	.short	0x010a
        /*0afe*/ 	.byte	0x3f
	.zero		1


	//   ....[74]....
        /*0b00*/ 	.word	0x0001d530
        /*0b04*/ 	.word	0x00000004
        /*0b08*/ 	.word	0x00000000
        /*0b0c*/ 	.short	0x010a
        /*0b0e*/ 	.byte	0x3f
	.zero		1


	//   ....[75]....
        /*0b10*/ 	.word	0x0001d560
        /*0b14*/ 	.word	0x00000003
        /*0b18*/ 	.word	0x00000000
        /*0b1c*/ 	.short	0x010a
        /*0b1e*/ 	.byte	0x3f
	.zero		1


	//   ....[76]....
        /*0b20*/ 	.word	0x0001d5c0
        /*0b24*/ 	.word	0x0000005a
        /*0b28*/ 	.word	0x00022890
        /*0b2c*/ 	.short	0x010a
        /*0b2e*/ 	.byte	0x3f
	.zero		1


	//   ....[77]....
        /*0b30*/ 	.word	0x0001d610
        /*0b34*/ 	.word	0x0000005a
        /*0b38*/ 	.word	0x00022890
        /*0b3c*/ 	.short	0x010a
        /*0b3e*/ 	.byte	0x3f
	.zero		1


	//   ....[78]....
        /*0b40*/ 	.word	0x0001d660
        /*0b44*/ 	.word	0x0000005a
        /*0b48*/ 	.word	0x00022890
        /*0b4c*/ 	.short	0x010a
        /*0b4e*/ 	.byte	0x3f
	.zero		1


	//   ....[79]....
        /*0b50*/ 	.word	0x0001d6b0
        /*0b54*/ 	.word	0x0000005a
        /*0b58*/ 	.word	0x000228b0
        /*0b5c*/ 	.short	0x010a
        /*0b5e*/ 	.byte	0x3f
	.zero		1


	//   ....[80]....
        /*0b60*/ 	.word	0x0001dcf0
        /*0b64*/ 	.word	0x00000011
        /*0b68*/ 	.word	0x00022800
        /*0b6c*/ 	.short	0x010a
        /*0b6e*/ 	.byte	0x3f
	.zero		1


	//   ....[81]....
        /*0b70*/ 	.word	0x0001e240
        /*0b74*/ 	.word	0x00000011
        /*0b78*/ 	.word	0x00022800
        /*0b7c*/ 	.short	0x010a
        /*0b7e*/ 	.byte	0x3f
	.zero		1


	//   ....[82]....
        /*0b80*/ 	.word	0x0001e290
        /*0b84*/ 	.word	0x00000006
        /*0b88*/ 	.word	0x00022830
        /*0b8c*/ 	.short	0x010a
        /*0b8e*/ 	.byte	0x3f
	.zero		1


	//   ....[83]....
        /*0b90*/ 	.word	0x0001e2e0
        /*0b94*/ 	.word	0x00000006
        /*0b98*/ 	.word	0x00022850
        /*0b9c*/ 	.short	0x010a
        /*0b9e*/ 	.byte	0x3f
	.zero		1


	//   ....[84]....
        /*0ba0*/ 	.word	0x0001e330
        /*0ba4*/ 	.word	0x000000d2
        /*0ba8*/ 	.word	0x00022830
        /*0bac*/ 	.short	0x010a
        /*0bae*/ 	.byte	0x3f
	.zero		1


	//   ....[85]....
        /*0bb0*/ 	.word	0x0001e380
        /*0bb4*/ 	.word	0x000000d2
        /*0bb8*/ 	.word	0x00022850
        /*0bbc*/ 	.short	0x010a
        /*0bbe*/ 	.byte	0x3f
	.zero		1


	//   ....[86]....
        /*0bc0*/ 	.word	0x0001e3d0
        /*0bc4*/ 	.word	0x00000006
        /*0bc8*/ 	.word	0x00022830
        /*0bcc*/ 	.short	0x010a
        /*0bce*/ 	.byte	0x3f
	.zero		1


	//   ....[87]....
        /*0bd0*/ 	.word	0x0001e420
        /*0bd4*/ 	.word	0x00000006
        /*0bd8*/ 	.word	0x00022850
        /*0bdc*/ 	.short	0x010a
        /*0bde*/ 	.byte	0x3f
	.zero		1


	//   ....[88]....
        /*0be0*/ 	.word	0x0001e470
        /*0be4*/ 	.word	0x000000d0
        /*0be8*/ 	.word	0x00022830
        /*0bec*/ 	.short	0x010a
        /*0bee*/ 	.byte	0x3f
	.zero		1


	//   ....[89]....
        /*0bf0*/ 	.word	0x0001e4c0
        /*0bf4*/ 	.word	0x000000d0
        /*0bf8*/ 	.word	0x00022850
        /*0bfc*/ 	.short	0x010a
        /*0bfe*/ 	.byte	0x3f
	.zero		1


	//   ....[90]....
        /*0c00*/ 	.word	0x0001e660
        /*0c04*/ 	.word	0x00000007
        /*0c08*/ 	.word	0x00022820
        /*0c0c*/ 	.short	0x010a
        /*0c0e*/ 	.byte	0x3f
	.zero		1


	//   ....[91]....
        /*0c10*/ 	.word	0x0001e6b0
        /*0c14*/ 	.word	0x00000008
        /*0c18*/ 	.word	0x000228a0
        /*0c1c*/ 	.short	0x010a
        /*0c1e*/ 	.byte	0x3f
	.zero		1


	//   ....[92]....
        /*0c20*/ 	.word	0x0001e700
        /*0c24*/ 	.word	0x00000008
        /*0c28*/ 	.word	0x000228c0
        /*0c2c*/ 	.short	0x010a
        /*0c2e*/ 	.byte	0x3f
	.zero		1


	//   ....[93]....
        /*0c30*/ 	.word	0x0001e750
        /*0c34*/ 	.word	0x00000009
        /*0c38*/ 	.word	0x000228a0
        /*0c3c*/ 	.short	0x010a
        /*0c3e*/ 	.byte	0x3f
	.zero		1


	//   ....[94]....
        /*0c40*/ 	.word	0x0001e7a0
        /*0c44*/ 	.word	0x00000009
        /*0c48*/ 	.word	0x000228c0
        /*0c4c*/ 	.short	0x010a
        /*0c4e*/ 	.byte	0x3f
	.zero		1


	//   ....[95]....
        /*0c50*/ 	.word	0x0001e940
        /*0c54*/ 	.word	0x00000005
        /*0c58*/ 	.word	0x00022840
        /*0c5c*/ 	.short	0x010a
        /*0c5e*/ 	.byte	0x3f
	.zero		1


	//   ....[96]....
        /*0c60*/ 	.word	0x0001e9c0
        /*0c64*/ 	.word	0x00000005
        /*0c68*/ 	.word	0x00022820
        /*0c6c*/ 	.short	0x010a
        /*0c6e*/ 	.byte	0x3f
	.zero		1


	//   ....[97]....
        /*0c70*/ 	.word	0x0001ea10
        /*0c74*/ 	.word	0x00000002
        /*0c78*/ 	.word	0x00022860
        /*0c7c*/ 	.short	0x010a
        /*0c7e*/ 	.byte	0x3f
	.zero		1


	//   ....[98]....
        /*0c80*/ 	.word	0x0001ea60
        /*0c84*/ 	.word	0x00000002
        /*0c88*/ 	.word	0x00022840
        /*0c8c*/ 	.short	0x010a
        /*0c8e*/ 	.byte	0x3f
	.zero		1


	//   ....[99]....
        /*0c90*/ 	.word	0x0001eab0
        /*0c94*/ 	.word	0x00000002
        /*0c98*/ 	.word	0x00022860
        /*0c9c*/ 	.short	0x010a
        /*0c9e*/ 	.byte	0x3f
	.zero		1


	//   ....[100]....
        /*0ca0*/ 	.word	0x0001eb00
        /*0ca4*/ 	.word	0x00000002
        /*0ca8*/ 	.word	0x00022840
        /*0cac*/ 	.short	0x010a
        /*0cae*/ 	.byte	0x3f
	.zero		1


	//   ....[101]....
        /*0cb0*/ 	.word	0x0001eb50
        /*0cb4*/ 	.word	0x00000002
        /*0cb8*/ 	.word	0x00022860
        /*0cbc*/ 	.short	0x010a
        /*0cbe*/ 	.byte	0x3f
	.zero		1


	//   ....[102]....
        /*0cc0*/ 	.word	0x0001eba0
        /*0cc4*/ 	.word	0x00000002
        /*0cc8*/ 	.word	0x00022840
        /*0ccc*/ 	.short	0x010a
        /*0cce*/ 	.byte	0x3f
	.zero		1


	//   ....[103]....
        /*0cd0*/ 	.word	0x0001ebf0
        /*0cd4*/ 	.word	0x00000002
        /*0cd8*/ 	.word	0x00022860
        /*0cdc*/ 	.short	0x010a
        /*0cde*/ 	.byte	0x3f
	.zero		1


	//   ....[104]....
        /*0ce0*/ 	.word	0x0001f5b0
        /*0ce4*/ 	.word	0x00000000
        /*0ce8*/ 	.word	0x00022820
        /*0cec*/ 	.short	0x010a
        /*0cee*/ 	.byte	0x3f
	.zero		1


	//   ....[105]....
        /*0cf0*/ 	.word	0x0001f750
        /*0cf4*/ 	.word	0x00000006
        /*0cf8*/ 	.word	0x00000000
        /*0cfc*/ 	.short	0x010a
        /*0cfe*/ 	.byte	0x3f
	.zero		1


	//   ....[106]....
        /*0d00*/ 	.word	0x0001f7a0
        /*0d04*/ 	.word	0x00000007
        /*0d08*/ 	.word	0x00000000
        /*0d0c*/ 	.short	0x010a
        /*0d0e*/ 	.byte	0x3f
	.zero		1


	//   ....[107]....
        /*0d10*/ 	.word	0x0001f7f0
        /*0d14*/ 	.word	0x00000004
        /*0d18*/ 	.word	0x00000000
        /*0d1c*/ 	.short	0x010a
        /*0d1e*/ 	.byte	0x3f
	.zero		1


	//----- nvinfo : EIATTR_NUM_MBARRIERS
	.align		4
.L_412:
        /*0d20*/ 	.byte	0x03, 0x38
        /*0d22*/ 	.short	0x0016


	//----- nvinfo : EIATTR_EXIT_INSTR_OFFSETS
	.align		4
        /*0d24*/ 	.byte	0x04, 0x1c
        /*0d26*/ 	.short	(.L_414 - .L_413)


	//   ....[0]....
.L_413:
        /*0d28*/ 	.word	0x0001d5b0


	//----- nvinfo : EIATTR_MAX_THREADS
	.align		4
.L_414:
        /*0d2c*/ 	.byte	0x04, 0x05
        /*0d2e*/ 	.short	(.L_416 - .L_415)
.L_415:
        /*0d30*/ 	.word	0x00000180
        /*0d34*/ 	.word	0x00000001
        /*0d38*/ 	.word	0x00000001


	//----- nvinfo : EIATTR_CRS_STACK_SIZE
	.align		4
.L_416:
        /*0d3c*/ 	.byte	0x04, 0x1e
        /*0d3e*/ 	.short	(.L_418 - .L_417)
.L_417:
        /*0d40*/ 	.word	0x00000000


	//----- nvinfo : EIATTR_CBANK_PARAM_SIZE
	.align		4
.L_418:
        /*0d44*/ 	.byte	0x03, 0x19
        /*0d46*/ 	.short	0x0a70


	//----- nvinfo : EIATTR_PARAM_CBANK
	.align		4
        /*0d48*/ 	.byte	0x04, 0x0a
        /*0d4a*/ 	.short	(.L_420 - .L_419)
	.align		4
.L_419:
        /*0d4c*/ 	.word	index@(.nv.constant0._ZN7cutlass13device_kernelIN5flash11enable_sm90INS1_16FlashAttnFwdSm90INS1_25CollectiveMainloopFwdSm90ILi2EN4cute5tupleIJNS5_1CILi1EEES8_S8_EEENS6_IJNS7_ILi128EEENS7_ILi96EEENS7_ILi64EEEEEELi256ENS_6half_tEfNS_4arch4Sm90ELb0ELb1ELb0ELb1ELb0ELb1ELb0ELb1ELb0ELb0ELb0ELb0EEENS1_21CollectiveEpilogueFwdINS6_IJSA_NS7_ILi256EEESB_EEES9_SE_SG_Li256ELb1ELb0ELb0ELb0EEENS1_36VarlenDynamicPersistentTileSchedulerILi128ELi96ELi256ELi32ELb0ELb0ELb1ELb1ELb0ELb1EEEEEEEEEvNT_6ParamsE)
        /*0d50*/ 	.short	0x0210
        /*0d52*/ 	.short	0x0a70


	//----- nvinfo : EIATTR_SW_WAR
	.align		4
.L_420:
        /*0d54*/ 	.byte	0x04, 0x36
        /*0d56*/ 	.short	(.L_422 - .L_421)
.L_421:
        /*0d58*/ 	.word	0x00000008
.L_422:


//--------------------- .nv.info._ZN7cutlass13device_kernelIN5flash11enable_sm90INS1_16FlashAttnFwdSm90INS1_25CollectiveMainloopFwdSm90ILi2EN4cute5tupleIJNS5_1CILi1EEES8_S8_EEENS6_IJNS7_ILi128EEENS7_ILi96EEENS7_ILi64EEEEEELi256ENS_6half_tEfNS_4arch4Sm90ELb0ELb1ELb0ELb1ELb0ELb0ELb1ELb1ELb0ELb0ELb0ELb0EEENS1_21CollectiveEpilogueFwdINS6_IJSA_NS7_ILi256EEESB_EEES9_SE_SG_Li256ELb1ELb0ELb0ELb0EEENS1_36VarlenDynamicPersistentTileSchedulerILi128ELi96ELi256ELi32ELb0ELb0ELb1ELb1ELb0ELb1EEEEEEEEEvNT_6ParamsE --------------------------
	.section	.nv.info._ZN7cutlass13device_kernelIN5flash11enable_sm90INS1_16FlashAttnFwdSm90INS1_25CollectiveMainloopFwdSm90ILi2EN4cute5tupleIJNS5_1CILi1EEES8_S8_EEENS6_IJNS7_ILi128EEENS7_ILi96EEENS7_ILi64EEEEEELi256ENS_6half_tEfNS_4arch4Sm90ELb0ELb1ELb0ELb1ELb0ELb0ELb1ELb1ELb0ELb0ELb0ELb0EEENS1_21CollectiveEpilogueFwdINS6_IJSA_NS7_ILi256EEESB_EEES9_SE_SG_Li256ELb1ELb0ELb0ELb0EEENS1_36VarlenDynamicPersistentTileSchedulerILi128ELi96ELi256ELi32ELb0ELb0ELb1ELb1ELb0ELb1EEEEEEEEEvNT_6ParamsE,"",@"SHT_CUDA_INFO"
	.sectionflags	@""
	.align	4


	//----- nvinfo : EIATTR_CUDA_API_VERSION
	.align		4
        /*0000*/ 	.byte	0x04, 0x37
        /*0002*/ 	.short	(.L_424 - .L_423)
.L_423:
        /*0004*/ 	.word	0x00000082


	//----- nvinfo : EIATTR_KPARAM_INFO
	.align		4
.L_424:
        /*0008*/ 	.byte	0x04, 0x17
        /*000a*/ 	.short	(.L_426 - .L_425)
.L_425:
        /*000c*/ 	.word	0x00000000
        /*0010*/ 	.short	0x0000
        /*0012*/ 	.short	0x0070
        /*0014*/ 	.byte	0x00, 0xf0, 0x01, 0x2c


	//----- nvinfo : EIATTR_SPARSE_MMA_MASK
	.align		4
.L_426:
        /*0018*/ 	.byte	0x03, 0x50
        /*001a*/ 	.short	0x0000


	//----- nvinfo : EIATTR_MAXREG_COUNT
	.align		4
        /*001c*/ 	.byte	0x03, 0x1b
        /*001e*/ 	.short	0x00a8


	//----- nvinfo : EIATTR_NUM_BARRIERS
	.align		4
        /*0020*/ 	.byte	0x02, 0x4c
        /*0022*/ 	.byte	0x10
	.zero		1


	//----- nvinfo : EIATTR_EXTERNS
	.align		4
        /*0024*/ 	.byte	0x04, 0x0f
        /*0026*/ 	.short	(.L_428 - .L_427)


	//   ....[0]....
	.align		4
.L_427:
        /*0028*/ 	.word	index@(__assertfail)


	//----- nvinfo : EIATTR_ANNOTATIONS
	.align		4
.L_428:
        /*002c*/ 	.byte	0x04, 0x55
        /*002e*/ 	.short	(.L_430 - .L_429)


	//   ....[0]....
.L_429:
        /* <DEDUP_REMOVED lines=33> */


	//----- nvinfo : EIATTR_MERCURY_ISA_VERSION
	.align		4
.L_430:
        /*0228*/ 	.byte	0x03, 0x5f
        /*022a*/ 	.short	0x0101


	//----- nvinfo : EIATTR_UNUSED_LOAD_BYTE_OFFSET
	.align		4
        /*022c*/ 	.byte	0x04, 0x44
        /*022e*/ 	.short	(.L_432 - .L_431)


	//   ....[0]....
.L_431:
        /*0230*/ 	.word	0x00000bc0
        /*0234*/ 	.word	0x0000fff0


	//   ....[1]....
        /*0238*/ 	.word	0x0001eeb0
        /*023c*/ 	.word	0x0000fff0


	//----- nvinfo : EIATTR_INT_WARP_WIDE_INSTR_OFFSETS
	.align		4
.L_432:
        /*0240*/ 	.byte	0x04, 0x31
        /*0242*/ 	.short	(.L_434 - .L_433)


	//   ....[0]....
.L_433:
        /*0244*/ 	.word	0x000001d0


	//   ....[1]....
        /*0248*/ 	.word	0x00000210


	//   ....[2]....
        /*024c*/ 	.word	0x00000280


	//   ....[3]....
        /*0250*/ 	.word	0x00000290


	//   ....[4]....
        /*0254*/ 	.word	0x00022af0


	//   ....[5]....
        /*0258*/ 	.word	0x00022b80


	//   ....[6]....
        /*025c*/ 	.word	0x00023080


	//   ....[7]....
        /*0260*/ 	.word	0x00023100


	//   ....[8]....
        /*0264*/ 	.word	0x00025620


	//   ....[9]....
        /*0268*/ 	.word	0x000256b0


	//----- nvinfo : EIATTR_COOP_GROUP_MASK_REGIDS
	.align		4
.L_434:
        /*026c*/ 	.byte	0x04, 0x29
        /*026e*/ 	.short	(.L_436 - .L_435)


	//   ....[0]....
.L_435:
        /*0270*/ 	.word	0xffffffff


	//   ....[1]....
        /*0274*/ 	.word	0xffffffff


	//   ....[2]....
        /*0278*/ 	.word	0xffffffff


	//   ....[3]....
        /*027c*/ 	.word	0xffffffff


	//   ....[4]....
        /*0280*/ 	.word	0xffffffff


	//   ....[5]....
        /*0284*/ 	.word	0xffffffff


	//   ....[6]....
        /*0288*/ 	.word	0xffffffff


	//   ....[7]....
        /*028c*/ 	.word	0xffffffff


	//   ....[8]....
        /*0290*/ 	.word	0xffffffff


	//   ....[9]....
        /*0294*/ 	.word	0xffffffff


	//   ....[10]....
        /*0298*/ 	.word	0xffffffff


	//   ....[11]....
        /*029c*/ 	.word	0xffffffff


	//   ....[12]....
        /*02a0*/ 	.word	0xffffffff


	//   ....[13]....
        /*02a4*/ 	.word	0xffffffff


	//   ....[14]....
        /*02a8*/ 	.word	0xffffffff


	//   ....[15]....
        /*02ac*/ 	.word	0xffffffff


	//   ....[16]....
        /*02b0*/ 	.word	0xffffffff


	//   ....[17]....
        /*02b4*/ 	.word	0xffffffff


	//   ....[18]....
        /*02b8*/ 	.word	0xffffffff


	//   ....[19]....
        /*02bc*/ 	.word	0xffffffff


	//   ....[20]....
        /*02c0*/ 	.word	0xffffffff


	//   ....[21]....
        /*02c4*/ 	.word	0xffffffff


	//   ....[22]....
        /*02c8*/ 	.word	0xffffffff


	//   ....[23]....
        /*02cc*/ 	.word	0xffffffff


	//   ....[24]....
        /*02d0*/ 	.word	0xffffffff


	//   ....[25]....
        /*02d4*/ 	.word	0xffffffff


	//   ....[26]....
        /*02d8*/ 	.word	0xffffffff


	//   ....[27]....
        /*02dc*/ 	.word	0xffffffff


	//   ....[28]....
        /*02e0*/ 	.word	0xffffffff


	//   ....[29]....
        /*02e4*/ 	.word	0xffffffff


	//   ....[30]....
        /*02e8*/ 	.word	0xffffffff


	//   ....[31]....
        /*02ec*/ 	.word	0xffffffff


	//   ....[32]....
        /*02f0*/ 	.word	0xffffffff


	//   ....[33]....
        /*02f4*/ 	.word	0xffffffff


	//   ....[34]....
        /*02f8*/ 	.word	0xffffffff


	//   ....[35]....
        /*02fc*/ 	.word	0xffffffff


	//   ....[36]....
        /*0300*/ 	.word	0xffffffff


	//   ....[37]....
        /*0304*/ 	.word	0xffffffff


	//   ....[38]....
        /*0308*/ 	.word	0xffffffff


	//   ....[39]....
        /*030c*/ 	.word	0xffffffff


	//   ....[40]....
        /*0310*/ 	.word	0xffffffff


	//   ....[41]....
        /*0314*/ 	.word	0xffffffff


	//   ....[42]....
        /*0318*/ 	.word	0xffffffff


	//   ....[43]....
        /*031c*/ 	.word	0xffffffff


	//   ....[44]....
        /*0320*/ 	.word	0xffffffff


	//   ....[45]....
        /*0324*/ 	.word	0xffffffff


	//   ....[46]....
        /*0328*/ 	.word	0xffffffff


	//   ....[47]....
        /*032c*/ 	.word	0xffffffff


	//   ....[48]....
        /*0330*/ 	.word	0xffffffff


	//   ....[49]....
        /*0334*/ 	.word	0xffffffff


	//   ....[50]....
        /*0338*/ 	.word	0xffffffff


	//   ....[51]....
        /*033c*/ 	.word	0xffffffff


	//   ....[52]....
        /*0340*/ 	.word	0xffffffff


	//   ....[53]....
        /*0344*/ 	.word	0xffffffff


	//   ....[54]....
        /*0348*/ 	.word	0xffffffff


	//   ....[55]....
        /*034c*/ 	.word	0xffffffff


	//   ....[56]....
        /*0350*/ 	.word	0xffffffff


	//   ....[57]....
        /*0354*/ 	.word	0xffffffff


	//   ....[58]....
        /*0358*/ 	.word	0x0500000f


	//   ....[59]....
        /*035c*/ 	.word	0x0500000f


	//   ....[60]....
        /*0360*/ 	.word	0x0500000f


	//   ....[61]....
        /*0364*/ 	.word	0x0500000f


	//   ....[62]....
        /*0368*/ 	.word	0x0500000f


	//   ....[63]....
        /*036c*/ 	.word	0x0500000f


	//   ....[64]....
        /*0370*/ 	.word	0x0500000f


	//   ....[65]....
        /*0374*/ 	.word	0x0500000f


	//   ....[66]....
        /*0378*/ 	.word	0x0500000f


	//   ....[67]....
        /*037c*/ 	.word	0x0500000f


	//   ....[68]....
        /*0380*/ 	.word	0x0500000f


	//   ....[69]....
        /*0384*/ 	.word	0x0500000f


	//   ....[70]....
        /*0388*/ 	.word	0x0500000f


	//   ....[71]....
        /*038c*/ 	.word	0x0500000f


	//   ....[72]....
        /*0390*/ 	.word	0x0500000f


	//   ....[73]....
        /*0394*/ 	.word	0x0500000f


	//   ....[74]....
        /*0398*/ 	.word	0x0500000f


	//   ....[75]....
        /*039c*/ 	.word	0x0500000f


	//   ....[76]....
        /*03a0*/ 	.word	0x0500000f


	//   ....[77]....
        /*03a4*/ 	.word	0xffffffff


	//   ....[78]....
        /*03a8*/ 	.word	0xffffffff


	//   ....[79]....
        /*03ac*/ 	.word	0xffffffff


	//   ....[80]....
        /*03b0*/ 	.word	0xffffffff


	//----- nvinfo : EIATTR_COOP_GROUP_INSTR_OFFSETS
	.align		4
.L_436:
        /*03b4*/ 	.byte	0x04, 0x28
        /*03b6*/ 	.short	(.L_438 - .L_437)


	//   ....[0]....
.L_437:
        /*03b8*/ 	.word	0x000000b0


	//   ....[1]....
        /*03bc*/ 	.word	0x000001e0


	//   ....[2]....
        /*03c0*/ 	.word	0x00000230


	//   ....[3]....
        /*03c4*/ 	.word	0x00000480


	//   ....[4]....
        /*03c8*/ 	.word	0x000005e0


	//   ....[5]....
        /*03cc*/ 	.word	0x00000700


	//   ....[6]....
        /*03d0*/ 	.word	0x00000860


	//   ....[7]....
        /*03d4*/ 	.word	0x00002300


	//   ....[8]....
        /*03d8*/ 	.word	0x00005c30


	//   ....[9]....
        /*03dc*/ 	.word	0x00005cb0


	//   ....[10]....
        /*03e0*/ 	.word	0x000060c0


	//   ....[11]....
        /*03e4*/ 	.word	0x000060e0


	//   ....[12]....
        /*03e8*/ 	.word	0x0000af00


	//   ....[13]....
        /*03ec*/ 	.word	0x0000af90


	//   ....[14]....
        /*03f0*/ 	.word	0x0000b050


	//   ....[15]....
        /*03f4*/ 	.word	0x0000b0a0


	//   ....[16]....
        /*03f8*/ 	.word	0x000158f0


	//   ....[17]....
        /*03fc*/ 	.word	0x000159c0


	//   ....[18]....
        /*0400*/ 	.word	0x00015b40


	//   ....[19]....
        /*0404*/ 	.word	0x00015bb0


	//   ....[20]....
        /*0408*/ 	.word	0x0001df30


	//   ....[21]....
        /*040c*/ 	.word	0x0001df50


	//   ....[22]....
        /*0410*/ 	.word	0x0001dfb0


	//   ....[23]....
        /*0414*/ 	.word	0x0001dff0


	//   ....[24]....
        /*0418*/ 	.word	0x00021670


	//   ....[25]....
        /*041c*/ 	.word	0x00021800


	//   ....[26]....
        /*0420*/ 	.word	0x00021830


	//   ....[27]....
        /*0424*/ 	.word	0x00021860


	//   ....[28]....
        /*0428*/ 	.word	0x000218a0


	//   ....[29]....
        /*042c*/ 	.word	0x000218f0


	//   ....[30]....
        /*0430*/ 	.word	0x00021950


	//   ....[31]....
        /*0434*/ 	.word	0x00021b30


	//   ....[32]....
        /*0438*/ 	.word	0x00021b90


	//   ....[33]....
        /*043c*/ 	.word	0x00021bd0


	//   ....[34]....
        /*0440*/ 	.word	0x00021c10


	//   ....[35]....
        /*0444*/ 	.word	0x00021c40


	//   ....[36]....
        /*0448*/ 	.word	0x00021c70


	//   ....[37]....
        /*044c*/ 	.word	0x00021d00


	//   ....[38]....
        /*0450*/ 	.word	0x00021d60


	//   ....[39]....
        /*0454*/ 	.word	0x00021df0


	//   ....[40]....
        /*0458*/ 	.word	0x00025740


	//   ....[41]....
        /*045c*/ 	.word	0x00025750


	//   ....[42]....
        /*0460*/ 	.word	0x00025860


	//   ....[43]....
        /*0464*/ 	.word	0x000258c0


	//   ....[44]....
        /*0468*/ 	.word	0x00025900


	//   ....[45]....
        /*046c*/ 	.word	0x00025940


	//   ....[46]....
        /*0470*/ 	.word	0x00025970


	//   ....[47]....
        /*0474*/ 	.word	0x000259a0


	//   ....[48]....
        /*0478*/ 	.word	0x00025b30


	//   ....[49]....
        /*047c*/ 	.word	0x00025b90


	//   ....[50]....
        /*0480*/ 	.word	0x00025bd0


	//   ....[51]....
        /*0484*/ 	.word	0x00025c10


	//   ....[52]....
        /*0488*/ 	.word	0x00025c40


	//   ....[53]....
        /*048c*/ 	.word	0x00025c70


	//   ....[54]....
        /*0490*/ 	.word	0x00025d30


	//   ....[55]....
        /*0494*/ 	.word	0x00025d50


	//   ....[56]....
        /*0498*/ 	.word	0x00025dc0


	//   ....[57]....
        /*049c*/ 	.word	0x00026430


	//   ....[58]....
        /*04a0*/ 	.word	0x00026a10


	//   ....[59]....
        /*04a4*/ 	.word	0x00026e30


	//   ....[60]....
        /*04a8*/ 	.word	0x00026ec0


	//   ....[61]....
        /*04ac*/ 	.word	0x00026f60


	//   ....[62]....
        /*04b0*/ 	.word	0x00027010


	//   ....[63]....
        /*04b4*/ 	.word	0x00027090


	//   ....[64]....
        /*04b8*/ 	.word	0x00027110


	//   ....[65]....
        /*04bc*/ 	.word	0x00027190


	//   ....[66]....
        /*04c0*/ 	.word	0x00027210


	//   ....[67]....
        /*04c4*/ 	.word	0x000272a0


	//   ....[68]....
        /*04c8*/ 	.word	0x00027350


	//   ....[69]....
        /*04cc*/ 	.word	0x000273d0


	//   ....[70]....
        /*04d0*/ 	.word	0x00027450


	//   ....[71]....
        /*04d4*/ 	.word	0x000274d0


	//   ....[72]....
        /*04d8*/ 	.word	0x00027550


	//   ....[73]....
        /*04dc*/ 	.word	0x000275c0


	//   ....[74]....
        /*04e0*/ 	.word	0x00027660


	//   ....[75]....
        /*04e4*/ 	.word	0x000276f0


	//   ....[76]....
        /*04e8*/ 	.word	0x00027810


	//   ....[77]....
        /*04ec*/ 	.word	0x0002b150


	//   ....[78]....
        /*04f0*/ 	.word	0x0002b190


	//   ....[79]....
        /*04f4*/ 	.word	0x0002b200


	//   ....[80]....
        /*04f8*/ 	.word	0x0002b220


	//----- nvinfo : EIATTR_REG_RECONFIG
	.align		4
.L_438:
        /*04fc*/ 	.byte	0x01, 0x54
	.zero		2


	//----- nvinfo : EIATTR_SYSCALL_OFFSETS
	.align		4
        /*0500*/ 	.byte	0x04, 0x46
        /*0502*/ 	.short	(.L_440 - .L_439)


	//   ....[0]....
.L_439:
        /*0504*/ 	.word	0x00002850


	//   ....[1]....
        /*0508*/ 	.word	0x00022d10


	//   ....[2]....
        /*050c*/ 	.word	0x00022e50


	//   ....[3]....
        /*0510*/ 	.word	0x00022f50


	//----- nvinfo : EIATTR_MBARRIER_INSTR_OFFSETS
	.align		4
.L_440:
        /*0514*/ 	.byte	0x04, 0x39
        /*0516*/ 	.short	(.L_442 - .L_441)


	//   ....[0]....
.L_441:
        /*0518*/ 	.word	0x00000320
        /*051c*/ 	.word	0x000000ff
        /*0520*/ 	.word	0x00032400
        /*0524*/ 	.short	0x0100
        /*0526*/ 	.byte	0x08
	.zero		1


	//   ....[1]....
        /*0528*/ 	.word	0x00000330
        /*052c*/ 	.word	0x000000ff
        /*0530*/ 	.word	0x00032410
        /*0534*/ 	.short	0x0100
        /*0536*/ 	.byte	0x08
	.zero		1


	//   ....[2]....
        /*0538*/ 	.word	0x00000340
        /*053c*/ 	.word	0x000000ff
        /*0540*/ 	.word	0x00032420
        /*0544*/ 	.short	0x0100
        /*0546*/ 	.byte	0x08
	.zero		1


	//   ....[3]....
        /*0548*/ 	.word	0x00000430
        /*054c*/ 	.word	0x000000ff
        /*0550*/ 	.word	0x00032430
        /*0554*/ 	.short	0x0100
        /*0556*/ 	.byte	0x08
	.zero		1


	//   ....[4]....
        /*0558*/ 	.word	0x00000440
        /*055c*/ 	.word	0x000000ff
        /*0560*/ 	.word	0x00032440
        /*0564*/ 	.short	0x0100
        /*0566*/ 	.byte	0x08
	.zero		1


	//   ....[5]....
        /*0568*/ 	.word	0x00000450
        /*056c*/ 	.word	0x000000ff
        /*0570*/ 	.word	0x00032438
        /*0574*/ 	.short	0x0100
        /*0576*/ 	.byte	0x08
	.zero		1


	//   ....[6]....
        /*0578*/ 	.word	0x00000460
        /*057c*/ 	.word	0x000000ff
        /*0580*/ 	.word	0x00032448
        /*0584*/ 	.short	0x0100
        /*0586*/ 	.byte	0x08
	.zero		1


	//   ....[7]....
        /*0588*/ 	.word	0x00000590
        /*058c*/ 	.word	0x000000ff
        /*0590*/ 	.word	0x00032450
        /*0594*/ 	.short	0x0100
        /*0596*/ 	.byte	0x08
	.zero		1


	//   ....[8]....
        /*0598*/ 	.word	0x000005a0
        /*059c*/ 	.word	0x000000ff
        /*05a0*/ 	.word	0x00032460
        /*05a4*/ 	.short	0x0100
        /*05a6*/ 	.byte	0x08
	.zero		1


	//   ....[9]....
        /*05a8*/ 	.word	0x000005b0
        /*05ac*/ 	.word	0x000000ff
        /*05b0*/ 	.word	0x00032458
        /*05b4*/ 	.short	0x0100
        /*05b6*/ 	.byte	0x08
	.zero		1


	//   ....[10]....
        /*05b8*/ 	.word	0x000005c0
        /*05bc*/ 	.word	0x000000ff
        /*05c0*/ 	.word	0x00032468
        /*05c4*/ 	.short	0x0100
        /*05c6*/ 	.byte	0x08
	.zero		1


	//   ....[11]....
        /*05c8*/ 	.word	0x000006b0
        /*05cc*/ 	.word	0x000000ff
        /*05d0*/ 	.word	0x00032470
        /*05d4*/ 	.short	0x0100
        /*05d6*/ 	.byte	0x06
	.zero		1


	//   ....[12]....
        /*05d8*/ 	.word	0x000006c0
        /*05dc*/ 	.word	0x000000ff
        /*05e0*/ 	.word	0x00032480
        /*05e4*/ 	.short	0x0100
        /*05e6*/ 	.byte	0x06
	.zero		1


	//   ....[13]....
        /*05e8*/ 	.word	0x000006d0
        /*05ec*/ 	.word	0x000000ff
        /*05f0*/ 	.word	0x00032478
        /*05f4*/ 	.short	0x0100
        /*05f6*/ 	.byte	0x06
	.zero		1


	//   ....[14]....
        /*05f8*/ 	.word	0x000006e0
        /*05fc*/ 	.word	0x000000ff
        /*0600*/ 	.word	0x00032488
        /*0604*/ 	.short	0x0100
        /*0606*/ 	.byte	0x06
	.zero		1


	//   ....[15]....
        /*0608*/ 	.word	0x00000810
        /*060c*/ 	.word	0x000000ff
        /*0610*/ 	.word	0x00032490
        /*0614*/ 	.short	0x0100
        /*0616*/ 	.byte	0x08
	.zero		1


	//   ....[16]....
        /*0618*/ 	.word	0x00000820
        /*061c*/ 	.word	0x000000ff
        /*0620*/ 	.word	0x000324a0
        /*0624*/ 	.short	0x0100
        /*0626*/ 	.byte	0x08
	.zero		1


	//   ....[17]....
        /*0628*/ 	.word	0x00000830
        /*062c*/ 	.word	0x000000ff
        /*0630*/ 	.word	0x00032498
        /*0634*/ 	.short	0x0100
        /*0636*/ 	.byte	0x08
	.zero		1


	//   ....[18]....
        /*0638*/ 	.word	0x00000840
        /*063c*/ 	.word	0x000000ff
        /*0640*/ 	.word	0x000324a8
        /*0644*/ 	.short	0x0100
        /*0646*/ 	.byte	0x08
	.zero		1


	//   ....[19]....
        /*0648*/ 	.word	0x00000970
        /*064c*/ 	.word	0x000000ff
        /*0650*/ 	.word	0x000324b0
        /*0654*/ 	.short	0x0100
        /*0656*/ 	.byte	0x08
	.zero		1


	//   ....[20]....
        /*0658*/ 	.word	0x00000980
        /*065c*/ 	.word	0x000000ff
        /*0660*/ 	.word	0x000324c0
        /*0664*/ 	.short	0x0100
        /*0666*/ 	.byte	0x08
	.zero		1


	//   ....[21]....
        /*0668*/ 	.word	0x00000990
        /*066c*/ 	.word	0x000000ff
        /*0670*/ 	.word	0x000324b8
        /*0674*/ 	.short	0x0100
        /*0676*/ 	.byte	0x08
	.zero		1


	//   ....[22]....
        /*0678*/ 	.word	0x000009a0
        /*067c*/ 	.word	0x000000ff
        /*0680*/ 	.word	0x000324c8
        /*0684*/ 	.short	0x0100
        /*0686*/ 	.byte	0x08
	.zero		1


	//   ....[23]....
        /*0688*/ 	.word	0x00002aa0
        /*068c*/ 	.word	0x000000ff
        /*0690*/ 	.word	0x00032400
        /*0694*/ 	.short	0x010a
        /*0696*/ 	.byte	0x2c
	.zero		1


	//   ....[24]....
        /*0698*/ 	.word	0x00002f20
        /*069c*/ 	.word	0x00000018
        /*06a0*/ 	.word	0x00000000
        /*06a4*/ 	.short	0x010a
        /*06a6*/ 	.byte	0x3f
	.zero		1


	//   ....[25]....
        /*06a8*/ 	.word	0x00002f80
        /*06ac*/ 	.word	0x00000018
        /*06b0*/ 	.word	0x00000000
        /*06b4*/ 	.short	0x010a
        /*06b6*/ 	.byte	0x3f
	.zero		1


	//   ....[26]....
        /*06b8*/ 	.word	0x00003330
        /*06bc*/ 	.word	0x000000ff
        /*06c0*/ 	.word	0x00032410
        /*06c4*/ 	.short	0x010a
        /*06c6*/ 	.byte	0x2c
	.zero		1


	//   ....[27]....
        /*06c8*/ 	.word	0x00003430
        /*06cc*/ 	.word	0x00000008
        /*06d0*/ 	.word	0x00000000
        /*06d4*/ 	.short	0x010a
        /*06d6*/ 	.byte	0x3f
	.zero		1


	//   ....[28]....
        /*06d8*/ 	.word	0x00003490
        /*06dc*/ 	.word	0x00000008
        /*06e0*/ 	.word	0x00000000
        /*06e4*/ 	.short	0x010a
        /*06e6*/ 	.byte	0x3f
	.zero		1


	//   ....[29]....
        /*06e8*/ 	.word	0x000041b0
        /*06ec*/ 	.word	0x00000007
        /*06f0*/ 	.word	0x00000000
        /*06f4*/ 	.short	0x0101
        /*06f6*/ 	.byte	0x3f
	.zero		1


	//   ....[30]....
        /*06f8*/ 	.word	0x00009330
        /*06fc*/ 	.word	0x0000000b
        /*0700*/ 	.word	0x00000000
        /*0704*/ 	.short	0x0101
        /*0706*/ 	.byte	0x3f
	.zero		1


	//   ....[31]....
        /*0708*/ 	.word	0x000099d0
        /*070c*/ 	.word	0x00000003
        /*0710*/ 	.word	0x00000000
        /*0714*/ 	.short	0x010a
        /*0716*/ 	.byte	0x3f
	.zero		1


	//   ....[32]....
        /*0718*/ 	.word	0x00009ad0
        /*071c*/ 	.word	0x00000000
        /*0720*/ 	.word	0x00000000
        /*0724*/ 	.short	0x010a
        /*0726*/ 	.byte	0x3f
	.zero		1


	//   ....[33]....
        /*0728*/ 	.word	0x00009f00
        /*072c*/ 	.word	0x00000003
        /*0730*/ 	.word	0x00000000
        /*0734*/ 	.short	0x010a
        /*0736*/ 	.byte	0x3f
	.zero		1


	//   ....[34]....
        /*0738*/ 	.word	0x00009fb0
        /*073c*/ 	.word	0x00000004
        /*0740*/ 	.word	0x00000000
        /*0744*/ 	.short	0x010a
        /*0746*/ 	.byte	0x3f
	.zero		1


	//   ....[35]....
        /*0748*/ 	.word	0x0000ac90
        /*074c*/ 	.word	0x00000003
        /*0750*/ 	.word	0x00000000
        /*0754*/ 	.short	0x0101
        /*0756*/ 	.byte	0x3f
	.zero		1


	//   ....[36]....
        /*0758*/ 	.word	0x00012f70
        /*075c*/ 	.word	0x00000000
        /*0760*/ 	.word	0x00000000
        /*0764*/ 	.short	0x0101
        /*0766*/ 	.byte	0x3f
	.zero		1


	//   ....[37]....
        /*0768*/ 	.word	0x00013170
        /*076c*/ 	.word	0x00000005
        /*0770*/ 	.word	0x00000000
        /*0774*/ 	.short	0x010a
        /*0776*/ 	.byte	0x3f
	.zero		1


	//   ....[38]....
        /*0778*/ 	.word	0x00013270
        /*077c*/ 	.word	0x00000000
        /*0780*/ 	.word	0x00000000
        /*0784*/ 	.short	0x010a
        /*0786*/ 	.byte	0x3f
	.zero		1


	//   ....[39]....
        /*0788*/ 	.word	0x000136a0
        /*078c*/ 	.word	0x00000005
        /*0790*/ 	.word	0x00000000
        /*0794*/ 	.short	0x010a
        /*0796*/ 	.byte	0x3f
	.zero		1


	//   ....[40]....
        /*0798*/ 	.word	0x00013750
        /*079c*/ 	.word	0x00000004
        /*07a0*/ 	.word	0x00000000
        /*07a4*/ 	.short	0x010a
        /*07a6*/ 	.byte	0x3f
	.zero		1


	//   ....[41]....
        /*07a8*/ 	.word	0x00014460
        /*07ac*/ 	.word	0x00000004
        /*07b0*/ 	.word	0x00000000
        /*07b4*/ 	.short	0x0101
        /*07b6*/ 	.byte	0x3f
	.zero		1


	//   ....[42]....
        /*07b8*/ 	.word	0x0001dac0
        /*07bc*/ 	.word	0x00000000
        /*07c0*/ 	.word	0x00000000
        /*07c4*/ 	.short	0x0101
        /*07c6*/ 	.byte	0x3f
	.zero		1


	//   ....[43]....
        /*07c8*/ 	.word	0x00020300
        /*07cc*/ 	.word	0x000000ff
        /*07d0*/ 	.word	0x00000000
        /*07d4*/ 	.short	0x0101
        /*07d6*/ 	.byte	0x04
	.zero		1


	//   ....[44]....
        /*07d8*/ 	.word	0x00023460
        /*07dc*/ 	.word	0x00000009
        /*07e0*/ 	.word	0x00032440
        /*07e4*/ 	.short	0x010a
        /*07e6*/ 	.byte	0x3f
	.zero		1


	//   ....[45]....
        /*07e8*/ 	.word	0x00023a70
        /*07ec*/ 	.word	0x00000009
        /*07f0*/ 	.word	0x00032420
        /*07f4*/ 	.short	0x010a
        /*07f6*/ 	.byte	0x3f
	.zero		1


	//   ....[46]....
        /*07f8*/ 	.word	0x00023b40
        /*07fc*/ 	.word	0x00000009
        /*0800*/ 	.word	0x00032460
        /*0804*/ 	.short	0x010a
        /*0806*/ 	.byte	0x3f
	.zero		1


	//   ....[47]....
        /*0808*/ 	.word	0x000241a0
        /*080c*/ 	.word	0x00000002
        /*0810*/ 	.word	0x00032440
        /*0814*/ 	.short	0x010a
        /*0816*/ 	.byte	0x3f
	.zero		1


	//   ....[48]....
        /*0818*/ 	.word	0x000243b0
        /*081c*/ 	.word	0x00000002
        /*0820*/ 	.word	0x00032460
        /*0824*/ 	.short	0x010a
        /*0826*/ 	.byte	0x3f
	.zero		1


	//   ....[49]....
        /*0828*/ 	.word	0x00024940
        /*082c*/ 	.word	0x00000002
        /*0830*/ 	.word	0x00032440
        /*0834*/ 	.short	0x010a
        /*0836*/ 	.byte	0x3f
	.zero		1


	//   ....[50]....
        /*0838*/ 	.word	0x00024b40
        /*083c*/ 	.word	0x00000002
        /*0840*/ 	.word	0x00032460
        /*0844*/ 	.short	0x010a
        /*0846*/ 	.byte	0x3f
	.zero		1


	//   ....[51]....
        /*0848*/ 	.word	0x00025030
        /*084c*/ 	.word	0x00000002
        /*0850*/ 	.word	0x00032440
        /*0854*/ 	.short	0x010a
        /*0856*/ 	.byte	0x3f
	.zero		1


	//   ....[52]....
        /*0858*/ 	.word	0x00025240
        /*085c*/ 	.word	0x00000002
        /*0860*/ 	.word	0x00032460
        /*0864*/ 	.short	0x010a
        /*0866*/ 	.byte	0x3f
	.zero		1


	//   ....[53]....
        /*0868*/ 	.word	0x000263c0
        /*086c*/ 	.word	0x00000000
        /*0870*/ 	.word	0x00032420
        /*0874*/ 	.short	0x010a
        /*0876*/ 	.byte	0x3f
	.zero		1


	//   ....[54]....
        /*0878*/ 	.word	0x00026570
        /*087c*/ 	.word	0x00000006
        /*0880*/ 	.word	0x00000000
        /*0884*/ 	.short	0x010a
        /*0886*/ 	.byte	0x3f
	.zero		1


	//   ....[55]....
        /*0888*/ 	.word	0x000265e0
        /*088c*/ 	.word	0x00000007
        /*0890*/ 	.word	0x00000000
        /*0894*/ 	.short	0x010a
        /*0896*/ 	.byte	0x3f
	.zero		1


	//   ....[56]....
        /*0898*/ 	.word	0x00026650
        /*089c*/ 	.word	0x00000004
        /*08a0*/ 	.word	0x00000000
        /*08a4*/ 	.short	0x010a
        /*08a6*/ 	.byte	0x3f
	.zero		1


	//   ....[57]....
        /*08a8*/ 	.word	0x00026680
        /*08ac*/ 	.word	0x00000003
        /*08b0*/ 	.word	0x00000000
        /*08b4*/ 	.short	0x010a
        /*08b6*/ 	.byte	0x3f
	.zero		1


	//   ....[58]....
        /*08b8*/ 	.word	0x000266f0
        /*08bc*/ 	.word	0x00000007
        /*08c0*/ 	.word	0x00032400
        /*08c4*/ 	.short	0x010a
        /*08c6*/ 	.byte	0x3f
	.zero		1


	//   ....[59]....
        /*08c8*/ 	.word	0x00026740
        /*08cc*/ 	.word	0x00000018
        /*08d0*/ 	.word	0x00000000
        /*08d4*/ 	.short	0x010a
        /*08d6*/ 	.byte	0x3f
	.zero		1


	//   ....[60]....
        /*08d8*/ 	.word	0x000267a0
        /*08dc*/ 	.word	0x00000008
        /*08e0*/ 	.word	0x00032410
        /*08e4*/ 	.short	0x010a
        /*08e6*/ 	.byte	0x3f
	.zero		1


	//   ....[61]....
        /*08e8*/ 	.word	0x000267f0
        /*08ec*/ 	.word	0x00000008
        /*08f0*/ 	.word	0x00000000
        /*08f4*/ 	.short	0x010a
        /*08f6*/ 	.byte	0x3f
	.zero		1


	//   ....[62]....
        /*08f8*/ 	.word	0x00026840
        /*08fc*/ 	.word	0x00000000
        /*0900*/ 	.word	0x00000000
        /*0904*/ 	.short	0x010a
        /*0906*/ 	.byte	0x3f
	.zero		1


	//   ....[63]....
        /*0908*/ 	.word	0x00026890
        /*090c*/ 	.word	0x00000004
        /*0910*/ 	.word	0x00000000
        /*0914*/ 	.short	0x010a
        /*0916*/ 	.byte	0x3f
	.zero		1


	//   ....[64]....
        /*0918*/ 	.word	0x000268e0
        /*091c*/ 	.word	0x00000000
        /*0920*/ 	.word	0x00000000
        /*0924*/ 	.short	0x010a
        /*0926*/ 	.byte	0x3f
	.zero		1


	//   ....[65]....
        /*0928*/ 	.word	0x00026930
        /*092c*/ 	.word	0x00000004
        /*0930*/ 	.word	0x00000000
        /*0934*/ 	.short	0x010a
        /*0936*/ 	.byte	0x3f
	.zero		1


	//   ....[66]....
        /*0938*/ 	.word	0x00026ad0
        /*093c*/ 	.word	0x00000009
        /*0940*/ 	.word	0x00032440
        /*0944*/ 	.short	0x010a
        /*0946*/ 	.byte	0x3f
	.zero		1


	//   ....[67]....
        /*0948*/ 	.word	0x00026b50
        /*094c*/ 	.word	0x00000009
        /*0950*/ 	.word	0x00032420
        /*0954*/ 	.short	0x010a
        /*0956*/ 	.byte	0x3f
	.zero		1


	//   ....[68]....
        /*0958*/ 	.word	0x00026ba0
        /*095c*/ 	.word	0x00000009
        /*0960*/ 	.word	0x00032460
        /*0964*/ 	.short	0x010a
        /*0966*/ 	.byte	0x3f
	.zero		1


	//   ....[69]....
        /*0968*/ 	.word	0x00026bf0
        /*096c*/ 	.word	0x00000002
        /*0970*/ 	.word	0x00032440
        /*0974*/ 	.short	0x010a
        /*0976*/ 	.byte	0x3f
	.zero		1


	//   ....[70]....
        /*0978*/ 	.word	0x00026c40
        /*097c*/ 	.word	0x00000002
        /*0980*/ 	.word	0x00032460
        /*0984*/ 	.short	0x010a
        /*0986*/ 	.byte	0x3f
	.zero		1


	//   ....[71]....
        /*0988*/ 	.word	0x00026c90
        /*098c*/ 	.word	0x00000002
        /*0990*/ 	.word	0x00032440
        /*0994*/ 	.short	0x010a
        /*0996*/ 	.byte	0x3f
	.zero		1


	//   ....[72]....
        /*0998*/ 	.word	0x00026ce0
        /*099c*/ 	.word	0x00000002
        /*09a0*/ 	.word	0x00032460
        /*09a4*/ 	.short	0x010a
        /*09a6*/ 	.byte	0x3f
	.zero		1


	//   ....[73]....
        /*09a8*/ 	.word	0x00026d30
        /*09ac*/ 	.word	0x00000002
        /*09b0*/ 	.word	0x00032440
        /*09b4*/ 	.short	0x010a
        /*09b6*/ 	.byte	0x3f
	.zero		1


	//   ....[74]....
        /*09b8*/ 	.word	0x00026d80
        /*09bc*/ 	.word	0x00000002
        /*09c0*/ 	.word	0x00032460
        /*09c4*/ 	.short	0x010a
        /*09c6*/ 	.byte	0x3f
	.zero		1


	//   ....[75]....
        /*09c8*/ 	.word	0x00027730
        /*09cc*/ 	.word	0x00000000
        /*09d0*/ 	.word	0x00032420
        /*09d4*/ 	.short	0x010a
        /*09d6*/ 	.byte	0x3f
	.zero		1


	//   ....[76]....
        /*09d8*/ 	.word	0x000278d0
        /*09dc*/ 	.word	0x00000006
        /*09e0*/ 	.word	0x00000000
        /*09e4*/ 	.short	0x010a
        /*09e6*/ 	.byte	0x3f
	.zero		1


	//   ....[77]....
        /*09e8*/ 	.word	0x00027920
        /*09ec*/ 	.word	0x00000007
        /*09f0*/ 	.word	0x00000000
        /*09f4*/ 	.short	0x010a
        /*09f6*/ 	.byte	0x3f
	.zero		1


	//   ....[78]....
        /*09f8*/ 	.word	0x00027970
        /*09fc*/ 	.word	0x00000004
        /*0a00*/ 	.word	0x00000000
        /*0a04*/ 	.short	0x010a
        /*0a06*/ 	.byte	0x3f
	.zero		1


	//   ....[79]....
        /*0a08*/ 	.word	0x00027d10
        /*0a0c*/ 	.word	0x0000000c
        /*0a10*/ 	.word	0x00000000
        /*0a14*/ 	.short	0x010a
        /*0a16*/ 	.byte	0x3f
	.zero		1


	//   ....[80]....
        /*0a18*/ 	.word	0x00027e50
        /*0a1c*/ 	.word	0x00000002
        /*0a20*/ 	.word	0x00000000
        /*0a24*/ 	.short	0x010a
        /*0a26*/ 	.byte	0x3f
	.zero		1


	//   ....[81]....
        /*0a28*/ 	.word	0x000284b0
        /*0a2c*/ 	.word	0x0000000b
        /*0a30*/ 	.word	0x00000000
        /*0a34*/ 	.short	0x010a
        /*0a36*/ 	.byte	0x3f
	.zero		1


	//   ....[82]....
        /*0a38*/ 	.word	0x000285f0
        /*0a3c*/ 	.word	0x00000008
        /*0a40*/ 	.word	0x00000000
        /*0a44*/ 	.short	0x010a
        /*0a46*/ 	.byte	0x3f
	.zero		1


	//   ....[83]....
        /*0a48*/ 	.word	0x00029920
        /*0a4c*/ 	.word	0x00000002
        /*0a50*/ 	.word	0x00000000
        /*0a54*/ 	.short	0x0101
        /*0a56*/ 	.byte	0x3f
	.zero		1


	//   ....[84]....
        /*0a58*/ 	.word	0x00042e40
        /*0a5c*/ 	.word	0x00000004
        /*0a60*/ 	.word	0x00000000
        /*0a64*/ 	.short	0x0101
        /*0a66*/ 	.byte	0x3f
	.zero		1


	//   ....[85]....
        /*0a68*/ 	.word	0x00042e70
        /*0a6c*/ 	.word	0x00000002
        /*0a70*/ 	.word	0x00000000
        /*0a74*/ 	.short	0x010a
        /*0a76*/ 	.byte	0x3f
	.zero		1


	//   ....[86]....
        /*0a78*/ 	.word	0x00042ec0
        /*0a7c*/ 	.word	0x00000008
        /*0a80*/ 	.word	0x00000000
        /*0a84*/ 	.short	0x010a
        /*0a86*/ 	.byte	0x3f
	.zero		1


	//----- nvinfo : EIATTR_NUM_MBARRIERS
	.align		4
.L_442:
        /*0a88*/ 	.byte	0x03, 0x38
        /*0a8a*/ 	.short	0x0017


	//----- nvinfo : EIATTR_EXIT_INSTR_OFFSETS
	.align		4
        /*0a8c*/ 	.byte	0x04, 0x1c
        /*0a8e*/ 	.short	(.L_444 - .L_443)


	//   ....[0]....
.L_443:
        /*0a90*/ 	.word	0x00000bf0


	//   ....[1]....
        /*0a94*/ 	.word	0x00021630


	//   ....[2]....
        /*0a98*/ 	.word	0x00021690


	//   ....[3]....
        /*0a9c*/ 	.word	0x000266d0


	//----- nvinfo : EIATTR_MAX_THREADS
	.align		4
.L_444:
        /*0aa0*/ 	.byte	0x04, 0x05
        /*0aa2*/ 	.short	(.L_446 - .L_445)
.L_445:
        /*0aa4*/ 	.word	0x00000180
        /*0aa8*/ 	.word	0x00000001
        /*0aac*/ 	.word	0x00000001


	//----- nvinfo : EIATTR_CRS_STACK_SIZE
	.align		4
.L_446:
        /*0ab0*/ 	.byte	0x04, 0x1e
        /*0ab2*/ 	.short	(.L_448 - .L_447)
.L_447:
        /*0ab4*/ 	.word	0x00000000


	//----- nvinfo : EIATTR_CBANK_PARAM_SIZE
	.align		4
.L_448:
        /*0ab8*/ 	.byte	0x03, 0x19
        /*0aba*/ 	.short	0x0b70


	//----- nvinfo : EIATTR_PARAM_CBANK
	.align		4
        /*0abc*/ 	.byte	0x04, 0x0a
        /*0abe*/ 	.short	(.L_450 - .L_449)
	.align		4
.L_449:
        /*0ac0*/ 	.word	index@(.nv.constant0._ZN7cutlass13device_kernelIN5flash11enable_sm90INS1_16FlashAttnFwdSm90INS1_25CollectiveMainloopFwdSm90ILi2EN4cute5tupleIJNS5_1CILi1EEES8_S8_EEENS6_IJNS7_ILi128EEENS7_ILi96EEENS7_ILi64EEEEEELi256ENS_6half_tEfNS_4arch4Sm90ELb0ELb1ELb0ELb1ELb0ELb0ELb1ELb1ELb0ELb0ELb0ELb0EEENS1_21CollectiveEpilogueFwdINS6_IJSA_NS7_ILi256EEESB_EEES9_SE_SG_Li256ELb1ELb0ELb0ELb0EEENS1_36VarlenDynamicPersistentTileSchedulerILi128ELi96ELi256ELi32ELb0ELb0ELb1ELb1ELb0ELb1EEEEEEEEEvNT_6ParamsE)
        /*0ac4*/ 	.short	0x0210
        /*0ac6*/ 	.short	0x0b70


	//----- nvinfo : EIATTR_SW_WAR
	.align		4
.L_450:
        /*0ac8*/ 	.byte	0x04, 0x36
        /*0aca*/ 	.short	(.L_452 - .L_451)
.L_451:
        /*0acc*/ 	.word	0x00000008
.L_452:


//--------------------- .nv.info._ZN7cutlass13device_kernelIN5flash11enable_sm90INS1_16FlashAttnFwdSm90INS1_25CollectiveMainloopFwdSm90ILi2EN4cute5tupleIJNS5_1CILi1EEES8_S8_EEENS6_IJNS7_ILi128EEENS7_ILi96EEENS7_ILi64EEEEEELi256ENS_6half_tEfNS_4arch4Sm90ELb0ELb1ELb0ELb1ELb0ELb1ELb1ELb1ELb0ELb0ELb0ELb0EEENS1_21CollectiveEpilogueFwdINS6_IJSA_NS7_ILi256EEESB_EEES9_SE_SG_Li256ELb1ELb0ELb0ELb0EEENS1_36VarlenDynamicPersistentTileSchedulerILi128ELi96ELi256ELi32ELb0ELb0ELb1ELb1ELb0ELb1EEEEEEEEEvNT_6ParamsE --------------------------
	.section	.nv.info._ZN7cutlass13device_kernelIN5flash11enable_sm90INS1_16FlashAttnFwdSm90INS1_25CollectiveMainloopFwdSm90ILi2EN4cute5tupleIJNS5_1CILi1EEES8_S8_EEENS6_IJNS7_ILi128EEENS7_ILi96EEENS7_ILi64EEEEEELi256ENS_6half_tEfNS_4arch4Sm90ELb0ELb1ELb0ELb1ELb0ELb1ELb1ELb1ELb0ELb0ELb0ELb0EEENS1_21CollectiveEpilogueFwdINS6_IJSA_NS7_ILi256EEESB_EEES9_SE_SG_Li256ELb1ELb0ELb0ELb0EEENS1_36VarlenDynamicPersistentTileSchedulerILi128ELi96ELi256ELi32ELb0ELb0ELb1ELb1ELb0ELb1EEEEEEEEEvNT_6ParamsE,"",@"SHT_CUDA_INFO"
	.sectionflags	@""
	.align	4


	//----- nvinfo : EIATTR_CUDA_API_VERSION
	.align		4
        /*0000*/ 	.byte	0x04, 0x37
        /*0002*/ 	.short	(.L_454 - .L_453)
.L_453:
        /*0004*/ 	.word	0x00000082


	//----- nvinfo : EIATTR_KPARAM_INFO
	.align		4
.L_454:
        /*0008*/ 	.byte	0x04, 0x17
        /*000a*/ 	.short	(.L_456 - .L_455)
.L_455:
        /*000c*/ 	.word	0x00000000
        /*0010*/ 	.short	0x0000
        /*0012*/ 	.short	0x0070
        /*0014*/ 	.byte	0x00, 0xf0, 0x01, 0x2c


	//----- nvinfo : EIATTR_SPARSE_MMA_MASK
	.align		4
.L_456:
        /*0018*/ 	.byte	0x03, 0x50
        /*001a*/ 	.short	0x0000


	//----- nvinfo : EIATTR_MAXREG_COUNT
	.align		4
        /*001c*/ 	.byte	0x03, 0x1b
        /*001e*/ 	.short	0x00a8


	//----- nvinfo : EIATTR_NUM_BARRIERS
	.align		4
        /*0020*/ 	.byte	0x02, 0x4c
        /*0022*/ 	.byte	0x10
	.zero		1


	//----- nvinfo : EIATTR_EXTERNS
	.align		4
        /*0024*/ 	.byte	0x04, 0x0f
        /*0026*/ 	.short	(.L_458 - .L_457)


	//   ....[0]....
	.align		4
.L_457:
        /*0028*/ 	.word	index@(__assertfail)


	//----- nvinfo : EIATTR_ANNOTATIONS
	.align		4
.L_458:
        /*002c*/ 	.byte	0x04, 0x55
        /*002e*/ 	.short	(.L_460 - .L_459)


	//   ....[0]....
.L_459:
        /* <DEDUP_REMOVED lines=37> */


	//----- nvinfo : EIATTR_MERCURY_ISA_VERSION
	.align		4
.L_460:
        /*0268*/ 	.byte	0x03, 0x5f
        /*026a*/ 	.short	0x0101


	//----- nvinfo : EIATTR_UNUSED_LOAD_BYTE_OFFSET
	.align		4
        /*026c*/ 	.byte	0x04, 0x44
        /*026e*/ 	.short	(.L_462 - .L_461)


	//   ....[0]....
.L_461:
        /*0270*/ 	.word	0x00000c40
        /*0274*/ 	.word	0x0000fff0


	//   ....[1]....
        /*0278*/ 	.word	0x0002a430
        /*027c*/ 	.word	0x0000fff0


	//----- nvinfo : EIATTR_INT_WARP_WIDE_INSTR_OFFSETS
	.align		4
.L_462:
        /*0280*/ 	.byte	0x04, 0x31
        /*0282*/ 	.short	(.L_464 - .L_463)


	//   ....[0]....
.L_463:
        /*0284*/ 	.word	0x00000240


	//   ....[1]....
        /*0288*/ 	.word	0x00000280


	//   ....[2]....
        /*028c*/ 	.word	0x000002f0


	//   ....[3]....
        /*0290*/ 	.word	0x00000300


	//   ....[4]....
        /*0294*/ 	.word	0x0002f680


	//   ....[5]....
        /*0298*/ 	.word	0x0002f710


	//   ....[6]....
        /*029c*/ 	.word	0x0002fc10


	//   ....[7]....
        /*02a0*/ 	.word	0x0002fc80


	//   ....[8]....
        /*02a4*/ 	.word	0x00032190


	//   ....[9]....
        /*02a8*/ 	.word	0x00032220


	//----- nvinfo : EIATTR_COOP_GROUP_MASK_REGIDS
	.align		4
.L_464:
        /*02ac*/ 	.byte	0x04, 0x29
        /*02ae*/ 	.short	(.L_466 - .L_465)


	//   ....[0]....
.L_465:
        /*02b0*/ 	.word	0xffffffff


	//   ....[1]....
        /*02b4*/ 	.word	0xffffffff


	//   ....[2]....
        /*02b8*/ 	.word	0xffffffff


	//   ....[3]....
        /*02bc*/ 	.word	0xffffffff


	//   ....[4]....
        /*02c0*/ 	.word	0xffffffff


	//   ....[5]....
        /*02c4*/ 	.word	0xffffffff


	//   ....[6]....
        /*02c8*/ 	.word	0xffffffff


	//   ....[7]....
        /*02cc*/ 	.word	0xffffffff


	//   ....[8]....
        /*02d0*/ 	.word	0xffffffff


	//   ....[9]....
        /*02d4*/ 	.word	0xffffffff


	//   ....[10]....
        /*02d8*/ 	.word	0xffffffff


	//   ....[11]....
        /*02dc*/ 	.word	0xffffffff


	//   ....[12]....
        /*02e0*/ 	.word	0xffffffff


	//   ....[13]....
        /*02e4*/ 	.word	0xffffffff


	//   ....[14]....
        /*02e8*/ 	.word	0xffffffff


	//   ....[15]....
        /*02ec*/ 	.word	0xffffffff


	//   ....[16]....
        /*02f0*/ 	.word	0xffffffff


	//   ....[17]....
        /*02f4*/ 	.word	0xffffffff


	//   ....[18]....
        /*02f8*/ 	.word	0xffffffff


	//   ....[19]....
        /*02fc*/ 	.word	0xffffffff


	//   ....[20]....
        /*0300*/ 	.word	0xffffffff


	//   ....[21]....
        /*0304*/ 	.word	0xffffffff


	//   ....[22]....
        /*0308*/ 	.word	0xffffffff


	//   ....[23]....
        /*030c*/ 	.word	0xffffffff


	//   ....[24]....
        /*0310*/ 	.word	0xffffffff


	//   ....[25]....
        /*0314*/ 	.word	0xffffffff


	//   ....[26]....
        /*0318*/ 	.word	0xffffffff


	//   ....[27]....
        /*031c*/ 	.word	0xffffffff


	//   ....[28]....
        /*0320*/ 	.word	0xffffffff


	//   ....[29]....
        /*0324*/ 	.word	0xffffffff


	//   ....[30]....
        /*0328*/ 	.word	0xffffffff


	//   ....[31]....
        /*032c*/ 	.word	0xffffffff


	//   ....[32]....
        /*0330*/ 	.word	0xffffffff


	//   ....[33]....
        /*0334*/ 	.word	0xffffffff


	//   ....[34]....
        /*0338*/ 	.word	0xffffffff


	//   ....[35]....
        /*033c*/ 	.word	0xffffffff


	//   ....[36]....
        /*0340*/ 	.word	0xffffffff


	//   ....[37]....
        /*0344*/ 	.word	0xffffffff


	//   ....[38]....
        /*0348*/ 	.word	0xffffffff


	//   ....[39]....
        /*034c*/ 	.word	0xffffffff


	//   ....[40]....
        /*0350*/ 	.word	0xffffffff


	//   ....[41]....
        /*0354*/ 	.word	0xffffffff


	//   ....[42]....
        /*0358*/ 	.word	0xffffffff


	//   ....[43]....
        /*035c*/ 	.word	0xffffffff


	//   ....[44]....
        /*0360*/ 	.word	0xffffffff


	//   ....[45]....
        /*0364*/ 	.word	0xffffffff


	//   ....[46]....
        /*0368*/ 	.word	0xffffffff


	//   ....[47]....
        /*036c*/ 	.word	0xffffffff


	//   ....[48]....
        /*0370*/ 	.word	0xffffffff


	//   ....[49]....
        /*0374*/ 	.word	0xffffffff


	//   ....[50]....
        /*0378*/ 	.word	0xffffffff


	//   ....[51]....
        /*037c*/ 	.word	0xffffffff


	//   ....[52]....
        /*0380*/ 	.word	0xffffffff


	//   ....[53]....
        /*0384*/ 	.word	0xffffffff


	//   ....[54]....
        /*0388*/ 	.word	0xffffffff


	//   ....[55]....
        /*038c*/ 	.word	0xffffffff


	//   ....[56]....
        /*0390*/ 	.word	0xffffffff


	//   ....[57]....
        /*0394*/ 	.word	0xffffffff


	//   ....[58]....
        /*0398*/ 	.word	0x0500000f


	//   ....[59]....
        /*039c*/ 	.word	0x0500000f


	//   ....[60]....
        /*03a0*/ 	.word	0x0500000f


	//   ....[61]....
        /*03a4*/ 	.word	0x0500000f


	//   ....[62]....
        /*03a8*/ 	.word	0x0500000f


	//   ....[63]....
        /*03ac*/ 	.word	0x0500000f


	//   ....[64]....
        /*03b0*/ 	.word	0x0500000f


	//   ....[65]....
        /*03b4*/ 	.word	0x0500000f


	//   ....[66]....
        /*03b8*/ 	.word	0x0500000f


	//   ....[67]....
        /*03bc*/ 	.word	0x0500000f


	//   ....[68]....
        /*03c0*/ 	.word	0x0500000f


	//   ....[69]....
        /*03c4*/ 	.word	0x0500000f


	//   ....[70]....
        /*03c8*/ 	.word	0x0500000f


	//   ....[71]....
        /*03cc*/ 	.word	0x0500000f


	//   ....[72]....
        /*03d0*/ 	.word	0x0500000f


	//   ....[73]....
        /*03d4*/ 	.word	0x0500000f


	//   ....[74]....
        /*03d8*/ 	.word	0x0500000f


	//   ....[75]....
        /*03dc*/ 	.word	0x0500000f


	//   ....[76]....
        /*03e0*/ 	.word	0x0500000f


	//   ....[77]....
        /*03e4*/ 	.word	0x0500000f


	//   ....[78]....
        /*03e8*/ 	.word	0x0500000f


	//   ....[79]....
        /*03ec*/ 	.word	0x0500000f


	//   ....[80]....
        /*03f0*/ 	.word	0x0500000f


	//   ....[81]....
        /*03f4*/ 	.word	0x0500000f


	//   ....[82]....
        /*03f8*/ 	.word	0x0500000f


	//   ....[83]....
        /*03fc*/ 	.word	0x0500000f


	//   ....[84]....
        /*0400*/ 	.word	0x0500000f


	//   ....[85]....
        /*0404*/ 	.word	0x0500000f


	//   ....[86]....
        /*0408*/ 	.word	0x0500000f


	//   ....[87]....
        /*040c*/ 	.word	0x0500000f


	//   ....[88]....
        /*0410*/ 	.word	0x0500000f


	//   ....[89]....
        /*0414*/ 	.word	0x0500000f


	//   ....[90]....
        /*0418*/ 	.word	0x0500000f


	//   ....[91]....
        /*041c*/ 	.word	0x0500000f


	//   ....[92]....
        /*0420*/ 	.word	0x0500000f


	//   ....[93]....
        /*0424*/ 	.word	0x0500000f


	//   ....[94]....
        /*0428*/ 	.word	0x0500000f


	//   ....[95]....
        /*042c*/ 	.word	0xffffffff


	//   ....[96]....
        /*0430*/ 	.word	0xffffffff


	//   ....[97]....
        /*0434*/ 	.word	0xffffffff


	//   ....[98]....
        /*0438*/ 	.word	0xffffffff


	//----- nvinfo : EIATTR_COOP_GROUP_INSTR_OFFSETS
	.align		4
.L_466:
        /*043c*/ 	.byte	0x04, 0x28
        /*043e*/ 	.short	(.L_468 - .L_467)


	//   ....[0]....
.L_467:
        /*0440*/ 	.word	0x000000c0


	//   ....[1]....
        /*0444*/ 	.word	0x00000250


	//   ....[2]....
        /*0448*/ 	.word	0x000002a0


	//   ....[3]....
        /*044c*/ 	.word	0x000004f0


	//   ....[4]....
        /*0450*/ 	.word	0x00000650


	//   ....[5]....
        /*0454*/ 	.word	0x00000770


	//   ....[6]....
        /*0458*/ 	.word	0x000008d0


	//   ....[7]....
        /*045c*/ 	.word	0x00006440


	//   ....[8]....
        /*0460*/ 	.word	0x0000c790


	//   ....[9]....
        /*0464*/ 	.word	0x0000c820


	//   ....[10]....
        /*0468*/ 	.word	0x0000c9f0


	//   ....[11]....
        /*046c*/ 	.word	0x0000ca10


	//   ....[12]....
        /*0470*/ 	.word	0x00016370


	//   ....[13]....
        /*0474*/ 	.word	0x00016400


	//   ....[14]....
        /*0478*/ 	.word	0x000164c0


	//   ....[15]....
        /*047c*/ 	.word	0x00016510


	//   ....[16]....
        /*0480*/ 	.word	0x00020c50


	//   ....[17]....
        /*0484*/ 	.word	0x00020d00


	//   ....[18]....
        /*0488*/ 	.word	0x00020e80


	//   ....[19]....
        /*048c*/ 	.word	0x00020ef0


	//   ....[20]....
        /*0490*/ 	.word	0x00029490


	//   ....[21]....
        /*0494*/ 	.word	0x000294b0


	//   ....[22]....
        /*0498*/ 	.word	0x00029510


	//   ....[23]....
        /*049c*/ 	.word	0x00029550


	//   ....[24]....
        /*04a0*/ 	.word	0x0002cfa0


	//   ....[25]....
        /*04a4*/ 	.word	0x0002d130


	//   ....[26]....
        /*04a8*/ 	.word	0x0002d160


	//   ....[27]....
        /*04ac*/ 	.word	0x0002d190


	//   ....[28]....
        /*04b0*/ 	.word	0x0002d1d0


	//   ....[29]....
        /*04b4*/ 	.word	0x0002d220


	//   ....[30]....
        /*04b8*/ 	.word	0x0002d280


	//   ....[31]....
        /*04bc*/ 	.word	0x0002d460


	//   ....[32]....
        /*04c0*/ 	.word	0x0002d4c0


	//   ....[33]....
        /*04c4*/ 	.word	0x0002d500


	//   ....[34]....
        /*04c8*/ 	.word	0x0002d540


	//   ....[35]....
        /*04cc*/ 	.word	0x0002d570


	//   ....[36]....
        /*04d0*/ 	.word	0x0002d5a0


	//   ....[37]....
        /*04d4*/ 	.word	0x0002d630


	//   ....[38]....
        /*04d8*/ 	.word	0x0002d690


	//   ....[39]....
        /*04dc*/ 	.word	0x0002d720


	//   ....[40]....
        /*04e0*/ 	.word	0x000322b0


	//   ....[41]....
        /*04e4*/ 	.word	0x000322c0


	//   ....[42]....
        /*04e8*/ 	.word	0x000323d0


	//   ....[43]....
        /*04ec*/ 	.word	0x00032430


	//   ....[44]....
        /*04f0*/ 	.word	0x00032470


	//   ....[45]....
        /*04f4*/ 	.word	0x000324b0


	//   ....[46]....
        /*04f8*/ 	.word	0x000324e0


	//   ....[47]....
        /*04fc*/ 	.word	0x00032510


	//   ....[48]....
        /*0500*/ 	.word	0x000326a0


	//   ....[49]....
        /*0504*/ 	.word	0x00032700


	//   ....[50]....
        /*0508*/ 	.word	0x00032740


	//   ....[51]....
        /*050c*/ 	.word	0x00032780


	//   ....[52]....
        /*0510*/ 	.word	0x000327b0


	//   ....[53]....
        /*0514*/ 	.word	0x000327e0


	//   ....[54]....
        /*0518*/ 	.word	0x000328a0


	//   ....[55]....
        /*051c*/ 	.word	0x000328c0


	//   ....[56]....
        /*0520*/ 	.word	0x00032930


	//   ....[57]....
        /*0524*/ 	.word	0x00032fa0


	//   ....[58]....
        /*0528*/ 	.word	0x000333e0


	//   ....[59]....
        /*052c*/ 	.word	0x00033480


	//   ....[60]....
        /*0530*/ 	.word	0x00033520


	//   ....[61]....
        /*0534*/ 	.word	0x000335c0


	//   ....[62]....
        /*0538*/ 	.word	0x00033660


	//   ....[63]....
        /*053c*/ 	.word	0x00033700


	//   ....[64]....
        /*0540*/ 	.word	0x000337a0


	//   ....[65]....
        /*0544*/ 	.word	0x00033840


	//   ....[66]....
        /*0548*/ 	.word	0x000338e0


	//   ....[67]....
        /*054c*/ 	.word	0x000339d0


	//   ....[68]....
        /*0550*/ 	.word	0x00033a70


	//   ....[69]....
        /*0554*/ 	.word	0x00033b10


	//   ....[70]....
        /*0558*/ 	.word	0x00033bb0


	//   ....[71]....
        /*055c*/ 	.word	0x00033c50


	//   ....[72]....
        /*0560*/ 	.word	0x00033cf0


	//   ....[73]....
        /*0564*/ 	.word	0x00033d90


	//   ....[74]....
        /*0568*/ 	.word	0x00033e30


	//   ....[75]....
        /*056c*/ 	.word	0x00034130


	//   ....[76]....
        /*0570*/ 	.word	0x00034410


	//   ....[77]....
        /*0574*/ 	.word	0x00034830


	//   ....[78]....
        /*0578*/ 	.word	0x000348c0


	//   ....[79]....
        /*057c*/ 	.word	0x00034960


	//   ....[80]....
        /*0580*/ 	.word	0x00034a10


	//   ....[81]....
        /*0584*/ 	.word	0x00034a90


	//   ....[82]....
        /*0588*/ 	.word	0x00034b10


	//   ....[83]....
        /*058c*/ 	.word	0x00034b90


	//   ....[84]....
        /*0590*/ 	.word	0x00034c10


	//   ....[85]....
        /*0594*/ 	.word	0x00034ca0


	//   ....[86]....
        /*0598*/ 	.word	0x00034d50


	//   ....[87]....
        /*059c*/ 	.word	0x00034dd0


	//   ....[88]....
        /*05a0*/ 	.word	0x00034e50


	//   ....[89]....
        /*05a4*/ 	.word	0x00034ed0


	//   ....[90]....
        /*05a8*/ 	.word	0x00034f50


	//   ....[91]....
        /*05ac*/ 	.word	0x00034fc0


	//   ....[92]....
        /*05b0*/ 	.word	0x00035060


	//   ....[93]....
        /*05b4*/ 	.word	0x000350f0


	//   ....[94]....
        /*05b8*/ 	.word	0x00035220


	//   ....[95]....
        /*05bc*/ 	.word	0x00038070


	//   ....[96]....
        /*05c0*/ 	.word	0x000380a0


	//   ....[97]....
        /*05c4*/ 	.word	0x000380c0


	//   ....[98]....
        /*05c8*/ 	.word	0x000380d0


	//----- nvinfo : EIATTR_REG_RECONFIG
	.align		4
.L_468:
        /*05cc*/ 	.byte	0x01, 0x54
	.zero		2


	//----- nvinfo : EIATTR_SYSCALL_OFFSETS
	.align		4
        /*05d0*/ 	.byte	0x04, 0x46
        /*05d2*/ 	.short	(.L_470 - .L_469)


	//   ....[0]....
.L_469:
        /*05d4*/ 	.word	0x00001b90


	//   ....[1]....
        /*05d8*/ 	.word	0x00001ce0


	//   ....[2]....
        /*05dc*/ 	.word	0x00006860


	//   ....[3]....
        /*05e0*/ 	.word	0x00006f60


	//   ....[4]....
        /*05e4*/ 	.word	0x0002f8a0


	//   ....[5]....
        /*05e8*/ 	.word	0x0002f9e0


	//   ....[6]....
        /*05ec*/ 	.word	0x0002fae0


	//----- nvinfo : EIATTR_MBARRIER_INSTR_OFFSETS
	.align		4
.L_470:
        /*05f0*/ 	.byte	0x04, 0x39
        /*05f2*/ 	.short	(.L_472 - .L_471)


	//   ....[0]....
.L_471:
        /*05f4*/ 	.word	0x00000390
        /*05f8*/ 	.word	0x000000ff
        /*05fc*/ 	.word	0x00032400
        /*0600*/ 	.short	0x0100
        /*0602*/ 	.byte	0x08
	.zero		1


	//   ....[1]....
        /*0604*/ 	.word	0x000003a0
        /*0608*/ 	.word	0x000000ff
        /*060c*/ 	.word	0x00032410
        /*0610*/ 	.short	0x0100
        /*0612*/ 	.byte	0x08
	.zero		1


	//   ....[2]....
        /*0614*/ 	.word	0x000003b0
        /*0618*/ 	.word	0x000000ff
        /*061c*/ 	.word	0x00032420
        /*0620*/ 	.short	0x0100
        /*0622*/ 	.byte	0x08
	.zero		1


	//   ....[3]....
        /*0624*/ 	.word	0x000004a0
        /*0628*/ 	.word	0x000000ff
        /*062c*/ 	.word	0x00032430
        /*0630*/ 	.short	0x0100
        /*0632*/ 	.byte	0x08
	.zero		1


	//   ....[4]....
        /*0634*/ 	.word	0x000004b0
        /*0638*/ 	.word	0x000000ff
        /*063c*/ 	.word	0x00032440
        /*0640*/ 	.short	0x0100
        /*0642*/ 	.byte	0x08
	.zero		1


	//   ....[5]....
        /*0644*/ 	.word	0x000004c0
        /*0648*/ 	.word	0x000000ff
        /*064c*/ 	.word	0x00032438
        /*0650*/ 	.short	0x0100
        /*0652*/ 	.byte	0x08
	.zero		1


	//   ....[6]....
        /*0654*/ 	.word	0x000004d0
        /*0658*/ 	.word	0x000000ff
        /*065c*/ 	.word	0x00032448
        /*0660*/ 	.short	0x0100
        /*0662*/ 	.byte	0x08
	.zero		1


	//   ....[7]....
        /*0664*/ 	.word	0x00000600
        /*0668*/ 	.word	0x000000ff
        /*066c*/ 	.word	0x00032450
        /*0670*/ 	.short	0x0100
        /*0672*/ 	.byte	0x08
	.zero		1


	//   ....[8]....
        /*0674*/ 	.word	0x00000610
        /*0678*/ 	.word	0x000000ff
        /*067c*/ 	.word	0x00032460
        /*0680*/ 	.short	0x0100
        /*0682*/ 	.byte	0x08
	.zero		1


	//   ....[9]....
        /*0684*/ 	.word	0x00000620
        /*0688*/ 	.word	0x000000ff
        /*068c*/ 	.word	0x00032458
        /*0690*/ 	.short	0x0100
        /*0692*/ 	.byte	0x08
	.zero		1


	//   ....[10]....
        /*0694*/ 	.word	0x00000630
        /*0698*/ 	.word	0x000000ff
        /*069c*/ 	.word	0x00032468
        /*06a0*/ 	.short	0x0100
        /*06a2*/ 	.byte	0x08
	.zero		1


	//   ....[11]....
        /*06a4*/ 	.word	0x00000720
        /*06a8*/ 	.word	0x000000ff
        /*06ac*/ 	.word	0x00032470
        /*06b0*/ 	.short	0x0100
        /*06b2*/ 	.byte	0x06
	.zero		1


	//   ....[12]....
        /*06b4*/ 	.word	0x00000730
        /*06b8*/ 	.word	0x000000ff
        /*06bc*/ 	.word	0x00032480
        /*06c0*/ 	.short	0x0100
        /*06c2*/ 	.byte	0x06
	.zero		1


	//   ....[13]....
        /*06c4*/ 	.word	0x00000740
        /*06c8*/ 	.word	0x000000ff
        /*06cc*/ 	.word	0x00032478
        /*06d0*/ 	.short	0x0100
        /*06d2*/ 	.byte	0x06
	.zero		1


	//   ....[14]....
        /*06d4*/ 	.word	0x00000750
        /*06d8*/ 	.word	0x000000ff
        /*06dc*/ 	.word	0x00032488
        /*06e0*/ 	.short	0x0100
        /*06e2*/ 	.byte	0x06
	.zero		1


	//   ....[15]....
        /*06e4*/ 	.word	0x00000880
        /*06e8*/ 	.word	0x000000ff
        /*06ec*/ 	.word	0x00032490
        /*06f0*/ 	.short	0x0100
        /*06f2*/ 	.byte	0x08
	.zero		1


	//   ....[16]....
        /*06f4*/ 	.word	0x00000890
        /*06f8*/ 	.word	0x000000ff
        /*06fc*/ 	.word	0x000324a0
        /*0700*/ 	.short	0x0100
        /*0702*/ 	.byte	0x08
	.zero		1


	//   ....[17]....
        /*0704*/ 	.word	0x000008a0
        /*0708*/ 	.word	0x000000ff
        /*070c*/ 	.word	0x00032498
        /*0710*/ 	.short	0x0100
        /*0712*/ 	.byte	0x08
	.zero		1


	//   ....[18]....
        /*0714*/ 	.word	0x000008b0
        /*0718*/ 	.word	0x000000ff
        /*071c*/ 	.word	0x000324a8
        /*0720*/ 	.short	0x0100
        /*0722*/ 	.byte	0x08
	.zero		1


	//   ....[19]....
        /*0724*/ 	.word	0x000009e0
        /*0728*/ 	.word	0x000000ff
        /*072c*/ 	.word	0x000324b0
        /*0730*/ 	.short	0x0100
        /*0732*/ 	.byte	0x08
	.zero		1


	//   ....[20]....
        /*0734*/ 	.word	0x000009f0
        /*0738*/ 	.word	0x000000ff
        /*073c*/ 	.word	0x000324c0
        /*0740*/ 	.short	0x0100
        /*0742*/ 	.byte	0x08
	.zero		1


	//   ....[21]....
        /*0744*/ 	.word	0x00000a00
        /*0748*/ 	.word	0x000000ff
        /*074c*/ 	.word	0x000324b8
        /*0750*/ 	.short	0x0100
        /*0752*/ 	.byte	0x08
	.zero		1


	//   ....[22]....
        /*0754*/ 	.word	0x00000a10
        /*0758*/ 	.word	0x000000ff
        /*075c*/ 	.word	0x000324c8
        /*0760*/ 	.short	0x0100
        /*0762*/ 	.byte	0x08
	.zero		1


	//   ....[23]....
        /*0764*/ 	.word	0x00002f20
        /*0768*/ 	.word	0x00000054
        /*076c*/ 	.word	0x00032490
        /*0770*/ 	.short	0x010a
        /*0772*/ 	.byte	0x3f
	.zero		1


	//   ....[24]....
        /*0774*/ 	.word	0x00004070
        /*0778*/ 	.word	0x00000054
        /*077c*/ 	.word	0x00032490
        /*0780*/ 	.short	0x010a
        /*0782*/ 	.byte	0x3f
	.zero		1


	//   ....[25]....
        /*0784*/ 	.word	0x00005030
        /*0788*/ 	.word	0x00000054
        /*078c*/ 	.word	0x00032490
        /*0790*/ 	.short	0x010a
        /*0792*/ 	.byte	0x3f
	.zero		1


	//   ....[26]....
        /*0794*/ 	.word	0x00005240
        /*0798*/ 	.word	0x00000004
        /*079c*/ 	.word	0x00000000
        /*07a0*/ 	.short	0x0101
        /*07a2*/ 	.byte	0x3f
	.zero		1


	//   ....[27]....
        /*07a4*/ 	.word	0x00005280
        /*07a8*/ 	.word	0x00000054
        /*07ac*/ 	.word	0x000324b0
        /*07b0*/ 	.short	0x010a
        /*07b2*/ 	.byte	0x3f
	.zero		1


	//   ....[28]....
        /*07b4*/ 	.word	0x000058d0
        /*07b8*/ 	.word	0x00000054
        /*07bc*/ 	.word	0x00000000
        /*07c0*/ 	.short	0x0101
        /*07c2*/ 	.byte	0x3f
	.zero		1


	//   ....[29]....
        /*07c4*/ 	.word	0x00006b60
        /*07c8*/ 	.word	0x00000091
        /*07cc*/ 	.word	0x00032400
        /*07d0*/ 	.short	0x010a
        /*07d2*/ 	.byte	0x3f
	.zero		1


	//   ....[30]....
        /*07d4*/ 	.word	0x00006bb0
        /*07d8*/ 	.word	0x00000091
        /*07dc*/ 	.word	0x00032400
        /*07e0*/ 	.short	0x010a
        /*07e2*/ 	.byte	0x3f
	.zero		1


	//   ....[31]....
        /*07e4*/ 	.word	0x00007780
        /*07e8*/ 	.word	0x00000091
        /*07ec*/ 	.word	0x00032400
        /*07f0*/ 	.short	0x010a
        /*07f2*/ 	.byte	0x3f
	.zero		1


	//   ....[32]....
        /*07f4*/ 	.word	0x00008b50
        /*07f8*/ 	.word	0x00000091
        /*07fc*/ 	.word	0x00032400
        /*0800*/ 	.short	0x010a
        /*0802*/ 	.byte	0x3f
	.zero		1


	//   ....[33]....
        /*0804*/ 	.word	0x0000a0f0
        /*0808*/ 	.word	0x00000005
        /*080c*/ 	.word	0x00000000
        /*0810*/ 	.short	0x010a
        /*0812*/ 	.byte	0x3f
	.zero		1


	//   ....[34]....
        /*0814*/ 	.word	0x0000a1f0
        /*0818*/ 	.word	0x00000002
        /*081c*/ 	.word	0x00000000
        /*0820*/ 	.short	0x010a
        /*0822*/ 	.byte	0x3f
	.zero		1


	//   ....[35]....
        /*0824*/ 	.word	0x0000a620
        /*0828*/ 	.word	0x00000005
        /*082c*/ 	.word	0x00000000
        /*0830*/ 	.short	0x010a
        /*0832*/ 	.byte	0x3f
	.zero		1


	//   ....[36]....
        /*0834*/ 	.word	0x0000a6d0
        /*0838*/ 	.word	0x00000004
        /*083c*/ 	.word	0x00000000
        /*0840*/ 	.short	0x010a
        /*0842*/ 	.byte	0x3f
	.zero		1


	//   ....[37]....
        /*0844*/ 	.word	0x0000b3e0
        /*0848*/ 	.word	0x00000004
        /*084c*/ 	.word	0x00000000
        /*0850*/ 	.short	0x0101
        /*0852*/ 	.byte	0x3f
	.zero		1


	//   ....[38]....
        /*0854*/ 	.word	0x000149c0
        /*0858*/ 	.word	0x00000002
        /*085c*/ 	.word	0x00000000
        /*0860*/ 	.short	0x0101
        /*0862*/ 	.byte	0x3f
	.zero		1


	//   ....[39]....
        /*0864*/ 	.word	0x00014e10
        /*0868*/ 	.word	0x00000007
        /*086c*/ 	.word	0x00000000
        /*0870*/ 	.short	0x010a
        /*0872*/ 	.byte	0x3f
	.zero		1


	//   ....[40]....
        /*0874*/ 	.word	0x00014f10
        /*0878*/ 	.word	0x00000000
        /*087c*/ 	.word	0x00000000
        /*0880*/ 	.short	0x010a
        /*0882*/ 	.byte	0x3f
	.zero		1


	//   ....[41]....
        /*0884*/ 	.word	0x00015340
        /*0888*/ 	.word	0x00000007
        /*088c*/ 	.word	0x00000000
        /*0890*/ 	.short	0x010a
        /*0892*/ 	.byte	0x3f
	.zero		1


	//   ....[42]....
        /*0894*/ 	.word	0x000153f0
        /*0898*/ 	.word	0x00000006
        /*089c*/ 	.word	0x00000000
        /*08a0*/ 	.short	0x010a
        /*08a2*/ 	.byte	0x3f
	.zero		1


	//   ....[43]....
        /*08a4*/ 	.word	0x00016100
        /*08a8*/ 	.word	0x00000006
        /*08ac*/ 	.word	0x00000000
        /*08b0*/ 	.short	0x0101
        /*08b2*/ 	.byte	0x3f
	.zero		1


	//   ....[44]....
        /*08b4*/ 	.word	0x0001e3d0
        /*08b8*/ 	.word	0x00000000
        /*08bc*/ 	.word	0x00000000
        /*08c0*/ 	.short	0x0101
        /*08c2*/ 	.byte	0x3f
	.zero		1


	//   ....[45]....
        /*08c4*/ 	.word	0x0001e5e0
        /*08c8*/ 	.word	0x00000005
        /*08cc*/ 	.word	0x00000000
        /*08d0*/ 	.short	0x010a
        /*08d2*/ 	.byte	0x3f
	.zero		1


	//   ....[46]....
        /*08d4*/ 	.word	0x0001e6e0
        /*08d8*/ 	.word	0x00000006
        /*08dc*/ 	.word	0x00000000
        /*08e0*/ 	.short	0x010a
        /*08e2*/ 	.byte	0x3f
	.zero		1


	//   ....[47]....
        /*08e4*/ 	.word	0x0001eb10
        /*08e8*/ 	.word	0x00000005
        /*08ec*/ 	.word	0x00000000
        /*08f0*/ 	.short	0x010a
        /*08f2*/ 	.byte	0x3f
	.zero		1


	//   ....[48]....
        /*08f4*/ 	.word	0x0001ebc0
        /*08f8*/ 	.word	0x00000006
        /*08fc*/ 	.word	0x00000000
        /*0900*/ 	.short	0x010a
        /*0902*/ 	.byte	0x3f
	.zero		1


	//   ....[49]....
        /*0904*/ 	.word	0x0001f8c0
        /*0908*/ 	.word	0x00000005
        /*090c*/ 	.word	0x00000000
        /*0910*/ 	.short	0x0101
        /*0912*/ 	.byte	0x3f
	.zero		1


	//   ....[50]....
        /*0914*/ 	.word	0x00029020
        /*0918*/ 	.word	0x00000004
        /*091c*/ 	.word	0x00000000
        /*0920*/ 	.short	0x0101
        /*0922*/ 	.byte	0x3f
	.zero		1


	//   ....[51]....
        /*0924*/ 	.word	0x0002bcc0
        /*0928*/ 	.word	0x00000000
        /*092c*/ 	.word	0x00000000
        /*0930*/ 	.short	0x0101
        /*0932*/ 	.byte	0x3f
	.zero		1


	//   ....[52]....
        /*0934*/ 	.word	0x0002e6e0
        /*0938*/ 	.word	0x00000007
        /*093c*/ 	.word	0x00032420
        /*0940*/ 	.short	0x010a
        /*0942*/ 	.byte	0x3f
	.zero		1


	//   ....[53]....
        /*0944*/ 	.word	0x0002e760
        /*0948*/ 	.word	0x00000008
        /*094c*/ 	.word	0x000324a0
        /*0950*/ 	.short	0x010a
        /*0952*/ 	.byte	0x3f
	.zero		1


	//   ....[54]....
        /*0954*/ 	.word	0x0002e940
        /*0958*/ 	.word	0x00000008
        /*095c*/ 	.word	0x000324c0
        /*0960*/ 	.short	0x010a
        /*0962*/ 	.byte	0x3f
	.zero		1


	//   ....[55]....
        /*0964*/ 	.word	0x0002ed50
        /*0968*/ 	.word	0x00000009
        /*096c*/ 	.word	0x000324a0
        /*0970*/ 	.short	0x010a
        /*0972*/ 	.byte	0x3f
	.zero		1


	//   ....[56]....
        /*0974*/ 	.word	0x0002ef10
        /*0978*/ 	.word	0x00000009
        /*097c*/ 	.word	0x000324c0
        /*0980*/ 	.short	0x010a
        /*0982*/ 	.byte	0x3f
	.zero		1


	//   ....[57]....
        /*0984*/ 	.word	0x0002fff0
        /*0988*/ 	.word	0x00000005
        /*098c*/ 	.word	0x00032440
        /*0990*/ 	.short	0x010a
        /*0992*/ 	.byte	0x3f
	.zero		1


	//   ....[58]....
        /*0994*/ 	.word	0x00030600
        /*0998*/ 	.word	0x00000005
        /*099c*/ 	.word	0x00032420
        /*09a0*/ 	.short	0x010a
        /*09a2*/ 	.byte	0x3f
	.zero		1


	//   ....[59]....
        /*09a4*/ 	.word	0x000306d0
        /*09a8*/ 	.word	0x00000002
        /*09ac*/ 	.word	0x00032460
        /*09b0*/ 	.short	0x010a
        /*09b2*/ 	.byte	0x3f
	.zero		1


	//   ....[60]....
        /*09b4*/ 	.word	0x00030d20
        /*09b8*/ 	.word	0x00000002
        /*09bc*/ 	.word	0x00032440
        /*09c0*/ 	.short	0x010a
        /*09c2*/ 	.byte	0x3f
	.zero		1


	//   ....[61]....
        /*09c4*/ 	.word	0x00030f30
        /*09c8*/ 	.word	0x00000002
        /*09cc*/ 	.word	0x00032460
        /*09d0*/ 	.short	0x010a
        /*09d2*/ 	.byte	0x3f
	.zero		1


	//   ....[62]....
        /*09d4*/ 	.word	0x000314b0
        /*09d8*/ 	.word	0x00000002
        /*09dc*/ 	.word	0x00032440
        /*09e0*/ 	.short	0x010a
        /*09e2*/ 	.byte	0x3f
	.zero		1


	//   ....[63]....
        /*09e4*/ 	.word	0x000316b0
        /*09e8*/ 	.word	0x00000002
        /*09ec*/ 	.word	0x00032460
        /*09f0*/ 	.short	0x010a
        /*09f2*/ 	.byte	0x3f
	.zero		1


	//   ....[64]....
        /*09f4*/ 	.word	0x00031ba0
        /*09f8*/ 	.word	0x00000002
        /*09fc*/ 	.word	0x00032440
        /*0a00*/ 	.short	0x010a
        /*0a02*/ 	.byte	0x3f
	.zero		1


	//   ....[65]....
        /*0a04*/ 	.word	0x00031db0
        /*0a08*/ 	.word	0x00000002
        /*0a0c*/ 	.word	0x00032460
        /*0a10*/ 	.short	0x010a
        /*0a12*/ 	.byte	0x3f
	.zero		1


	//   ....[66]....
        /*0a14*/ 	.word	0x00032f30
        /*0a18*/ 	.word	0x00000000
        /*0a1c*/ 	.word	0x00032420
        /*0a20*/ 	.short	0x010a
        /*0a22*/ 	.byte	0x3f
	.zero		1


	//   ....[67]....
        /*0a24*/ 	.word	0x000330d0
        /*0a28*/ 	.word	0x00000006
        /*0a2c*/ 	.word	0x00000000
        /*0a30*/ 	.short	0x010a
        /*0a32*/ 	.byte	0x3f
	.zero		1


	//   ....[68]....
        /*0a34*/ 	.word	0x00033140
        /*0a38*/ 	.word	0x00000007
        /*0a3c*/ 	.word	0x00000000
        /*0a40*/ 	.short	0x010a
        /*0a42*/ 	.byte	0x3f
	.zero		1


	//   ....[69]....
        /*0a44*/ 	.word	0x000331b0
        /*0a48*/ 	.word	0x00000004
        /*0a4c*/ 	.word	0x00000000
        /*0a50*/ 	.short	0x010a
        /*0a52*/ 	.byte	0x3f
	.zero		1


	//   ....[70]....
        /*0a54*/ 	.word	0x000331e0
        /*0a58*/ 	.word	0x00000003
        /*0a5c*/ 	.word	0x00000000
        /*0a60*/ 	.short	0x010a
        /*0a62*/ 	.byte	0x3f
	.zero		1


	//   ....[71]....
        /*0a64*/ 	.word	0x00033240
        /*0a68*/ 	.word	0x00000054
        /*0a6c*/ 	.word	0x00032490
        /*0a70*/ 	.short	0x010a
        /*0a72*/ 	.byte	0x3f
	.zero		1


	//   ....[72]....
        /*0a74*/ 	.word	0x00033290
        /*0a78*/ 	.word	0x00000054
        /*0a7c*/ 	.word	0x00032490
        /*0a80*/ 	.short	0x010a
        /*0a82*/ 	.byte	0x3f
	.zero		1


	//   ....[73]....
        /*0a84*/ 	.word	0x000332e0
        /*0a88*/ 	.word	0x00000054
        /*0a8c*/ 	.word	0x00032490
        /*0a90*/ 	.short	0x010a
        /*0a92*/ 	.byte	0x3f
	.zero		1


	//   ....[74]....
        /*0a94*/ 	.word	0x00033330
        /*0a98*/ 	.word	0x00000054
        /*0a9c*/ 	.word	0x000324b0
        /*0aa0*/ 	.short	0x010a
        /*0aa2*/ 	.byte	0x3f
	.zero		1


	//   ....[75]....
        /*0aa4*/ 	.word	0x00033920
        /*0aa8*/ 	.word	0x00000091
        /*0aac*/ 	.word	0x00032400
        /*0ab0*/ 	.short	0x010a
        /*0ab2*/ 	.byte	0x3f
	.zero		1


	//   ....[76]....
        /*0ab4*/ 	.word	0x00033e70
        /*0ab8*/ 	.word	0x00000091
        /*0abc*/ 	.word	0x00032400
        /*0ac0*/ 	.short	0x010a
        /*0ac2*/ 	.byte	0x3f
	.zero		1


	//   ....[77]....
        /*0ac4*/ 	.word	0x00033ec0
        /*0ac8*/ 	.word	0x00000002
        /*0acc*/ 	.word	0x00000000
        /*0ad0*/ 	.short	0x010a
        /*0ad2*/ 	.byte	0x3f
	.zero		1


	//   ....[78]....
        /*0ad4*/ 	.word	0x00033f10
        /*0ad8*/ 	.word	0x00000004
        /*0adc*/ 	.word	0x00000000
        /*0ae0*/ 	.short	0x010a
        /*0ae2*/ 	.byte	0x3f
	.zero		1


	//   ....[79]....
        /*0ae4*/ 	.word	0x00033f60
        /*0ae8*/ 	.word	0x00000000
        /*0aec*/ 	.word	0x00000000
        /*0af0*/ 	.short	0x010a
        /*0af2*/ 	.byte	0x3f
	.zero		1


	//   ....[80]....
        /*0af4*/ 	.word	0x00033fb0
        /*0af8*/ 	.word	0x00000006
        /*0afc*/ 	.word	0x00000000
        /*0b00*/ 	.short	0x010a
        /*0b02*/ 	.byte	0x3f
	.zero		1


	//   ....[81]....
        /*0b04*/ 	.word	0x00034000
        /*0b08*/ 	.word	0x00000006
        /*0b0c*/ 	.word	0x00000000
        /*0b10*/ 	.short	0x010a
        /*0b12*/ 	.byte	0x3f
	.zero		1


	//   ....[82]....
        /*0b14*/ 	.word	0x00034050
        /*0b18*/ 	.word	0x00000006
        /*0b1c*/ 	.word	0x00000000
        /*0b20*/ 	.short	0x010a
        /*0b22*/ 	.byte	0x3f
	.zero		1


	//   ....[83]....
        /*0b24*/ 	.word	0x000341f0
        /*0b28*/ 	.word	0x00000007
        /*0b2c*/ 	.word	0x00032420
        /*0b30*/ 	.short	0x010a
        /*0b32*/ 	.byte	0x3f
	.zero		1


	//   ....[84]....
        /*0b34*/ 	.word	0x00034240
        /*0b38*/ 	.word	0x00000008
        /*0b3c*/ 	.word	0x000324a0
        /*0b40*/ 	.short	0x010a
        /*0b42*/ 	.byte	0x3f
	.zero		1


	//   ....[85]....
        /*0b44*/ 	.word	0x00034290
        /*0b48*/ 	.word	0x00000008
        /*0b4c*/ 	.word	0x000324c0
        /*0b50*/ 	.short	0x010a
        /*0b52*/ 	.byte	0x3f
	.zero		1


	//   ....[86]....
        /*0b54*/ 	.word	0x000342e0
        /*0b58*/ 	.word	0x00000009
        /*0b5c*/ 	.word	0x000324a0
        /*0b60*/ 	.short	0x010a
        /*0b62*/ 	.byte	0x3f
	.zero		1


	//   ....[87]....
        /*0b64*/ 	.word	0x00034330
        /*0b68*/ 	.word	0x00000009
        /*0b6c*/ 	.word	0x000324c0
        /*0b70*/ 	.short	0x010a
        /*0b72*/ 	.byte	0x3f
	.zero		1


	//   ....[88]....
        /*0b74*/ 	.word	0x000344d0
        /*0b78*/ 	.word	0x00000005
        /*0b7c*/ 	.word	0x00032440
        /*0b80*/ 	.short	0x010a
        /*0b82*/ 	.byte	0x3f
	.zero		1


	//   ....[89]....
        /*0b84*/ 	.word	0x00034550
        /*0b88*/ 	.word	0x00000005
        /*0b8c*/ 	.word	0x00032420
        /*0b90*/ 	.short	0x010a
        /*0b92*/ 	.byte	0x3f
	.zero		1


	//   ....[90]....
        /*0b94*/ 	.word	0x000345a0
        /*0b98*/ 	.word	0x00000002
        /*0b9c*/ 	.word	0x00032460
        /*0ba0*/ 	.short	0x010a
        /*0ba2*/ 	.byte	0x3f
	.zero		1


	//   ....[91]....
        /*0ba4*/ 	.word	0x000345f0
        /*0ba8*/ 	.word	0x00000002
        /*0bac*/ 	.word	0x00032440
        /*0bb0*/ 	.short	0x010a
        /*0bb2*/ 	.byte	0x3f
	.zero		1


	//   ....[92]....
        /*0bb4*/ 	.word	0x00034640
        /*0bb8*/ 	.word	0x00000002
        /*0bbc*/ 	.word	0x00032460
        /*0bc0*/ 	.short	0x010a
        /*0bc2*/ 	.byte	0x3f
	.zero		1


	//   ....[93]....
        /*0bc4*/ 	.word	0x00034690
        /*0bc8*/ 	.word	0x00000002
        /*0bcc*/ 	.word	0x00032440
        /*0bd0*/ 	.short	0x010a
        /*0bd2*/ 	.byte	0x3f
	.zero		1


	//   ....[94]....
        /*0bd4*/ 	.word	0x000346e0
        /*0bd8*/ 	.word	0x00000002
        /*0bdc*/ 	.word	0x00032460
        /*0be0*/ 	.short	0x010a
        /*0be2*/ 	.byte	0x3f
	.zero		1


	//   ....[95]....
        /*0be4*/ 	.word	0x00034730
        /*0be8*/ 	.word	0x00000002
        /*0bec*/ 	.word	0x00032440
        /*0bf0*/ 	.short	0x010a
        /*0bf2*/ 	.byte	0x3f
	.zero		1


	//   ....[96]....
        /*0bf4*/ 	.word	0x00034780
        /*0bf8*/ 	.word	0x00000002
        /*0bfc*/ 	.word	0x00032460
        /*0c00*/ 	.short	0x010a
        /*0c02*/ 	.byte	0x3f
	.zero		1


	//   ....[97]....
        /*0c04*/ 	.word	0x00035140
        /*0c08*/ 	.word	0x00000000
        /*0c0c*/ 	.word	0x00032420
        /*0c10*/ 	.short	0x010a
        /*0c12*/ 	.byte	0x3f
	.zero		1


	//   ....[98]....
        /*0c14*/ 	.word	0x000352e0
        /*0c18*/ 	.word	0x00000006
        /*0c1c*/ 	.word	0x00000000
        /*0c20*/ 	.short	0x010a
        /*0c22*/ 	.byte	0x3f
	.zero		1


	//   ....[99]....
        /*0c24*/ 	.word	0x00035330
        /*0c28*/ 	.word	0x00000007
        /*0c2c*/ 	.word	0x00000000
        /*0c30*/ 	.short	0x010a
        /*0c32*/ 	.byte	0x3f
	.zero		1


	//   ....[100]....
        /*0c34*/ 	.word	0x00035380
        /*0c38*/ 	.word	0x00000004
        /*0c3c*/ 	.word	0x00000000
        /*0c40*/ 	.short	0x010a
        /*0c42*/ 	.byte	0x3f
	.zero		1


	//   ....[101]....
        /*0c44*/ 	.word	0x00035500
        /*0c48*/ 	.word	0x00000003
        /*0c4c*/ 	.word	0x00000000
        /*0c50*/ 	.short	0x010a
        /*0c52*/ 	.byte	0x3f
	.zero		1


	//   ....[102]....
        /*0c54*/ 	.word	0x00035600
        /*0c58*/ 	.word	0x00000008
        /*0c5c*/ 	.word	0x00000000
        /*0c60*/ 	.short	0x010a
        /*0c62*/ 	.byte	0x3f
	.zero		1


	//   ....[103]....
        /*0c64*/ 	.word	0x00035a20
        /*0c68*/ 	.word	0x00000004
        /*0c6c*/ 	.word	0x00032410
        /*0c70*/ 	.short	0x010a
        /*0c72*/ 	.byte	0x3f
	.zero		1


	//   ....[104]....
        /*0c74*/ 	.word	0x00035b40
        /*0c78*/ 	.word	0x00000003
        /*0c7c*/ 	.word	0x00000000
        /*0c80*/ 	.short	0x010a
        /*0c82*/ 	.byte	0x3f
	.zero		1


	//   ....[105]....
        /*0c84*/ 	.word	0x00035c40
        /*0c88*/ 	.word	0x00000008
        /*0c8c*/ 	.word	0x00000000
        /*0c90*/ 	.short	0x010a
        /*0c92*/ 	.byte	0x3f
	.zero		1


	//   ....[106]....
        /*0c94*/ 	.word	0x000369f0
        /*0c98*/ 	.word	0x0000000a
        /*0c9c*/ 	.word	0x00000000
        /*0ca0*/ 	.short	0x0101
        /*0ca2*/ 	.byte	0x3f
	.zero		1


	//   ....[107]....
        /*0ca4*/ 	.word	0x00040840
        /*0ca8*/ 	.word	0x00000000
        /*0cac*/ 	.word	0x00000000
        /*0cb0*/ 	.short	0x0101
        /*0cb2*/ 	.byte	0x3f
	.zero		1


	//   ....[108]....
        /*0cb4*/ 	.word	0x00040880
        /*0cb8*/ 	.word	0x00000008
        /*0cbc*/ 	.word	0x00000000
        /*0cc0*/ 	.short	0x010a
        /*0cc2*/ 	.byte	0x3f
	.zero		1


	//   ....[109]....
        /*0cc4*/ 	.word	0x000408d0
        /*0cc8*/ 	.word	0x00000004
        /*0ccc*/ 	.word	0x00032410
        /*0cd0*/ 	.short	0x010a
        /*0cd2*/ 	.byte	0x3f
	.zero		1


	//   ....[110]....
        /*0cd4*/ 	.word	0x00040920
        /*0cd8*/ 	.word	0x00000008
        /*0cdc*/ 	.word	0x00000000
        /*0ce0*/ 	.short	0x010a
        /*0ce2*/ 	.byte	0x3f
	.zero		1


	//----- nvinfo : EIATTR_NUM_MBARRIERS
	.align		4
.L_472:
        /*0ce4*/ 	.byte	0x03, 0x38
        /*0ce6*/ 	.short	0x0017


	//----- nvinfo : EIATTR_EXIT_INSTR_OFFSETS
	.align		4
        /*0ce8*/ 	.byte	0x04, 0x1c
        /*0cea*/ 	.short	(.L_474 - .L_473)


	//   ....[0]....
.L_473:
        /*0cec*/ 	.word	0x00033230


	//----- nvinfo : EIATTR_MAX_THREADS
	.align		4
.L_474:
        /*0cf0*/ 	.byte	0x04, 0x05
        /*0cf2*/ 	.short	(.L_476 - .L_475)
.L_475:
        /*0cf4*/ 	.word	0x00000180
        /*0cf8*/ 	.word	0x00000001
        /*0cfc*/ 	.word	0x00000001


	//----- nvinfo : EIATTR_CRS_STACK_SIZE
	.align		4
.L_476:
        /*0d00*/ 	.byte	0x04, 0x1e
        /*0d02*/ 	.short	(.L_478 - .L_477)
.L_477:
        /*0d04*/ 	.word	0x00000000


	//----- nvinfo : EIATTR_CBANK_PARAM_SIZE
	.align		4
.L_478:
        /*0d08*/ 	.byte	0x03, 0x19
        /*0d0a*/ 	.short	0x0b70


	//----- nvinfo : EIATTR_PARAM_CBANK
	.align		4
        /*0d0c*/ 	.byte	0x04, 0x0a
        /*0d0e*/ 	.short	(.L_480 - .L_479)
	.align		4
.L_479:
        /*0d10*/ 	.word	index@(.nv.constant0._ZN7cutlass13device_kernelIN5flash11enable_sm90INS1_16FlashAttnFwdSm90INS1_25CollectiveMainloopFwdSm90ILi2EN4cute5tupleIJNS5_1CILi1EEES8_S8_EEENS6_IJNS7_ILi128EEENS7_ILi96EEENS7_ILi64EEEEEELi256ENS_6half_tEfNS_4arch4Sm90ELb0ELb1ELb0ELb1ELb0ELb1ELb1ELb1ELb0ELb0ELb0ELb0EEENS1_21CollectiveEpilogueFwdINS6_IJSA_NS7_ILi256EEESB_EEES9_SE_SG_Li256ELb1ELb0ELb0ELb0EEENS1_36VarlenDynamicPersistentTileSchedulerILi128ELi96ELi256ELi32ELb0ELb0ELb1ELb1ELb0ELb1EEEEEEEEEvNT_6ParamsE)
        /*0d14*/ 	.short	0x0210
        /*0d16*/ 	.short	0x0b70


	//----- nvinfo : EIATTR_SW_WAR
	.align		4
.L_480:
        /*0d18*/ 	.byte	0x04, 0x36
        /*0d1a*/ 	.short	(.L_482 - .L_481)
.L_481:
        /*0d1c*/ 	.word	0x00000008
.L_482:


//--------------------- .nv.info._ZN7cutlass13device_kernelIN5flash11enable_sm90INS1_16FlashAttnFwdSm90INS1_25CollectiveMainloopFwdSm90ILi2EN4cute5tupleIJNS5_1CILi1EEES8_S8_EEENS6_IJNS7_ILi128EEENS7_ILi96EEENS7_ILi64EEEEEELi256ENS_6half_tEfNS_4arch4Sm90ELb1ELb0ELb0ELb0ELb0ELb0ELb0ELb1ELb0ELb0ELb0ELb0EEENS1_21CollectiveEpilogueFwdINS6_IJSA_NS7_ILi256EEESB_EEES9_SE_SG_Li256ELb0ELb0ELb0ELb0EEENS1_30DynamicPersistentTileSchedulerILi256ELi32ELb0ELb0ELb1EEEEEEEEEvNT_6ParamsE --------------------------
	.section	.nv.info._ZN7cutlass13device_kernelIN5flash11enable_sm90INS1_16FlashAttnFwdSm90INS1_25CollectiveMainloopFwdSm90ILi2EN4cute5tupleIJNS5_1CILi1EEES8_S8_EEENS6_IJNS7_ILi128EEENS7_ILi96EEENS7_ILi64EEEEEELi256ENS_6half_tEfNS_4arch4Sm90ELb1ELb0ELb0ELb0ELb0ELb0ELb0ELb1ELb0ELb0ELb0ELb0EEENS1_21CollectiveEpilogueFwdINS6_IJSA_NS7_ILi256EEESB_EEES9_SE_SG_Li256ELb0ELb0ELb0ELb0EEENS1_30DynamicPersistentTileSchedulerILi256ELi32ELb0ELb0ELb1EEEEEEEEEvNT_6ParamsE,"",@"SHT_CUDA_INFO"
	.sectionflags	@""
	.align	4


	//----- nvinfo : EIATTR_CUDA_API_VERSION
	.align		4
        /*0000*/ 	.byte	0x04, 0x37
        /*0002*/ 	.short	(.L_484 - .L_483)
.L_483:
        /*0004*/ 	.word	0x00000082


	//----- nvinfo : EIATTR_KPARAM_INFO
	.align		4
.L_484:
        /*0008*/ 	.byte	0x04, 0x17
        /*000a*/ 	.short	(.L_486 - .L_485)
.L_485:
        /*000c*/ 	.word	0x00000000
        /*0010*/ 	.short	0x0000
        /*0012*/ 	.short	0x0070
        /*0014*/ 	.byte	0x00, 0xf0, 0x01, 0x2e


	//----- nvinfo : EIATTR_SPARSE_MMA_MASK
	.align		4
.L_486:
        /*0018*/ 	.byte	0x03, 0x50
        /*001a*/ 	.short	0x0000


	//----- nvinfo : EIATTR_MAXREG_COUNT
	.align		4
        /*001c*/ 	.byte	0x03, 0x1b
        /*001e*/ 	.short	0x00a8


	//----- nvinfo : EIATTR_NUM_BARRIERS
	.align		4
        /*0020*/ 	.byte	0x02, 0x4c
        /*0022*/ 	.byte	0x10
	.zero		1


	//----- nvinfo : EIATTR_EXTERNS
	.align		4
        /*0024*/ 	.byte	0x04, 0x0f
        /*0026*/ 	.short	(.L_488 - .L_487)


	//   ....[0]....
	.align		4
.L_487:
        /*0028*/ 	.word	index@(__assertfail)


	//----- nvinfo : EIATTR_MERCURY_ISA_VERSION
	.align		4
.L_488:
        /*002c*/ 	.byte	0x03, 0x5f
        /*002e*/ 	.short	0x0101


	//----- nvinfo : EIATTR_INT_WARP_WIDE_INSTR_OFFSETS
	.align		4
        /*0030*/ 	.byte	0x04, 0x31
        /*0032*/ 	.short	(.L_490 - .L_489)


	//   ....[0]....
.L_489:
        /*0034*/ 	.word	0x00000180


	//   ....[1]....
        /*0038*/ 	.word	0x000001b0


	//   ....[2]....
        /*003c*/ 	.word	0x000001c0


	//   ....[3]....
        /*0040*/ 	.word	0x00009f40


	//   ....[4]....
        /*0044*/ 	.word	0x00009fd0


	//   ....[5]....
        /*0048*/ 	.word	0x0000a4c0


	//   ....[6]....
        /*004c*/ 	.word	0x0000c0b0


	//   ....[7]....
        /*0050*/ 	.word	0x0000c140


	//----- nvinfo : EIATTR_COOP_GROUP_MASK_REGIDS
	.align		4
.L_490:
        /*0054*/ 	.byte	0x04, 0x29
        /*0056*/ 	.short	(.L_492 - .L_491)


	//   ....[0]....
.L_491:
        /*0058*/ 	.word	0xffffffff


	//   ....[1]....
        /*005c*/ 	.word	0xffffffff


	//   ....[2]....
        /*0060*/ 	.word	0xffffffff


	//   ....[3]....
        /*0064*/ 	.word	0xffffffff


	//   ....[4]....
        /*0068*/ 	.word	0xffffffff


	//   ....[5]....
        /*006c*/ 	.word	0xffffffff


	//   ....[6]....
        /*0070*/ 	.word	0xffffffff


	//   ....[7]....
        /*0074*/ 	.word	0xffffffff


	//   ....[8]....
        /*0078*/ 	.word	0xffffffff


	//   ....[9]....
        /*007c*/ 	.word	0xffffffff


	//   ....[10]....
        /*0080*/ 	.word	0xffffffff


	//   ....[11]....
        /*0084*/ 	.word	0xffffffff


	//   ....[12]....
        /*0088*/ 	.word	0xffffffff


	//   ....[13]....
        /*008c*/ 	.word	0xffffffff


	//   ....[14]....
        /*0090*/ 	.word	0xffffffff


	//   ....[15]....
        /*0094*/ 	.word	0xffffffff


	//   ....[16]....
        /*0098*/ 	.word	0xffffffff


	//   ....[17]....
        /*009c*/ 	.word	0xffffffff


	//   ....[18]....
        /*00a0*/ 	.word	0xffffffff


	//   ....[19]....
        /*00a4*/ 	.word	0xffffffff


	//   ....[20]....
        /*00a8*/ 	.word	0xffffffff


	//   ....[21]....
        /*00ac*/ 	.word	0xffffffff


	//   ....[22]....
        /*00b0*/ 	.word	0xffffffff


	//   ....[23]....
        /*00b4*/ 	.word	0xffffffff


	//   ....[24]....
        /*00b8*/ 	.word	0xffffffff


	//   ....[25]....
        /*00bc*/ 	.word	0xffffffff


	//   ....[26]....
        /*00c0*/ 	.word	0xffffffff


	//   ....[27]....
        /*00c4*/ 	.word	0xffffffff


	//   ....[28]....
        /*00c8*/ 	.word	0x0500000f


	//   ....[29]....
        /*00cc*/ 	.word	0x0500000f


	//----- nvinfo : EIATTR_COOP_GROUP_INSTR_OFFSETS
	.align		4
.L_492:
        /*00d0*/ 	.byte	0x04, 0x28
        /*00d2*/ 	.short	(.L_494 - .L_493)


	//   ....[0]....
.L_493:
        /*00d4*/ 	.word	0x00000060


	//   ....[1]....
        /*00d8*/ 	.word	0x00000190


	//   ....[2]....
        /*00dc*/ 	.word	0x000001e0


	//   ....[3]....
        /*00e0*/ 	.word	0x000003d0


	//   ....[4]....
        /*00e4*/ 	.word	0x00000530


	//   ....[5]....
        /*00e8*/ 	.word	0x00000650


	//   ....[6]....
        /*00ec*/ 	.word	0x000007b0


	//   ....[7]....
        /*00f0*/ 	.word	0x00001610


	//   ....[8]....
        /*00f4*/ 	.word	0x000020d0


	//   ....[9]....
        /*00f8*/ 	.word	0x000021b0


	//   ....[10]....
        /*00fc*/ 	.word	0x000027e0


	//   ....[11]....
        /*0100*/ 	.word	0x00002880


	//   ....[12]....
        /*0104*/ 	.word	0x00003c80


	//   ....[13]....
        /*0108*/ 	.word	0x00003d40


	//   ....[14]....
        /*010c*/ 	.word	0x00004390


	//   ....[15]....
        /*0110*/ 	.word	0x00004400


	//   ....[16]....
        /*0114*/ 	.word	0x00005cb0


	//   ....[17]....
        /*0118*/ 	.word	0x00005ce0


	//   ....[18]....
        /*011c*/ 	.word	0x000060a0


	//   ....[19]....
        /*0120*/ 	.word	0x00006270


	//   ....[20]....
        /*0124*/ 	.word	0x00007560


	//   ....[21]....
        /*0128*/ 	.word	0x000075a0


	//   ....[22]....
        /*012c*/ 	.word	0x00007670


	//   ....[23]....
        /*0130*/ 	.word	0x00007690


	//   ....[24]....
        /*0134*/ 	.word	0x00008680


	//   ....[25]....
        /*0138*/ 	.word	0x000099c0


	//   ....[26]....
        /*013c*/ 	.word	0x0000c1c0


	//   ....[27]....
        /*0140*/ 	.word	0x0000c370


	//   ....[28]....
        /*0144*/ 	.word	0x0000c8c0


	//   ....[29]....
        /*0148*/ 	.word	0x0000cca0


	//----- nvinfo : EIATTR_REG_RECONFIG
	.align		4
.L_494:
        /*014c*/ 	.byte	0x01, 0x54
	.zero		2


	//----- nvinfo : EIATTR_SYSCALL_OFFSETS
	.align		4
        /*0150*/ 	.byte	0x04, 0x46
        /*0152*/ 	.short	(.L_496 - .L_495)


	//   ....[0]....
.L_495:
        /*0154*/ 	.word	0x000017c0


	//   ....[1]....
        /*0158*/ 	.word	0x0000a160


	//   ....[2]....
        /*015c*/ 	.word	0x0000a2a0


	//   ....[3]....
        /*0160*/ 	.word	0x0000a3a0


	//----- nvinfo : EIATTR_MBARRIER_INSTR_OFFSETS
	.align		4
.L_496:
        /*0164*/ 	.byte	0x04, 0x39
        /*0166*/ 	.short	(.L_498 - .L_497)


	//   ....[0]....
.L_497:
        /*0168*/ 	.word	0x00000280
        /*016c*/ 	.word	0x000000ff
        /*0170*/ 	.word	0x00022800
        /*0174*/ 	.short	0x0100
        /*0176*/ 	.byte	0x06
	.zero		1


	//   ....[1]....
        /*0178*/ 	.word	0x00000290
        /*017c*/ 	.word	0x000000ff
        /*0180*/ 	.word	0x00022820
        /*0184*/ 	.short	0x0100
        /*0186*/ 	.byte	0x06
	.zero		1


	//   ....[2]....
        /*0188*/ 	.word	0x00000380
        /*018c*/ 	.word	0x000000ff
        /*0190*/ 	.word	0x00022830
        /*0194*/ 	.short	0x0100
        /*0196*/ 	.byte	0x08
	.zero		1


	//   ....[3]....
        /*0198*/ 	.word	0x00000390
        /*019c*/ 	.word	0x000000ff
        /*01a0*/ 	.word	0x00022840
        /*01a4*/ 	.short	0x0100
        /*01a6*/ 	.byte	0x08
	.zero		1


	//   ....[4]....
        /*01a8*/ 	.word	0x000003a0
        /*01ac*/ 	.word	0x000000ff
        /*01b0*/ 	.word	0x00022838
        /*01b4*/ 	.short	0x0100
        /*01b6*/ 	.byte	0x08
	.zero		1


	//   ....[5]....
        /*01b8*/ 	.word	0x000003b0
        /*01bc*/ 	.word	0x000000ff
        /*01c0*/ 	.word	0x00022848
        /*01c4*/ 	.short	0x0100
        /*01c6*/ 	.byte	0x08
	.zero		1


	//   ....[6]....
        /*01c8*/ 	.word	0x000004e0
        /*01cc*/ 	.word	0x000000ff
        /*01d0*/ 	.word	0x00022850
        /*01d4*/ 	.short	0x0100
        /*01d6*/ 	.byte	0x08
	.zero		1


	//   ....[7]....
        /*01d8*/ 	.word	0x000004f0
        /*01dc*/ 	.word	0x000000ff
        /*01e0*/ 	.word	0x00022860
        /*01e4*/ 	.short	0x0100
        /*01e6*/ 	.byte	0x08
	.zero		1


	//   ....[8]....
        /*01e8*/ 	.word	0x00000500
        /*01ec*/ 	.word	0x000000ff
        /*01f0*/ 	.word	0x00022858
        /*01f4*/ 	.short	0x0100
        /*01f6*/ 	.byte	0x08
	.zero		1


	//   ....[9]....
        /*01f8*/ 	.word	0x00000510
        /*01fc*/ 	.word	0x000000ff
        /*0200*/ 	.word	0x00022868
        /*0204*/ 	.short	0x0100
        /*0206*/ 	.byte	0x08
	.zero		1


	//   ....[10]....
        /*0208*/ 	.word	0x00000600
        /*020c*/ 	.word	0x000000ff
        /*0210*/ 	.word	0x00022870
        /*0214*/ 	.short	0x0100
        /*0216*/ 	.byte	0x06
	.zero		1


	//   ....[11]....
        /*0218*/ 	.word	0x00000610
        /*021c*/ 	.word	0x000000ff
        /*0220*/ 	.word	0x00022880
        /*0224*/ 	.short	0x0100
        /*0226*/ 	.byte	0x06
	.zero		1


	//   ....[12]....
        /*0228*/ 	.word	0x00000620
        /*022c*/ 	.word	0x000000ff
        /*0230*/ 	.word	0x00022878
        /*0234*/ 	.short	0x0100
        /*0236*/ 	.byte	0x06
	.zero		1


	//   ....[13]....
        /*0238*/ 	.word	0x00000630
        /*023c*/ 	.word	0x000000ff
        /*0240*/ 	.word	0x00022888
        /*0244*/ 	.short	0x0100
        /*0246*/ 	.byte	0x06
	.zero		1


	//   ....[14]....
        /*0248*/ 	.word	0x00000760
        /*024c*/ 	.word	0x000000ff
        /*0250*/ 	.word	0x00022890
        /*0254*/ 	.short	0x0100
        /*0256*/ 	.byte	0x08
	.zero		1


	//   ....[15]....
        /*0258*/ 	.word	0x00000770
        /*025c*/ 	.word	0x000000ff
        /*0260*/ 	.word	0x000228a0
        /*0264*/ 	.short	0x0100
        /*0266*/ 	.byte	0x08
	.zero		1


	//   ....[16]....
        /*0268*/ 	.word	0x00000780
        /*026c*/ 	.word	0x000000ff
        /*0270*/ 	.word	0x00022898
        /*0274*/ 	.short	0x0100
        /*0276*/ 	.byte	0x08
	.zero		1


	//   ....[17]....
        /*0278*/ 	.word	0x00000790
        /*027c*/ 	.word	0x000000ff
        /*0280*/ 	.word	0x000228a8
        /*0284*/ 	.short	0x0100
        /*0286*/ 	.byte	0x08
	.zero		1


	//   ....[18]....
        /*0288*/ 	.word	0x000008c0
        /*028c*/ 	.word	0x000000ff
        /*0290*/ 	.word	0x000228b0
        /*0294*/ 	.short	0x0100
        /*0296*/ 	.byte	0x08
	.zero		1


	//   ....[19]....
        /*0298*/ 	.word	0x000008d0
        /*029c*/ 	.word	0x000000ff
        /*02a0*/ 	.word	0x000228c0
        /*02a4*/ 	.short	0x0100
        /*02a6*/ 	.byte	0x08
	.zero		1


	//   ....[20]....
        /*02a8*/ 	.word	0x000008e0
        /*02ac*/ 	.word	0x000000ff
        /*02b0*/ 	.word	0x000228b8
        /*02b4*/ 	.short	0x0100
        /*02b6*/ 	.byte	0x08
	.zero		1


	//   ....[21]....
        /*02b8*/ 	.word	0x000008f0
        /*02bc*/ 	.word	0x000000ff
        /*02c0*/ 	.word	0x000228c8
        /*02c4*/ 	.short	0x0100
        /*02c6*/ 	.byte	0x08
	.zero		1


	//   ....[22]....
        /*02c8*/ 	.word	0x00001830
        /*02cc*/ 	.word	0x000000ff
        /*02d0*/ 	.word	0x00022800
        /*02d4*/ 	.short	0x010a
        /*02d6*/ 	.byte	0x31
	.zero		1


	//   ....[23]....
        /*02d8*/ 	.word	0x000018e0
        /*02dc*/ 	.word	0x000000ff
        /*02e0*/ 	.word	0x00022830
        /*02e4*/ 	.short	0x010a
        /*02e6*/ 	.byte	0x15
	.zero		1


	//   ....[24]....
        /*02e8*/ 	.word	0x00001920
        /*02ec*/ 	.word	0x000000ff
        /*02f0*/ 	.word	0x00022830
        /*02f4*/ 	.short	0x010a
        /*02f6*/ 	.byte	0x15
	.zero		1


	//   ....[25]....
        /*02f8*/ 	.word	0x00002cb0
        /*02fc*/ 	.word	0x00000000
        /*0300*/ 	.word	0x00000000
        /*0304*/ 	.short	0x0101
        /*0306*/ 	.byte	0x3f
	.zero		1


	//   ....[26]....
        /*0308*/ 	.word	0x000030d0
        /*030c*/ 	.word	0x000000ff
        /*0310*/ 	.word	0x00022850
        /*0314*/ 	.short	0x010a
        /*0316*/ 	.byte	0x15
	.zero		1


	//   ....[27]....
        /*0318*/ 	.word	0x00003110
        /*031c*/ 	.word	0x000000ff
        /*0320*/ 	.word	0x00022850
        /*0324*/ 	.short	0x010a
        /*0326*/ 	.byte	0x15
	.zero		1


	//   ....[28]....
        /*0328*/ 	.word	0x00003470
        /*032c*/ 	.word	0x00000008
        /*0330*/ 	.word	0x00000000
        /*0334*/ 	.short	0x0101
        /*0336*/ 	.byte	0x3f
	.zero		1


	//   ....[29]....
        /*0338*/ 	.word	0x00003590
        /*033c*/ 	.word	0x000000ff
        /*0340*/ 	.word	0x00022830
        /*0344*/ 	.short	0x010a
        /*0346*/ 	.byte	0x1d
	.zero		1


	//   ....[30]....
        /*0348*/ 	.word	0x000035d0
        /*034c*/ 	.word	0x000000ff
        /*0350*/ 	.word	0x00022830
        /*0354*/ 	.short	0x010a
        /*0356*/ 	.byte	0x1d
	.zero		1


	//   ....[31]....
        /*0358*/ 	.word	0x00004aa0
        /*035c*/ 	.word	0x00000003
        /*0360*/ 	.word	0x00000000
        /*0364*/ 	.short	0x0101
        /*0366*/ 	.byte	0x3f
	.zero		1


	//   ....[32]....
        /*0368*/ 	.word	0x00005540
        /*036c*/ 	.word	0x000000ff
        /*0370*/ 	.word	0x00022850
        /*0374*/ 	.short	0x010a
        /*0376*/ 	.byte	0x1d
	.zero		1


	//   ....[33]....
        /*0378*/ 	.word	0x00005580
        /*037c*/ 	.word	0x000000ff
        /*0380*/ 	.word	0x00022850
        /*0384*/ 	.short	0x010a
        /*0386*/ 	.byte	0x1d
	.zero		1


	//   ....[34]....
        /*0388*/ 	.word	0x00005870
        /*038c*/ 	.word	0x000000bb
        /*0390*/ 	.word	0x00000000
        /*0394*/ 	.short	0x0101
        /*0396*/ 	.byte	0x3f
	.zero		1


	//   ....[35]....
        /*0398*/ 	.word	0x00005980
        /*039c*/ 	.word	0x000000ff
        /*03a0*/ 	.word	0x00022830
        /*03a4*/ 	.short	0x010a
        /*03a6*/ 	.byte	0x16
	.zero		1


	//   ....[36]....
        /*03a8*/ 	.word	0x000059c0
        /*03ac*/ 	.word	0x000000ff
        /*03b0*/ 	.word	0x00022830
        /*03b4*/ 	.short	0x010a
        /*03b6*/ 	.byte	0x16
	.zero		1


	//   ....[37]....
        /*03b8*/ 	.word	0x00006620
        /*03bc*/ 	.word	0x0000009a
        /*03c0*/ 	.word	0x00000000
        /*03c4*/ 	.short	0x0101
        /*03c6*/ 	.byte	0x3f
	.zero		1


	//   ....[38]....
        /*03c8*/ 	.word	0x00007220
        /*03cc*/ 	.word	0x000000ff
        /*03d0*/ 	.word	0x00022850
        /*03d4*/ 	.short	0x010a
        /*03d6*/ 	.byte	0x16
	.zero		1


	//   ....[39]....
        /*03d8*/ 	.word	0x00007260
        /*03dc*/ 	.word	0x000000ff
        /*03e0*/ 	.word	0x00022850
        /*03e4*/ 	.short	0x010a
        /*03e6*/ 	.byte	0x16
	.zero		1


	//   ....[40]....
        /*03e8*/ 	.word	0x00007540
        /*03ec*/ 	.word	0x000000b7
        /*03f0*/ 	.word	0x00000000
        /*03f4*/ 	.short	0x0101
        /*03f6*/ 	.byte	0x3f
	.zero		1


	//   ....[41]....
        /*03f8*/ 	.word	0x00008f30
        /*03fc*/ 	.word	0x000000ff
        /*0400*/ 	.word	0x00000000
        /*0404*/ 	.short	0x0101
        /*0406*/ 	.byte	0x05
	.zero		1


	//   ....[42]....
        /*0408*/ 	.word	0x0000a760
        /*040c*/ 	.word	0x00000008
        /*0410*/ 	.word	0x00022840
        /*0414*/ 	.short	0x010a
        /*0416*/ 	.byte	0x3f
	.zero		1


	//   ....[43]....
        /*0418*/ 	.word	0x0000aa40
        /*041c*/ 	.word	0x000000ff
        /*0420*/ 	.word	0x00022820
        /*0424*/ 	.short	0x010a
        /*0426*/ 	.byte	0x25
	.zero		1


	//   ....[44]....
        /*0428*/ 	.word	0x0000aae0
        /*042c*/ 	.word	0x00000008
        /*0430*/ 	.word	0x00022860
        /*0434*/ 	.short	0x010a
        /*0436*/ 	.byte	0x3f
	.zero		1


	//   ....[45]....
        /*0438*/ 	.word	0x0000b000
        /*043c*/ 	.word	0x00000002
        /*0440*/ 	.word	0x00022840
        /*0444*/ 	.short	0x010a
        /*0446*/ 	.byte	0x3f
	.zero		1


	//   ....[46]....
        /*0448*/ 	.word	0x0000b170
        /*044c*/ 	.word	0x00000002
        /*0450*/ 	.word	0x00022860
        /*0454*/ 	.short	0x010a
        /*0456*/ 	.byte	0x3f
	.zero		1


	//   ....[47]....
        /*0458*/ 	.word	0x0000b640
        /*045c*/ 	.word	0x00000003
        /*0460*/ 	.word	0x00022840
        /*0464*/ 	.short	0x010a
        /*0466*/ 	.byte	0x3f
	.zero		1


	//   ....[48]....
        /*0468*/ 	.word	0x0000b7b0
        /*046c*/ 	.word	0x00000003
        /*0470*/ 	.word	0x00022860
        /*0474*/ 	.short	0x010a
        /*0476*/ 	.byte	0x3f
	.zero		1


	//   ....[49]....
        /*0478*/ 	.word	0x0000bc20
        /*047c*/ 	.word	0x00000002
        /*0480*/ 	.word	0x00022840
        /*0484*/ 	.short	0x010a
        /*0486*/ 	.byte	0x3f
	.zero		1


	//   ....[50]....
        /*0488*/ 	.word	0x0000bd90
        /*048c*/ 	.word	0x00000002
        /*0490*/ 	.word	0x00022860
        /*0494*/ 	.short	0x010a
        /*0496*/ 	.byte	0x3f
	.zero		1


	//   ....[51]....
        /*0498*/ 	.word	0x0000c320
        /*049c*/ 	.word	0x00000007
        /*04a0*/ 	.word	0x00022820
        /*04a4*/ 	.short	0x010a
        /*04a6*/ 	.byte	0x3f
	.zero		1


	//   ....[52]....
        /*04a8*/ 	.word	0x0000c470
        /*04ac*/ 	.word	0x00000005
        /*04b0*/ 	.word	0x00000000
        /*04b4*/ 	.short	0x010a
        /*04b6*/ 	.byte	0x3f
	.zero		1


	//   ....[53]....
        /*04b8*/ 	.word	0x0000c4e0
        /*04bc*/ 	.word	0x00000003
        /*04c0*/ 	.word	0x00000000
        /*04c4*/ 	.short	0x010a
        /*04c6*/ 	.byte	0x3f
	.zero		1


	//   ....[54]....
        /*04c8*/ 	.word	0x0000c540
        /*04cc*/ 	.word	0x00000005
        /*04d0*/ 	.word	0x00000000
        /*04d4*/ 	.short	0x010a
        /*04d6*/ 	.byte	0x3f
	.zero		1


	//   ....[55]....
        /*04d8*/ 	.word	0x0000c570
        /*04dc*/ 	.word	0x00000003
        /*04e0*/ 	.word	0x00000000
        /*04e4*/ 	.short	0x010a
        /*04e6*/ 	.byte	0x3f
	.zero		1


	//   ....[56]....
        /*04e8*/ 	.word	0x0000c5e0
        /*04ec*/ 	.word	0x00000003
        /*04f0*/ 	.word	0x00022800
        /*04f4*/ 	.short	0x010a
        /*04f6*/ 	.byte	0x3f
	.zero		1


	//   ....[57]....
        /*04f8*/ 	.word	0x0000c640
        /*04fc*/ 	.word	0x00000000
        /*0500*/ 	.word	0x00022830
        /*0504*/ 	.short	0x010a
        /*0506*/ 	.byte	0x3f
	.zero		1


	//   ....[58]....
        /*0508*/ 	.word	0x0000c690
        /*050c*/ 	.word	0x00000008
        /*0510*/ 	.word	0x00022850
        /*0514*/ 	.short	0x010a
        /*0516*/ 	.byte	0x3f
	.zero		1


	//   ....[59]....
        /*0518*/ 	.word	0x0000c6f0
        /*051c*/ 	.word	0x00000005
        /*0520*/ 	.word	0x00022830
        /*0524*/ 	.short	0x010a
        /*0526*/ 	.byte	0x3f
	.zero		1


	//   ....[60]....
        /*0528*/ 	.word	0x0000c740
        /*052c*/ 	.word	0x000000bb
        /*0530*/ 	.word	0x00022850
        /*0534*/ 	.short	0x010a
        /*0536*/ 	.byte	0x3f
	.zero		1


	//   ....[61]....
        /*0538*/ 	.word	0x0000c7a0
        /*053c*/ 	.word	0x00000005
        /*0540*/ 	.word	0x00022830
        /*0544*/ 	.short	0x010a
        /*0546*/ 	.byte	0x3f
	.zero		1


	//   ....[62]....
        /*0548*/ 	.word	0x0000c7f0
        /*054c*/ 	.word	0x000000b7
        /*0550*/ 	.word	0x00022850
        /*0554*/ 	.short	0x010a
        /*0556*/ 	.byte	0x3f
	.zero		1


	//   ....[63]....
        /*0558*/ 	.word	0x0000c970
        /*055c*/ 	.word	0x00000008
        /*0560*/ 	.word	0x00022840
        /*0564*/ 	.short	0x010a
        /*0566*/ 	.byte	0x3f
	.zero		1


	//   ....[64]....
        /*0568*/ 	.word	0x0000c9d0
        /*056c*/ 	.word	0x00000008
        /*0570*/ 	.word	0x00022820
        /*0574*/ 	.short	0x010a
        /*0576*/ 	.byte	0x3f
	.zero		1


	//   ....[65]....
        /*0578*/ 	.word	0x0000ca20
        /*057c*/ 	.word	0x00000008
        /*0580*/ 	.word	0x00022860
        /*0584*/ 	.short	0x010a
        /*0586*/ 	.byte	0x3f
	.zero		1


	//   ....[66]....
        /*0588*/ 	.word	0x0000ca70
        /*058c*/ 	.word	0x00000002
        /*0590*/ 	.word	0x00022840
        /*0594*/ 	.short	0x010a
        /*0596*/ 	.byte	0x3f
	.zero		1


	//   ....[67]....
        /*0598*/ 	.word	0x0000cac0
        /*059c*/ 	.word	0x00000002
        /*05a0*/ 	.word	0x00022860
        /*05a4*/ 	.short	0x010a
        /*05a6*/ 	.byte	0x3f
	.zero		1


	//   ....[68]....
        /*05a8*/ 	.word	0x0000cb10
        /*05ac*/ 	.word	0x00000003
        /*05b0*/ 	.word	0x00022840
        /*05b4*/ 	.short	0x010a
        /*05b6*/ 	.byte	0x3f
	.zero		1


	//   ....[69]....
        /*05b8*/ 	.word	0x0000cb60
        /*05bc*/ 	.word	0x00000003
        /*05c0*/ 	.word	0x00022860
        /*05c4*/ 	.short	0x010a
        /*05c6*/ 	.byte	0x3f
	.zero		1


	//   ....[70]....
        /*05c8*/ 	.word	0x0000cbb0
        /*05cc*/ 	.word	0x00000002
        /*05d0*/ 	.word	0x00022840
        /*05d4*/ 	.short	0x010a
        /*05d6*/ 	.byte	0x3f
	.zero		1


	//   ....[71]....
        /*05d8*/ 	.word	0x0000cc00
        /*05dc*/ 	.word	0x00000002
        /*05e0*/ 	.word	0x00022860
        /*05e4*/ 	.short	0x010a
        /*05e6*/ 	.byte	0x3f
	.zero		1


	//   ....[72]....
        /*05e8*/ 	.word	0x0000cce0
        /*05ec*/ 	.word	0x00000007
        /*05f0*/ 	.word	0x00022820
        /*05f4*/ 	.short	0x010a
        /*05f6*/ 	.byte	0x3f
	.zero		1


	//   ....[73]....
        /*05f8*/ 	.word	0x0000cd30
        /*05fc*/ 	.word	0x00000005
        /*0600*/ 	.word	0x00000000
        /*0604*/ 	.short	0x010a
        /*0606*/ 	.byte	0x3f
	.zero		1


	//   ....[74]....
        /*0608*/ 	.word	0x0000cd80
        /*060c*/ 	.word	0x00000003
        /*0610*/ 	.word	0x00000000
        /*0614*/ 	.short	0x010a
        /*0616*/ 	.byte	0x3f
	.zero		1


	//   ....[75]....
        /*0618*/ 	.word	0x0000cdd0
        /*061c*/ 	.word	0x00000005
        /*0620*/ 	.word	0x00000000
        /*0624*/ 	.short	0x010a
        /*0626*/ 	.byte	0x3f
	.zero		1


	//----- nvinfo : EIATTR_NUM_MBARRIERS
	.align		4
.L_498:
        /*0628*/ 	.byte	0x03, 0x38
        /*062a*/ 	.short	0x0016


	//----- nvinfo : EIATTR_EXIT_INSTR_OFFSETS
	.align		4
        /*062c*/ 	.byte	0x04, 0x1c
        /*062e*/ 	.short	(.L_500 - .L_499)


	//   ....[0]....
.L_499:
        /*0630*/ 	.word	0x00000a30


	//   ....[1]....
        /*0634*/ 	.word	0x00009980


	//   ....[2]....
        /*0638*/ 	.word	0x000099e0


	//   ....[3]....
        /*063c*/ 	.word	0x0000c390


	//   ....[4]....
        /*0640*/ 	.word	0x0000c5c0


	//----- nvinfo : EIATTR_MAX_THREADS
	.align		4
.L_500:
        /*0644*/ 	.byte	0x04, 0x05
        /*0646*/ 	.short	(.L_502 - .L_501)
.L_501:
        /*0648*/ 	.word	0x00000180
        /*064c*/ 	.word	0x00000001
        /*0650*/ 	.word	0x00000001


	//----- nvinfo : EIATTR_CRS_STACK_SIZE
	.align		4
.L_502:
        /*0654*/ 	.byte	0x04, 0x1e
        /*0656*/ 	.short	(.L_504 - .L_503)
.L_503:
        /*0658*/ 	.word	0x00000000


	//----- nvinfo : EIATTR_CBANK_PARAM_SIZE
	.align		4
.L_504:
        /*065c*/ 	.byte	0x03, 0x19
        /*065e*/ 	.short	0x0bf0


	//----- nvinfo : EIATTR_PARAM_CBANK
	.align		4
        /*0660*/ 	.byte	0x04, 0x0a
        /*0662*/ 	.short	(.L_506 - .L_505)
	.align		4
.L_505:
        /*0664*/ 	.word	index@(.nv.constant0._ZN7cutlass13device_kernelIN5flash11enable_sm90INS1_16FlashAttnFwdSm90INS1_25CollectiveMainloopFwdSm90ILi2EN4cute5tupleIJNS5_1CILi1EEES8_S8_EEENS6_IJNS7_ILi128EEENS7_ILi96EEENS7_ILi64EEEEEELi256ENS_6half_tEfNS_4arch4Sm90ELb1ELb0ELb0ELb0ELb0ELb0ELb0ELb1ELb0ELb0ELb0ELb0EEENS1_21CollectiveEpilogueFwdINS6_IJSA_NS7_ILi256EEESB_EEES9_SE_SG_Li256ELb0ELb0ELb0ELb0EEENS1_30DynamicPersistentTileSchedulerILi256ELi32ELb0ELb0ELb1EEEEEEEEEvNT_6ParamsE)
        /*0668*/ 	.short	0x0210
        /*066a*/ 	.short	0x0bf0


	//----- nvinfo : EIATTR_SW_WAR
	.align		4
.L_506:
        /*066c*/ 	.byte	0x04, 0x36
        /*066e*/ 	.short	(.L_508 - .L_507)
.L_507:
        /*0670*/ 	.word	0x00000008
.L_508:


//--------------------- .nv.info._ZN7cutlass13device_kernelIN5flash11enable_sm90INS1_16FlashAttnFwdSm90INS1_25CollectiveMainloopFwdSm90ILi2EN4cute5tupleIJNS5_1CILi1EEES8_S8_EEENS6_IJNS7_ILi128EEENS7_ILi96EEENS7_ILi64EEEEEELi256ENS_6half_tEfNS_4arch4Sm90ELb1ELb0ELb0ELb0ELb0ELb0ELb1ELb1ELb0ELb0ELb0ELb0EEENS1_21CollectiveEpilogueFwdINS6_IJSA_NS7_ILi256EEESB_EEES9_SE_SG_Li256ELb0ELb0ELb0ELb0EEENS1_30DynamicPersistentTileSchedulerILi256ELi32ELb0ELb0ELb1EEEEEEEEEvNT_6ParamsE --------------------------
	.section	.nv.info._ZN7cutlass13device_kernelIN5flash11enable_sm90INS1_16FlashAttnFwdSm90INS1_25CollectiveMainloopFwdSm90ILi2EN4cute5tupleIJNS5_1CILi1EEES8_S8_EEENS6_IJNS7_ILi128EEENS7_ILi96EEENS7_ILi64EEEEEELi256ENS_6half_tEfNS_4arch4Sm90ELb1ELb0ELb0ELb0ELb0ELb0ELb1ELb1ELb0ELb0ELb0ELb0EEENS1_21CollectiveEpilogueFwdINS6_IJSA_NS7_ILi256EEESB_EEES9_SE_SG_Li256ELb0ELb0ELb0ELb0EEENS1_30DynamicPersistentTileSchedulerILi256ELi32ELb0ELb0ELb1EEEEEEEEEvNT_6ParamsE,"",@"SHT_CUDA_INFO"
	.sectionflags	@""
	.align	4


	//----- nvinfo : EIATTR_CUDA_API_VERSION
	.align		4
        /*0000*/ 	.byte	0x04, 0x37
        /*0002*/ 	.short	(.L_510 - .L_509)
.L_509:
        /*0004*/ 	.word	0x00000082


	//----- nvinfo : EIATTR_KPARAM_INFO
	.align		4
.L_510:
        /*0008*/ 	.byte	0x04, 0x17
        /*000a*/ 	.short	(.L_512 - .L_511)
.L_511:
        /*000c*/ 	.word	0x00000000
        /*0010*/ 	.short	0x0000
        /*0012*/ 	.short	0x0070
        /*0014*/ 	.byte	0x00, 0xf0, 0x01, 0x32


	//----- nvinfo : EIATTR_SPARSE_MMA_MASK
	.align		4
.L_512:
        /*0018*/ 	.byte	0x03, 0x50
        /*001a*/ 	.short	0x0000


	//----- nvinfo : EIATTR_MAXREG_COUNT
	.align		4
        /*001c*/ 	.byte	0x03, 0x1b
        /*001e*/ 	.short	0x00a8


	//----- nvinfo : EIATTR_NUM_BARRIERS
	.align		4
        /*0020*/ 	.byte	0x02, 0x4c
        /*0022*/ 	.byte	0x10
	.zero		1


	//----- nvinfo : EIATTR_EXTERNS
	.align		4
        /*0024*/ 	.byte	0x04, 0x0f
        /*0026*/ 	.short	(.L_514 - .L_513)


	//   ....[0]....
	.align		4
.L_513:
        /*0028*/ 	.word	index@(__assertfail)


	//----- nvinfo : EIATTR_ANNOTATIONS
	.align		4
.L_514:
        /*002c*/ 	.byte	0x04, 0x55
        /*002e*/ 	.short	(.L_516 - .L_515)


	//   ....[0]....
.L_515:
        /*0030*/ 	.word	0x00000001
        /*0034*/ 	.byte	0xa0, 0x09, 0x00, 0x00, 0x01, 0x00, 0x00, 0x00, 0xb0, 0x0a, 0x00, 0x00, 0x01, 0x00, 0x00, 0x00
        /*0044*/ 	.byte	0xb0, 0xb1, 0x00, 0x00, 0x01, 0x00, 0x00, 0x00, 0x60, 0xb2, 0x00, 0x00, 0x01, 0x00, 0x00, 0x00
        /*0054*/ 	.byte	0x70, 0xb2, 0x00, 0x00, 0x01, 0x00, 0x00, 0x00, 0x80, 0xb2, 0x00, 0x00, 0x01, 0x00, 0x00, 0x00
        /*0064*/ 	.byte	0xa0, 0xc0, 0x00, 0x00, 0x01, 0x00, 0x00, 0x00, 0x00, 0xc1, 0x00, 0x00, 0x01, 0x00, 0x00, 0x00
        /*0074*/ 	.byte	0xa0, 0xda, 0x00, 0x00, 0x01, 0x00, 0x00, 0x00, 0xd0, 0xdb, 0x00, 0x00, 0x01, 0x00, 0x00, 0x00
        /*0084*/ 	.byte	0xa0, 0xdc, 0x00, 0x00, 0x01, 0x00, 0x00, 0x00, 0x40, 0xdd, 0x00, 0x00, 0x01, 0x00, 0x00, 0x00
        /*0094*/ 	.byte	0x80, 0xde, 0x00, 0x00


	//----- nvinfo : EIATTR_MERCURY_ISA_VERSION
	.align		4
.L_516:
        /*0098*/ 	.byte	0x03, 0x5f
        /*009a*/ 	.short	0x0101


	//----- nvinfo : EIATTR_INT_WARP_WIDE_INSTR_OFFSETS
	.align		4
        /*009c*/ 	.byte	0x04, 0x31
        /*009e*/ 	.short	(.L_518 - .L_517)


	//   ....[0]....
.L_517:
        /*00a0*/ 	.word	0x000001b0


	//   ....[1]....
        /*00a4*/ 	.word	0x000001e0


	//   ....[2]....
        /*00a8*/ 	.word	0x00000250


	//   ....[3]....
        /*00ac*/ 	.word	0x00000290


	//   ....[4]....
        /*00b0*/ 	.word	0x0000b700


	//   ....[5]....
        /*00b4*/ 	.word	0x0000b790


	//   ....[6]....
        /*00b8*/ 	.word	0x0000bc80


	//   ....[7]....
        /*00bc*/ 	.word	0x0000db20


	//   ....[8]....
        /*00c0*/ 	.word	0x0000dbb0


	//----- nvinfo : EIATTR_COOP_GROUP_MASK_REGIDS
	.align		4
.L_518:
        /*00c4*/ 	.byte	0x04, 0x29
        /*00c6*/ 	.short	(.L_520 - .L_519)


	//   ....[0]....
.L_519:
        /*00c8*/ 	.word	0xffffffff


	//   ....[1]....
        /*00cc*/ 	.word	0xffffffff


	//   ....[2]....
        /*00d0*/ 	.word	0xffffffff


	//   ....[3]....
        /*00d4*/ 	.word	0xffffffff


	//   ....[4]....
        /*00d8*/ 	.word	0xffffffff


	//   ....[5]....
        /*00dc*/ 	.word	0xffffffff


	//   ....[6]....
        /*00e0*/ 	.word	0xffffffff


	//   ....[7]....
        /*00e4*/ 	.word	0xffffffff


	//   ....[8]....
        /*00e8*/ 	.word	0xffffffff


	//   ....[9]....
        /*00ec*/ 	.word	0xffffffff


	//   ....[10]....
        /*00f0*/ 	.word	0xffffffff


	//   ....[11]....
        /*00f4*/ 	.word	0xffffffff


	//   ....[12]....
        /*00f8*/ 	.word	0xffffffff


	//   ....[13]....
        /*00fc*/ 	.word	0xffffffff


	//   ....[14]....
        /*0100*/ 	.word	0xffffffff


	//   ....[15]....
        /*0104*/ 	.word	0xffffffff


	//   ....[16]....
        /*0108*/ 	.word	0xffffffff


	//   ....[17]....
        /*010c*/ 	.word	0xffffffff


	//   ....[18]....
        /*0110*/ 	.word	0xffffffff


	//   ....[19]....
        /*0114*/ 	.word	0xffffffff


	//   ....[20]....
        /*0118*/ 	.word	0xffffffff


	//   ....[21]....
        /*011c*/ 	.word	0xffffffff


	//   ....[22]....
        /*0120*/ 	.word	0xffffffff


	//   ....[23]....
        /*0124*/ 	.word	0xffffffff


	//   ....[24]....
        /*0128*/ 	.word	0xffffffff


	//   ....[25]....
        /*012c*/ 	.word	0xffffffff


	//   ....[26]....
        /*0130*/ 	.word	0xffffffff


	//   ....[27]....
        /*0134*/ 	.word	0xffffffff


	//   ....[28]....
        /*0138*/ 	.word	0x0500000f


	//   ....[29]....
        /*013c*/ 	.word	0x0500000f


	//----- nvinfo : EIATTR_COOP_GROUP_INSTR_OFFSETS
	.align		4
.L_520:
        /*0140*/ 	.byte	0x04, 0x28
        /*0142*/ 	.short	(.L_522 - .L_521)


	//   ....[0]....
.L_521:
        /*0144*/ 	.word	0x00000060


	//   ....[1]....
        /*0148*/ 	.word	0x000001c0


	//   ....[2]....
        /*014c*/ 	.word	0x00000270


	//   ....[3]....
        /*0150*/ 	.word	0x00000410


	//   ....[4]....
        /*0154*/ 	.word	0x00000570


	//   ....[5]....
        /*0158*/ 	.word	0x00000690


	//   ....[6]....
        /*015c*/ 	.word	0x000007f0


	//   ....[7]....
        /*0160*/ 	.word	0x000016f0


	//   ....[8]....
        /*0164*/ 	.word	0x000030d0


	//   ....[9]....
        /*0168*/ 	.word	0x000030f0


	//   ....[10]....
        /*016c*/ 	.word	0x00003110


	//   ....[11]....
        /*0170*/ 	.word	0x00003150


	//   ....[12]....
        /*0174*/ 	.word	0x000052b0


	//   ....[13]....
        /*0178*/ 	.word	0x000052c0


	//   ....[14]....
        /*017c*/ 	.word	0x000052f0


	//   ....[15]....
        /*0180*/ 	.word	0x00005300


	//   ....[16]....
        /*0184*/ 	.word	0x00007620


	//   ....[17]....
        /*0188*/ 	.word	0x00007690


	//   ....[18]....
        /*018c*/ 	.word	0x000076b0


	//   ....[19]....
        /*0190*/ 	.word	0x000076d0


	//   ....[20]....
        /*0194*/ 	.word	0x00008ca0


	//   ....[21]....
        /*0198*/ 	.word	0x00008d20


	//   ....[22]....
        /*019c*/ 	.word	0x00008d70


	//   ....[23]....
        /*01a0*/ 	.word	0x00008da0


	//   ....[24]....
        /*01a4*/ 	.word	0x0000a470


	//   ....[25]....
        /*01a8*/ 	.word	0x0000b170


	//   ....[26]....
        /*01ac*/ 	.word	0x0000dc40


	//   ....[27]....
        /*01b0*/ 	.word	0x0000de20


	//   ....[28]....
        /*01b4*/ 	.word	0x0000e400


	//   ....[29]....
        /*01b8*/ 	.word	0x0000e7d0


	//----- nvinfo : EIATTR_REG_RECONFIG
	.align		4
.L_522:
        /*01bc*/ 	.byte	0x01, 0x54
	.zero		2


	//----- nvinfo : EIATTR_SYSCALL_OFFSETS
	.align		4
        /*01c0*/ 	.byte	0x04, 0x46
        /*01c2*/ 	.short	(.L_524 - .L_523)


	//   ....[0]....
.L_523:
        /*01c4*/ 	.word	0x000018f0


	//   ....[1]....
        /*01c8*/ 	.word	0x0000b910


	//   ....[2]....
        /*01cc*/ 	.word	0x0000ba40


	//   ....[3]....
        /*01d0*/ 	.word	0x0000bb40


	//----- nvinfo : EIATTR_MBARRIER_INSTR_OFFSETS
	.align		4
.L_524:
        /*01d4*/ 	.byte	0x04, 0x39
        /*01d6*/ 	.short	(.L_526 - .L_525)


	//   ....[0]....
.L_525:
        /*01d8*/ 	.word	0x000002b0
        /*01dc*/ 	.word	0x000000ff
        /*01e0*/ 	.word	0x00032400
        /*01e4*/ 	.short	0x0100
        /*01e6*/ 	.byte	0x06
	.zero		1


	//   ....[1]....
        /*01e8*/ 	.word	0x000002c0
        /*01ec*/ 	.word	0x000000ff
        /*01f0*/ 	.word	0x00032410
        /*01f4*/ 	.short	0x0100
        /*01f6*/ 	.byte	0x06
	.zero		1


	//   ....[2]....
        /*01f8*/ 	.word	0x000002d0
        /*01fc*/ 	.word	0x000000ff
        /*0200*/ 	.word	0x00032420
        /*0204*/ 	.short	0x0100
        /*0206*/ 	.byte	0x06
	.zero		1


	//   ....[3]....
        /*0208*/ 	.word	0x000003c0
        /*020c*/ 	.word	0x000000ff
        /*0210*/ 	.word	0x00032430
        /*0214*/ 	.short	0x0100
        /*0216*/ 	.byte	0x08
	.zero		1


	//   ....[4]....
        /*0218*/ 	.word	0x000003d0
        /*021c*/ 	.word	0x000000ff
        /*0220*/ 	.word	0x00032440
        /*0224*/ 	.short	0x0100
        /*0226*/ 	.byte	0x08
	.zero		1


	//   ....[5]....
        /*0228*/ 	.word	0x000003e0
        /*022c*/ 	.word	0x000000ff
        /*0230*/ 	.word	0x00032438
        /*0234*/ 	.short	0x0100
        /*0236*/ 	.byte	0x08
	.zero		1


	//   ....[6]....
        /*0238*/ 	.word	0x000003f0
        /*023c*/ 	.word	0x000000ff
        /*0240*/ 	.word	0x00032448
        /*0244*/ 	.short	0x0100
        /*0246*/ 	.byte	0x08
	.zero		1


	//   ....[7]....
        /*0248*/ 	.word	0x00000520
        /*024c*/ 	.word	0x000000ff
        /*0250*/ 	.word	0x00032450
        /*0254*/ 	.short	0x0100
        /*0256*/ 	.byte	0x08
	.zero		1


	//   ....[8]....
        /*0258*/ 	.word	0x00000530
        /*025c*/ 	.word	0x000000ff
        /*0260*/ 	.word	0x00032460
        /*0264*/ 	.short	0x0100
        /*0266*/ 	.byte	0x08
	.zero		1


	//   ....[9]....
        /*0268*/ 	.word	0x00000540
        /*026c*/ 	.word	0x000000ff
        /*0270*/ 	.word	0x00032458
        /*0274*/ 	.short	0x0100
        /*0276*/ 	.byte	0x08
	.zero		1


	//   ....[10]....
        /*0278*/ 	.word	0x00000550
        /*027c*/ 	.word	0x000000ff
        /*0280*/ 	.word	0x00032468
        /*0284*/ 	.short	0x0100
        /*0286*/ 	.byte	0x08
	.zero		1


	//   ....[11]....
        /*0288*/ 	.word	0x00000640
        /*028c*/ 	.word	0x000000ff
        /*0290*/ 	.word	0x00032470
        /*0294*/ 	.short	0x0100
        /*0296*/ 	.byte	0x06
	.zero		1


	//   ....[12]....
        /*0298*/ 	.word	0x00000650
        /*029c*/ 	.word	0x000000ff
        /*02a0*/ 	.word	0x00032480
        /*02a4*/ 	.short	0x0100
        /*02a6*/ 	.byte	0x06
	.zero		1


	//   ....[13]....
        /*02a8*/ 	.word	0x00000660
        /*02ac*/ 	.word	0x000000ff
        /*02b0*/ 	.word	0x00032478
        /*02b4*/ 	.short	0x0100
        /*02b6*/ 	.byte	0x06
	.zero		1


	//   ....[14]....
        /*02b8*/ 	.word	0x00000670
        /*02bc*/ 	.word	0x000000ff
        /*02c0*/ 	.word	0x00032488
        /*02c4*/ 	.short	0x0100
        /*02c6*/ 	.byte	0x06
	.zero		1


	//   ....[15]....
        /*02c8*/ 	.word	0x000007a0
        /*02cc*/ 	.word	0x000000ff
        /*02d0*/ 	.word	0x00032490
        /*02d4*/ 	.short	0x0100
        /*02d6*/ 	.byte	0x08
	.zero		1


	//   ....[16]....
        /*02d8*/ 	.word	0x000007b0
        /*02dc*/ 	.word	0x000000ff
        /*02e0*/ 	.word	0x000324a0
        /*02e4*/ 	.short	0x0100
        /*02e6*/ 	.byte	0x08
	.zero		1


	//   ....[17]....
        /*02e8*/ 	.word	0x000007c0
        /*02ec*/ 	.word	0x000000ff
        /*02f0*/ 	.word	0x00032498
        /*02f4*/ 	.short	0x0100
        /*02f6*/ 	.byte	0x08
	.zero		1


	//   ....[18]....
        /*02f8*/ 	.word	0x000007d0
        /*02fc*/ 	.word	0x000000ff
        /*0300*/ 	.word	0x000324a8
        /*0304*/ 	.short	0x0100
        /*0306*/ 	.byte	0x08
	.zero		1


	//   ....[19]....
        /*0308*/ 	.word	0x00000900
        /*030c*/ 	.word	0x000000ff
        /*0310*/ 	.word	0x000324b0
        /*0314*/ 	.short	0x0100
        /*0316*/ 	.byte	0x08
	.zero		1


	//   ....[20]....
        /*0318*/ 	.word	0x00000910
        /*031c*/ 	.word	0x000000ff
        /*0320*/ 	.word	0x000324c0
        /*0324*/ 	.short	0x0100
        /*0326*/ 	.byte	0x08
	.zero		1


	//   ....[21]....
        /*0328*/ 	.word	0x00000920
        /*032c*/ 	.word	0x000000ff
        /*0330*/ 	.word	0x000324b8
        /*0334*/ 	.short	0x0100
        /*0336*/ 	.byte	0x08
	.zero		1


	//   ....[22]....
        /*0338*/ 	.word	0x00000930
        /*033c*/ 	.word	0x000000ff
        /*0340*/ 	.word	0x000324c8
        /*0344*/ 	.short	0x0100
        /*0346*/ 	.byte	0x08
	.zero		1


	//   ....[23]....
        /*0348*/ 	.word	0x00001950
        /*034c*/ 	.word	0x000000ff
        /*0350*/ 	.word	0x00032400
        /*0354*/ 	.short	0x010a
        /*0356*/ 	.byte	0x27
	.zero		1


	//   ....[24]....
        /*0358*/ 	.word	0x00001a10
        /*035c*/ 	.word	0x000000ff
        /*0360*/ 	.word	0x00032430
        /*0364*/ 	.short	0x010a
        /*0366*/ 	.byte	0x07
	.zero		1


	//   ....[25]....
        /*0368*/ 	.word	0x00001a50
        /*036c*/ 	.word	0x000000ff
        /*0370*/ 	.word	0x00032430
        /*0374*/ 	.short	0x010a
        /*0376*/ 	.byte	0x07
	.zero		1


	//   ....[26]....
        /*0378*/ 	.word	0x00001d40
        /*037c*/ 	.word	0x000000ff
        /*0380*/ 	.word	0x00032410
        /*0384*/ 	.short	0x010a
        /*0386*/ 	.byte	0x27
	.zero		1


	//   ....[27]....
        /*0388*/ 	.word	0x00001d80
        /*038c*/ 	.word	0x000000ff
        /*0390*/ 	.word	0x00032450
        /*0394*/ 	.short	0x010a
        /*0396*/ 	.byte	0x07
	.zero		1


	//   ....[28]....
        /*0398*/ 	.word	0x00001dc0
        /*039c*/ 	.word	0x000000ff
        /*03a0*/ 	.word	0x00032450
        /*03a4*/ 	.short	0x010a
        /*03a6*/ 	.byte	0x07
	.zero		1


	//   ....[29]....
        /*03a8*/ 	.word	0x00003370
        /*03ac*/ 	.word	0x00000018
        /*03b0*/ 	.word	0x00000000
        /*03b4*/ 	.short	0x0101
        /*03b6*/ 	.byte	0x3f
	.zero		1


	//   ....[30]....
        /*03b8*/ 	.word	0x00003ed0
        /*03bc*/ 	.word	0x000000bf
        /*03c0*/ 	.word	0x00000000
        /*03c4*/ 	.short	0x0101
        /*03c6*/ 	.byte	0x3f
	.zero		1


	//   ....[31]....
        /*03c8*/ 	.word	0x00003fe0
        /*03cc*/ 	.word	0x000000ff
        /*03d0*/ 	.word	0x00032430
        /*03d4*/ 	.short	0x010a
        /*03d6*/ 	.byte	0x04
	.zero		1


	//   ....[32]....
        /*03d8*/ 	.word	0x00004020
        /*03dc*/ 	.word	0x000000ff
        /*03e0*/ 	.word	0x00032430
        /*03e4*/ 	.short	0x010a
        /*03e6*/ 	.byte	0x04
	.zero		1


	//   ....[33]....
        /*03e8*/ 	.word	0x00004230
        /*03ec*/ 	.word	0x000000ff
        /*03f0*/ 	.word	0x00032450
        /*03f4*/ 	.short	0x010a
        /*03f6*/ 	.byte	0x04
	.zero		1


	//   ....[34]....
        /*03f8*/ 	.word	0x00004270
        /*03fc*/ 	.word	0x000000ff
        /*0400*/ 	.word	0x00032450
        /*0404*/ 	.short	0x010a
        /*0406*/ 	.byte	0x04
	.zero		1


	//   ....[35]....
        /*0408*/ 	.word	0x000054d0
        /*040c*/ 	.word	0x00000098
        /*0410*/ 	.word	0x00000000
        /*0414*/ 	.short	0x0101
        /*0416*/ 	.byte	0x3f
	.zero		1


	//   ....[36]....
        /*0418*/ 	.word	0x00006950
        /*041c*/ 	.word	0x000000d3
        /*0420*/ 	.word	0x00000000
        /*0424*/ 	.short	0x0101
        /*0426*/ 	.byte	0x3f
	.zero		1


	//   ....[37]....
        /*0428*/ 	.word	0x00006a50
        /*042c*/ 	.word	0x000000ff
        /*0430*/ 	.word	0x00032430
        /*0434*/ 	.short	0x010a
        /*0436*/ 	.byte	0x04
	.zero		1


	//   ....[38]....
        /*0438*/ 	.word	0x00006a90
        /*043c*/ 	.word	0x000000ff
        /*0440*/ 	.word	0x00032430
        /*0444*/ 	.short	0x010a
        /*0446*/ 	.byte	0x04
	.zero		1


	//   ....[39]....
        /*0448*/ 	.word	0x00006ca0
        /*044c*/ 	.word	0x000000ff
        /*0450*/ 	.word	0x00032450
        /*0454*/ 	.short	0x010a
        /*0456*/ 	.byte	0x04
	.zero		1


	//   ....[40]....
        /*0458*/ 	.word	0x00006ce0
        /*045c*/ 	.word	0x000000ff
        /*0460*/ 	.word	0x00032450
        /*0464*/ 	.short	0x010a
        /*0466*/ 	.byte	0x04
	.zero		1


	//   ....[41]....
        /*0468*/ 	.word	0x00007980
        /*046c*/ 	.word	0x00000098
        /*0470*/ 	.word	0x00000000
        /*0474*/ 	.short	0x0101
        /*0476*/ 	.byte	0x3f
	.zero		1


	//   ....[42]....
        /*0478*/ 	.word	0x00008c80
        /*047c*/ 	.word	0x000000d7
        /*0480*/ 	.word	0x00000000
        /*0484*/ 	.short	0x0101
        /*0486*/ 	.byte	0x3f
	.zero		1


	//   ....[43]....
        /*0488*/ 	.word	0x0000a6c0
        /*048c*/ 	.word	0x000000ff
        /*0490*/ 	.word	0x00000000
        /*0494*/ 	.short	0x0101
        /*0496*/ 	.byte	0x05
	.zero		1


	//   ....[44]....
        /*0498*/ 	.word	0x0000bed0
        /*049c*/ 	.word	0x0000000a
        /*04a0*/ 	.word	0x00032440
        /*04a4*/ 	.short	0x010a
        /*04a6*/ 	.byte	0x3f
	.zero		1


	//   ....[45]....
        /*04a8*/ 	.word	0x0000c430
        /*04ac*/ 	.word	0x00000012
        /*04b0*/ 	.word	0x00032420
        /*04b4*/ 	.short	0x010a
        /*04b6*/ 	.byte	0x3f
	.zero		1


	//   ....[46]....
        /*04b8*/ 	.word	0x0000c4b0
        /*04bc*/ 	.word	0x0000000a
        /*04c0*/ 	.word	0x00032460
        /*04c4*/ 	.short	0x010a
        /*04c6*/ 	.byte	0x3f
	.zero		1


	//   ....[47]....
        /*04c8*/ 	.word	0x0000c9d0
        /*04cc*/ 	.word	0x00000002
        /*04d0*/ 	.word	0x00032440
        /*04d4*/ 	.short	0x010a
        /*04d6*/ 	.byte	0x3f
	.zero		1


	//   ....[48]....
        /*04d8*/ 	.word	0x0000cb60
        /*04dc*/ 	.word	0x00000002
        /*04e0*/ 	.word	0x00032460
        /*04e4*/ 	.short	0x010a
        /*04e6*/ 	.byte	0x3f
	.zero		1


	//   ....[49]....
        /*04e8*/ 	.word	0x0000d030
        /*04ec*/ 	.word	0x00000003
        /*04f0*/ 	.word	0x00032440
        /*04f4*/ 	.short	0x010a
        /*04f6*/ 	.byte	0x3f
	.zero		1


	//   ....[50]....
        /*04f8*/ 	.word	0x0000d1c0
        /*04fc*/ 	.word	0x00000003
        /*0500*/ 	.word	0x00032460
        /*0504*/ 	.short	0x010a
        /*0506*/ 	.byte	0x3f
	.zero		1


	//   ....[51]....
        /*0508*/ 	.word	0x0000d640
        /*050c*/ 	.word	0x00000002
        /*0510*/ 	.word	0x00032440
        /*0514*/ 	.short	0x010a
        /*0516*/ 	.byte	0x3f
	.zero		1


	//   ....[52]....
        /*0518*/ 	.word	0x0000d7d0
        /*051c*/ 	.word	0x00000002
        /*0520*/ 	.word	0x00032460
        /*0524*/ 	.short	0x010a
        /*0526*/ 	.byte	0x3f
	.zero		1


	//   ....[53]....
        /*0528*/ 	.word	0x0000ddd0
        /*052c*/ 	.word	0x00000007
        /*0530*/ 	.word	0x00032420
        /*0534*/ 	.short	0x010a
        /*0536*/ 	.byte	0x3f
	.zero		1


	//   ....[54]....
        /*0538*/ 	.word	0x0000df20
        /*053c*/ 	.word	0x00000005
        /*0540*/ 	.word	0x00000000
        /*0544*/ 	.short	0x010a
        /*0546*/ 	.byte	0x3f
	.zero		1


	//   ....[55]....
        /*0548*/ 	.word	0x0000df90
        /*054c*/ 	.word	0x00000003
        /*0550*/ 	.word	0x00000000
        /*0554*/ 	.short	0x010a
        /*0556*/ 	.byte	0x3f
	.zero		1


	//   ....[56]....
        /*0558*/ 	.word	0x0000dff0
        /*055c*/ 	.word	0x00000005
        /*0560*/ 	.word	0x00000000
        /*0564*/ 	.short	0x010a
        /*0566*/ 	.byte	0x3f
	.zero		1


	//   ....[57]....
        /*0568*/ 	.word	0x0000e020
        /*056c*/ 	.word	0x00000003
        /*0570*/ 	.word	0x00000000
        /*0574*/ 	.short	0x010a
        /*0576*/ 	.byte	0x3f
	.zero		1


	//   ....[58]....
        /*0578*/ 	.word	0x0000e090
        /*057c*/ 	.word	0x00000003
        /*0580*/ 	.word	0x00032400
        /*0584*/ 	.short	0x010a
        /*0586*/ 	.byte	0x3f
	.zero		1


	//   ....[59]....
        /*0588*/ 	.word	0x0000e0f0
        /*058c*/ 	.word	0x00000003
        /*0590*/ 	.word	0x00032430
        /*0594*/ 	.short	0x010a
        /*0596*/ 	.byte	0x3f
	.zero		1


	//   ....[60]....
        /*0598*/ 	.word	0x0000e150
        /*059c*/ 	.word	0x00000003
        /*05a0*/ 	.word	0x00032410
        /*05a4*/ 	.short	0x010a
        /*05a6*/ 	.byte	0x3f
	.zero		1


	//   ....[61]....
        /*05a8*/ 	.word	0x0000e1b0
        /*05ac*/ 	.word	0x00000003
        /*05b0*/ 	.word	0x00032450
        /*05b4*/ 	.short	0x010a
        /*05b6*/ 	.byte	0x3f
	.zero		1


	//   ....[62]....
        /*05b8*/ 	.word	0x0000e210
        /*05bc*/ 	.word	0x00000098
        /*05c0*/ 	.word	0x00032430
        /*05c4*/ 	.short	0x010a
        /*05c6*/ 	.byte	0x3f
	.zero		1


	//   ....[63]....
        /*05c8*/ 	.word	0x0000e270
        /*05cc*/ 	.word	0x000000cc
        /*05d0*/ 	.word	0x00032450
        /*05d4*/ 	.short	0x010a
        /*05d6*/ 	.byte	0x3f
	.zero		1


	//   ....[64]....
        /*05d8*/ 	.word	0x0000e2d0
        /*05dc*/ 	.word	0x00000098
        /*05e0*/ 	.word	0x00032430
        /*05e4*/ 	.short	0x010a
        /*05e6*/ 	.byte	0x3f
	.zero		1


	//   ....[65]....
        /*05e8*/ 	.word	0x0000e330
        /*05ec*/ 	.word	0x000000cc
        /*05f0*/ 	.word	0x00032450
        /*05f4*/ 	.short	0x010a
        /*05f6*/ 	.byte	0x3f
	.zero		1


	//   ....[66]....
        /*05f8*/ 	.word	0x0000e4b0
        /*05fc*/ 	.word	0x0000000a
        /*0600*/ 	.word	0x00032440
        /*0604*/ 	.short	0x010a
        /*0606*/ 	.byte	0x3f
	.zero		1


	//   ....[67]....
        /*0608*/ 	.word	0x0000e500
        /*060c*/ 	.word	0x00000012
        /*0610*/ 	.word	0x00032420
        /*0614*/ 	.short	0x010a
        /*0616*/ 	.byte	0x3f
	.zero		1


	//   ....[68]....
        /*0618*/ 	.word	0x0000e550
        /*061c*/ 	.word	0x0000000a
        /*0620*/ 	.word	0x00032460
        /*0624*/ 	.short	0x010a
        /*0626*/ 	.byte	0x3f
	.zero		1


	//   ....[69]....
        /*0628*/ 	.word	0x0000e5a0
        /*062c*/ 	.word	0x00000002
        /*0630*/ 	.word	0x00032440
        /*0634*/ 	.short	0x010a
        /*0636*/ 	.byte	0x3f
	.zero		1


	//   ....[70]....
        /*0638*/ 	.word	0x0000e5f0
        /*063c*/ 	.word	0x00000002
        /*0640*/ 	.word	0x00032460
        /*0644*/ 	.short	0x010a
        /*0646*/ 	.byte	0x3f
	.zero		1


	//   ....[71]....
        /*0648*/ 	.word	0x0000e640
        /*064c*/ 	.word	0x00000003
        /*0650*/ 	.word	0x00032440
        /*0654*/ 	.short	0x010a
        /*0656*/ 	.byte	0x3f
	.zero		1


	//   ....[72]....
        /*0658*/ 	.word	0x0000e690
        /*065c*/ 	.word	0x00000003
        /*0660*/ 	.word	0x00032460
        /*0664*/ 	.short	0x010a
        /*0666*/ 	.byte	0x3f
	.zero		1


	//   ....[73]....
        /*0668*/ 	.word	0x0000e6e0
        /*066c*/ 	.word	0x00000002
        /*0670*/ 	.word	0x00032440
        /*0674*/ 	.short	0x010a
        /*0676*/ 	.byte	0x3f
	.zero		1


	//   ....[74]....
        /*0678*/ 	.word	0x0000e730
        /*067c*/ 	.word	0x00000002
        /*0680*/ 	.word	0x00032460
        /*0684*/ 	.short	0x010a
        /*0686*/ 	.byte	0x3f
	.zero		1


	//   ....[75]....
        /*0688*/ 	.word	0x0000e810
        /*068c*/ 	.word	0x00000007
        /*0690*/ 	.word	0x00032420
        /*0694*/ 	.short	0x010a
        /*0696*/ 	.byte	0x3f
	.zero		1


	//   ....[76]....
        /*0698*/ 	.word	0x0000e860
        /*069c*/ 	.word	0x00000005
        /*06a0*/ 	.word	0x00000000
        /*06a4*/ 	.short	0x010a
        /*06a6*/ 	.byte	0x3f
	.zero		1


	//   ....[77]....
        /*06a8*/ 	.word	0x0000e8b0
        /*06ac*/ 	.word	0x00000003
        /*06b0*/ 	.word	0x00000000
        /*06b4*/ 	.short	0x010a
        /*06b6*/ 	.byte	0x3f
	.zero		1


	//   ....[78]....
        /*06b8*/ 	.word	0x0000e900
        /*06bc*/ 	.word	0x00000005
        /*06c0*/ 	.word	0x00000000
        /*06c4*/ 	.short	0x010a
        /*06c6*/ 	.byte	0x3f
	.zero		1


	//----- nvinfo : EIATTR_NUM_MBARRIERS
	.align		4
.L_526:
        /*06c8*/ 	.byte	0x03, 0x38
        /*06ca*/ 	.short	0x0017


	//----- nvinfo : EIATTR_EXIT_INSTR_OFFSETS
	.align		4
        /*06cc*/ 	.byte	0x04, 0x1c
        /*06ce*/ 	.short	(.L_528 - .L_527)


	//   ....[0]....
.L_527:
        /*06d0*/ 	.word	0x00000aa0


	//   ....[1]....
        /*06d4*/ 	.word	0x0000b130


	//   ....[2]....
        /*06d8*/ 	.word	0x0000b190


	//   ....[3]....
        /*06dc*/ 	.word	0x0000de40


	//   ....[4]....
        /*06e0*/ 	.word	0x0000e070


	//----- nvinfo : EIATTR_MAX_THREADS
	.align		4
.L_528:
        /*06e4*/ 	.byte	0x04, 0x05
        /*06e6*/ 	.short	(.L_530 - .L_529)
.L_529:
        /*06e8*/ 	.word	0x00000180
        /*06ec*/ 	.word	0x00000001
        /*06f0*/ 	.word	0x00000001


	//----- nvinfo : EIATTR_CRS_STACK_SIZE
	.align		4
.L_530:
        /*06f4*/ 	.byte	0x04, 0x1e
        /*06f6*/ 	.short	(.L_532 - .L_531)
.L_531:
        /*06f8*/ 	.word	0x00000000


	//----- nvinfo : EIATTR_CBANK_PARAM_SIZE
	.align		4
.L_532:
        /*06fc*/ 	.byte	0x03, 0x19
        /*06fe*/ 	.short	0x0cf0


	//----- nvinfo : EIATTR_PARAM_CBANK
	.align		4
        /*0700*/ 	.byte	0x04, 0x0a
        /*0702*/ 	.short	(.L_534 - .L_533)
	.align		4
.L_533:
        /*0704*/ 	.word	index@(.nv.constant0._ZN7cutlass13device_kernelIN5flash11enable_sm90INS1_16FlashAttnFwdSm90INS1_25CollectiveMainloopFwdSm90ILi2EN4cute5tupleIJNS5_1CILi1EEES8_S8_EEENS6_IJNS7_ILi128EEENS7_ILi96EEENS7_ILi64EEEEEELi256ENS_6half_tEfNS_4arch4Sm90ELb1ELb0ELb0ELb0ELb0ELb0ELb1ELb1ELb0ELb0ELb0ELb0EEENS1_21CollectiveEpilogueFwdINS6_IJSA_NS7_ILi256EEESB_EEES9_SE_SG_Li256ELb0ELb0ELb0ELb0EEENS1_30DynamicPersistentTileSchedulerILi256ELi32ELb0ELb0ELb1EEEEEEEEEvNT_6ParamsE)
        /*0708*/ 	.short	0x0210
        /*070a*/ 	.short	0x0cf0


	//----- nvinfo : EIATTR_SW_WAR
	.align		4
.L_534:
        /*070c*/ 	.byte	0x04, 0x36
        /*070e*/ 	.short	(.L_536 - .L_535)
.L_535:
        /*0710*/ 	.word	0x00000008
.L_536:


//--------------------- .nv.info._ZN7cutlass13device_kernelIN5flash11enable_sm90INS1_16FlashAttnFwdSm90INS1_25CollectiveMainloopFwdSm90ILi2EN4cute5tupleIJNS5_1CILi1EEES8_S8_EEENS6_IJNS7_ILi128EEENS7_ILi96EEENS7_ILi64EEEEEELi256ENS_6half_tEfNS_4arch4Sm90ELb1ELb0ELb0ELb1ELb0ELb0ELb0ELb1ELb0ELb0ELb0ELb0EEENS1_21CollectiveEpilogueFwdINS6_IJSA_NS7_ILi256EEESB_EEES9_SE_SG_Li256ELb1ELb0ELb0ELb0EEENS1_36VarlenDynamicPersistentTileSchedulerILi128ELi96ELi256ELi32ELb0ELb0ELb1ELb1ELb1ELb1EEEEEEEEEvNT_6ParamsE --------------------------
	.section	.nv.info._ZN7cutlass13device_kernelIN5flash11enable_sm90INS1_16FlashAttnFwdSm90INS1_25CollectiveMainloopFwdSm90ILi2EN4cute5tupleIJNS5_1CILi1EEES8_S8_EEENS6_IJNS7_ILi128EEENS7_ILi96EEENS7_ILi64EEEEEELi256ENS_6half_tEfNS_4arch4Sm90ELb1ELb0ELb0ELb1ELb0ELb0ELb0ELb1ELb0ELb0ELb0ELb0EEENS1_21CollectiveEpilogueFwdINS6_IJSA_NS7_ILi256EEESB_EEES9_SE_SG_Li256ELb1ELb0ELb0ELb0EEENS1_36VarlenDynamicPersistentTileSchedulerILi128ELi96ELi256ELi32ELb0ELb0ELb1ELb1ELb1ELb1EEEEEEEEEvNT_6ParamsE,"",@"SHT_CUDA_INFO"
	.sectionflags	@""
	.align	4


	//----- nvinfo : EIATTR_CUDA_API_VERSION
	.align		4
        /*0000*/ 	.byte	0x04, 0x37
        /*0002*/ 	.short	(.L_538 - .L_537)
.L_537:
        /*0004*/ 	.word	0x00000082


	//----- nvinfo : EIATTR_KPARAM_INFO
	.align		4
.L_538:
        /*0008*/ 	.byte	0x04, 0x17
        /*000a*/ 	.short	(.L_540 - .L_539)
.L_539:
        /*000c*/ 	.word	0x00000000
        /*0010*/ 	.short	0x0000
        /*0012*/ 	.short	0x0070
        /*0014*/ 	.byte	0x00, 0xf0, 0x01, 0x28


	//----- nvinfo : EIATTR_SPARSE_MMA_MASK
	.align		4
.L_540:
        /*0018*/ 	.byte	0x03, 0x50
        /*001a*/ 	.short	0x0000


	//----- nvinfo : EIATTR_MAXREG_COUNT
	.align		4
        /*001c*/ 	.byte	0x03, 0x1b
        /*001e*/ 	.short	0x00a8


	//----- nvinfo : EIATTR_NUM_BARRIERS
	.align		4
        /*0020*/ 	.byte	0x02, 0x4c
        /*0022*/ 	.byte	0x10
	.zero		1


	//----- nvinfo : EIATTR_EXTERNS
	.align		4
        /*0024*/ 	.byte	0x04, 0x0f
        /*0026*/ 	.short	(.L_542 - .L_541)


	//   ....[0]....
	.align		4
.L_541:
        /*0028*/ 	.word	index@(__assertfail)


	//----- nvinfo : EIATTR_ANNOTATIONS
	.align		4
.L_542:
        /*002c*/ 	.byte	0x04, 0x55
        /*002e*/ 	.short	(.L_544 - .L_543)


	//   ....[0]....
.L_543:
        /* <DEDUP_REMOVED lines=28> */


	//----- nvinfo : EIATTR_MERCURY_ISA_VERSION
	.align		4
.L_544:
        /*01e0*/ 	.byte	0x03, 0x5f
        /*01e2*/ 	.short	0x0101


	//----- nvinfo : EIATTR_UNUSED_LOAD_BYTE_OFFSET
	.align		4
        /*01e4*/ 	.byte	0x04, 0x44
        /*01e6*/ 	.short	(.L_546 - .L_545)


	//   ....[0]....
.L_545:
        /*01e8*/ 	.word	0x00000a50
        /*01ec*/ 	.word	0x0000fff0


	//   ....[1]....
        /*01f0*/ 	.word	0x000081e0
        /*01f4*/ 	.word	0x0000fff0


	//----- nvinfo : EIATTR_INT_WARP_WIDE_INSTR_OFFSETS
	.align		4
.L_546:
        /*01f8*/ 	.byte	0x04, 0x31
        /*01fa*/ 	.short	(.L_548 - .L_547)


	//   ....[0]....
.L_547:
        /*01fc*/ 	.word	0x00000160


	//   ....[1]....
        /*0200*/ 	.word	0x000001a0


	//   ....[2]....
        /*0204*/ 	.word	0x00000210


	//   ....[3]....
        /*0208*/ 	.word	0x0000bf00


	//   ....[4]....
        /*020c*/ 	.word	0x0000bf90


	//   ....[5]....
        /*0210*/ 	.word	0x0000c420


	//   ....[6]....
        /*0214*/ 	.word	0x0000c450


	//   ....[7]....
        /*0218*/ 	.word	0x0000e7f0


	//   ....[8]....
        /*021c*/ 	.word	0x0000e880


	//----- nvinfo : EIATTR_COOP_GROUP_MASK_REGIDS
	.align		4
.L_548:
        /*0220*/ 	.byte	0x04, 0x29
        /*0222*/ 	.short	(.L_550 - .L_549)


	//   ....[0]....
.L_549:
        /*0224*/ 	.word	0xffffffff


	//   ....[1]....
        /*0228*/ 	.word	0xffffffff


	//   ....[2]....
        /*022c*/ 	.word	0xffffffff


	//   ....[3]....
        /*0230*/ 	.word	0xffffffff


	//   ....[4]....
        /*0234*/ 	.word	0xffffffff


	//   ....[5]....
        /*0238*/ 	.word	0xffffffff


	//   ....[6]....
        /*023c*/ 	.word	0xffffffff


	//   ....[7]....
        /*0240*/ 	.word	0xffffffff


	//   ....[8]....
        /*0244*/ 	.word	0xffffffff


	//   ....[9]....
        /*0248*/ 	.word	0xffffffff


	//   ....[10]....
        /*024c*/ 	.word	0xffffffff


	//   ....[11]....
        /*0250*/ 	.word	0xffffffff


	//   ....[12]....
        /*0254*/ 	.word	0xffffffff


	//   ....[13]....
        /*0258*/ 	.word	0xffffffff


	//   ....[14]....
        /*025c*/ 	.word	0xffffffff


	//   ....[15]....
        /*0260*/ 	.word	0xffffffff


	//   ....[16]....
        /*0264*/ 	.word	0xffffffff


	//   ....[17]....
        /*0268*/ 	.word	0xffffffff


	//   ....[18]....
        /*026c*/ 	.word	0xffffffff


	//   ....[19]....
        /*0270*/ 	.word	0xffffffff


	//   ....[20]....
        /*0274*/ 	.word	0xffffffff


	//   ....[21]....
        /*0278*/ 	.word	0xffffffff


	//   ....[22]....
        /*027c*/ 	.word	0xffffffff


	//   ....[23]....
        /*0280*/ 	.word	0xffffffff


	//   ....[24]....
        /*0284*/ 	.word	0xffffffff


	//   ....[25]....
        /*0288*/ 	.word	0xffffffff


	//   ....[26]....
        /*028c*/ 	.word	0xffffffff


	//   ....[27]....
        /*0290*/ 	.word	0xffffffff


	//   ....[28]....
        /*0294*/ 	.word	0xffffffff


	//   ....[29]....
        /*0298*/ 	.word	0xffffffff


	//   ....[30]....
        /*029c*/ 	.word	0xffffffff


	//   ....[31]....
        /*02a0*/ 	.word	0xffffffff


	//   ....[32]....
        /*02a4*/ 	.word	0xffffffff


	//   ....[33]....
        /*02a8*/ 	.word	0xffffffff


	//   ....[34]....
        /*02ac*/ 	.word	0xffffffff


	//   ....[35]....
        /*02b0*/ 	.word	0xffffffff


	//   ....[36]....
        /*02b4*/ 	.word	0xffffffff


	//   ....[37]....
        /*02b8*/ 	.word	0xffffffff


	//   ....[38]....
        /*02bc*/ 	.word	0xffffffff


	//   ....[39]....
        /*02c0*/ 	.word	0xffffffff


	//   ....[40]....
        /*02c4*/ 	.word	0xffffffff


	//   ....[41]....
        /*02c8*/ 	.word	0xffffffff


	//   ....[42]....
        /*02cc*/ 	.word	0xffffffff


	//   ....[43]....
        /*02d0*/ 	.word	0xffffffff


	//   ....[44]....
        /*02d4*/ 	.word	0xffffffff


	//   ....[45]....
        /*02d8*/ 	.word	0xffffffff


	//   ....[46]....
        /*02dc*/ 	.word	0xffffffff


	//   ....[47]....
        /*02e0*/ 	.word	0xffffffff


	//   ....[48]....
        /*02e4*/ 	.word	0xffffffff


	//   ....[49]....
        /*02e8*/ 	.word	0xffffffff


	//   ....[50]....
        /*02ec*/ 	.word	0xffffffff


	//   ....[51]....
        /*02f0*/ 	.word	0xffffffff


	//   ....[52]....
        /*02f4*/ 	.word	0xffffffff


	//   ....[53]....
        /*02f8*/ 	.word	0xffffffff


	//   ....[54]....
        /*02fc*/ 	.word	0xffffffff


	//   ....[55]....
        /*0300*/ 	.word	0xffffffff


	//   ....[56]....
        /*0304*/ 	.word	0xffffffff


	//   ....[57]....
        /*0308*/ 	.word	0xffffffff


	//   ....[58]....
        /*030c*/ 	.word	0x0500000f


	//   ....[59]....
        /*0310*/ 	.word	0x0500000f


	//   ....[60]....
        /*0314*/ 	.word	0x0500000f


	//   ....[61]....
        /*0318*/ 	.word	0x0500000f


	//   ....[62]....
        /*031c*/ 	.word	0x0500000f


	//   ....[63]....
        /*0320*/ 	.word	0x0500000f


	//   ....[64]....
        /*0324*/ 	.word	0x0500000f


	//   ....[65]....
        /*0328*/ 	.word	0x0500000f


	//   ....[66]....
        /*032c*/ 	.word	0x0500000f


	//   ....[67]....
        /*0330*/ 	.word	0x0500000f


	//   ....[68]....
        /*0334*/ 	.word	0x0500000f


	//   ....[69]....
        /*0338*/ 	.word	0x0500000f


	//   ....[70]....
        /*033c*/ 	.word	0x0500000f


	//   ....[71]....
        /*0340*/ 	.word	0x0500000f


	//   ....[72]....
        /*0344*/ 	.word	0x0500000f


	//   ....[73]....
        /*0348*/ 	.word	0x0500000f


	//   ....[74]....
        /*034c*/ 	.word	0x0500000f


	//   ....[75]....
        /*0350*/ 	.word	0x0500000f


	//   ....[76]....
        /*0354*/ 	.word	0x0500000f


	//----- nvinfo : EIATTR_COOP_GROUP_INSTR_OFFSETS
	.align		4
.L_550:
        /*0358*/ 	.byte	0x04, 0x28
        /*035a*/ 	.short	(.L_552 - .L_551)


	//   ....[0]....
.L_551:
        /*035c*/ 	.word	0x00000070


	//   ....[1]....
        /*0360*/ 	.word	0x00000170


	//   ....[2]....
        /*0364*/ 	.word	0x000001c0


	//   ....[3]....
        /*0368*/ 	.word	0x000003f0


	//   ....[4]....
        /*036c*/ 	.word	0x00000550


	//   ....[5]....
        /*0370*/ 	.word	0x00000670


	//   ....[6]....
        /*0374*/ 	.word	0x000007d0


	//   ....[7]....
        /*0378*/ 	.word	0x00001760


	//   ....[8]....
        /*037c*/ 	.word	0x000022a0


	//   ....[9]....
        /*0380*/ 	.word	0x00002380


	//   ....[10]....
        /*0384*/ 	.word	0x00002990


	//   ....[11]....
        /*0388*/ 	.word	0x00002a10


	//   ....[12]....
        /*038c*/ 	.word	0x00003e50


	//   ....[13]....
        /*0390*/ 	.word	0x00003f50


	//   ....[14]....
        /*0394*/ 	.word	0x00004500


	//   ....[15]....
        /*0398*/ 	.word	0x000045a0


	//   ....[16]....
        /*039c*/ 	.word	0x00005eb0


	//   ....[17]....
        /*03a0*/ 	.word	0x00005ee0


	//   ....[18]....
        /*03a4*/ 	.word	0x000062a0


	//   ....[19]....
        /*03a8*/ 	.word	0x00006470


	//   ....[20]....
        /*03ac*/ 	.word	0x00007760


	//   ....[21]....
        /*03b0*/ 	.word	0x000077a0


	//   ....[22]....
        /*03b4*/ 	.word	0x00007860


	//   ....[23]....
        /*03b8*/ 	.word	0x00007870


	//   ....[24]....
        /*03bc*/ 	.word	0x0000ad30


	//   ....[25]....
        /*03c0*/ 	.word	0x0000aeb0


	//   ....[26]....
        /*03c4*/ 	.word	0x0000aee0


	//   ....[27]....
        /*03c8*/ 	.word	0x0000af20


	//   ....[28]....
        /*03cc*/ 	.word	0x0000af90


	//   ....[29]....
        /*03d0*/ 	.word	0x0000aff0


	//   ....[30]....
        /*03d4*/ 	.word	0x0000b030


	//   ....[31]....
        /*03d8*/ 	.word	0x0000b1d0


	//   ....[32]....
        /*03dc*/ 	.word	0x0000b230


	//   ....[33]....
        /*03e0*/ 	.word	0x0000b270


	//   ....[34]....
        /*03e4*/ 	.word	0x0000b2b0


	//   ....[35]....
        /*03e8*/ 	.word	0x0000b2e0


	//   ....[36]....
        /*03ec*/ 	.word	0x0000b310


	//   ....[37]....
        /*03f0*/ 	.word	0x0000b3a0


	//   ....[38]....
        /*03f4*/ 	.word	0x0000b400


	//   ....[39]....
        /*03f8*/ 	.word	0x0000b490


	//   ....[40]....
        /*03fc*/ 	.word	0x0000e910


	//   ....[41]....
        /*0400*/ 	.word	0x0000e920


	//   ....[42]....
        /*0404*/ 	.word	0x0000ea30


	//   ....[43]....
        /*0408*/ 	.word	0x0000ea90


	//   ....[44]....
        /*040c*/ 	.word	0x0000ead0


	//   ....[45]....
        /*0410*/ 	.word	0x0000eb10


	//   ....[46]....
        /*0414*/ 	.word	0x0000eb40


	//   ....[47]....
        /*0418*/ 	.word	0x0000eb70


	//   ....[48]....
        /*041c*/ 	.word	0x0000ed00


	//   ....[49]....
        /*0420*/ 	.word	0x0000ed60


	//   ....[50]....
        /*0424*/ 	.word	0x0000eda0


	//   ....[51]....
        /*0428*/ 	.word	0x0000ede0


	//   ....[52]....
        /*042c*/ 	.word	0x0000ee10


	//   ....[53]....
        /*0430*/ 	.word	0x0000ee40


	//   ....[54]....
        /*0434*/ 	.word	0x0000ef00


	//   ....[55]....
        /*0438*/ 	.word	0x0000ef20


	//   ....[56]....
        /*043c*/ 	.word	0x0000ef90


	//   ....[57]....
        /*0440*/ 	.word	0x0000f620


	//   ....[58]....
        /*0444*/ 	.word	0x0000fbb0


	//   ....[59]....
        /*0448*/ 	.word	0x0000ffd0


	//   ....[60]....
        /*044c*/ 	.word	0x00010060


	//   ....[61]....
        /*0450*/ 	.word	0x00010100


	//   ....[62]....
        /*0454*/ 	.word	0x000101b0


	//   ....[63]....
        /*0458*/ 	.word	0x00010230


	//   ....[64]....
        /*045c*/ 	.word	0x000102b0


	//   ....[65]....
        /*0460*/ 	.word	0x00010330


	//   ....[66]....
        /*0464*/ 	.word	0x000103b0


	//   ....[67]....
        /*0468*/ 	.word	0x00010440


	//   ....[68]....
        /*046c*/ 	.word	0x000104f0


	//   ....[69]....
        /*0470*/ 	.word	0x00010570


	//   ....[70]....
        /*0474*/ 	.word	0x000105f0


	//   ....[71]....
        /*0478*/ 	.word	0x00010670


	//   ....[72]....
        /*047c*/ 	.word	0x000106f0


	//   ....[73]....
        /*0480*/ 	.word	0x00010760


	//   ....[74]....
        /*0484*/ 	.word	0x00010800


	//   ....[75]....
        /*0488*/ 	.word	0x00010890


	//   ....[76]....
        /*048c*/ 	.word	0x000109c0


	//----- nvinfo : EIATTR_REG_RECONFIG
	.align		4
.L_552:
        /*0490*/ 	.byte	0x01, 0x54
	.zero		2


	//----- nvinfo : EIATTR_SYSCALL_OFFSETS
	.align		4
        /*0494*/ 	.byte	0x04, 0x46
        /*0496*/ 	.short	(.L_554 - .L_553)


	//   ....[0]....
.L_553:
        /*0498*/ 	.word	0x00001940


	//   ....[1]....
        /*049c*/ 	.word	0x0000c120


	//   ....[2]....
        /*04a0*/ 	.word	0x0000c260


	//   ....[3]....
        /*04a4*/ 	.word	0x0000c360


	//----- nvinfo : EIATTR_MBARRIER_INSTR_OFFSETS
	.align		4
.L_554:
        /*04a8*/ 	.byte	0x04, 0x39
        /*04aa*/ 	.short	(.L_556 - .L_555)


	//   ....[0]....
.L_555:
        /*04ac*/ 	.word	0x000002a0
        /*04b0*/ 	.word	0x000000ff
        /*04b4*/ 	.word	0x00022800
        /*04b8*/ 	.short	0x0100
        /*04ba*/ 	.byte	0x08
	.zero		1


	//   ....[1]....
        /*04bc*/ 	.word	0x000002b0
        /*04c0*/ 	.word	0x000000ff
        /*04c4*/ 	.word	0x00022820
        /*04c8*/ 	.short	0x0100
        /*04ca*/ 	.byte	0x08
	.zero		1


	//   ....[2]....
        /*04cc*/ 	.word	0x000003a0
        /*04d0*/ 	.word	0x000000ff
        /*04d4*/ 	.word	0x00022830
        /*04d8*/ 	.short	0x0100
        /*04da*/ 	.byte	0x08
	.zero		1


	//   ....[3]....
        /*04dc*/ 	.word	0x000003b0
        /*04e0*/ 	.word	0x000000ff
        /*04e4*/ 	.word	0x00022840
        /*04e8*/ 	.short	0x0100
        /*04ea*/ 	.byte	0x08
	.zero		1


	//   ....[4]....
        /*04ec*/ 	.word	0x000003c0
        /*04f0*/ 	.word	0x000000ff
        /*04f4*/ 	.word	0x00022838
        /*04f8*/ 	.short	0x0100
        /*04fa*/ 	.byte	0x08
	.zero		1


	//   ....[5]....
        /*04fc*/ 	.word	0x000003d0
        /*0500*/ 	.word	0x000000ff
        /*0504*/ 	.word	0x00022848
        /*0508*/ 	.short	0x0100
        /*050a*/ 	.byte	0x08
	.zero		1


	//   ....[6]....
        /*050c*/ 	.word	0x00000500
        /*0510*/ 	.word	0x000000ff
        /*0514*/ 	.word	0x00022850
        /*0518*/ 	.short	0x0100
        /*051a*/ 	.byte	0x08
	.zero		1


	//   ....[7]....
        /*051c*/ 	.word	0x00000510
        /*0520*/ 	.word	0x000000ff
        /*0524*/ 	.word	0x00022860
        /*0528*/ 	.short	0x0100
        /*052a*/ 	.byte	0x08
	.zero		1


	//   ....[8]....
        /*052c*/ 	.word	0x00000520
        /*0530*/ 	.word	0x000000ff
        /*0534*/ 	.word	0x00022858
        /*0538*/ 	.short	0x0100
        /*053a*/ 	.byte	0x08
	.zero		1


	//   ....[9]....
        /*053c*/ 	.word	0x00000530
        /*0540*/ 	.word	0x000000ff
        /*0544*/ 	.word	0x00022868
        /*0548*/ 	.short	0x0100
        /*054a*/ 	.byte	0x08
	.zero		1


	//   ....[10]....
        /*054c*/ 	.word	0x00000620
        /*0550*/ 	.word	0x000000ff
        /*0554*/ 	.word	0x00022870
        /*0558*/ 	.short	0x0100
        /*055a*/ 	.byte	0x06
	.zero		1


	//   ....[11]....
        /*055c*/ 	.word	0x00000630
        /*0560*/ 	.word	0x000000ff
        /*0564*/ 	.word	0x00022880
        /*0568*/ 	.short	0x0100
        /*056a*/ 	.byte	0x06
	.zero		1


	//   ....[12]....
        /*056c*/ 	.word	0x00000640
        /*0570*/ 	.word	0x000000ff
        /*0574*/ 	.word	0x00022878
        /*0578*/ 	.short	0x0100
        /*057a*/ 	.byte	0x06
	.zero		1


	//   ....[13]....
        /*057c*/ 	.word	0x00000650
        /*0580*/ 	.word	0x000000ff
        /*0584*/ 	.word	0x00022888
        /*0588*/ 	.short	0x0100
        /*058a*/ 	.byte	0x06
	.zero		1


	//   ....[14]....
        /*058c*/ 	.word	0x00000780
        /*0590*/ 	.word	0x000000ff
        /*0594*/ 	.word	0x00022890
        /*0598*/ 	.short	0x0100
        /*059a*/ 	.byte	0x08
	.zero		1


	//   ....[15]....
        /*059c*/ 	.word	0x00000790
        /*05a0*/ 	.word	0x000000ff
        /*05a4*/ 	.word	0x000228a0
        /*05a8*/ 	.short	0x0100
        /*05aa*/ 	.byte	0x08
	.zero		1


	//   ....[16]....
        /*05ac*/ 	.word	0x000007a0
        /*05b0*/ 	.word	0x000000ff
        /*05b4*/ 	.word	0x00022898
        /*05b8*/ 	.short	0x0100
        /*05ba*/ 	.byte	0x08
	.zero		1


	//   ....[17]....
        /*05bc*/ 	.word	0x000007b0
        /*05c0*/ 	.word	0x000000ff
        /*05c4*/ 	.word	0x000228a8
        /*05c8*/ 	.short	0x0100
        /*05ca*/ 	.byte	0x08
	.zero		1


	//   ....[18]....
        /*05cc*/ 	.word	0x000008e0
        /*05d0*/ 	.word	0x000000ff
        /*05d4*/ 	.word	0x000228b0
        /*05d8*/ 	.short	0x0100
        /*05da*/ 	.byte	0x08
	.zero		1


	//   ....[19]....
        /*05dc*/ 	.word	0x000008f0
        /*05e0*/ 	.word	0x000000ff
        /*05e4*/ 	.word	0x000228c0
        /*05e8*/ 	.short	0x0100
        /*05ea*/ 	.byte	0x08
	.zero		1


	//   ....[20]....
        /*05ec*/ 	.word	0x00000900
        /*05f0*/ 	.word	0x000000ff
        /*05f4*/ 	.word	0x000228b8
        /*05f8*/ 	.short	0x0100
        /*05fa*/ 	.byte	0x08
	.zero		1


	//   ....[21]....
        /*05fc*/ 	.word	0x00000910
        /*0600*/ 	.word	0x000000ff
        /*0604*/ 	.word	0x000228c8
        /*0608*/ 	.short	0x0100
        /*060a*/ 	.byte	0x08
	.zero		1


	//   ....[22]....
        /*060c*/ 	.word	0x000019e0
        /*0610*/ 	.word	0x00000007
        /*0614*/ 	.word	0x00022800
        /*0618*/ 	.short	0x010a
        /*061a*/ 	.byte	0x3f
	.zero		1


	//   ....[23]....
        /*061c*/ 	.word	0x00001aa0
        /*0620*/ 	.word	0x00000006
        /*0624*/ 	.word	0x00022830
        /*0628*/ 	.short	0x010a
        /*062a*/ 	.byte	0x3f
	.zero		1


	//   ....[24]....
        /*062c*/ 	.word	0x00001ae0
        /*0630*/ 	.word	0x00000006
        /*0634*/ 	.word	0x00022830
        /*0638*/ 	.short	0x010a
        /*063a*/ 	.byte	0x3f
	.zero		1


	//   ....[25]....
        /*063c*/ 	.word	0x00002e40
        /*0640*/ 	.word	0x00000000
        /*0644*/ 	.word	0x00000000
        /*0648*/ 	.short	0x0101
        /*064a*/ 	.byte	0x3f
	.zero		1


	//   ....[26]....
        /*064c*/ 	.word	0x00003290
        /*0650*/ 	.word	0x00000006
        /*0654*/ 	.word	0x00022850
        /*0658*/ 	.short	0x010a
        /*065a*/ 	.byte	0x3f
	.zero		1


	//   ....[27]....
        /*065c*/ 	.word	0x000032d0
        /*0660*/ 	.word	0x00000006
        /*0664*/ 	.word	0x00022850
        /*0668*/ 	.short	0x010a
        /*066a*/ 	.byte	0x3f
	.zero		1


	//   ....[28]....
        /*066c*/ 	.word	0x00003650
        /*0670*/ 	.word	0x00000006
        /*0674*/ 	.word	0x00000000
        /*0678*/ 	.short	0x0101
        /*067a*/ 	.byte	0x3f
	.zero		1


	//   ....[29]....
        /*067c*/ 	.word	0x00003770
        /*0680*/ 	.word	0x000000ff
        /*0684*/ 	.word	0x00022830
        /*0688*/ 	.short	0x010a
        /*068a*/ 	.byte	0x19
	.zero		1


	//   ....[30]....
        /*068c*/ 	.word	0x000037b0
        /*0690*/ 	.word	0x000000ff
        /*0694*/ 	.word	0x00022830
        /*0698*/ 	.short	0x010a
        /*069a*/ 	.byte	0x19
	.zero		1


	//   ....[31]....
        /*069c*/ 	.word	0x00004c10
        /*06a0*/ 	.word	0x00000003
        /*06a4*/ 	.word	0x00000000
        /*06a8*/ 	.short	0x0101
        /*06aa*/ 	.byte	0x3f
	.zero		1


	//   ....[32]....
        /*06ac*/ 	.word	0x00005700
        /*06b0*/ 	.word	0x000000ff
        /*06b4*/ 	.word	0x00022850
        /*06b8*/ 	.short	0x010a
        /*06ba*/ 	.byte	0x19
	.zero		1


	//   ....[33]....
        /*06bc*/ 	.word	0x00005740
        /*06c0*/ 	.word	0x000000ff
        /*06c4*/ 	.word	0x00022850
        /*06c8*/ 	.short	0x010a
        /*06ca*/ 	.byte	0x19
	.zero		1


	//   ....[34]....
        /*06cc*/ 	.word	0x00005a30
        /*06d0*/ 	.word	0x000000bb
        /*06d4*/ 	.word	0x00000000
        /*06d8*/ 	.short	0x0101
        /*06da*/ 	.byte	0x3f
	.zero		1


	//   ....[35]....
        /*06dc*/ 	.word	0x00005b70
        /*06e0*/ 	.word	0x000000ff
        /*06e4*/ 	.word	0x00022830
        /*06e8*/ 	.short	0x010a
        /*06ea*/ 	.byte	0x18
	.zero		1


	//   ....[36]....
        /*06ec*/ 	.word	0x00005bb0
        /*06f0*/ 	.word	0x000000ff
        /*06f4*/ 	.word	0x00022830
        /*06f8*/ 	.short	0x010a
        /*06fa*/ 	.byte	0x18
	.zero		1


	//   ....[37]....
        /*06fc*/ 	.word	0x00006820
        /*0700*/ 	.word	0x0000009a
        /*0704*/ 	.word	0x00000000
        /*0708*/ 	.short	0x0101
        /*070a*/ 	.byte	0x3f
	.zero		1


	//   ....[38]....
        /*070c*/ 	.word	0x00007420
        /*0710*/ 	.word	0x000000ff
        /*0714*/ 	.word	0x00022850
        /*0718*/ 	.short	0x010a
        /*071a*/ 	.byte	0x18
	.zero		1


	//   ....[39]....
        /*071c*/ 	.word	0x00007460
        /*0720*/ 	.word	0x000000ff
        /*0724*/ 	.word	0x00022850
        /*0728*/ 	.short	0x010a
        /*072a*/ 	.byte	0x18
	.zero		1


	//   ....[40]....
        /*072c*/ 	.word	0x00007740
        /*0730*/ 	.word	0x000000b7
        /*0734*/ 	.word	0x00000000
        /*0738*/ 	.short	0x0101
        /*073a*/ 	.byte	0x3f
	.zero		1


	//   ....[41]....
        /*073c*/ 	.word	0x00009940
        /*0740*/ 	.word	0x00000066
        /*0744*/ 	.word	0x00000000
        /*0748*/ 	.short	0x0101
        /*074a*/ 	.byte	0x3f
	.zero		1


	//   ....[42]....
        /*074c*/ 	.word	0x0000c890
        /*0750*/ 	.word	0x00000008
        /*0754*/ 	.word	0x00022840
        /*0758*/ 	.short	0x010a
        /*075a*/ 	.byte	0x3f
	.zero		1


	//   ....[43]....
        /*075c*/ 	.word	0x0000cc80
        /*0760*/ 	.word	0x0000000a
        /*0764*/ 	.word	0x00022820
        /*0768*/ 	.short	0x010a
        /*076a*/ 	.byte	0x3f
	.zero		1


	//   ....[44]....
        /*076c*/ 	.word	0x0000cd40
        /*0770*/ 	.word	0x0000000b
        /*0774*/ 	.word	0x00022860
        /*0778*/ 	.short	0x010a
        /*077a*/ 	.byte	0x3f
	.zero		1


	//   ....[45]....
        /*077c*/ 	.word	0x0000d370
        /*0780*/ 	.word	0x00000002
        /*0784*/ 	.word	0x00022840
        /*0788*/ 	.short	0x010a
        /*078a*/ 	.byte	0x3f
	.zero		1


	//   ....[46]....
        /*078c*/ 	.word	0x0000d580
        /*0790*/ 	.word	0x00000002
        /*0794*/ 	.word	0x00022860
        /*0798*/ 	.short	0x010a
        /*079a*/ 	.byte	0x3f
	.zero		1


	//   ....[47]....
        /*079c*/ 	.word	0x0000db00
        /*07a0*/ 	.word	0x00000002
        /*07a4*/ 	.word	0x00022840
        /*07a8*/ 	.short	0x010a
        /*07aa*/ 	.byte	0x3f
	.zero		1


	//   ....[48]....
        /*07ac*/ 	.word	0x0000dd00
        /*07b0*/ 	.word	0x00000002
        /*07b4*/ 	.word	0x00022860
        /*07b8*/ 	.short	0x010a
        /*07ba*/ 	.byte	0x3f
	.zero		1


	//   ....[49]....
        /*07bc*/ 	.word	0x0000e200
        /*07c0*/ 	.word	0x00000002
        /*07c4*/ 	.word	0x00022840
        /*07c8*/ 	.short	0x010a
        /*07ca*/ 	.byte	0x3f
	.zero		1


	//   ....[50]....
        /*07cc*/ 	.word	0x0000e410
        /*07d0*/ 	.word	0x00000002
        /*07d4*/ 	.word	0x00022860
        /*07d8*/ 	.short	0x010a
        /*07da*/ 	.byte	0x3f
	.zero		1


	//   ....[51]....
        /*07dc*/ 	.word	0x0000f5a0
        /*07e0*/ 	.word	0x00000000
        /*07e4*/ 	.word	0x00022820
        /*07e8*/ 	.short	0x010a
        /*07ea*/ 	.byte	0x3f
	.zero		1


	//   ....[52]....
        /*07ec*/ 	.word	0x0000f760
        /*07f0*/ 	.word	0x00000006
        /*07f4*/ 	.word	0x00000000
        /*07f8*/ 	.short	0x010a
        /*07fa*/ 	.byte	0x3f
	.zero		1


	//   ....[53]....
        /*07fc*/ 	.word	0x0000f7d0
        /*0800*/ 	.word	0x00000007
        /*0804*/ 	.word	0x00000000
        /*0808*/ 	.short	0x010a
        /*080a*/ 	.byte	0x3f
	.zero		1


	//   ....[54]....
        /*080c*/ 	.word	0x0000f840
        /*0810*/ 	.word	0x00000004
        /*0814*/ 	.word	0x00000000
        /*0818*/ 	.short	0x010a
        /*081a*/ 	.byte	0x3f
	.zero		1


	//   ....[55]....
        /*081c*/ 	.word	0x0000f870
        /*0820*/ 	.word	0x00000003
        /*0824*/ 	.word	0x00000000
        /*0828*/ 	.short	0x010a
        /*082a*/ 	.byte	0x3f
	.zero		1


	//   ....[56]....
        /*082c*/ 	.word	0x0000f8d0
        /*0830*/ 	.word	0x00000007
        /*0834*/ 	.word	0x00022800
        /*0838*/ 	.short	0x010a
        /*083a*/ 	.byte	0x3f
	.zero		1


	//   ....[57]....
        /*083c*/ 	.word	0x0000f920
        /*0840*/ 	.word	0x00000006
        /*0844*/ 	.word	0x00022830
        /*0848*/ 	.short	0x010a
        /*084a*/ 	.byte	0x3f
	.zero		1


	//   ....[58]....
        /*084c*/ 	.word	0x0000f970
        /*0850*/ 	.word	0x00000006
        /*0854*/ 	.word	0x00022850
        /*0858*/ 	.short	0x010a
        /*085a*/ 	.byte	0x3f
	.zero		1


	//   ....[59]....
        /*085c*/ 	.word	0x0000f9d0
        /*0860*/ 	.word	0x00000005
        /*0864*/ 	.word	0x00022830
        /*0868*/ 	.short	0x010a
        /*086a*/ 	.byte	0x3f
	.zero		1


	//   ....[60]....
        /*086c*/ 	.word	0x0000fa20
        /*0870*/ 	.word	0x000000bb
        /*0874*/ 	.word	0x00022850
        /*0878*/ 	.short	0x010a
        /*087a*/ 	.byte	0x3f
	.zero		1


	//   ....[61]....
        /*087c*/ 	.word	0x0000fa80
        /*0880*/ 	.word	0x00000005
        /*0884*/ 	.word	0x00022830
        /*0888*/ 	.short	0x010a
        /*088a*/ 	.byte	0x3f
	.zero		1


	//   ....[62]....
        /*088c*/ 	.word	0x0000fad0
        /*0890*/ 	.word	0x000000b7
        /*0894*/ 	.word	0x00022850
        /*0898*/ 	.short	0x010a
        /*089a*/ 	.byte	0x3f
	.zero		1


	//   ....[63]....
        /*089c*/ 	.word	0x0000fc70
        /*08a0*/ 	.word	0x00000008
        /*08a4*/ 	.word	0x00022840
        /*08a8*/ 	.short	0x010a
        /*08aa*/ 	.byte	0x3f
	.zero		1


	//   ....[64]....
        /*08ac*/ 	.word	0x0000fcf0
        /*08b0*/ 	.word	0x00000008
        /*08b4*/ 	.word	0x00022820
        /*08b8*/ 	.short	0x010a
        /*08ba*/ 	.byte	0x3f
	.zero		1


	//   ....[65]....
        /*08bc*/ 	.word	0x0000fd40
        /*08c0*/ 	.word	0x0000000b
        /*08c4*/ 	.word	0x00022860
        /*08c8*/ 	.short	0x010a
        /*08ca*/ 	.byte	0x3f
	.zero		1


	//   ....[66]....
        /*08cc*/ 	.word	0x0000fd90
        /*08d0*/ 	.word	0x00000002
        /*08d4*/ 	.word	0x00022840
        /*08d8*/ 	.short	0x010a
        /*08da*/ 	.byte	0x3f
	.zero		1


	//   ....[67]....
        /*08dc*/ 	.word	0x0000fde0
        /*08e0*/ 	.word	0x00000002
        /*08e4*/ 	.word	0x00022860
        /*08e8*/ 	.short	0x010a
        /*08ea*/ 	.byte	0x3f
	.zero		1


	//   ....[68]....
        /*08ec*/ 	.word	0x0000fe30
        /*08f0*/ 	.word	0x00000002
        /*08f4*/ 	.word	0x00022840
        /*08f8*/ 	.short	0x010a
        /*08fa*/ 	.byte	0x3f
	.zero		1


	//   ....[69]....
        /*08fc*/ 	.word	0x0000fe80
        /*0900*/ 	.word	0x00000002
        /*0904*/ 	.word	0x00022860
        /*0908*/ 	.short	0x010a
        /*090a*/ 	.byte	0x3f
	.zero		1


	//   ....[70]....
        /*090c*/ 	.word	0x0000fed0
        /*0910*/ 	.word	0x00000002
        /*0914*/ 	.word	0x00022840
        /*0918*/ 	.short	0x010a
        /*091a*/ 	.byte	0x3f
	.zero		1


	//   ....[71]....
        /*091c*/ 	.word	0x0000ff20
        /*0920*/ 	.word	0x00000002
        /*0924*/ 	.word	0x00022860
        /*0928*/ 	.short	0x010a
        /*092a*/ 	.byte	0x3f
	.zero		1


	//   ....[72]....
        /*092c*/ 	.word	0x000108e0
        /*0930*/ 	.word	0x00000000
        /*0934*/ 	.word	0x00022820
        /*0938*/ 	.short	0x010a
        /*093a*/ 	.byte	0x3f
	.zero		1


	//   ....[73]....
        /*093c*/ 	.word	0x00010a80
        /*0940*/ 	.word	0x00000006
        /*0944*/ 	.word	0x00000000
        /*0948*/ 	.short	0x010a
        /*094a*/ 	.byte	0x3f
	.zero		1


	//   ....[74]....
        /*094c*/ 	.word	0x00010ad0
        /*0950*/ 	.word	0x00000007
        /*0954*/ 	.word	0x00000000
        /*0958*/ 	.short	0x010a
        /*095a*/ 	.byte	0x3f
	.zero		1


	//   ....[75]....
        /*095c*/ 	.word	0x00010b20
        /*0960*/ 	.word	0x00000004
        /*0964*/ 	.word	0x00000000
        /*0968*/ 	.short	0x010a
        /*096a*/ 	.byte	0x3f
	.zero		1


	//----- nvinfo : EIATTR_NUM_MBARRIERS
	.align		4
.L_556:
        /*096c*/ 	.byte	0x03, 0x38
        /*096e*/ 	.short	0x0016


	//----- nvinfo : EIATTR_EXIT_INSTR_OFFSETS
	.align		4
        /*0970*/ 	.byte	0x04, 0x1c
        /*0972*/ 	.short	(.L_558 - .L_557)


	//   ....[0]....
.L_557:
        /*0974*/ 	.word	0x00000a90


	//   ....[1]....
        /*0978*/ 	.word	0x0000acf0


	//   ....[2]....
        /*097c*/ 	.word	0x0000ad50


	//   ....[3]....
        /*0980*/ 	.word	0x0000f8c0


	//----- nvinfo : EIATTR_MAX_THREADS
	.align		4
.L_558:
        /*0984*/ 	.byte	0x04, 0x05
        /*0986*/ 	.short	(.L_560 - .L_559)
.L_559:
        /*0988*/ 	.word	0x00000180
        /*098c*/ 	.word	0x00000001
        /*0990*/ 	.word	0x00000001


	//----- nvinfo : EIATTR_CRS_STACK_SIZE
	.align		4
.L_560:
        /*0994*/ 	.byte	0x04, 0x1e
        /*0996*/ 	.short	(.L_562 - .L_561)
.L_561:
        /*0998*/ 	.word	0x00000000


	//----- nvinfo : EIATTR_CBANK_PARAM_SIZE
	.align		4
.L_562:
        /*099c*/ 	.byte	0x03, 0x19
        /*099e*/ 	.short	0x0a70


	//----- nvinfo : EIATTR_PARAM_CBANK
	.align		4
        /*09a0*/ 	.byte	0x04, 0x0a
        /*09a2*/ 	.short	(.L_564 - .L_563)
	.align		4
.L_563:
        /*09a4*/ 	.word	index@(.nv.constant0._ZN7cutlass13device_kernelIN5flash11enable_sm90INS1_16FlashAttnFwdSm90INS1_25CollectiveMainloopFwdSm90ILi2EN4cute5tupleIJNS5_1CILi1EEES8_S8_EEENS6_IJNS7_ILi128EEENS7_ILi96EEENS7_ILi64EEEEEELi256ENS_6half_tEfNS_4arch4Sm90ELb1ELb0ELb0ELb1ELb0ELb0ELb0ELb1ELb0ELb0ELb0ELb0EEENS1_21CollectiveEpilogueFwdINS6_IJSA_NS7_ILi256EEESB_EEES9_SE_SG_Li256ELb1ELb0ELb0ELb0EEENS1_36VarlenDynamicPersistentTileSchedulerILi128ELi96ELi256ELi32ELb0ELb0ELb1ELb1ELb1ELb1EEEEEEEEEvNT_6ParamsE)
        /*09a8*/ 	.short	0x0210
        /*09aa*/ 	.short	0x0a70


	//----- nvinfo : EIATTR_SW_WAR
	.align		4
.L_564:
        /*09ac*/ 	.byte	0x04, 0x36
        /*09ae*/ 	.short	(.L_566 - .L_565)
.L_565:
        /*09b0*/ 	.word	0x00000008
.L_566:


//--------------------- .nv.info._ZN7cutlass13device_kernelIN5flash11enable_sm90INS1_16FlashAttnFwdSm90INS1_25CollectiveMainloopFwdSm90ILi2EN4cute5tupleIJNS5_1CILi1EEES8_S8_EEENS6_IJNS7_ILi128EEENS7_ILi96EEENS7_ILi64EEEEEELi256ENS_6half_tEfNS_4arch4Sm90ELb1ELb0ELb0ELb1ELb0ELb1ELb0ELb1ELb0ELb0ELb0ELb0EEENS1_21CollectiveEpilogueFwdINS6_IJSA_NS7_ILi256EEESB_EEES9_SE_SG_Li256ELb1ELb0ELb0ELb0EEENS1_36VarlenDynamicPersistentTileSchedulerILi128ELi96ELi256ELi32ELb0ELb0ELb1ELb1ELb1ELb1EEEEEEEEEvNT_6ParamsE --------------------------
	.section	.nv.info._ZN7cutlass13device_kernelIN5flash11enable_sm90INS1_16FlashAttnFwdSm90INS1_25CollectiveMainloopFwdSm90ILi2EN4cute5tupleIJNS5_1CILi1EEES8_S8_EEENS6_IJNS7_ILi128EEENS7_ILi96EEENS7_ILi64EEEEEELi256ENS_6half_tEfNS_4arch4Sm90ELb1ELb0ELb0ELb1ELb0ELb1ELb0ELb1ELb0ELb0ELb0ELb0EEENS1_21CollectiveEpilogueFwdINS6_IJSA_NS7_ILi256EEESB_EEES9_SE_SG_Li256ELb1ELb0ELb0ELb0EEENS1_36VarlenDynamicPersistentTileSchedulerILi128ELi96ELi256ELi32ELb0ELb0ELb1ELb1ELb1ELb1EEEEEEEEEvNT_6ParamsE,"",@"SHT_CUDA_INFO"
	.sectionflags	@""
	.align	4


	//----- nvinfo : EIATTR_CUDA_API_VERSION
	.align		4
        /*0000*/ 	.byte	0x04, 0x37
        /*0002*/ 	.short	(.L_568 - .L_567)
.L_567:
        /*0004*/ 	.word	0x00000082


	//----- nvinfo : EIATTR_KPARAM_INFO
	.align		4
.L_568:
        /*0008*/ 	.byte	0x04, 0x17
        /*000a*/ 	.short	(.L_570 - .L_569)
.L_569:
        /*000c*/ 	.word	0x00000000
        /*0010*/ 	.short	0x0000
        /*0012*/ 	.short	0x0070
        /*0014*/ 	.byte	0x00, 0xf0, 0x01, 0x28


	//----- nvinfo : EIATTR_SPARSE_MMA_MASK
	.align		4
.L_570:
        /*0018*/ 	.byte	0x03, 0x50
        /*001a*/ 	.short	0x0000


	//----- nvinfo : EIATTR_MAXREG_COUNT
	.align		4
        /*001c*/ 	.byte	0x03, 0x1b
        /*001e*/ 	.short	0x00a8


	//----- nvinfo : EIATTR_NUM_BARRIERS
	.align		4
        /*0020*/ 	.byte	0x02, 0x4c
        /*0022*/ 	.byte	0x10
	.zero		1


	//----- nvinfo : EIATTR_EXTERNS
	.align		4
        /*0024*/ 	.byte	0x04, 0x0f
        /*0026*/ 	.short	(.L_572 - .L_571)


	//   ....[0]....
	.align		4
.L_571:
        /*0028*/ 	.word	index@(__assertfail)


	//----- nvinfo : EIATTR_ANNOTATIONS
	.align		4
.L_572:
        /*002c*/ 	.byte	0x04, 0x55
        /*002e*/ 	.short	(.L_574 - .L_573)


	//   ....[0]....
.L_573:
        /* <DEDUP_REMOVED lines=41> */


	//----- nvinfo : EIATTR_MERCURY_ISA_VERSION
	.align		4
.L_574:
        /*02b0*/ 	.byte	0x03, 0x5f
        /*02b2*/ 	.short	0x0101


	//----- nvinfo : EIATTR_UNUSED_LOAD_BYTE_OFFSET
	.align		4
        /*02b4*/ 	.byte	0x04, 0x44
        /*02b6*/ 	.short	(.L_576 - .L_575)


	//   ....[0]....
.L_575:
        /*02b8*/ 	.word	0x00000b10
        /*02bc*/ 	.word	0x0000fff0


	//   ....[1]....
        /*02c0*/ 	.word	0x0000f8b0
        /*02c4*/ 	.word	0x0000fff0


	//----- nvinfo : EIATTR_INT_WARP_WIDE_INSTR_OFFSETS
	.align		4
.L_576:
        /*02c8*/ 	.byte	0x04, 0x31
        /*02ca*/ 	.short	(.L_578 - .L_577)


	//   ....[0]....
.L_577:
        /*02cc*/ 	.word	0x000001c0


	//   ....[1]....
        /*02d0*/ 	.word	0x00000200


	//   ....[2]....
        /*02d4*/ 	.word	0x00000270


	//   ....[3]....
        /*02d8*/ 	.word	0x00014350


	//   ....[4]....
        /*02dc*/ 	.word	0x000143e0


	//   ....[5]....
        /*02e0*/ 	.word	0x00014860


	//   ....[6]....
        /*02e4*/ 	.word	0x00014890


	//   ....[7]....
        /*02e8*/ 	.word	0x00016c30


	//   ....[8]....
        /*02ec*/ 	.word	0x00016cc0


	//----- nvinfo : EIATTR_COOP_GROUP_MASK_REGIDS
	.align		4
.L_578:
        /*02f0*/ 	.byte	0x04, 0x29
        /*02f2*/ 	.short	(.L_580 - .L_579)


	//   ....[0]....
.L_579:
        /*02f4*/ 	.word	0xffffffff


	//   ....[1]....
        /*02f8*/ 	.word	0xffffffff


	//   ....[2]....
        /*02fc*/ 	.word	0xffffffff


	//   ....[3]....
        /*0300*/ 	.word	0xffffffff


	//   ....[4]....
        /*0304*/ 	.word	0xffffffff


	//   ....[5]....
        /*0308*/ 	.word	0xffffffff


	//   ....[6]....
        /*030c*/ 	.word	0xffffffff


	//   ....[7]....
        /*0310*/ 	.word	0xffffffff


	//   ....[8]....
        /*0314*/ 	.word	0xffffffff


	//   ....[9]....
        /*0318*/ 	.word	0xffffffff


	//   ....[10]....
        /*031c*/ 	.word	0xffffffff


	//   ....[11]....
        /*0320*/ 	.word	0xffffffff


	//   ....[12]....
        /*0324*/ 	.word	0xffffffff


	//   ....[13]....
        /*0328*/ 	.word	0xffffffff


	//   ....[14]....
        /*032c*/ 	.word	0xffffffff


	//   ....[15]....
        /*0330*/ 	.word	0xffffffff


	//   ....[16]....
        /*0334*/ 	.word	0xffffffff


	//   ....[17]....
        /*0338*/ 	.word	0xffffffff


	//   ....[18]....
        /*033c*/ 	.word	0xffffffff


	//   ....[19]....
        /*0340*/ 	.word	0xffffffff


	//   ....[20]....
        /*0344*/ 	.word	0xffffffff


	//   ....[21]....
        /*0348*/ 	.word	0xffffffff


	//   ....[22]....
        /*034c*/ 	.word	0xffffffff


	//   ....[23]....
        /*0350*/ 	.word	0xffffffff


	//   ....[24]....
        /*0354*/ 	.word	0xffffffff


	//   ....[25]....
        /*0358*/ 	.word	0xffffffff


	//   ....[26]....
        /*035c*/ 	.word	0xffffffff


	//   ....[27]....
        /*0360*/ 	.word	0xffffffff


	//   ....[28]....
        /*0364*/ 	.word	0xffffffff


	//   ....[29]....
        /*0368*/ 	.word	0xffffffff


	//   ....[30]....
        /*036c*/ 	.word	0xffffffff


	//   ....[31]....
        /*0370*/ 	.word	0xffffffff


	//   ....[32]....
        /*0374*/ 	.word	0xffffffff


	//   ....[33]....
        /*0378*/ 	.word	0xffffffff


	//   ....[34]....
        /*037c*/ 	.word	0xffffffff


	//   ....[35]....
        /*0380*/ 	.word	0xffffffff


	//   ....[36]....
        /*0384*/ 	.word	0xffffffff


	//   ....[37]....
        /*0388*/ 	.word	0xffffffff


	//   ....[38]....
        /*038c*/ 	.word	0xffffffff


	//   ....[39]....
        /*0390*/ 	.word	0xffffffff


	//   ....[40]....
        /*0394*/ 	.word	0xffffffff


	//   ....[41]....
        /*0398*/ 	.word	0xffffffff


	//   ....[42]....
        /*039c*/ 	.word	0xffffffff


	//   ....[43]....
        /*03a0*/ 	.word	0xffffffff


	//   ....[44]....
        /*03a4*/ 	.word	0xffffffff


	//   ....[45]....
        /*03a8*/ 	.word	0xffffffff


	//   ....[46]....
        /*03ac*/ 	.word	0xffffffff


	//   ....[47]....
        /*03b0*/ 	.word	0xffffffff


	//   ....[48]....
        /*03b4*/ 	.word	0xffffffff


	//   ....[49]....
        /*03b8*/ 	.word	0xffffffff


	//   ....[50]....
        /*03bc*/ 	.word	0xffffffff


	//   ....[51]....
        /*03c0*/ 	.word	0xffffffff


	//   ....[52]....
        /*03c4*/ 	.word	0xffffffff


	//   ....[53]....
        /*03c8*/ 	.word	0xffffffff


	//   ....[54]....
        /*03cc*/ 	.word	0xffffffff


	//   ....[55]....
        /*03d0*/ 	.word	0xffffffff


	//   ....[56]....
        /*03d4*/ 	.word	0xffffffff


	//   ....[57]....
        /*03d8*/ 	.word	0xffffffff


	//   ....[58]....
        /*03dc*/ 	.word	0x0500000f


	//   ....[59]....
        /*03e0*/ 	.word	0x0500000f


	//   ....[60]....
        /*03e4*/ 	.word	0x0500000f


	//   ....[61]....
        /*03e8*/ 	.word	0x0500000f


	//   ....[62]....
        /*03ec*/ 	.word	0x0500000f


	//   ....[63]....
        /*03f0*/ 	.word	0x0500000f


	//   ....[64]....
        /*03f4*/ 	.word	0x0500000f


	//   ....[65]....
        /*03f8*/ 	.word	0x0500000f


	//   ....[66]....
        /*03fc*/ 	.word	0x0500000f


	//   ....[67]....
        /*0400*/ 	.word	0x0500000f


	//   ....[68]....
        /*0404*/ 	.word	0x0500000f


	//   ....[69]....
        /*0408*/ 	.word	0x0500000f


	//   ....[70]....
        /*040c*/ 	.word	0x0500000f


	//   ....[71]....
        /*0410*/ 	.word	0x0500000f


	//   ....[72]....
        /*0414*/ 	.word	0x0500000f


	//   ....[73]....
        /*0418*/ 	.word	0x0500000f


	//   ....[74]....
        /*041c*/ 	.word	0x0500000f


	//   ....[75]....
        /*0420*/ 	.word	0x0500000f


	//   ....[76]....
        /*0424*/ 	.word	0x0500000f


	//   ....[77]....
        /*0428*/ 	.word	0x0500000f


	//   ....[78]....
        /*042c*/ 	.word	0x0500000f


	//   ....[79]....
        /*0430*/ 	.word	0x0500000f


	//   ....[80]....
        /*0434*/ 	.word	0x0500000f


	//   ....[81]....
        /*0438*/ 	.word	0x0500000f


	//   ....[82]....
        /*043c*/ 	.word	0x0500000f


	//   ....[83]....
        /*0440*/ 	.word	0x0500000f


	//   ....[84]....
        /*0444*/ 	.word	0x0500000f


	//   ....[85]....
        /*0448*/ 	.word	0x0500000f


	//   ....[86]....
        /*044c*/ 	.word	0x0500000f


	//   ....[87]....
        /*0450*/ 	.word	0x0500000f


	//   ....[88]....
        /*0454*/ 	.word	0x0500000f


	//   ....[89]....
        /*0458*/ 	.word	0x0500000f


	//   ....[90]....
        /*045c*/ 	.word	0x0500000f


	//   ....[91]....
        /*0460*/ 	.word	0x0500000f


	//   ....[92]....
        /*0464*/ 	.word	0x0500000f


	//   ....[93]....
        /*0468*/ 	.word	0x0500000f


	//   ....[94]....
        /*046c*/ 	.word	0x0500000f


	//----- nvinfo : EIATTR_COOP_GROUP_INSTR_OFFSETS
	.align		4
.L_580:
        /*0470*/ 	.byte	0x04, 0x28
        /*0472*/ 	.short	(.L_582 - .L_581)


	//   ....[0]....
.L_581:
        /*0474*/ 	.word	0x00000070


	//   ....[1]....
        /*0478*/ 	.word	0x000001d0


	//   ....[2]....
        /*047c*/ 	.word	0x00000220


	//   ....[3]....
        /*0480*/ 	.word	0x00000450


	//   ....[4]....
        /*0484*/ 	.word	0x000005b0


	//   ....[5]....
        /*0488*/ 	.word	0x000006d0


	//   ....[6]....
        /*048c*/ 	.word	0x00000830


	//   ....[7]....
        /*0490*/ 	.word	0x00005a80


	//   ....[8]....
        /*0494*/ 	.word	0x00009410


	//   ....[9]....
        /*0498*/ 	.word	0x000094f0


	//   ....[10]....
        /*049c*/ 	.word	0x00009b00


	//   ....[11]....
        /*04a0*/ 	.word	0x00009b80


	//   ....[12]....
        /*04a4*/ 	.word	0x0000b190


	//   ....[13]....
        /*04a8*/ 	.word	0x0000b1b0


	//   ....[14]....
        /*04ac*/ 	.word	0x0000bba0


	//   ....[15]....
        /*04b0*/ 	.word	0x0000bd70


	//   ....[16]....
        /*04b4*/ 	.word	0x0000d470


	//   ....[17]....
        /*04b8*/ 	.word	0x0000d490


	//   ....[18]....
        /*04bc*/ 	.word	0x0000d9c0


	//   ....[19]....
        /*04c0*/ 	.word	0x0000db90


	//   ....[20]....
        /*04c4*/ 	.word	0x0000ee30


	//   ....[21]....
        /*04c8*/ 	.word	0x0000ee90


	//   ....[22]....
        /*04cc*/ 	.word	0x0000eef0


	//   ....[23]....
        /*04d0*/ 	.word	0x0000ef20


	//   ....[24]....
        /*04d4*/ 	.word	0x00012220


	//   ....[25]....
        /*04d8*/ 	.word	0x000123b0


	//   ....[26]....
        /*04dc*/ 	.word	0x000123e0


	//   ....[27]....
        /*04e0*/ 	.word	0x00012410


	//   ....[28]....
        /*04e4*/ 	.word	0x00012450


	//   ....[29]....
        /*04e8*/ 	.word	0x000124a0


	//   ....[30]....
        /*04ec*/ 	.word	0x00012500


	//   ....[31]....
        /*04f0*/ 	.word	0x000126e0


	//   ....[32]....
        /*04f4*/ 	.word	0x00012740


	//   ....[33]....
        /*04f8*/ 	.word	0x00012780


	//   ....[34]....
        /*04fc*/ 	.word	0x000127c0


	//   ....[35]....
        /*0500*/ 	.word	0x000127f0


	//   ....[36]....
        /*0504*/ 	.word	0x00012820


	//   ....[37]....
        /*0508*/ 	.word	0x000128b0


	//   ....[38]....
        /*050c*/ 	.word	0x00012910


	//   ....[39]....
        /*0510*/ 	.word	0x000129a0


	//   ....[40]....
        /*0514*/ 	.word	0x00016d50


	//   ....[41]....
        /*0518*/ 	.word	0x00016d60


	//   ....[42]....
        /*051c*/ 	.word	0x00016e70


	//   ....[43]....
        /*0520*/ 	.word	0x00016ed0


	//   ....[44]....
        /*0524*/ 	.word	0x00016f10


	//   ....[45]....
        /*0528*/ 	.word	0x00016f50


	//   ....[46]....
        /*052c*/ 	.word	0x00016f80


	//   ....[47]....
        /*0530*/ 	.word	0x00016fb0


	//   ....[48]....
        /*0534*/ 	.word	0x00017140


	//   ....[49]....
        /*0538*/ 	.word	0x000171a0


	//   ....[50]....
        /*053c*/ 	.word	0x000171e0


	//   ....[51]....
        /*0540*/ 	.word	0x00017220


	//   ....[52]....
        /*0544*/ 	.word	0x00017250


	//   ....[53]....
        /*0548*/ 	.word	0x00017280


	//   ....[54]....
        /*054c*/ 	.word	0x00017340


	//   ....[55]....
        /*0550*/ 	.word	0x00017360


	//   ....[56]....
        /*0554*/ 	.word	0x000173d0


	//   ....[57]....
        /*0558*/ 	.word	0x00017a60


	//   ....[58]....
        /*055c*/ 	.word	0x00017ea0


	//   ....[59]....
        /*0560*/ 	.word	0x00017f40


	//   ....[60]....
        /*0564*/ 	.word	0x00017fe0


	//   ....[61]....
        /*0568*/ 	.word	0x00018080


	//   ....[62]....
        /*056c*/ 	.word	0x00018120


	//   ....[63]....
        /*0570*/ 	.word	0x000181c0


	//   ....[64]....
        /*0574*/ 	.word	0x00018260


	//   ....[65]....
        /*0578*/ 	.word	0x00018300


	//   ....[66]....
        /*057c*/ 	.word	0x000183a0


	//   ....[67]....
        /*0580*/ 	.word	0x00018490


	//   ....[68]....
        /*0584*/ 	.word	0x00018530


	//   ....[69]....
        /*0588*/ 	.word	0x000185d0


	//   ....[70]....
        /*058c*/ 	.word	0x00018670


	//   ....[71]....
        /*0590*/ 	.word	0x00018710


	//   ....[72]....
        /*0594*/ 	.word	0x000187b0


	//   ....[73]....
        /*0598*/ 	.word	0x00018850


	//   ....[74]....
        /*059c*/ 	.word	0x000188f0


	//   ....[75]....
        /*05a0*/ 	.word	0x00018bf0


	//   ....[76]....
        /*05a4*/ 	.word	0x00018ed0


	//   ....[77]....
        /*05a8*/ 	.word	0x000192f0


	//   ....[78]....
        /*05ac*/ 	.word	0x00019380


	//   ....[79]....
        /*05b0*/ 	.word	0x00019420


	//   ....[80]....
        /*05b4*/ 	.word	0x000194d0


	//   ....[81]....
        /*05b8*/ 	.word	0x00019550


	//   ....[82]....
        /*05bc*/ 	.word	0x000195d0


	//   ....[83]....
        /*05c0*/ 	.word	0x00019650


	//   ....[84]....
        /*05c4*/ 	.word	0x000196d0


	//   ....[85]....
        /*05c8*/ 	.word	0x00019760


	//   ....[86]....
        /*05cc*/ 	.word	0x00019810


	//   ....[87]....
        /*05d0*/ 	.word	0x00019890


	//   ....[88]....
        /*05d4*/ 	.word	0x00019910


	//   ....[89]....
        /*05d8*/ 	.word	0x00019990


	//   ....[90]....
        /*05dc*/ 	.word	0x00019a10


	//   ....[91]....
        /*05e0*/ 	.word	0x00019a80


	//   ....[92]....
        /*05e4*/ 	.word	0x00019b20


	//   ....[93]....
        /*05e8*/ 	.word	0x00019bb0


	//   ....[94]....
        /*05ec*/ 	.word	0x00019ce0


	//----- nvinfo : EIATTR_REG_RECONFIG
	.align		4
.L_582:
        /*05f0*/ 	.byte	0x01, 0x54
	.zero		2


	//----- nvinfo : EIATTR_SYSCALL_OFFSETS
	.align		4
        /*05f4*/ 	.byte	0x04, 0x46
        /*05f6*/ 	.short	(.L_584 - .L_583)


	//   ....[0]....
.L_583:
        /*05f8*/ 	.word	0x00001780


	//   ....[1]....
        /*05fc*/ 	.word	0x000018d0


	//   ....[2]....
        /*0600*/ 	.word	0x00005c20


	//   ....[3]....
        /*0604*/ 	.word	0x000060b0


	//   ....[4]....
        /*0608*/ 	.word	0x00014570


	//   ....[5]....
        /*060c*/ 	.word	0x000146b0


	//   ....[6]....
        /*0610*/ 	.word	0x000147b0


	//----- nvinfo : EIATTR_MBARRIER_INSTR_OFFSETS
	.align		4
.L_584:
        /*0614*/ 	.byte	0x04, 0x39
        /*0616*/ 	.short	(.L_586 - .L_585)


	//   ....[0]....
.L_585:
        /*0618*/ 	.word	0x00000300
        /*061c*/ 	.word	0x000000ff
        /*0620*/ 	.word	0x00022800
        /*0624*/ 	.short	0x0100
        /*0626*/ 	.byte	0x08
	.zero		1


	//   ....[1]....
        /*0628*/ 	.word	0x00000310
        /*062c*/ 	.word	0x000000ff
        /*0630*/ 	.word	0x00022820
        /*0634*/ 	.short	0x0100
        /*0636*/ 	.byte	0x08
	.zero		1


	//   ....[2]....
        /*0638*/ 	.word	0x00000400
        /*063c*/ 	.word	0x000000ff
        /*0640*/ 	.word	0x00022830
        /*0644*/ 	.short	0x0100
        /*0646*/ 	.byte	0x08
	.zero		1


	//   ....[3]....
        /*0648*/ 	.word	0x00000410
        /*064c*/ 	.word	0x000000ff
        /*0650*/ 	.word	0x00022840
        /*0654*/ 	.short	0x0100
        /*0656*/ 	.byte	0x08
	.zero		1


	//   ....[4]....
        /*0658*/ 	.word	0x00000420
        /*065c*/ 	.word	0x000000ff
        /*0660*/ 	.word	0x00022838
        /*0664*/ 	.short	0x0100
        /*0666*/ 	.byte	0x08
	.zero		1


	//   ....[5]....
        /*0668*/ 	.word	0x00000430
        /*066c*/ 	.word	0x000000ff
        /*0670*/ 	.word	0x00022848
        /*0674*/ 	.short	0x0100
        /*0676*/ 	.byte	0x08
	.zero		1


	//   ....[6]....
        /*0678*/ 	.word	0x00000560
        /*067c*/ 	.word	0x000000ff
        /*0680*/ 	.word	0x00022850
        /*0684*/ 	.short	0x0100
        /*0686*/ 	.byte	0x08
	.zero		1


	//   ....[7]....
        /*0688*/ 	.word	0x00000570
        /*068c*/ 	.word	0x000000ff
        /*0690*/ 	.word	0x00022860
        /*0694*/ 	.short	0x0100
        /*0696*/ 	.byte	0x08
	.zero		1


	//   ....[8]....
        /*0698*/ 	.word	0x00000580
        /*069c*/ 	.word	0x000000ff
        /*06a0*/ 	.word	0x00022858
        /*06a4*/ 	.short	0x0100
        /*06a6*/ 	.byte	0x08
	.zero		1


	//   ....[9]....
        /*06a8*/ 	.word	0x00000590
        /*06ac*/ 	.word	0x000000ff
        /*06b0*/ 	.word	0x00022868
        /*06b4*/ 	.short	0x0100
        /*06b6*/ 	.byte	0x08
	.zero		1


	//   ....[10]....
        /*06b8*/ 	.word	0x00000680
        /*06bc*/ 	.word	0x000000ff
        /*06c0*/ 	.word	0x00022870
        /*06c4*/ 	.short	0x0100
        /*06c6*/ 	.byte	0x06
	.zero		1


	//   ....[11]....
        /*06c8*/ 	.word	0x00000690
        /*06cc*/ 	.word	0x000000ff
        /*06d0*/ 	.word	0x00022880
        /*06d4*/ 	.short	0x0100
        /*06d6*/ 	.byte	0x06
	.zero		1


	//   ....[12]....
        /*06d8*/ 	.word	0x000006a0
        /*06dc*/ 	.word	0x000000ff
        /*06e0*/ 	.word	0x00022878
        /*06e4*/ 	.short	0x0100
        /*06e6*/ 	.byte	0x06
	.zero		1


	//   ....[13]....
        /*06e8*/ 	.word	0x000006b0
        /*06ec*/ 	.word	0x000000ff
        /*06f0*/ 	.word	0x00022888
        /*06f4*/ 	.short	0x0100
        /*06f6*/ 	.byte	0x06
	.zero		1


	//   ....[14]....
        /*06f8*/ 	.word	0x000007e0
        /*06fc*/ 	.word	0x000000ff
        /*0700*/ 	.word	0x00022890
        /*0704*/ 	.short	0x0100
        /*0706*/ 	.byte	0x08
	.zero		1


	//   ....[15]....
        /*0708*/ 	.word	0x000007f0
        /*070c*/ 	.word	0x000000ff
        /*0710*/ 	.word	0x000228a0
        /*0714*/ 	.short	0x0100
        /*0716*/ 	.byte	0x08
	.zero		1


	//   ....[16]....
        /*0718*/ 	.word	0x00000800
        /*071c*/ 	.word	0x000000ff
        /*0720*/ 	.word	0x00022898
        /*0724*/ 	.short	0x0100
        /*0726*/ 	.byte	0x08
	.zero		1


	//   ....[17]....
        /*0728*/ 	.word	0x00000810
        /*072c*/ 	.word	0x000000ff
        /*0730*/ 	.word	0x000228a8
        /*0734*/ 	.short	0x0100
        /*0736*/ 	.byte	0x08
	.zero		1


	//   ....[18]....
        /*0738*/ 	.word	0x00000940
        /*073c*/ 	.word	0x000000ff
        /*0740*/ 	.word	0x000228b0
        /*0744*/ 	.short	0x0100
        /*0746*/ 	.byte	0x08
	.zero		1


	//   ....[19]....
        /*0748*/ 	.word	0x00000950
        /*074c*/ 	.word	0x000000ff
        /*0750*/ 	.word	0x000228c0
        /*0754*/ 	.short	0x0100
        /*0756*/ 	.byte	0x08
	.zero		1


	//   ....[20]....
        /*0758*/ 	.word	0x00000960
        /*075c*/ 	.word	0x000000ff
        /*0760*/ 	.word	0x000228b8
        /*0764*/ 	.short	0x0100
        /*0766*/ 	.byte	0x08
	.zero		1


	//   ....[21]....
        /*0768*/ 	.word	0x00000970
        /*076c*/ 	.word	0x000000ff
        /*0770*/ 	.word	0x000228c8
        /*0774*/ 	.short	0x0100
        /*0776*/ 	.byte	0x08
	.zero		1


	//   ....[22]....
        /*0778*/ 	.word	0x00002b50
        /*077c*/ 	.word	0x00000058
        /*0780*/ 	.word	0x00022890
        /*0784*/ 	.short	0x010a
        /*0786*/ 	.byte	0x3f
	.zero		1


	//   ....[23]....
        /*0788*/ 	.word	0x00003cd0
        /*078c*/ 	.word	0x00000058
        /*0790*/ 	.word	0x00022890
        /*0794*/ 	.short	0x010a
        /*0796*/ 	.byte	0x3f
	.zero		1


	//   ....[24]....
        /*0798*/ 	.word	0x00004ca0
        /*079c*/ 	.word	0x00000058
        /*07a0*/ 	.word	0x00022890
        /*07a4*/ 	.short	0x010a
        /*07a6*/ 	.byte	0x3f
	.zero		1


	//   ....[25]....
        /*07a8*/ 	.word	0x00004eb0
        /*07ac*/ 	.word	0x00000004
        /*07b0*/ 	.word	0x00000000
        /*07b4*/ 	.short	0x0101
        /*07b6*/ 	.byte	0x3f
	.zero		1


	//   ....[26]....
        /*07b8*/ 	.word	0x00004ef0
        /*07bc*/ 	.word	0x00000058
        /*07c0*/ 	.word	0x000228b0
        /*07c4*/ 	.short	0x010a
        /*07c6*/ 	.byte	0x3f
	.zero		1


	//   ....[27]....
        /*07c8*/ 	.word	0x00005540
        /*07cc*/ 	.word	0x00000058
        /*07d0*/ 	.word	0x00000000
        /*07d4*/ 	.short	0x0101
        /*07d6*/ 	.byte	0x3f
	.zero		1


	//   ....[28]....
        /*07d8*/ 	.word	0x00005cb0
        /*07dc*/ 	.word	0x00000012
        /*07e0*/ 	.word	0x00022800
        /*07e4*/ 	.short	0x010a
        /*07e6*/ 	.byte	0x3f
	.zero		1


	//   ....[29]....
        /*07e8*/ 	.word	0x00005d00
        /*07ec*/ 	.word	0x00000012
        /*07f0*/ 	.word	0x00022800
        /*07f4*/ 	.short	0x010a
        /*07f6*/ 	.byte	0x3f
	.zero		1


	//   ....[30]....
        /*07f8*/ 	.word	0x00006920
        /*07fc*/ 	.word	0x00000012
        /*0800*/ 	.word	0x00022800
        /*0804*/ 	.short	0x010a
        /*0806*/ 	.byte	0x3f
	.zero		1


	//   ....[31]....
        /*0808*/ 	.word	0x00007c50
        /*080c*/ 	.word	0x00000012
        /*0810*/ 	.word	0x00022800
        /*0814*/ 	.short	0x010a
        /*0816*/ 	.byte	0x3f
	.zero		1


	//   ....[32]....
        /*0818*/ 	.word	0x00008b30
        /*081c*/ 	.word	0x00000014
        /*0820*/ 	.word	0x00022830
        /*0824*/ 	.short	0x010a
        /*0826*/ 	.byte	0x3f
	.zero		1


	//   ....[33]....
        /*0828*/ 	.word	0x00008bd0
        /*082c*/ 	.word	0x00000014
        /*0830*/ 	.word	0x00022830
        /*0834*/ 	.short	0x010a
        /*0836*/ 	.byte	0x3f
	.zero		1


	//   ....[34]....
        /*0838*/ 	.word	0x00009ff0
        /*083c*/ 	.word	0x00000003
        /*0840*/ 	.word	0x00000000
        /*0844*/ 	.short	0x0101
        /*0846*/ 	.byte	0x3f
	.zero		1


	//   ....[35]....
        /*0848*/ 	.word	0x0000a430
        /*084c*/ 	.word	0x00000014
        /*0850*/ 	.word	0x00022850
        /*0854*/ 	.short	0x010a
        /*0856*/ 	.byte	0x3f
	.zero		1


	//   ....[36]....
        /*0858*/ 	.word	0x0000a480
        /*085c*/ 	.word	0x00000014
        /*0860*/ 	.word	0x00022850
        /*0864*/ 	.short	0x010a
        /*0866*/ 	.byte	0x3f
	.zero		1


	//   ....[37]....
        /*0868*/ 	.word	0x0000a8c0
        /*086c*/ 	.word	0x00000014
        /*0870*/ 	.word	0x00000000
        /*0874*/ 	.short	0x0101
        /*0876*/ 	.byte	0x3f
	.zero		1


	//   ....[38]....
        /*0878*/ 	.word	0x0000a9a0
        /*087c*/ 	.word	0x00000015
        /*0880*/ 	.word	0x00022830
        /*0884*/ 	.short	0x010a
        /*0886*/ 	.byte	0x3f
	.zero		1


	//   ....[39]....
        /*0888*/ 	.word	0x0000aa00
        /*088c*/ 	.word	0x00000015
        /*0890*/ 	.word	0x00022830
        /*0894*/ 	.short	0x010a
        /*0896*/ 	.byte	0x3f
	.zero		1


	//   ....[40]....
        /*0898*/ 	.word	0x0000c0f0
        /*089c*/ 	.word	0x0000009a
        /*08a0*/ 	.word	0x00000000
        /*08a4*/ 	.short	0x0101
        /*08a6*/ 	.byte	0x3f
	.zero		1


	//   ....[41]....
        /*08a8*/ 	.word	0x0000caf0
        /*08ac*/ 	.word	0x00000015
        /*08b0*/ 	.word	0x00022850
        /*08b4*/ 	.short	0x010a
        /*08b6*/ 	.byte	0x3f
	.zero		1


	//   ....[42]....
        /*08b8*/ 	.word	0x0000cb40
        /*08bc*/ 	.word	0x00000015
        /*08c0*/ 	.word	0x00022850
        /*08c4*/ 	.short	0x010a
        /*08c6*/ 	.byte	0x3f
	.zero		1


	//   ....[43]....
        /*08c8*/ 	.word	0x0000cf10
        /*08cc*/ 	.word	0x00000015
        /*08d0*/ 	.word	0x00000000
        /*08d4*/ 	.short	0x0101
        /*08d6*/ 	.byte	0x3f
	.zero		1


	//   ....[44]....
        /*08d8*/ 	.word	0x0000d010
        /*08dc*/ 	.word	0x00000014
        /*08e0*/ 	.word	0x00022830
        /*08e4*/ 	.short	0x010a
        /*08e6*/ 	.byte	0x3f
	.zero		1


	//   ....[45]....
        /*08e8*/ 	.word	0x0000d070
        /*08ec*/ 	.word	0x00000014
        /*08f0*/ 	.word	0x00022830
        /*08f4*/ 	.short	0x010a
        /*08f6*/ 	.byte	0x3f
	.zero		1


	//   ....[46]....
        /*08f8*/ 	.word	0x0000de90
        /*08fc*/ 	.word	0x0000009a
        /*0900*/ 	.word	0x00000000
        /*0904*/ 	.short	0x0101
        /*0906*/ 	.byte	0x3f
	.zero		1


	//   ....[47]....
        /*0908*/ 	.word	0x0000e9e0
        /*090c*/ 	.word	0x00000014
        /*0910*/ 	.word	0x00022850
        /*0914*/ 	.short	0x010a
        /*0916*/ 	.byte	0x3f
	.zero		1


	//   ....[48]....
        /*0918*/ 	.word	0x0000ea30
        /*091c*/ 	.word	0x00000014
        /*0920*/ 	.word	0x00022850
        /*0924*/ 	.short	0x010a
        /*0926*/ 	.byte	0x3f
	.zero		1


	//   ....[49]....
        /*0928*/ 	.word	0x0000ee00
        /*092c*/ 	.word	0x00000014
        /*0930*/ 	.word	0x00000000
        /*0934*/ 	.short	0x0101
        /*0936*/ 	.byte	0x3f
	.zero		1


	//   ....[50]....
        /*0938*/ 	.word	0x00010f30
        /*093c*/ 	.word	0x00000000
        /*0940*/ 	.word	0x00000000
        /*0944*/ 	.short	0x0101
        /*0946*/ 	.byte	0x3f
	.zero		1


	//   ....[51]....
        /*0948*/ 	.word	0x000136e0
        /*094c*/ 	.word	0x00000009
        /*0950*/ 	.word	0x00022820
        /*0954*/ 	.short	0x010a
        /*0956*/ 	.byte	0x3f
	.zero		1


	//   ....[52]....
        /*0958*/ 	.word	0x00013770
        /*095c*/ 	.word	0x00000005
        /*0960*/ 	.word	0x000228a0
        /*0964*/ 	.short	0x010a
        /*0966*/ 	.byte	0x3f
	.zero		1


	//   ....[53]....
        /*0968*/ 	.word	0x00013950
        /*096c*/ 	.word	0x00000005
        /*0970*/ 	.word	0x000228c0
        /*0974*/ 	.short	0x010a
        /*0976*/ 	.byte	0x3f
	.zero		1


	//   ....[54]....
        /*0978*/ 	.word	0x00013d60
        /*097c*/ 	.word	0x00000006
        /*0980*/ 	.word	0x000228a0
        /*0984*/ 	.short	0x010a
        /*0986*/ 	.byte	0x3f
	.zero		1


	//   ....[55]....
        /*0988*/ 	.word	0x00013f20
        /*098c*/ 	.word	0x00000006
        /*0990*/ 	.word	0x000228c0
        /*0994*/ 	.short	0x010a
        /*0996*/ 	.byte	0x3f
	.zero		1


	//   ....[56]....
        /*0998*/ 	.word	0x00014cf0
        /*099c*/ 	.word	0x00000005
        /*09a0*/ 	.word	0x00022840
        /*09a4*/ 	.short	0x010a
        /*09a6*/ 	.byte	0x3f
	.zero		1


	//   ....[57]....
        /*09a8*/ 	.word	0x000150e0
        /*09ac*/ 	.word	0x00000007
        /*09b0*/ 	.word	0x00022820
        /*09b4*/ 	.short	0x010a
        /*09b6*/ 	.byte	0x3f
	.zero		1


	//   ....[58]....
        /*09b8*/ 	.word	0x000151a0
        /*09bc*/ 	.word	0x00000002
        /*09c0*/ 	.word	0x00022860
        /*09c4*/ 	.short	0x010a
        /*09c6*/ 	.byte	0x3f
	.zero		1


	//   ....[59]....
        /*09c8*/ 	.word	0x000157c0
        /*09cc*/ 	.word	0x00000003
        /*09d0*/ 	.word	0x00022840
        /*09d4*/ 	.short	0x010a
        /*09d6*/ 	.byte	0x3f
	.zero		1


	//   ....[60]....
        /*09d8*/ 	.word	0x000159d0
        /*09dc*/ 	.word	0x00000003
        /*09e0*/ 	.word	0x00022860
        /*09e4*/ 	.short	0x010a
        /*09e6*/ 	.byte	0x3f
	.zero		1


	//   ....[61]....
        /*09e8*/ 	.word	0x00015f40
        /*09ec*/ 	.word	0x00000002
        /*09f0*/ 	.word	0x00022840
        /*09f4*/ 	.short	0x010a
        /*09f6*/ 	.byte	0x3f
	.zero		1


	//   ....[62]....
        /*09f8*/ 	.word	0x00016140
        /*09fc*/ 	.word	0x00000002
        /*0a00*/ 	.word	0x00022860
        /*0a04*/ 	.short	0x010a
        /*0a06*/ 	.byte	0x3f
	.zero		1


	//   ....[63]....
        /*0a08*/ 	.word	0x00016640
        /*0a0c*/ 	.word	0x00000002
        /*0a10*/ 	.word	0x00022840
        /*0a14*/ 	.short	0x010a
        /*0a16*/ 	.byte	0x3f
	.zero		1


	//   ....[64]....
        /*0a18*/ 	.word	0x00016850
        /*0a1c*/ 	.word	0x00000002
        /*0a20*/ 	.word	0x00022860
        /*0a24*/ 	.short	0x010a
        /*0a26*/ 	.byte	0x3f
	.zero		1


	//   ....[65]....
        /*0a28*/ 	.word	0x000179e0
        /*0a2c*/ 	.word	0x00000000
        /*0a30*/ 	.word	0x00022820
        /*0a34*/ 	.short	0x010a
        /*0a36*/ 	.byte	0x3f
	.zero		1


	//   ....[66]....
        /*0a38*/ 	.word	0x00017b90
        /*0a3c*/ 	.word	0x00000006
        /*0a40*/ 	.word	0x00000000
        /*0a44*/ 	.short	0x010a
        /*0a46*/ 	.byte	0x3f
	.zero		1


	//   ....[67]....
        /*0a48*/ 	.word	0x00017c00
        /*0a4c*/ 	.word	0x00000007
        /*0a50*/ 	.word	0x00000000
        /*0a54*/ 	.short	0x010a
        /*0a56*/ 	.byte	0x3f
	.zero		1


	//   ....[68]....
        /*0a58*/ 	.word	0x00017c70
        /*0a5c*/ 	.word	0x00000004
        /*0a60*/ 	.word	0x00000000
        /*0a64*/ 	.short	0x010a
        /*0a66*/ 	.byte	0x3f
	.zero		1


	//   ....[69]....
        /*0a68*/ 	.word	0x00017ca0
        /*0a6c*/ 	.word	0x00000003
        /*0a70*/ 	.word	0x00000000
        /*0a74*/ 	.short	0x010a
        /*0a76*/ 	.byte	0x3f
	.zero		1


	//   ....[70]....
        /*0a78*/ 	.word	0x00017d00
        /*0a7c*/ 	.word	0x00000058
        /*0a80*/ 	.word	0x00022890
        /*0a84*/ 	.short	0x010a
        /*0a86*/ 	.byte	0x3f
	.zero		1


	//   ....[71]....
        /*0a88*/ 	.word	0x00017d50
        /*0a8c*/ 	.word	0x00000058
        /*0a90*/ 	.word	0x00022890
        /*0a94*/ 	.short	0x010a
        /*0a96*/ 	.byte	0x3f
	.zero		1


	//   ....[72]....
        /*0a98*/ 	.word	0x00017da0
        /*0a9c*/ 	.word	0x00000058
        /*0aa0*/ 	.word	0x00022890
        /*0aa4*/ 	.short	0x010a
        /*0aa6*/ 	.byte	0x3f
	.zero		1


	//   ....[73]....
        /*0aa8*/ 	.word	0x00017df0
        /*0aac*/ 	.word	0x00000058
        /*0ab0*/ 	.word	0x000228b0
        /*0ab4*/ 	.short	0x010a
        /*0ab6*/ 	.byte	0x3f
	.zero		1


	//   ....[74]....
        /*0ab8*/ 	.word	0x000183e0
        /*0abc*/ 	.word	0x00000012
        /*0ac0*/ 	.word	0x00022800
        /*0ac4*/ 	.short	0x010a
        /*0ac6*/ 	.byte	0x3f
	.zero		1


	//   ....[75]....
        /*0ac8*/ 	.word	0x00018930
        /*0acc*/ 	.word	0x00000012
        /*0ad0*/ 	.word	0x00022800
        /*0ad4*/ 	.short	0x010a
        /*0ad6*/ 	.byte	0x3f
	.zero		1


	//   ....[76]....
        /*0ad8*/ 	.word	0x00018980
        /*0adc*/ 	.word	0x00000014
        /*0ae0*/ 	.word	0x00022830
        /*0ae4*/ 	.short	0x010a
        /*0ae6*/ 	.byte	0x3f
	.zero		1


	//   ....[77]....
        /*0ae8*/ 	.word	0x000189d0
        /*0aec*/ 	.word	0x00000014
        /*0af0*/ 	.word	0x00022850
        /*0af4*/ 	.short	0x010a
        /*0af6*/ 	.byte	0x3f
	.zero		1


	//   ....[78]....
        /*0af8*/ 	.word	0x00018a20
        /*0afc*/ 	.word	0x00000015
        /*0b00*/ 	.word	0x00022830
        /*0b04*/ 	.short	0x010a
        /*0b06*/ 	.byte	0x3f
	.zero		1


	//   ....[79]....
        /*0b08*/ 	.word	0x00018a70
        /*0b0c*/ 	.word	0x00000015
        /*0b10*/ 	.word	0x00022850
        /*0b14*/ 	.short	0x010a
        /*0b16*/ 	.byte	0x3f
	.zero		1


	//   ....[80]....
        /*0b18*/ 	.word	0x00018ac0
        /*0b1c*/ 	.word	0x00000014
        /*0b20*/ 	.word	0x00022830
        /*0b24*/ 	.short	0x010a
        /*0b26*/ 	.byte	0x3f
	.zero		1


	//   ....[81]....
        /*0b28*/ 	.word	0x00018b10
        /*0b2c*/ 	.word	0x00000014
        /*0b30*/ 	.word	0x00022850
        /*0b34*/ 	.short	0x010a
        /*0b36*/ 	.byte	0x3f
	.zero		1


	//   ....[82]....
        /*0b38*/ 	.word	0x00018cb0
        /*0b3c*/ 	.word	0x00000009
        /*0b40*/ 	.word	0x00022820
        /*0b44*/ 	.short	0x010a
        /*0b46*/ 	.byte	0x3f
	.zero		1


	//   ....[83]....
        /*0b48*/ 	.word	0x00018d00
        /*0b4c*/ 	.word	0x00000005
        /*0b50*/ 	.word	0x000228a0
        /*0b54*/ 	.short	0x010a
        /*0b56*/ 	.byte	0x3f
	.zero		1


	//   ....[84]....
        /*0b58*/ 	.word	0x00018d50
        /*0b5c*/ 	.word	0x00000005
        /*0b60*/ 	.word	0x000228c0
        /*0b64*/ 	.short	0x010a
        /*0b66*/ 	.byte	0x3f
	.zero		1


	//   ....[85]....
        /*0b68*/ 	.word	0x00018da0
        /*0b6c*/ 	.word	0x00000006
        /*0b70*/ 	.word	0x000228a0
        /*0b74*/ 	.short	0x010a
        /*0b76*/ 	.byte	0x3f
	.zero		1


	//   ....[86]....
        /*0b78*/ 	.word	0x00018df0
        /*0b7c*/ 	.word	0x00000006
        /*0b80*/ 	.word	0x000228c0
        /*0b84*/ 	.short	0x010a
        /*0b86*/ 	.byte	0x3f
	.zero		1


	//   ....[87]....
        /*0b88*/ 	.word	0x00018f90
        /*0b8c*/ 	.word	0x00000005
        /*0b90*/ 	.word	0x00022840
        /*0b94*/ 	.short	0x010a
        /*0b96*/ 	.byte	0x3f
	.zero		1


	//   ....[88]....
        /*0b98*/ 	.word	0x00019010
        /*0b9c*/ 	.word	0x00000005
        /*0ba0*/ 	.word	0x00022820
        /*0ba4*/ 	.short	0x010a
        /*0ba6*/ 	.byte	0x3f
	.zero		1


	//   ....[89]....
        /*0ba8*/ 	.word	0x00019060
        /*0bac*/ 	.word	0x00000002
        /*0bb0*/ 	.word	0x00022860
        /*0bb4*/ 	.short	0x010a
        /*0bb6*/ 	.byte	0x3f
	.zero		1


	//   ....[90]....
        /*0bb8*/ 	.word	0x000190b0
        /*0bbc*/ 	.word	0x00000003
        /*0bc0*/ 	.word	0x00022840
        /*0bc4*/ 	.short	0x010a
        /*0bc6*/ 	.byte	0x3f
	.zero		1


	//   ....[91]....
        /*0bc8*/ 	.word	0x00019100
        /*0bcc*/ 	.word	0x00000003
        /*0bd0*/ 	.word	0x00022860
        /*0bd4*/ 	.short	0x010a
        /*0bd6*/ 	.byte	0x3f
	.zero		1


	//   ....[92]....
        /*0bd8*/ 	.word	0x00019150
        /*0bdc*/ 	.word	0x00000002
        /*0be0*/ 	.word	0x00022840
        /*0be4*/ 	.short	0x010a
        /*0be6*/ 	.byte	0x3f
	.zero		1


	//   ....[93]....
        /*0be8*/ 	.word	0x000191a0
        /*0bec*/ 	.word	0x00000002
        /*0bf0*/ 	.word	0x00022860
        /*0bf4*/ 	.short	0x010a
        /*0bf6*/ 	.byte	0x3f
	.zero		1


	//   ....[94]....
        /*0bf8*/ 	.word	0x000191f0
        /*0bfc*/ 	.word	0x00000002
        /*0c00*/ 	.word	0x00022840
        /*0c04*/ 	.short	0x010a
        /*0c06*/ 	.byte	0x3f
	.zero		1


	//   ....[95]....
        /*0c08*/ 	.word	0x00019240
        /*0c0c*/ 	.word	0x00000002
        /*0c10*/ 	.word	0x00022860
        /*0c14*/ 	.short	0x010a
        /*0c16*/ 	.byte	0x3f
	.zero		1


	//   ....[96]....
        /*0c18*/ 	.word	0x00019c00
        /*0c1c*/ 	.word	0x00000000
        /*0c20*/ 	.word	0x00022820
        /*0c24*/ 	.short	0x010a
        /*0c26*/ 	.byte	0x3f
	.zero		1


	//   ....[97]....
        /*0c28*/ 	.word	0x00019da0
        /*0c2c*/ 	.word	0x00000006
        /*0c30*/ 	.word	0x00000000
        /*0c34*/ 	.short	0x010a
        /*0c36*/ 	.byte	0x3f
	.zero		1


	//   ....[98]....
        /*0c38*/ 	.word	0x00019df0
        /*0c3c*/ 	.word	0x00000007
        /*0c40*/ 	.word	0x00000000
        /*0c44*/ 	.short	0x010a
        /*0c46*/ 	.byte	0x3f
	.zero		1


	//   ....[99]....
        /*0c48*/ 	.word	0x00019e40
        /*0c4c*/ 	.word	0x00000004
        /*0c50*/ 	.word	0x00000000
        /*0c54*/ 	.short	0x010a
        /*0c56*/ 	.byte	0x3f
	.zero		1


	//----- nvinfo : EIATTR_NUM_MBARRIERS
	.align		4
.L_586:
        /*0c58*/ 	.byte	0x03, 0x38
        /*0c5a*/ 	.short	0x0016


	//----- nvinfo : EIATTR_EXIT_INSTR_OFFSETS
	.align		4
        /*0c5c*/ 	.byte	0x04, 0x1c
        /*0c5e*/ 	.short	(.L_588 - .L_587)


	//   ....[0]....
.L_587:
        /*0c60*/ 	.word	0x00017cf0


	//----- nvinfo : EIATTR_MAX_THREADS
	.align		4
.L_588:
        /*0c64*/ 	.byte	0x04, 0x05
        /*0c66*/ 	.short	(.L_590 - .L_589)
.L_589:
        /*0c68*/ 	.word	0x00000180
        /*0c6c*/ 	.word	0x00000001
        /*0c70*/ 	.word	0x00000001


	//----- nvinfo : EIATTR_CRS_STACK_SIZE
	.align		4
.L_590:
        /*0c74*/ 	.byte	0x04, 0x1e
        /*0c76*/ 	.short	(.L_592 - .L_591)
.L_591:
        /*0c78*/ 	.word	0x00000000


	//----- nvinfo : EIATTR_CBANK_PARAM_SIZE
	.align		4
.L_592:
        /*0c7c*/ 	.byte	0x03, 0x19
        /*0c7e*/ 	.short	0x0a70


	//----- nvinfo : EIATTR_PARAM_CBANK
	.align		4
        /*0c80*/ 	.byte	0x04, 0x0a
        /*0c82*/ 	.short	(.L_594 - .L_593)
	.align		4
.L_593:
        /*0c84*/ 	.word	index@(.nv.constant0._ZN7cutlass13device_kernelIN5flash11enable_sm90INS1_16FlashAttnFwdSm90INS1_25CollectiveMainloopFwdSm90ILi2EN4cute5tupleIJNS5_1CILi1EEES8_S8_EEENS6_IJNS7_ILi128EEENS7_ILi96EEENS7_ILi64EEEEEELi256ENS_6half_tEfNS_4arch4Sm90ELb1ELb0ELb0ELb1ELb0ELb1ELb0ELb1ELb0ELb0ELb0ELb0EEENS1_21CollectiveEpilogueFwdINS6_IJSA_NS7_ILi256EEESB_EEES9_SE_SG_Li256ELb1ELb0ELb0ELb0EEENS1_36VarlenDynamicPersistentTileSchedulerILi128ELi96ELi256ELi32ELb0ELb0ELb1ELb1ELb1ELb1EEEEEEEEEvNT_6ParamsE)
        /*0c88*/ 	.short	0x0210
        /*0c8a*/ 	.short	0x0a70


	//----- nvinfo : EIATTR_SW_WAR
	.align		4
.L_594:
        /*0c8c*/ 	.byte	0x04, 0x36
        /*0c8e*/ 	.short	(.L_596 - .L_595)
.L_595:
        /*0c90*/ 	.word	0x00000008
.L_596:


//--------------------- .nv.info._ZN7cutlass13device_kernelIN5flash11enable_sm90INS1_16FlashAttnFwdSm90INS1_25CollectiveMainloopFwdSm90ILi2EN4cute5tupleIJNS5_1CILi1EEES8_S8_EEENS6_IJNS7_ILi128EEENS7_ILi96EEENS7_ILi64EEEEEELi256ENS_6half_tEfNS_4arch4Sm90ELb1ELb0ELb0ELb1ELb0ELb0ELb1ELb1ELb0ELb0ELb0ELb0EEENS1_21CollectiveEpilogueFwdINS6_IJSA_NS7_ILi256EEESB_EEES9_SE_SG_Li256ELb1ELb0ELb0ELb0EEENS1_36VarlenDynamicPersistentTileSchedulerILi128ELi96ELi256ELi32ELb0ELb0ELb1ELb1ELb1ELb1EEEEEEEEEvNT_6ParamsE --------------------------
	.section	.nv.info._ZN7cutlass13device_kernelIN5flash11enable_sm90INS1_16FlashAttnFwdSm90INS1_25CollectiveMainloopFwdSm90ILi2EN4cute5tupleIJNS5_1CILi1EEES8_S8_EEENS6_IJNS7_ILi128EEENS7_ILi96EEENS7_ILi64EEEEEELi256ENS_6half_tEfNS_4arch4Sm90ELb1ELb0ELb0ELb1ELb0ELb0ELb1ELb1ELb0ELb0ELb0ELb0EEENS1_21CollectiveEpilogueFwdINS6_IJSA_NS7_ILi256EEESB_EEES9_SE_SG_Li256ELb1ELb0ELb0ELb0EEENS1_36VarlenDynamicPersistentTileSchedulerILi128ELi96ELi256ELi32ELb0ELb0ELb1ELb1ELb1ELb1EEEEEEEEEvNT_6ParamsE,"",@"SHT_CUDA_INFO"
	.sectionflags	@""
	.align	4


	//----- nvinfo : EIATTR_CUDA_API_VERSION
	.align		4
        /*0000*/ 	.byte	0x04, 0x37
        /*0002*/ 	.short	(.L_598 - .L_597)
.L_597:
        /*0004*/ 	.word	0x00000082


	//----- nvinfo : EIATTR_KPARAM_INFO
	.align		4
.L_598:
        /*0008*/ 	.byte	0x04, 0x17
        /*000a*/ 	.short	(.L_600 - .L_599)
.L_599:
        /*000c*/ 	.word	0x00000000
        /*0010*/ 	.short	0x0000
        /*0012*/ 	.short	0x0070
        /*0014*/ 	.byte	0x00, 0xf0, 0x01, 0x2c


	//----- nvinfo : EIATTR_SPARSE_MMA_MASK
	.align		4
.L_600:
        /*0018*/ 	.byte	0x03, 0x50
        /*001a*/ 	.short	0x0000


	//----- nvinfo : EIATTR_MAXREG_COUNT
	.align		4
        /*001c*/ 	.byte	0x03, 0x1b
        /*001e*/ 	.short	0x00a8


	//----- nvinfo : EIATTR_NUM_BARRIERS
	.align		4
        /*0020*/ 	.byte	0x02, 0x4c
        /*0022*/ 	.byte	0x10
	.zero		1


	//----- nvinfo : EIATTR_EXTERNS
	.align		4
        /*0024*/ 	.byte	0x04, 0x0f
        /*0026*/ 	.short	(.L_602 - .L_601)


	//   ....[0]....
	.align		4
.L_601:
        /*0028*/ 	.word	index@(__assertfail)


	//----- nvinfo : EIATTR_ANNOTATIONS
	.align		4
.L_602:
        /*002c*/ 	.byte	0x04, 0x55
        /*002e*/ 	.short	(.L_604 - .L_603)


	//   ....[0]....
.L_603:
        /* <DEDUP_REMOVED lines=27> */


	//----- nvinfo : EIATTR_MERCURY_ISA_VERSION
	.align		4
.L_604:
        /*01d0*/ 	.byte	0x03, 0x5f
        /*01d2*/ 	.short	0x0101


	//----- nvinfo : EIATTR_UNUSED_LOAD_BYTE_OFFSET
	.align		4
        /*01d4*/ 	.byte	0x04, 0x44
        /*01d6*/ 	.short	(.L_606 - .L_605)


	//   ....[0]....
.L_605:
        /*01d8*/ 	.word	0x00000ad0
        /*01dc*/ 	.word	0x0000fff0


	//   ....[1]....
        /*01e0*/ 	.word	0x000097e0
        /*01e4*/ 	.word	0x0000fff0


	//----- nvinfo : EIATTR_INT_WARP_WIDE_INSTR_OFFSETS
	.align		4
.L_606:
        /*01e8*/ 	.byte	0x04, 0x31
        /*01ea*/ 	.short	(.L_608 - .L_607)


	//   ....[0]....
.L_607:
        /*01ec*/ 	.word	0x00000190


	//   ....[1]....
        /*01f0*/ 	.word	0x000001d0


	//   ....[2]....
        /*01f4*/ 	.word	0x00000240


	//   ....[3]....
        /*01f8*/ 	.word	0x00000250


	//   ....[4]....
        /*01fc*/ 	.word	0x0000d600


	//   ....[5]....
        /*0200*/ 	.word	0x0000d6a0


	//   ....[6]....
        /*0204*/ 	.word	0x0000db40


	//   ....[7]....
        /*0208*/ 	.word	0x0000db70


	//   ....[8]....
        /*020c*/ 	.word	0x00010150


	//   ....[9]....
        /*0210*/ 	.word	0x000101f0


	//----- nvinfo : EIATTR_COOP_GROUP_MASK_REGIDS
	.align		4
.L_608:
        /*0214*/ 	.byte	0x04, 0x29
        /*0216*/ 	.short	(.L_610 - .L_609)


	//   ....[0]....
.L_609:
        /*0218*/ 	.word	0xffffffff


	//   ....[1]....
        /*021c*/ 	.word	0xffffffff


	//   ....[2]....
        /*0220*/ 	.word	0xffffffff


	//   ....[3]....
        /*0224*/ 	.word	0xffffffff


	//   ....[4]....
        /*0228*/ 	.word	0xffffffff


	//   ....[5]....
        /*022c*/ 	.word	0xffffffff


	//   ....[6]....
        /*0230*/ 	.word	0xffffffff


	//   ....[7]....
        /*0234*/ 	.word	0xffffffff


	//   ....[8]....
        /*0238*/ 	.word	0xffffffff


	//   ....[9]....
        /*023c*/ 	.word	0xffffffff


	//   ....[10]....
        /*0240*/ 	.word	0xffffffff


	//   ....[11]....
        /*0244*/ 	.word	0xffffffff


	//   ....[12]....
        /*0248*/ 	.word	0xffffffff


	//   ....[13]....
        /*024c*/ 	.word	0xffffffff


	//   ....[14]....
        /*0250*/ 	.word	0xffffffff


	//   ....[15]....
        /*0254*/ 	.word	0xffffffff


	//   ....[16]....
        /*0258*/ 	.word	0xffffffff


	//   ....[17]....
        /*025c*/ 	.word	0xffffffff


	//   ....[18]....
        /*0260*/ 	.word	0xffffffff


	//   ....[19]....
        /*0264*/ 	.word	0xffffffff


	//   ....[20]....
        /*0268*/ 	.word	0xffffffff


	//   ....[21]....
        /*026c*/ 	.word	0xffffffff


	//   ....[22]....
        /*0270*/ 	.word	0xffffffff


	//   ....[23]....
        /*0274*/ 	.word	0xffffffff


	//   ....[24]....
        /*0278*/ 	.word	0xffffffff


	//   ....[25]....
        /*027c*/ 	.word	0xffffffff


	//   ....[26]....
        /*0280*/ 	.word	0xffffffff


	//   ....[27]....
        /*0284*/ 	.word	0xffffffff


	//   ....[28]....
        /*0288*/ 	.word	0xffffffff


	//   ....[29]....
        /*028c*/ 	.word	0xffffffff


	//   ....[30]....
        /*0290*/ 	.word	0xffffffff


	//   ....[31]....
        /*0294*/ 	.word	0xffffffff


	//   ....[32]....
        /*0298*/ 	.word	0xffffffff


	//   ....[33]....
        /*029c*/ 	.word	0xffffffff


	//   ....[34]....
        /*02a0*/ 	.word	0xffffffff


	//   ....[35]....
        /*02a4*/ 	.word	0xffffffff


	//   ....[36]....
        /*02a8*/ 	.word	0xffffffff


	//   ....[37]....
        /*02ac*/ 	.word	0xffffffff


	//   ....[38]....
        /*02b0*/ 	.word	0xffffffff


	//   ....[39]....
        /*02b4*/ 	.word	0xffffffff


	//   ....[40]....
        /*02b8*/ 	.word	0xffffffff


	//   ....[41]....
        /*02bc*/ 	.word	0xffffffff


	//   ....[42]....
        /*02c0*/ 	.word	0xffffffff


	//   ....[43]....
        /*02c4*/ 	.word	0xffffffff


	//   ....[44]....
        /*02c8*/ 	.word	0xffffffff


	//   ....[45]....
        /*02cc*/ 	.word	0xffffffff


	//   ....[46]....
        /*02d0*/ 	.word	0xffffffff


	//   ....[47]....
        /*02d4*/ 	.word	0xffffffff


	//   ....[48]....
        /*02d8*/ 	.word	0xffffffff


	//   ....[49]....
        /*02dc*/ 	.word	0xffffffff


	//   ....[50]....
        /*02e0*/ 	.word	0xffffffff


	//   ....[51]....
        /*02e4*/ 	.word	0xffffffff


	//   ....[52]....
        /*02e8*/ 	.word	0xffffffff


	//   ....[53]....
        /*02ec*/ 	.word	0xffffffff


	//   ....[54]....
        /*02f0*/ 	.word	0xffffffff


	//   ....[55]....
        /*02f4*/ 	.word	0xffffffff


	//   ....[56]....
        /*02f8*/ 	.word	0xffffffff


	//   ....[57]....
        /*02fc*/ 	.word	0xffffffff


	//   ....[58]....
        /*0300*/ 	.word	0x0500000f


	//   ....[59]....
        /*0304*/ 	.word	0x0500000f


	//   ....[60]....
        /*0308*/ 	.word	0x0500000f


	//   ....[61]....
        /*030c*/ 	.word	0x0500000f


	//   ....[62]....
        /*0310*/ 	.word	0x0500000f


	//   ....[63]....
        /*0314*/ 	.word	0x0500000f


	//   ....[64]....
        /*0318*/ 	.word	0x0500000f


	//   ....[65]....
        /*031c*/ 	.word	0x0500000f


	//   ....[66]....
        /*0320*/ 	.word	0x0500000f


	//   ....[67]....
        /*0324*/ 	.word	0x0500000f


	//   ....[68]....
        /*0328*/ 	.word	0x0500000f


	//   ....[69]....
        /*032c*/ 	.word	0x0500000f


	//   ....[70]....
        /*0330*/ 	.word	0x0500000f


	//   ....[71]....
        /*0334*/ 	.word	0x0500000f


	//   ....[72]....
        /*0338*/ 	.word	0x0500000f


	//   ....[73]....
        /*033c*/ 	.word	0x0500000f


	//   ....[74]....
        /*0340*/ 	.word	0x0500000f


	//   ....[75]....
        /*0344*/ 	.word	0x0500000f


	//   ....[76]....
        /*0348*/ 	.word	0x0500000f


	//----- nvinfo : EIATTR_COOP_GROUP_INSTR_OFFSETS
	.align		4
.L_610:
        /*034c*/ 	.byte	0x04, 0x28
        /*034e*/ 	.short	(.L_612 - .L_611)


	//   ....[0]....
.L_611:
        /*0350*/ 	.word	0x00000070


	//   ....[1]....
        /*0354*/ 	.word	0x000001a0


	//   ....[2]....
        /*0358*/ 	.word	0x000001f0


	//   ....[3]....
        /*035c*/ 	.word	0x00000440


	//   ....[4]....
        /*0360*/ 	.word	0x000005a0


	//   ....[5]....
        /*0364*/ 	.word	0x000006c0


	//   ....[6]....
        /*0368*/ 	.word	0x00000820


	//   ....[7]....
        /*036c*/ 	.word	0x00001790


	//   ....[8]....
        /*0370*/ 	.word	0x00003130


	//   ....[9]....
        /*0374*/ 	.word	0x000031f0


	//   ....[10]....
        /*0378*/ 	.word	0x00003200


	//   ....[11]....
        /*037c*/ 	.word	0x00003250


	//   ....[12]....
        /*0380*/ 	.word	0x00005390


	//   ....[13]....
        /*0384*/ 	.word	0x000053a0


	//   ....[14]....
        /*0388*/ 	.word	0x000053d0


	//   ....[15]....
        /*038c*/ 	.word	0x000053e0


	//   ....[16]....
        /*0390*/ 	.word	0x00007700


	//   ....[17]....
        /*0394*/ 	.word	0x00007770


	//   ....[18]....
        /*0398*/ 	.word	0x00007790


	//   ....[19]....
        /*039c*/ 	.word	0x000077b0


	//   ....[20]....
        /*03a0*/ 	.word	0x00008d80


	//   ....[21]....
        /*03a4*/ 	.word	0x00008df0


	//   ....[22]....
        /*03a8*/ 	.word	0x00008e40


	//   ....[23]....
        /*03ac*/ 	.word	0x00008e70


	//   ....[24]....
        /*03b0*/ 	.word	0x0000c3a0


	//   ....[25]....
        /*03b4*/ 	.word	0x0000c530


	//   ....[26]....
        /*03b8*/ 	.word	0x0000c560


	//   ....[27]....
        /*03bc*/ 	.word	0x0000c5a0


	//   ....[28]....
        /*03c0*/ 	.word	0x0000c610


	//   ....[29]....
        /*03c4*/ 	.word	0x0000c670


	//   ....[30]....
        /*03c8*/ 	.word	0x0000c6b0


	//   ....[31]....
        /*03cc*/ 	.word	0x0000c860


	//   ....[32]....
        /*03d0*/ 	.word	0x0000c8c0


	//   ....[33]....
        /*03d4*/ 	.word	0x0000c900


	//   ....[34]....
        /*03d8*/ 	.word	0x0000c940


	//   ....[35]....
        /*03dc*/ 	.word	0x0000c970


	//   ....[36]....
        /*03e0*/ 	.word	0x0000c9a0


	//   ....[37]....
        /*03e4*/ 	.word	0x0000ca40


	//   ....[38]....
        /*03e8*/ 	.word	0x0000caa0


	//   ....[39]....
        /*03ec*/ 	.word	0x0000cb30


	//   ....[40]....
        /*03f0*/ 	.word	0x00010280


	//   ....[41]....
        /*03f4*/ 	.word	0x00010290


	//   ....[42]....
        /*03f8*/ 	.word	0x000103b0


	//   ....[43]....
        /*03fc*/ 	.word	0x00010410


	//   ....[44]....
        /*0400*/ 	.word	0x00010450


	//   ....[45]....
        /*0404*/ 	.word	0x00010490


	//   ....[46]....
        /*0408*/ 	.word	0x000104c0


	//   ....[47]....
        /*040c*/ 	.word	0x000104f0


	//   ....[48]....
        /*0410*/ 	.word	0x00010690


	//   ....[49]....
        /*0414*/ 	.word	0x000106f0


	//   ....[50]....
        /*0418*/ 	.word	0x00010730


	//   ....[51]....
        /*041c*/ 	.word	0x00010770


	//   ....[52]....
        /*0420*/ 	.word	0x000107a0


	//   ....[53]....
        /*0424*/ 	.word	0x000107d0


	//   ....[54]....
        /*0428*/ 	.word	0x00010890


	//   ....[55]....
        /*042c*/ 	.word	0x000108b0


	//   ....[56]....
        /*0430*/ 	.word	0x00010920


	//   ....[57]....
        /*0434*/ 	.word	0x00010fa0


	//   ....[58]....
        /*0438*/ 	.word	0x000115c0


	//   ....[59]....
        /*043c*/ 	.word	0x000119e0


	//   ....[60]....
        /*0440*/ 	.word	0x00011a70


	//   ....[61]....
        /*0444*/ 	.word	0x00011b10


	//   ....[62]....
        /*0448*/ 	.word	0x00011bc0


	//   ....[63]....
        /*044c*/ 	.word	0x00011c40


	//   ....[64]....
        /*0450*/ 	.word	0x00011cc0


	//   ....[65]....
        /*0454*/ 	.word	0x00011d40


	//   ....[66]....
        /*0458*/ 	.word	0x00011dc0


	//   ....[67]....
        /*045c*/ 	.word	0x00011e50


	//   ....[68]....
        /*0460*/ 	.word	0x00011f00


	//   ....[69]....
        /*0464*/ 	.word	0x00011f80


	//   ....[70]....
        /*0468*/ 	.word	0x00012000


	//   ....[71]....
        /*046c*/ 	.word	0x00012080


	//   ....[72]....
        /*0470*/ 	.word	0x00012100


	//   ....[73]....
        /*0474*/ 	.word	0x00012170


	//   ....[74]....
        /*0478*/ 	.word	0x00012210


	//   ....[75]....
        /*047c*/ 	.word	0x000122a0


	//   ....[76]....
        /*0480*/ 	.word	0x000123d0


	//----- nvinfo : EIATTR_REG_RECONFIG
	.align		4
.L_612:
        /*0484*/ 	.byte	0x01, 0x54
	.zero		2


	//----- nvinfo : EIATTR_SYSCALL_OFFSETS
	.align		4
        /*0488*/ 	.byte	0x04, 0x46
        /*048a*/ 	.short	(.L_614 - .L_613)


	//   ....[0]....
.L_613:
        /*048c*/ 	.word	0x000019f0


	//   ....[1]....
        /*0490*/ 	.word	0x0000d830


	//   ....[2]....
        /*0494*/ 	.word	0x0000d970


	//   ....[3]....
        /*0498*/ 	.word	0x0000da70


	//----- nvinfo : EIATTR_MBARRIER_INSTR_OFFSETS
	.align		4
.L_614:
        /*049c*/ 	.byte	0x04, 0x39
        /*049e*/ 	.short	(.L_616 - .L_615)


	//   ....[0]....
.L_615:
        /*04a0*/ 	.word	0x000002e0
        /*04a4*/ 	.word	0x000000ff
        /*04a8*/ 	.word	0x00032400
        /*04ac*/ 	.short	0x0100
        /*04ae*/ 	.byte	0x08
	.zero		1


	//   ....[1]....
        /*04b0*/ 	.word	0x000002f0
        /*04b4*/ 	.word	0x000000ff
        /*04b8*/ 	.word	0x00032410
        /*04bc*/ 	.short	0x0100
        /*04be*/ 	.byte	0x08
	.zero		1


	//   ....[2]....
        /*04c0*/ 	.word	0x00000300
        /*04c4*/ 	.word	0x000000ff
        /*04c8*/ 	.word	0x00032420
        /*04cc*/ 	.short	0x0100
        /*04ce*/ 	.byte	0x08
	.zero		1


	//   ....[3]....
        /*04d0*/ 	.word	0x000003f0
        /*04d4*/ 	.word	0x000000ff
        /*04d8*/ 	.word	0x00032430
        /*04dc*/ 	.short	0x0100
        /*04de*/ 	.byte	0x08
	.zero		1


	//   ....[4]....
        /*04e0*/ 	.word	0x00000400
        /*04e4*/ 	.word	0x000000ff
        /*04e8*/ 	.word	0x00032440
        /*04ec*/ 	.short	0x0100
        /*04ee*/ 	.byte	0x08
	.zero		1


	//   ....[5]....
        /*04f0*/ 	.word	0x00000410
        /*04f4*/ 	.word	0x000000ff
        /*04f8*/ 	.word	0x00032438
        /*04fc*/ 	.short	0x0100
        /*04fe*/ 	.byte	0x08
	.zero		1


	//   ....[6]....
        /*0500*/ 	.word	0x00000420
        /*0504*/ 	.word	0x000000ff
        /*0508*/ 	.word	0x00032448
        /*050c*/ 	.short	0x0100
        /*050e*/ 	.byte	0x08
	.zero		1


	//   ....[7]....
        /*0510*/ 	.word	0x00000550
        /*0514*/ 	.word	0x000000ff
        /*0518*/ 	.word	0x00032450
        /*051c*/ 	.short	0x0100
        /*051e*/ 	.byte	0x08
	.zero		1


	//   ....[8]....
        /*0520*/ 	.word	0x00000560
        /*0524*/ 	.word	0x000000ff
        /*0528*/ 	.word	0x00032460
        /*052c*/ 	.short	0x0100
        /*052e*/ 	.byte	0x08
	.zero		1


	//   ....[9]....
        /*0530*/ 	.word	0x00000570
        /*0534*/ 	.word	0x000000ff
        /*0538*/ 	.word	0x00032458
        /*053c*/ 	.short	0x0100
        /*053e*/ 	.byte	0x08
	.zero		1


	//   ....[10]....
        /*0540*/ 	.word	0x00000580
        /*0544*/ 	.word	0x000000ff
        /*0548*/ 	.word	0x00032468
        /*054c*/ 	.short	0x0100
        /*054e*/ 	.byte	0x08
	.zero		1


	//   ....[11]....
        /*0550*/ 	.word	0x00000670
        /*0554*/ 	.word	0x000000ff
        /*0558*/ 	.word	0x00032470
        /*055c*/ 	.short	0x0100
        /*055e*/ 	.byte	0x06
	.zero		1


	//   ....[12]....
        /*0560*/ 	.word	0x00000680
        /*0564*/ 	.word	0x000000ff
        /*0568*/ 	.word	0x00032480
        /*056c*/ 	.short	0x0100
        /*056e*/ 	.byte	0x06
	.zero		1


	//   ....[13]....
        /*0570*/ 	.word	0x00000690
        /*0574*/ 	.word	0x000000ff
        /*0578*/ 	.word	0x00032478
        /*057c*/ 	.short	0x0100
        /*057e*/ 	.byte	0x06
	.zero		1


	//   ....[14]....
        /*0580*/ 	.word	0x000006a0
        /*0584*/ 	.word	0x000000ff
        /*0588*/ 	.word	0x00032488
        /*058c*/ 	.short	0x0100
        /*058e*/ 	.byte	0x06
	.zero		1


	//   ....[15]....
        /*0590*/ 	.word	0x000007d0
        /*0594*/ 	.word	0x000000ff
        /*0598*/ 	.word	0x00032490
        /*059c*/ 	.short	0x0100
        /*059e*/ 	.byte	0x08
	.zero		1


	//   ....[16]....
        /*05a0*/ 	.word	0x000007e0
        /*05a4*/ 	.word	0x000000ff
        /*05a8*/ 	.word	0x000324a0
        /*05ac*/ 	.short	0x0100
        /*05ae*/ 	.byte	0x08
	.zero		1


	//   ....[17]....
        /*05b0*/ 	.word	0x000007f0
        /*05b4*/ 	.word	0x000000ff
        /*05b8*/ 	.word	0x00032498
        /*05bc*/ 	.short	0x0100
        /*05be*/ 	.byte	0x08
	.zero		1


	//   ....[18]....
        /*05c0*/ 	.word	0x00000800
        /*05c4*/ 	.word	0x000000ff
        /*05c8*/ 	.word	0x000324a8
        /*05cc*/ 	.short	0x0100
        /*05ce*/ 	.byte	0x08
	.zero		1


	//   ....[19]....
        /*05d0*/ 	.word	0x00000930
        /*05d4*/ 	.word	0x000000ff
        /*05d8*/ 	.word	0x000324b0
        /*05dc*/ 	.short	0x0100
        /*05de*/ 	.byte	0x08
	.zero		1


	//   ....[20]....
        /*05e0*/ 	.word	0x00000940
        /*05e4*/ 	.word	0x000000ff
        /*05e8*/ 	.word	0x000324c0
        /*05ec*/ 	.short	0x0100
        /*05ee*/ 	.byte	0x08
	.zero		1


	//   ....[21]....
        /*05f0*/ 	.word	0x00000950
        /*05f4*/ 	.word	0x000000ff
        /*05f8*/ 	.word	0x000324b8
        /*05fc*/ 	.short	0x0100
        /*05fe*/ 	.byte	0x08
	.zero		1


	//   ....[22]....
        /*0600*/ 	.word	0x00000960
        /*0604*/ 	.word	0x000000ff
        /*0608*/ 	.word	0x000324c8
        /*060c*/ 	.short	0x0100
        /*060e*/ 	.byte	0x08
	.zero		1


	//   ....[23]....
        /*0610*/ 	.word	0x00001a90
        /*0614*/ 	.word	0x00000005
        /*0618*/ 	.word	0x00032400
        /*061c*/ 	.short	0x010a
        /*061e*/ 	.byte	0x3f
	.zero		1


	//   ....[24]....
        /*0620*/ 	.word	0x00001b70
        /*0624*/ 	.word	0x00000000
        /*0628*/ 	.word	0x00032430
        /*062c*/ 	.short	0x010a
        /*062e*/ 	.byte	0x3f
	.zero		1


	//   ....[25]....
        /*0630*/ 	.word	0x00001bb0
        /*0634*/ 	.word	0x00000000
        /*0638*/ 	.word	0x00032430
        /*063c*/ 	.short	0x010a
        /*063e*/ 	.byte	0x3f
	.zero		1


	//   ....[26]....
        /*0640*/ 	.word	0x00001eb0
        /*0644*/ 	.word	0x00000005
        /*0648*/ 	.word	0x00032410
        /*064c*/ 	.short	0x010a
        /*064e*/ 	.byte	0x3f
	.zero		1


	//   ....[27]....
        /*0650*/ 	.word	0x00001ef0
        /*0654*/ 	.word	0x00000000
        /*0658*/ 	.word	0x00032450
        /*065c*/ 	.short	0x010a
        /*065e*/ 	.byte	0x3f
	.zero		1


	//   ....[28]....
        /*0660*/ 	.word	0x00001f30
        /*0664*/ 	.word	0x00000000
        /*0668*/ 	.word	0x00032450
        /*066c*/ 	.short	0x010a
        /*066e*/ 	.byte	0x3f
	.zero		1


	//   ....[29]....
        /*0670*/ 	.word	0x00003540
        /*0674*/ 	.word	0x00000018
        /*0678*/ 	.word	0x00000000
        /*067c*/ 	.short	0x0101
        /*067e*/ 	.byte	0x3f
	.zero		1


	//   ....[30]....
        /*0680*/ 	.word	0x00004000
        /*0684*/ 	.word	0x00000000
        /*0688*/ 	.word	0x00000000
        /*068c*/ 	.short	0x0101
        /*068e*/ 	.byte	0x3f
	.zero		1


	//   ....[31]....
        /*0690*/ 	.word	0x00004130
        /*0694*/ 	.word	0x000000ff
        /*0698*/ 	.word	0x00032430
        /*069c*/ 	.short	0x010a
        /*069e*/ 	.byte	0x05
	.zero		1


	//   ....[32]....
        /*06a0*/ 	.word	0x00004170
        /*06a4*/ 	.word	0x000000ff
        /*06a8*/ 	.word	0x00032430
        /*06ac*/ 	.short	0x010a
        /*06ae*/ 	.byte	0x05
	.zero		1


	//   ....[33]....
        /*06b0*/ 	.word	0x00004380
        /*06b4*/ 	.word	0x000000ff
        /*06b8*/ 	.word	0x00032450
        /*06bc*/ 	.short	0x010a
        /*06be*/ 	.byte	0x05
	.zero		1


	//   ....[34]....
        /*06c0*/ 	.word	0x000043c0
        /*06c4*/ 	.word	0x000000ff
        /*06c8*/ 	.word	0x00032450
        /*06cc*/ 	.short	0x010a
        /*06ce*/ 	.byte	0x05
	.zero		1


	//   ....[35]....
        /*06d0*/ 	.word	0x000055b0
        /*06d4*/ 	.word	0x00000098
        /*06d8*/ 	.word	0x00000000
        /*06dc*/ 	.short	0x0101
        /*06de*/ 	.byte	0x3f
	.zero		1


	//   ....[36]....
        /*06e0*/ 	.word	0x00006a20
        /*06e4*/ 	.word	0x000000d4
        /*06e8*/ 	.word	0x00000000
        /*06ec*/ 	.short	0x0101
        /*06ee*/ 	.byte	0x3f
	.zero		1


	//   ....[37]....
        /*06f0*/ 	.word	0x00006b50
        /*06f4*/ 	.word	0x000000ff
        /*06f8*/ 	.word	0x00032430
        /*06fc*/ 	.short	0x010a
        /*06fe*/ 	.byte	0x05
	.zero		1


	//   ....[38]....
        /*0700*/ 	.word	0x00006b90
        /*0704*/ 	.word	0x000000ff
        /*0708*/ 	.word	0x00032430
        /*070c*/ 	.short	0x010a
        /*070e*/ 	.byte	0x05
	.zero		1


	//   ....[39]....
        /*0710*/ 	.word	0x00006da0
        /*0714*/ 	.word	0x000000ff
        /*0718*/ 	.word	0x00032450
        /*071c*/ 	.short	0x010a
        /*071e*/ 	.byte	0x05
	.zero		1


	//   ....[40]....
        /*0720*/ 	.word	0x00006de0
        /*0724*/ 	.word	0x000000ff
        /*0728*/ 	.word	0x00032450
        /*072c*/ 	.short	0x010a
        /*072e*/ 	.byte	0x05
	.zero		1


	//   ....[41]....
        /*0730*/ 	.word	0x000079f0
        /*0734*/ 	.word	0x00000098
        /*0738*/ 	.word	0x00000000
        /*073c*/ 	.short	0x0101
        /*073e*/ 	.byte	0x3f
	.zero		1


	//   ....[42]....
        /*0740*/ 	.word	0x00008d60
        /*0744*/ 	.word	0x000000d5
        /*0748*/ 	.word	0x00000000
        /*074c*/ 	.short	0x0101
        /*074e*/ 	.byte	0x3f
	.zero		1


	//   ....[43]....
        /*0750*/ 	.word	0x0000af40
        /*0754*/ 	.word	0x00000097
        /*0758*/ 	.word	0x00000000
        /*075c*/ 	.short	0x0101
        /*075e*/ 	.byte	0x3f
	.zero		1


	//   ....[44]....
        /*0760*/ 	.word	0x0000dfc0
        /*0764*/ 	.word	0x00000008
        /*0768*/ 	.word	0x00032440
        /*076c*/ 	.short	0x010a
        /*076e*/ 	.byte	0x3f
	.zero		1


	//   ....[45]....
        /*0770*/ 	.word	0x0000e5d0
        /*0774*/ 	.word	0x00000008
        /*0778*/ 	.word	0x00032420
        /*077c*/ 	.short	0x010a
        /*077e*/ 	.byte	0x3f
	.zero		1


	//   ....[46]....
        /*0780*/ 	.word	0x0000e6a0
        /*0784*/ 	.word	0x0000000b
        /*0788*/ 	.word	0x00032460
        /*078c*/ 	.short	0x010a
        /*078e*/ 	.byte	0x3f
	.zero		1


	//   ....[47]....
        /*0790*/ 	.word	0x0000ece0
        /*0794*/ 	.word	0x00000002
        /*0798*/ 	.word	0x00032440
        /*079c*/ 	.short	0x010a
        /*079e*/ 	.byte	0x3f
	.zero		1


	//   ....[48]....
        /*07a0*/ 	.word	0x0000eef0
        /*07a4*/ 	.word	0x00000002
        /*07a8*/ 	.word	0x00032460
        /*07ac*/ 	.short	0x010a
        /*07ae*/ 	.byte	0x3f
	.zero		1


	//   ....[49]....
        /*07b0*/ 	.word	0x0000f460
        /*07b4*/ 	.word	0x00000002
        /*07b8*/ 	.word	0x00032440
        /*07bc*/ 	.short	0x010a
        /*07be*/ 	.byte	0x3f
	.zero		1


	//   ....[50]....
        /*07c0*/ 	.word	0x0000f660
        /*07c4*/ 	.word	0x00000002
        /*07c8*/ 	.word	0x00032460
        /*07cc*/ 	.short	0x010a
        /*07ce*/ 	.byte	0x3f
	.zero		1


	//   ....[51]....
        /*07d0*/ 	.word	0x0000fb60
        /*07d4*/ 	.word	0x00000002
        /*07d8*/ 	.word	0x00032440
        /*07dc*/ 	.short	0x010a
        /*07de*/ 	.byte	0x3f
	.zero		1


	//   ....[52]....
        /*07e0*/ 	.word	0x0000fd70
        /*07e4*/ 	.word	0x00000002
        /*07e8*/ 	.word	0x00032460
        /*07ec*/ 	.short	0x010a
        /*07ee*/ 	.byte	0x3f
	.zero		1


	//   ....[53]....
        /*07f0*/ 	.word	0x00010f30
        /*07f4*/ 	.word	0x00000000
        /*07f8*/ 	.word	0x00032420
        /*07fc*/ 	.short	0x010a
        /*07fe*/ 	.byte	0x3f
	.zero		1


	//   ....[54]....
        /*0800*/ 	.word	0x00011100
        /*0804*/ 	.word	0x00000006
        /*0808*/ 	.word	0x00000000
        /*080c*/ 	.short	0x010a
        /*080e*/ 	.byte	0x3f
	.zero		1


	//   ....[55]....
        /*0810*/ 	.word	0x00011170
        /*0814*/ 	.word	0x00000007
        /*0818*/ 	.word	0x00000000
        /*081c*/ 	.short	0x010a
        /*081e*/ 	.byte	0x3f
	.zero		1


	//   ....[56]....
        /*0820*/ 	.word	0x000111e0
        /*0824*/ 	.word	0x00000004
        /*0828*/ 	.word	0x00000000
        /*082c*/ 	.short	0x010a
        /*082e*/ 	.byte	0x3f
	.zero		1


	//   ....[57]....
        /*0830*/ 	.word	0x00011210
        /*0834*/ 	.word	0x00000003
        /*0838*/ 	.word	0x00000000
        /*083c*/ 	.short	0x010a
        /*083e*/ 	.byte	0x3f
	.zero		1


	//   ....[58]....
        /*0840*/ 	.word	0x00011270
        /*0844*/ 	.word	0x00000005
        /*0848*/ 	.word	0x00032400
        /*084c*/ 	.short	0x010a
        /*084e*/ 	.byte	0x3f
	.zero		1


	//   ....[59]....
        /*0850*/ 	.word	0x000112c0
        /*0854*/ 	.word	0x00000000
        /*0858*/ 	.word	0x00032430
        /*085c*/ 	.short	0x010a
        /*085e*/ 	.byte	0x3f
	.zero		1


	//   ....[60]....
        /*0860*/ 	.word	0x00011310
        /*0864*/ 	.word	0x00000005
        /*0868*/ 	.word	0x00032410
        /*086c*/ 	.short	0x010a
        /*086e*/ 	.byte	0x3f
	.zero		1


	//   ....[61]....
        /*0870*/ 	.word	0x00011360
        /*0874*/ 	.word	0x00000000
        /*0878*/ 	.word	0x00032450
        /*087c*/ 	.short	0x010a
        /*087e*/ 	.byte	0x3f
	.zero		1


	//   ....[62]....
        /*0880*/ 	.word	0x000113c0
        /*0884*/ 	.word	0x00000014
        /*0888*/ 	.word	0x00032430
        /*088c*/ 	.short	0x010a
        /*088e*/ 	.byte	0x3f
	.zero		1


	//   ....[63]....
        /*0890*/ 	.word	0x00011420
        /*0894*/ 	.word	0x00000014
        /*0898*/ 	.word	0x00032450
        /*089c*/ 	.short	0x010a
        /*089e*/ 	.byte	0x3f
	.zero		1


	//   ....[64]....
        /*08a0*/ 	.word	0x00011480
        /*08a4*/ 	.word	0x00000014
        /*08a8*/ 	.word	0x00032430
        /*08ac*/ 	.short	0x010a
        /*08ae*/ 	.byte	0x3f
	.zero		1


	//   ....[65]....
        /*08b0*/ 	.word	0x000114e0
        /*08b4*/ 	.word	0x00000014
        /*08b8*/ 	.word	0x00032450
        /*08bc*/ 	.short	0x010a
        /*08be*/ 	.byte	0x3f
	.zero		1


	//   ....[66]....
        /*08c0*/ 	.word	0x00011680
        /*08c4*/ 	.word	0x00000008
        /*08c8*/ 	.word	0x00032440
        /*08cc*/ 	.short	0x010a
        /*08ce*/ 	.byte	0x3f
	.zero		1


	//   ....[67]....
        /*08d0*/ 	.word	0x00011700
        /*08d4*/ 	.word	0x00000008
        /*08d8*/ 	.word	0x00032420
        /*08dc*/ 	.short	0x010a
        /*08de*/ 	.byte	0x3f
	.zero		1


	//   ....[68]....
        /*08e0*/ 	.word	0x00011750
        /*08e4*/ 	.word	0x0000000b
        /*08e8*/ 	.word	0x00032460
        /*08ec*/ 	.short	0x010a
        /*08ee*/ 	.byte	0x3f
	.zero		1


	//   ....[69]....
        /*08f0*/ 	.word	0x000117a0
        /*08f4*/ 	.word	0x00000002
        /*08f8*/ 	.word	0x00032440
        /*08fc*/ 	.short	0x010a
        /*08fe*/ 	.byte	0x3f
	.zero		1


	//   ....[70]....
        /*0900*/ 	.word	0x000117f0
        /*0904*/ 	.word	0x00000002
        /*0908*/ 	.word	0x00032460
        /*090c*/ 	.short	0x010a
        /*090e*/ 	.byte	0x3f
	.zero		1


	//   ....[71]....
        /*0910*/ 	.word	0x00011840
        /*0914*/ 	.word	0x00000002
        /*0918*/ 	.word	0x00032440
        /*091c*/ 	.short	0x010a
        /*091e*/ 	.byte	0x3f
	.zero		1


	//   ....[72]....
        /*0920*/ 	.word	0x00011890
        /*0924*/ 	.word	0x00000002
        /*0928*/ 	.word	0x00032460
        /*092c*/ 	.short	0x010a
        /*092e*/ 	.byte	0x3f
	.zero		1


	//   ....[73]....
        /*0930*/ 	.word	0x000118e0
        /*0934*/ 	.word	0x00000002
        /*0938*/ 	.word	0x00032440
        /*093c*/ 	.short	0x010a
        /*093e*/ 	.byte	0x3f
	.zero		1


	//   ....[74]....
        /*0940*/ 	.word	0x00011930
        /*0944*/ 	.word	0x00000002
        /*0948*/ 	.word	0x00032460
        /*094c*/ 	.short	0x010a
        /*094e*/ 	.byte	0x3f
	.zero		1


	//   ....[75]....
        /*0950*/ 	.word	0x000122f0
        /*0954*/ 	.word	0x00000000
        /*0958*/ 	.word	0x00032420
        /*095c*/ 	.short	0x010a
        /*095e*/ 	.byte	0x3f
	.zero		1


	//   ....[76]....
        /*0960*/ 	.word	0x00012490
        /*0964*/ 	.word	0x00000006
        /*0968*/ 	.word	0x00000000
        /*096c*/ 	.short	0x010a
        /*096e*/ 	.byte	0x3f
	.zero		1


	//   ....[77]....
        /*0970*/ 	.word	0x000124e0
        /*0974*/ 	.word	0x00000007
        /*0978*/ 	.word	0x00000000
        /*097c*/ 	.short	0x010a
        /*097e*/ 	.byte	0x3f
	.zero		1


	//   ....[78]....
        /*0980*/ 	.word	0x00012530
        /*0984*/ 	.word	0x00000004
        /*0988*/ 	.word	0x00000000
        /*098c*/ 	.short	0x010a
        /*098e*/ 	.byte	0x3f
	.zero		1


	//----- nvinfo : EIATTR_NUM_MBARRIERS
	.align		4
.L_616:
        /*0990*/ 	.byte	0x03, 0x38
        /*0992*/ 	.short	0x0017


	//----- nvinfo : EIATTR_EXIT_INSTR_OFFSETS
	.align		4
        /*0994*/ 	.byte	0x04, 0x1c
        /*0996*/ 	.short	(.L_618 - .L_617)


	//   ....[0]....
.L_617:
        /*0998*/ 	.word	0x00000b10


	//   ....[1]....
        /*099c*/ 	.word	0x0000c360


	//   ....[2]....
        /*09a0*/ 	.word	0x0000c3c0


	//   ....[3]....
        /*09a4*/ 	.word	0x00011260


	//----- nvinfo : EIATTR_MAX_THREADS
	.align		4
.L_618:
        /*09a8*/ 	.byte	0x04, 0x05
        /*09aa*/ 	.short	(.L_620 - .L_619)
.L_619:
        /*09ac*/ 	.word	0x00000180
        /*09b0*/ 	.word	0x00000001
        /*09b4*/ 	.word	0x00000001


	//----- nvinfo : EIATTR_CRS_STACK_SIZE
	.align		4
.L_620:
        /*09b8*/ 	.byte	0x04, 0x1e
        /*09ba*/ 	.short	(.L_622 - .L_621)
.L_621:
        /*09bc*/ 	.word	0x00000000


	//----- nvinfo : EIATTR_CBANK_PARAM_SIZE
	.align		4
.L_622:
        /*09c0*/ 	.byte	0x03, 0x19
        /*09c2*/ 	.short	0x0b70


	//----- nvinfo : EIATTR_PARAM_CBANK
	.align		4
        /*09c4*/ 	.byte	0x04, 0x0a
        /*09c6*/ 	.short	(.L_624 - .L_623)
	.align		4
.L_623:
        /*09c8*/ 	.word	index@(.nv.constant0._ZN7cutlass13device_kernelIN5flash11enable_sm90INS1_16FlashAttnFwdSm90INS1_25CollectiveMainloopFwdSm90ILi2EN4cute5tupleIJNS5_1CILi1EEES8_S8_EEENS6_IJNS7_ILi128EEENS7_ILi96EEENS7_ILi64EEEEEELi256ENS_6half_tEfNS_4arch4Sm90ELb1ELb0ELb0ELb1ELb0ELb0ELb1ELb1ELb0ELb0ELb0ELb0EEENS1_21CollectiveEpilogueFwdINS6_IJSA_NS7_ILi256EEESB_EEES9_SE_SG_Li256ELb1ELb0ELb0ELb0EEENS1_36VarlenDynamicPersistentTileSchedulerILi128ELi96ELi256ELi32ELb0ELb0ELb1ELb1ELb1ELb1EEEEEEEEEvNT_6ParamsE)
        /*09cc*/ 	.short	0x0210
        /*09ce*/ 	.short	0x0b70


	//----- nvinfo : EIATTR_SW_WAR
	.align		4
.L_624:
        /*09d0*/ 	.byte	0x04, 0x36
        /*09d2*/ 	.short	(.L_626 - .L_625)
.L_625:
        /*09d4*/ 	.word	0x00000008
.L_626:


//--------------------- .nv.info._ZN7cutlass13device_kernelIN5flash11enable_sm90INS1_16FlashAttnFwdSm90INS1_25CollectiveMainloopFwdSm90ILi2EN4cute5tupleIJNS5_1CILi1EEES8_S8_EEENS6_IJNS7_ILi128EEENS7_ILi96EEENS7_ILi64EEEEEELi256ENS_6half_tEfNS_4arch4Sm90ELb1ELb0ELb0ELb1ELb0ELb1ELb1ELb1ELb0ELb0ELb0ELb0EEENS1_21CollectiveEpilogueFwdINS6_IJSA_NS7_ILi256EEESB_EEES9_SE_SG_Li256ELb1ELb0ELb0ELb0EEENS1_36VarlenDynamicPersistentTileSchedulerILi128ELi96ELi256ELi32ELb0ELb0ELb1ELb1ELb1ELb1EEEEEEEEEvNT_6ParamsE --------------------------
	.section	.nv.info._ZN7cutlass13device_kernelIN5flash11enable_sm90INS1_16FlashAttnFwdSm90INS1_25CollectiveMainloopFwdSm90ILi2EN4cute5tupleIJNS5_1CILi1EEES8_S8_EEENS6_IJNS7_ILi128EEENS7_ILi96EEENS7_ILi64EEEEEELi256ENS_6half_tEfNS_4arch4Sm90ELb1ELb0ELb0ELb1ELb0ELb1ELb1ELb1ELb0ELb0ELb0ELb0EEENS1_21CollectiveEpilogueFwdINS6_IJSA_NS7_ILi256EEESB_EEES9_SE_SG_Li256ELb1ELb0ELb0ELb0EEENS1_36VarlenDynamicPersistentTileSchedulerILi128ELi96ELi256ELi32ELb0ELb0ELb1ELb1ELb1ELb1EEEEEEEEEvNT_6ParamsE,"",@"SHT_CUDA_INFO"
	.sectionflags	@""
	.align	4


	//----- nvinfo : EIATTR_CUDA_API_VERSION
	.align		4
        /*0000*/ 	.byte	0x04, 0x37
        /*0002*/ 	.short	(.L_628 - .L_627)
.L_627:
        /*0004*/ 	.word	0x00000082


	//----- nvinfo : EIATTR_KPARAM_INFO
	.align		4
.L_628:
        /*0008*/ 	.byte	0x04, 0x17
        /*000a*/ 	.short	(.L_630 - .L_629)
.L_629:
        /*000c*/ 	.word	0x00000000
        /*0010*/ 	.short	0x0000
        /*0012*/ 	.short	0x0070
        /*0014*/ 	.byte	0x00, 0xf0, 0x01, 0x2c


	//----- nvinfo : EIATTR_SPARSE_MMA_MASK
	.align		4
.L_630:
        /*0018*/ 	.byte	0x03, 0x50
        /*001a*/ 	.short	0x0000


	//----- nvinfo : EIATTR_MAXREG_COUNT
	.align		4
        /*001c*/ 	.byte	0x03, 0x1b
        /*001e*/ 	.short	0x00a8


	//----- nvinfo : EIATTR_NUM_BARRIERS
	.align		4
        /*0020*/ 	.byte	0x02, 0x4c
        /*0022*/ 	.byte	0x10
	.zero		1


	//----- nvinfo : EIATTR_EXTERNS
	.align		4
        /*0024*/ 	.byte	0x04, 0x0f
        /*0026*/ 	.short	(.L_632 - .L_631)


	//   ....[0]....
	.align		4
.L_631:
        /*0028*/ 	.word	index@(__assertfail)


	//----- nvinfo : EIATTR_ANNOTATIONS
	.align		4
.L_632:
        /*002c*/ 	.byte	0x04, 0x55
        /*002e*/ 	.short	(.L_634 - .L_633)


	//   ....[0]....
.L_633:
        /* <DEDUP_REMOVED lines=75> */


	//----- nvinfo : EIATTR_MERCURY_ISA_VERSION
	.align		4
.L_634:
        /*04d0*/ 	.byte	0x03, 0x5f
        /*04d2*/ 	.short	0x0101


	//----- nvinfo : EIATTR_UNUSED_LOAD_BYTE_OFFSET
	.align		4
        /*04d4*/ 	.byte	0x04, 0x44
        /*04d6*/ 	.short	(.L_636 - .L_635)


	//   ....[0]....
.L_635:
        /*04d8*/ 	.word	0x00000b50
        /*04dc*/ 	.word	0x0000fff0


	//   ....[1]....
        /*04e0*/ 	.word	0x00011cb0
        /*04e4*/ 	.word	0x0000fff0


	//----- nvinfo : EIATTR_INT_WARP_WIDE_INSTR_OFFSETS
	.align		4
.L_636:
        /*04e8*/ 	.byte	0x04, 0x31
        /*04ea*/ 	.short	(.L_638 - .L_637)


	//   ....[0]....
.L_637:
        /*04ec*/ 	.word	0x000001e0


	//   ....[1]....
        /*04f0*/ 	.word	0x00000220


	//   ....[2]....
        /*04f4*/ 	.word	0x00000290


	//   ....[3]....
        /*04f8*/ 	.word	0x00000300


	//   ....[4]....
        /*04fc*/ 	.word	0x000168c0


	//   ....[5]....
        /*0500*/ 	.word	0x00016950


	//   ....[6]....
        /*0504*/ 	.word	0x00016dd0


	//   ....[7]....
        /*0508*/ 	.word	0x00016e00


	//   ....[8]....
        /*050c*/ 	.word	0x000193a0


	//   ....[9]....
        /*0510*/ 	.word	0x00019430


	//----- nvinfo : EIATTR_COOP_GROUP_MASK_REGIDS
	.align		4
.L_638:
        /*0514*/ 	.byte	0x04, 0x29
        /*0516*/ 	.short	(.L_640 - .L_639)


	//   ....[0]....
.L_639:
        /*0518*/ 	.word	0xffffffff


	//   ....[1]....
        /*051c*/ 	.word	0xffffffff


	//   ....[2]....
        /*0520*/ 	.word	0xffffffff


	//   ....[3]....
        /*0524*/ 	.word	0xffffffff


	//   ....[4]....
        /*0528*/ 	.word	0xffffffff


	//   ....[5]....
        /*052c*/ 	.word	0xffffffff


	//   ....[6]....
        /*0530*/ 	.word	0xffffffff


	//   ....[7]....
        /*0534*/ 	.word	0xffffffff


	//   ....[8]....
        /*0538*/ 	.word	0xffffffff


	//   ....[9]....
        /*053c*/ 	.word	0xffffffff


	//   ....[10]....
        /*0540*/ 	.word	0xffffffff


	//   ....[11]....
        /*0544*/ 	.word	0xffffffff


	//   ....[12]....
        /*0548*/ 	.word	0xffffffff


	//   ....[13]....
        /*054c*/ 	.word	0xffffffff


	//   ....[14]....
        /*0550*/ 	.word	0xffffffff


	//   ....[15]....
        /*0554*/ 	.word	0xffffffff


	//   ....[16]....
        /*0558*/ 	.word	0xffffffff


	//   ....[17]....
        /*055c*/ 	.word	0xffffffff


	//   ....[18]....
        /*0560*/ 	.word	0xffffffff


	//   ....[19]....
        /*0564*/ 	.word	0xffffffff


	//   ....[20]....
        /*0568*/ 	.word	0xffffffff


	//   ....[21]....
        /*056c*/ 	.word	0xffffffff


	//   ....[22]....
        /*0570*/ 	.word	0xffffffff


	//   ....[23]....
        /*0574*/ 	.word	0xffffffff


	//   ....[24]....
        /*0578*/ 	.word	0xffffffff


	//   ....[25]....
        /*057c*/ 	.word	0xffffffff


	//   ....[26]....
        /*0580*/ 	.word	0xffffffff


	//   ....[27]....
        /*0584*/ 	.word	0xffffffff


	//   ....[28]....
        /*0588*/ 	.word	0xffffffff


	//   ....[29]....
        /*058c*/ 	.word	0xffffffff


	//   ....[30]....
        /*0590*/ 	.word	0xffffffff


	//   ....[31]....
        /*0594*/ 	.word	0xffffffff


	//   ....[32]....
        /*0598*/ 	.word	0xffffffff


	//   ....[33]....
        /*059c*/ 	.word	0xffffffff


	//   ....[34]....
        /*05a0*/ 	.word	0xffffffff


	//   ....[35]....
        /*05a4*/ 	.word	0xffffffff


	//   ....[36]....
        /*05a8*/ 	.word	0xffffffff


	//   ....[37]....
        /*05ac*/ 	.word	0xffffffff


	//   ....[38]....
        /*05b0*/ 	.word	0xffffffff


	//   ....[39]....
        /*05b4*/ 	.word	0xffffffff


	//   ....[40]....
        /*05b8*/ 	.word	0xffffffff


	//   ....[41]....
        /*05bc*/ 	.word	0xffffffff


	//   ....[42]....
        /*05c0*/ 	.word	0xffffffff


	//   ....[43]....
        /*05c4*/ 	.word	0xffffffff


	//   ....[44]....
        /*05c8*/ 	.word	0xffffffff


	//   ....[45]....
        /*05cc*/ 	.word	0xffffffff


	//   ....[46]....
        /*05d0*/ 	.word	0xffffffff


	//   ....[47]....
        /*05d4*/ 	.word	0xffffffff


	//   ....[48]....
        /*05d8*/ 	.word	0xffffffff


	//   ....[49]....
        /*05dc*/ 	.word	0xffffffff


	//   ....[50]....
        /*05e0*/ 	.word	0xffffffff


	//   ....[51]....
        /*05e4*/ 	.word	0xffffffff


	//   ....[52]....
        /*05e8*/ 	.word	0xffffffff


	//   ....[53]....
        /*05ec*/ 	.word	0xffffffff


	//   ....[54]....
        /*05f0*/ 	.word	0xffffffff


	//   ....[55]....
        /*05f4*/ 	.word	0xffffffff


	//   ....[56]....
        /*05f8*/ 	.word	0xffffffff


	//   ....[57]....
        /*05fc*/ 	.word	0xffffffff


	//   ....[58]....
        /*0600*/ 	.word	0x0500000f


	//   ....[59]....
        /*0604*/ 	.word	0x0500000f


	//   ....[60]....
        /*0608*/ 	.word	0x0500000f


	//   ....[61]....
        /*060c*/ 	.word	0x0500000f


	//   ....[62]....
        /*0610*/ 	.word	0x0500000f


	//   ....[63]....
        /*0614*/ 	.word	0x0500000f


	//   ....[64]....
        /*0618*/ 	.word	0x0500000f


	//   ....[65]....
        /*061c*/ 	.word	0x0500000f


	//   ....[66]....
        /*0620*/ 	.word	0x0500000f


	//   ....[67]....
        /*0624*/ 	.word	0x0500000f


	//   ....[68]....
        /*0628*/ 	.word	0x0500000f


	//   ....[69]....
        /*062c*/ 	.word	0x0500000f


	//   ....[70]....
        /*0630*/ 	.word	0x0500000f


	//   ....[71]....
        /*0634*/ 	.word	0x0500000f


	//   ....[72]....
        /*0638*/ 	.word	0x0500000f


	//   ....[73]....
        /*063c*/ 	.word	0x0500000f


	//   ....[74]....
        /*0640*/ 	.word	0x0500000f


	//   ....[75]....
        /*0644*/ 	.word	0x0500000f


	//   ....[76]....
        /*0648*/ 	.word	0x0500000f


	//   ....[77]....
        /*064c*/ 	.word	0x0500000f


	//   ....[78]....
        /*0650*/ 	.word	0x0500000f


	//   ....[79]....
        /*0654*/ 	.word	0x0500000f


	//   ....[80]....
        /*0658*/ 	.word	0x0500000f


	//   ....[81]....
        /*065c*/ 	.word	0x0500000f


	//   ....[82]....
        /*0660*/ 	.word	0x0500000f


	//   ....[83]....
        /*0664*/ 	.word	0x0500000f


	//   ....[84]....
        /*0668*/ 	.word	0x0500000f


	//   ....[85]....
        /*066c*/ 	.word	0x0500000f


	//   ....[86]....
        /*0670*/ 	.word	0x0500000f


	//   ....[87]....
        /*0674*/ 	.word	0x0500000f


	//   ....[88]....
        /*0678*/ 	.word	0x0500000f


	//   ....[89]....
        /*067c*/ 	.word	0x0500000f


	//   ....[90]....
        /*0680*/ 	.word	0x0500000f


	//   ....[91]....
        /*0684*/ 	.word	0x0500000f


	//   ....[92]....
        /*0688*/ 	.word	0x0500000f


	//   ....[93]....
        /*068c*/ 	.word	0x0500000f


	//   ....[94]....
        /*0690*/ 	.word	0x0500000f


	//----- nvinfo : EIATTR_COOP_GROUP_INSTR_OFFSETS
	.align		4
.L_640:
        /*0694*/ 	.byte	0x04, 0x28
        /*0696*/ 	.short	(.L_642 - .L_641)


	//   ....[0]....
.L_641:
        /*0698*/ 	.word	0x00000060


	//   ....[1]....
        /*069c*/ 	.word	0x000001f0


	//   ....[2]....
        /*06a0*/ 	.word	0x000002b0


	//   ....[3]....
        /*06a4*/ 	.word	0x00000480


	//   ....[4]....
        /*06a8*/ 	.word	0x000005e0


	//   ....[5]....
        /*06ac*/ 	.word	0x00000700


	//   ....[6]....
        /*06b0*/ 	.word	0x00000860


	//   ....[7]....
        /*06b4*/ 	.word	0x00005e10


	//   ....[8]....
        /*06b8*/ 	.word	0x0000a690


	//   ....[9]....
        /*06bc*/ 	.word	0x0000a6c0


	//   ....[10]....
        /*06c0*/ 	.word	0x0000ac60


	//   ....[11]....
        /*06c4*/ 	.word	0x0000ac80


	//   ....[12]....
        /*06c8*/ 	.word	0x0000cd80


	//   ....[13]....
        /*06cc*/ 	.word	0x0000cda0


	//   ....[14]....
        /*06d0*/ 	.word	0x0000d570


	//   ....[15]....
        /*06d4*/ 	.word	0x0000d590


	//   ....[16]....
        /*06d8*/ 	.word	0x0000f940


	//   ....[17]....
        /*06dc*/ 	.word	0x0000f960


	//   ....[18]....
        /*06e0*/ 	.word	0x0000fd60


	//   ....[19]....
        /*06e4*/ 	.word	0x0000fd80


	//   ....[20]....
        /*06e8*/ 	.word	0x00011220


	//   ....[21]....
        /*06ec*/ 	.word	0x00011280


	//   ....[22]....
        /*06f0*/ 	.word	0x000112d0


	//   ....[23]....
        /*06f4*/ 	.word	0x00011300


	//   ....[24]....
        /*06f8*/ 	.word	0x000147b0


	//   ....[25]....
        /*06fc*/ 	.word	0x00014940


	//   ....[26]....
        /*0700*/ 	.word	0x00014970


	//   ....[27]....
        /*0704*/ 	.word	0x000149a0


	//   ....[28]....
        /*0708*/ 	.word	0x000149e0


	//   ....[29]....
        /*070c*/ 	.word	0x00014a30


	//   ....[30]....
        /*0710*/ 	.word	0x00014a90


	//   ....[31]....
        /*0714*/ 	.word	0x00014c70


	//   ....[32]....
        /*0718*/ 	.word	0x00014cd0


	//   ....[33]....
        /*071c*/ 	.word	0x00014d10


	//   ....[34]....
        /*0720*/ 	.word	0x00014d50


	//   ....[35]....
        /*0724*/ 	.word	0x00014d80


	//   ....[36]....
        /*0728*/ 	.word	0x00014db0


	//   ....[37]....
        /*072c*/ 	.word	0x00014e40


	//   ....[38]....
        /*0730*/ 	.word	0x00014ea0


	//   ....[39]....
        /*0734*/ 	.word	0x00014f30


	//   ....[40]....
        /*0738*/ 	.word	0x000194c0


	//   ....[41]....
        /*073c*/ 	.word	0x000194d0


	//   ....[42]....
        /*0740*/ 	.word	0x000195e0


	//   ....[43]....
        /*0744*/ 	.word	0x00019640


	//   ....[44]....
        /*0748*/ 	.word	0x00019680


	//   ....[45]....
        /*074c*/ 	.word	0x000196c0


	//   ....[46]....
        /*0750*/ 	.word	0x000196f0


	//   ....[47]....
        /*0754*/ 	.word	0x00019720


	//   ....[48]....
        /*0758*/ 	.word	0x000198b0


	//   ....[49]....
        /*075c*/ 	.word	0x00019910


	//   ....[50]....
        /*0760*/ 	.word	0x00019950


	//   ....[51]....
        /*0764*/ 	.word	0x00019990


	//   ....[52]....
        /*0768*/ 	.word	0x000199c0


	//   ....[53]....
        /*076c*/ 	.word	0x000199f0


	//   ....[54]....
        /*0770*/ 	.word	0x00019ab0


	//   ....[55]....
        /*0774*/ 	.word	0x00019ad0


	//   ....[56]....
        /*0778*/ 	.word	0x00019b40


	//   ....[57]....
        /*077c*/ 	.word	0x0001a1b0


	//   ....[58]....
        /*0780*/ 	.word	0x0001a640


	//   ....[59]....
        /*0784*/ 	.word	0x0001a6e0


	//   ....[60]....
        /*0788*/ 	.word	0x0001a780


	//   ....[61]....
        /*078c*/ 	.word	0x0001a820


	//   ....[62]....
        /*0790*/ 	.word	0x0001a8c0


	//   ....[63]....
        /*0794*/ 	.word	0x0001a960


	//   ....[64]....
        /*0798*/ 	.word	0x0001aa00


	//   ....[65]....
        /*079c*/ 	.word	0x0001aaa0


	//   ....[66]....
        /*07a0*/ 	.word	0x0001ab40


	//   ....[67]....
        /*07a4*/ 	.word	0x0001ac30


	//   ....[68]....
        /*07a8*/ 	.word	0x0001acd0


	//   ....[69]....
        /*07ac*/ 	.word	0x0001ad70


	//   ....[70]....
        /*07b0*/ 	.word	0x0001ae10


	//   ....[71]....
        /*07b4*/ 	.word	0x0001aeb0


	//   ....[72]....
        /*07b8*/ 	.word	0x0001af50


	//   ....[73]....
        /*07bc*/ 	.word	0x0001aff0


	//   ....[74]....
        /*07c0*/ 	.word	0x0001b090


	//   ....[75]....
        /*07c4*/ 	.word	0x0001b3e0


	//   ....[76]....
        /*07c8*/ 	.word	0x0001b6c0


	//   ....[77]....
        /*07cc*/ 	.word	0x0001bae0


	//   ....[78]....
        /*07d0*/ 	.word	0x0001bb70


	//   ....[79]....
        /*07d4*/ 	.word	0x0001bc10


	//   ....[80]....
        /*07d8*/ 	.word	0x0001bcc0


	//   ....[81]....
        /*07dc*/ 	.word	0x0001bd40


	//   ....[82]....
        /*07e0*/ 	.word	0x0001bdc0


	//   ....[83]....
        /*07e4*/ 	.word	0x0001be40


	//   ....[84]....
        /*07e8*/ 	.word	0x0001bec0


	//   ....[85]....
        /*07ec*/ 	.word	0x0001bf50


	//   ....[86]....
        /*07f0*/ 	.word	0x0001c000


	//   ....[87]....
        /*07f4*/ 	.word	0x0001c080


	//   ....[88]....
        /*07f8*/ 	.word	0x0001c100


	//   ....[89]....
        /*07fc*/ 	.word	0x0001c180


	//   ....[90]....
        /*0800*/ 	.word	0x0001c200


	//   ....[91]....
        /*0804*/ 	.word	0x0001c270


	//   ....[92]....
        /*0808*/ 	.word	0x0001c310


	//   ....[93]....
        /*080c*/ 	.word	0x0001c3a0


	//   ....[94]....
        /*0810*/ 	.word	0x0001c4d0


	//----- nvinfo : EIATTR_REG_RECONFIG
	.align		4
.L_642:
        /*0814*/ 	.byte	0x01, 0x54
	.zero		2


	//----- nvinfo : EIATTR_SYSCALL_OFFSETS
	.align		4
        /*0818*/ 	.byte	0x04, 0x46
        /*081a*/ 	.short	(.L_644 - .L_643)


	//   ....[0]....
.L_643:
        /*081c*/ 	.word	0x00001880


	//   ....[1]....
        /*0820*/ 	.word	0x000019d0


	//   ....[2]....
        /*0824*/ 	.word	0x00006000


	//   ....[3]....
        /*0828*/ 	.word	0x00006510


	//   ....[4]....
        /*082c*/ 	.word	0x00016ae0


	//   ....[5]....
        /*0830*/ 	.word	0x00016c20


	//   ....[6]....
        /*0834*/ 	.word	0x00016d20


	//----- nvinfo : EIATTR_MBARRIER_INSTR_OFFSETS
	.align		4
.L_644:
        /*0838*/ 	.byte	0x04, 0x39
        /*083a*/ 	.short	(.L_646 - .L_645)


	//   ....[0]....
.L_645:
        /*083c*/ 	.word	0x00000320
        /*0840*/ 	.word	0x000000ff
        /*0844*/ 	.word	0x00032400
        /*0848*/ 	.short	0x0100
        /*084a*/ 	.byte	0x08
	.zero		1


	//   ....[1]....
        /*084c*/ 	.word	0x00000330
        /*0850*/ 	.word	0x000000ff
        /*0854*/ 	.word	0x00032410
        /*0858*/ 	.short	0x0100
        /*085a*/ 	.byte	0x08
	.zero		1


	//   ....[2]....
        /*085c*/ 	.word	0x00000340
        /*0860*/ 	.word	0x000000ff
        /*0864*/ 	.word	0x00032420
        /*0868*/ 	.short	0x0100
        /*086a*/ 	.byte	0x08
	.zero		1


	//   ....[3]....
        /*086c*/ 	.word	0x00000430
        /*0870*/ 	.word	0x000000ff
        /*0874*/ 	.word	0x00032430
        /*0878*/ 	.short	0x0100
        /*087a*/ 	.byte	0x08
	.zero		1


	//   ....[4]....
        /*087c*/ 	.word	0x00000440
        /*0880*/ 	.word	0x000000ff
        /*0884*/ 	.word	0x00032440
        /*0888*/ 	.short	0x0100
        /*088a*/ 	.byte	0x08
	.zero		1


	//   ....[5]....
        /*088c*/ 	.word	0x00000450
        /*0890*/ 	.word	0x000000ff
        /*0894*/ 	.word	0x00032438
        /*0898*/ 	.short	0x0100
        /*089a*/ 	.byte	0x08
	.zero		1


	//   ....[6]....
        /*089c*/ 	.word	0x00000460
        /*08a0*/ 	.word	0x000000ff
        /*08a4*/ 	.word	0x00032448
        /*08a8*/ 	.short	0x0100
        /*08aa*/ 	.byte	0x08
	.zero		1


	//   ....[7]....
        /*08ac*/ 	.word	0x00000590
        /*08b0*/ 	.word	0x000000ff
        /*08b4*/ 	.word	0x00032450
        /*08b8*/ 	.short	0x0100
        /*08ba*/ 	.byte	0x08
	.zero		1


	//   ....[8]....
        /*08bc*/ 	.word	0x000005a0
        /*08c0*/ 	.word	0x000000ff
        /*08c4*/ 	.word	0x00032460
        /*08c8*/ 	.short	0x0100
        /*08ca*/ 	.byte	0x08
	.zero		1


	//   ....[9]....
        /*08cc*/ 	.word	0x000005b0
        /*08d0*/ 	.word	0x000000ff
        /*08d4*/ 	.word	0x00032458
        /*08d8*/ 	.short	0x0100
        /*08da*/ 	.byte	0x08
	.zero		1


	//   ....[10]....
        /*08dc*/ 	.word	0x000005c0
        /*08e0*/ 	.word	0x000000ff
        /*08e4*/ 	.word	0x00032468
        /*08e8*/ 	.short	0x0100
        /*08ea*/ 	.byte	0x08
	.zero		1


	//   ....[11]....
        /*08ec*/ 	.word	0x000006b0
        /*08f0*/ 	.word	0x000000ff
        /*08f4*/ 	.word	0x00032470
        /*08f8*/ 	.short	0x0100
        /*08fa*/ 	.byte	0x06
	.zero		1


	//   ....[12]....
        /*08fc*/ 	.word	0x000006c0
        /*0900*/ 	.word	0x000000ff
        /*0904*/ 	.word	0x00032480
        /*0908*/ 	.short	0x0100
        /*090a*/ 	.byte	0x06
	.zero		1


	//   ....[13]....
        /*090c*/ 	.word	0x000006d0
        /*0910*/ 	.word	0x000000ff
        /*0914*/ 	.word	0x00032478
        /*0918*/ 	.short	0x0100
        /*091a*/ 	.byte	0x06
	.zero		1


	//   ....[14]....
        /*091c*/ 	.word	0x000006e0
        /*0920*/ 	.word	0x000000ff
        /*0924*/ 	.word	0x00032488
        /*0928*/ 	.short	0x0100
        /*092a*/ 	.byte	0x06
	.zero		1


	//   ....[15]....
        /*092c*/ 	.word	0x00000810
        /*0930*/ 	.word	0x000000ff
        /*0934*/ 	.word	0x00032490
        /*0938*/ 	.short	0x0100
        /*093a*/ 	.byte	0x08
	.zero		1


	//   ....[16]....
        /*093c*/ 	.word	0x00000820
        /*0940*/ 	.word	0x000000ff
        /*0944*/ 	.word	0x000324a0
        /*0948*/ 	.short	0x0100
        /*094a*/ 	.byte	0x08
	.zero		1


	//   ....[17]....
        /*094c*/ 	.word	0x00000830
        /*0950*/ 	.word	0x000000ff
        /*0954*/ 	.word	0x00032498
        /*0958*/ 	.short	0x0100
        /*095a*/ 	.byte	0x08
	.zero		1


	//   ....[18]....
        /*095c*/ 	.word	0x00000840
        /*0960*/ 	.word	0x000000ff
        /*0964*/ 	.word	0x000324a8
        /*0968*/ 	.short	0x0100
        /*096a*/ 	.byte	0x08
	.zero		1


	//   ....[19]....
        /*096c*/ 	.word	0x00000970
        /*0970*/ 	.word	0x000000ff
        /*0974*/ 	.word	0x000324b0
        /*0978*/ 	.short	0x0100
        /*097a*/ 	.byte	0x08
	.zero		1


	//   ....[20]....
        /*097c*/ 	.word	0x00000980
        /*0980*/ 	.word	0x000000ff
        /*0984*/ 	.word	0x000324c0
        /*0988*/ 	.short	0x0100
        /*098a*/ 	.byte	0x08
	.zero		1


	//   ....[21]....
        /*098c*/ 	.word	0x00000990
        /*0990*/ 	.word	0x000000ff
        /*0994*/ 	.word	0x000324b8
        /*0998*/ 	.short	0x0100
        /*099a*/ 	.byte	0x08
	.zero		1


	//   ....[22]....
        /*099c*/ 	.word	0x000009a0
        /*09a0*/ 	.word	0x000000ff
        /*09a4*/ 	.word	0x000324c8
        /*09a8*/ 	.short	0x0100
        /*09aa*/ 	.byte	0x08
	.zero		1


	//   ....[23]....
        /*09ac*/ 	.word	0x00002dd0
        /*09b0*/ 	.word	0x0000005a
        /*09b4*/ 	.word	0x00032490
        /*09b8*/ 	.short	0x010a
        /*09ba*/ 	.byte	0x3f
	.zero		1


	//   ....[24]....
        /*09bc*/ 	.word	0x00003f30
        /*09c0*/ 	.word	0x0000005a
        /*09c4*/ 	.word	0x00032490
        /*09c8*/ 	.short	0x010a
        /*09ca*/ 	.byte	0x3f
	.zero		1


	//   ....[25]....
        /*09cc*/ 	.word	0x00004fd0
        /*09d0*/ 	.word	0x0000005a
        /*09d4*/ 	.word	0x00032490
        /*09d8*/ 	.short	0x010a
        /*09da*/ 	.byte	0x3f
	.zero		1


	//   ....[26]....
        /*09dc*/ 	.word	0x000051f0
        /*09e0*/ 	.word	0x00000004
        /*09e4*/ 	.word	0x00000000
        /*09e8*/ 	.short	0x0101
        /*09ea*/ 	.byte	0x3f
	.zero		1


	//   ....[27]....
        /*09ec*/ 	.word	0x00005230
        /*09f0*/ 	.word	0x0000005a
        /*09f4*/ 	.word	0x000324b0
        /*09f8*/ 	.short	0x010a
        /*09fa*/ 	.byte	0x3f
	.zero		1


	//   ....[28]....
        /*09fc*/ 	.word	0x00005890
        /*0a00*/ 	.word	0x0000005a
        /*0a04*/ 	.word	0x00000000
        /*0a08*/ 	.short	0x0101
        /*0a0a*/ 	.byte	0x3f
	.zero		1


	//   ....[29]....
        /*0a0c*/ 	.word	0x000060a0
        /*0a10*/ 	.word	0x00000011
        /*0a14*/ 	.word	0x00032400
        /*0a18*/ 	.short	0x010a
        /*0a1a*/ 	.byte	0x3f
	.zero		1


	//   ....[30]....
        /*0a1c*/ 	.word	0x000060f0
        /*0a20*/ 	.word	0x00000011
        /*0a24*/ 	.word	0x00032400
        /*0a28*/ 	.short	0x010a
        /*0a2a*/ 	.byte	0x3f
	.zero		1


	//   ....[31]....
        /*0a2c*/ 	.word	0x00006dc0
        /*0a30*/ 	.word	0x00000011
        /*0a34*/ 	.word	0x00032400
        /*0a38*/ 	.short	0x010a
        /*0a3a*/ 	.byte	0x3f
	.zero		1


	//   ....[32]....
        /*0a3c*/ 	.word	0x000081b0
        /*0a40*/ 	.word	0x00000011
        /*0a44*/ 	.word	0x00032400
        /*0a48*/ 	.short	0x010a
        /*0a4a*/ 	.byte	0x3f
	.zero		1


	//   ....[33]....
        /*0a4c*/ 	.word	0x00009180
        /*0a50*/ 	.word	0x000000ad
        /*0a54*/ 	.word	0x00032430
        /*0a58*/ 	.short	0x010a
        /*0a5a*/ 	.byte	0x3f
	.zero		1


	//   ....[34]....
        /*0a5c*/ 	.word	0x00009210
        /*0a60*/ 	.word	0x000000ad
        /*0a64*/ 	.word	0x00032430
        /*0a68*/ 	.short	0x010a
        /*0a6a*/ 	.byte	0x3f
	.zero		1


	//   ....[35]....
        /*0a6c*/ 	.word	0x00009510
        /*0a70*/ 	.word	0x00000011
        /*0a74*/ 	.word	0x00032410
        /*0a78*/ 	.short	0x010a
        /*0a7a*/ 	.byte	0x3f
	.zero		1


	//   ....[36]....
        /*0a7c*/ 	.word	0x00009560
        /*0a80*/ 	.word	0x000000ad
        /*0a84*/ 	.word	0x00032450
        /*0a88*/ 	.short	0x010a
        /*0a8a*/ 	.byte	0x3f
	.zero		1


	//   ....[37]....
        /*0a8c*/ 	.word	0x000095e0
        /*0a90*/ 	.word	0x000000ad
        /*0a94*/ 	.word	0x00032450
        /*0a98*/ 	.short	0x010a
        /*0a9a*/ 	.byte	0x3f
	.zero		1


	//   ....[38]....
        /*0a9c*/ 	.word	0x0000aea0
        /*0aa0*/ 	.word	0x00000018
        /*0aa4*/ 	.word	0x00000000
        /*0aa8*/ 	.short	0x0101
        /*0aaa*/ 	.byte	0x3f
	.zero		1


	//   ....[39]....
        /*0aac*/ 	.word	0x0000baa0
        /*0ab0*/ 	.word	0x000000ad
        /*0ab4*/ 	.word	0x00000000
        /*0ab8*/ 	.short	0x0101
        /*0aba*/ 	.byte	0x3f
	.zero		1


	//   ....[40]....
        /*0abc*/ 	.word	0x0000bb90
        /*0ac0*/ 	.word	0x000000c9
        /*0ac4*/ 	.word	0x00032430
        /*0ac8*/ 	.short	0x010a
        /*0aca*/ 	.byte	0x3f
	.zero		1


	//   ....[41]....
        /*0acc*/ 	.word	0x0000bc00
        /*0ad0*/ 	.word	0x000000c9
        /*0ad4*/ 	.word	0x00032430
        /*0ad8*/ 	.short	0x010a
        /*0ada*/ 	.byte	0x3f
	.zero		1


	//   ....[42]....
        /*0adc*/ 	.word	0x0000be70
        /*0ae0*/ 	.word	0x000000c9
        /*0ae4*/ 	.word	0x00032450
        /*0ae8*/ 	.short	0x010a
        /*0aea*/ 	.byte	0x3f
	.zero		1


	//   ....[43]....
        /*0aec*/ 	.word	0x0000bec0
        /*0af0*/ 	.word	0x000000c9
        /*0af4*/ 	.word	0x00032450
        /*0af8*/ 	.short	0x010a
        /*0afa*/ 	.byte	0x3f
	.zero		1


	//   ....[44]....
        /*0afc*/ 	.word	0x0000e050
        /*0b00*/ 	.word	0x0000009f
        /*0b04*/ 	.word	0x00000000
        /*0b08*/ 	.short	0x0101
        /*0b0a*/ 	.byte	0x3f
	.zero		1


	//   ....[45]....
        /*0b0c*/ 	.word	0x0000ea20
        /*0b10*/ 	.word	0x000000c9
        /*0b14*/ 	.word	0x00000000
        /*0b18*/ 	.short	0x0101
        /*0b1a*/ 	.byte	0x3f
	.zero		1


	//   ....[46]....
        /*0b1c*/ 	.word	0x0000eb30
        /*0b20*/ 	.word	0x000000d7
        /*0b24*/ 	.word	0x00032430
        /*0b28*/ 	.short	0x010a
        /*0b2a*/ 	.byte	0x3f
	.zero		1


	//   ....[47]....
        /*0b2c*/ 	.word	0x0000eba0
        /*0b30*/ 	.word	0x000000d7
        /*0b34*/ 	.word	0x00032430
        /*0b38*/ 	.short	0x010a
        /*0b3a*/ 	.byte	0x3f
	.zero		1


	//   ....[48]....
        /*0b3c*/ 	.word	0x0000ee10
        /*0b40*/ 	.word	0x000000d7
        /*0b44*/ 	.word	0x00032450
        /*0b48*/ 	.short	0x010a
        /*0b4a*/ 	.byte	0x3f
	.zero		1


	//   ....[49]....
        /*0b4c*/ 	.word	0x0000ee60
        /*0b50*/ 	.word	0x000000d7
        /*0b54*/ 	.word	0x00032450
        /*0b58*/ 	.short	0x010a
        /*0b5a*/ 	.byte	0x3f
	.zero		1


	//   ....[50]....
        /*0b5c*/ 	.word	0x00010420
        /*0b60*/ 	.word	0x00000098
        /*0b64*/ 	.word	0x00000000
        /*0b68*/ 	.short	0x0101
        /*0b6a*/ 	.byte	0x3f
	.zero		1


	//   ....[51]....
        /*0b6c*/ 	.word	0x000111e0
        /*0b70*/ 	.word	0x000000d7
        /*0b74*/ 	.word	0x00000000
        /*0b78*/ 	.short	0x0101
        /*0b7a*/ 	.byte	0x3f
	.zero		1


	//   ....[52]....
        /*0b7c*/ 	.word	0x00013460
        /*0b80*/ 	.word	0x00000000
        /*0b84*/ 	.word	0x00000000
        /*0b88*/ 	.short	0x0101
        /*0b8a*/ 	.byte	0x3f
	.zero		1


	//   ....[53]....
        /*0b8c*/ 	.word	0x00015c60
        /*0b90*/ 	.word	0x00000009
        /*0b94*/ 	.word	0x00032420
        /*0b98*/ 	.short	0x010a
        /*0b9a*/ 	.byte	0x3f
	.zero		1


	//   ....[54]....
        /*0b9c*/ 	.word	0x00015ce0
        /*0ba0*/ 	.word	0x00000005
        /*0ba4*/ 	.word	0x000324a0
        /*0ba8*/ 	.short	0x010a
        /*0baa*/ 	.byte	0x3f
	.zero		1


	//   ....[55]....
        /*0bac*/ 	.word	0x00015ec0
        /*0bb0*/ 	.word	0x00000005
        /*0bb4*/ 	.word	0x000324c0
        /*0bb8*/ 	.short	0x010a
        /*0bba*/ 	.byte	0x3f
	.zero		1


	//   ....[56]....
        /*0bbc*/ 	.word	0x000162d0
        /*0bc0*/ 	.word	0x00000006
        /*0bc4*/ 	.word	0x000324a0
        /*0bc8*/ 	.short	0x010a
        /*0bca*/ 	.byte	0x3f
	.zero		1


	//   ....[57]....
        /*0bcc*/ 	.word	0x00016490
        /*0bd0*/ 	.word	0x00000006
        /*0bd4*/ 	.word	0x000324c0
        /*0bd8*/ 	.short	0x010a
        /*0bda*/ 	.byte	0x3f
	.zero		1


	//   ....[58]....
        /*0bdc*/ 	.word	0x00017260
        /*0be0*/ 	.word	0x00000009
        /*0be4*/ 	.word	0x00032440
        /*0be8*/ 	.short	0x010a
        /*0bea*/ 	.byte	0x3f
	.zero		1


	//   ....[59]....
        /*0bec*/ 	.word	0x00017880
        /*0bf0*/ 	.word	0x00000009
        /*0bf4*/ 	.word	0x00032420
        /*0bf8*/ 	.short	0x010a
        /*0bfa*/ 	.byte	0x3f
	.zero		1


	//   ....[60]....
        /*0bfc*/ 	.word	0x00017950
        /*0c00*/ 	.word	0x00000005
        /*0c04*/ 	.word	0x00032460
        /*0c08*/ 	.short	0x010a
        /*0c0a*/ 	.byte	0x3f
	.zero		1


	//   ....[61]....
        /*0c0c*/ 	.word	0x00017f80
        /*0c10*/ 	.word	0x00000002
        /*0c14*/ 	.word	0x00032440
        /*0c18*/ 	.short	0x010a
        /*0c1a*/ 	.byte	0x3f
	.zero		1


	//   ....[62]....
        /*0c1c*/ 	.word	0x00018190
        /*0c20*/ 	.word	0x00000002
        /*0c24*/ 	.word	0x00032460
        /*0c28*/ 	.short	0x010a
        /*0c2a*/ 	.byte	0x3f
	.zero		1


	//   ....[63]....
        /*0c2c*/ 	.word	0x000186e0
        /*0c30*/ 	.word	0x00000002
        /*0c34*/ 	.word	0x00032440
        /*0c38*/ 	.short	0x010a
        /*0c3a*/ 	.byte	0x3f
	.zero		1


	//   ....[64]....
        /*0c3c*/ 	.word	0x000188e0
        /*0c40*/ 	.word	0x00000002
        /*0c44*/ 	.word	0x00032460
        /*0c48*/ 	.short	0x010a
        /*0c4a*/ 	.byte	0x3f
	.zero		1


	//   ....[65]....
        /*0c4c*/ 	.word	0x00018dc0
        /*0c50*/ 	.word	0x00000002
        /*0c54*/ 	.word	0x00032440
        /*0c58*/ 	.short	0x010a
        /*0c5a*/ 	.byte	0x3f
	.zero		1


	//   ....[66]....
        /*0c5c*/ 	.word	0x00018fd0
        /*0c60*/ 	.word	0x00000002
        /*0c64*/ 	.word	0x00032460
        /*0c68*/ 	.short	0x010a
        /*0c6a*/ 	.byte	0x3f
	.zero		1


	//   ....[67]....
        /*0c6c*/ 	.word	0x0001a140
        /*0c70*/ 	.word	0x00000000
        /*0c74*/ 	.word	0x00032420
        /*0c78*/ 	.short	0x010a
        /*0c7a*/ 	.byte	0x3f
	.zero		1


	//   ....[68]....
        /*0c7c*/ 	.word	0x0001a2e0
        /*0c80*/ 	.word	0x00000006
        /*0c84*/ 	.word	0x00000000
        /*0c88*/ 	.short	0x010a
        /*0c8a*/ 	.byte	0x3f
	.zero		1


	//   ....[69]....
        /*0c8c*/ 	.word	0x0001a350
        /*0c90*/ 	.word	0x00000007
        /*0c94*/ 	.word	0x00000000
        /*0c98*/ 	.short	0x010a
        /*0c9a*/ 	.byte	0x3f
	.zero		1


	//   ....[70]....
        /*0c9c*/ 	.word	0x0001a3c0
        /*0ca0*/ 	.word	0x00000004
        /*0ca4*/ 	.word	0x00000000
        /*0ca8*/ 	.short	0x010a
        /*0caa*/ 	.byte	0x3f
	.zero		1


	//   ....[71]....
        /*0cac*/ 	.word	0x0001a3f0
        /*0cb0*/ 	.word	0x00000003
        /*0cb4*/ 	.word	0x00000000
        /*0cb8*/ 	.short	0x010a
        /*0cba*/ 	.byte	0x3f
	.zero		1


	//   ....[72]....
        /*0cbc*/ 	.word	0x0001a450
        /*0cc0*/ 	.word	0x0000005a
        /*0cc4*/ 	.word	0x00032490
        /*0cc8*/ 	.short	0x010a
        /*0cca*/ 	.byte	0x3f
	.zero		1


	//   ....[73]....
        /*0ccc*/ 	.word	0x0001a4a0
        /*0cd0*/ 	.word	0x0000005a
        /*0cd4*/ 	.word	0x00032490
        /*0cd8*/ 	.short	0x010a
        /*0cda*/ 	.byte	0x3f
	.zero		1


	//   ....[74]....
        /*0cdc*/ 	.word	0x0001a4f0
        /*0ce0*/ 	.word	0x0000005a
        /*0ce4*/ 	.word	0x00032490
        /*0ce8*/ 	.short	0x010a
        /*0cea*/ 	.byte	0x3f
	.zero		1


	//   ....[75]....
        /*0cec*/ 	.word	0x0001a540
        /*0cf0*/ 	.word	0x0000005a
        /*0cf4*/ 	.word	0x000324b0
        /*0cf8*/ 	.short	0x010a
        /*0cfa*/ 	.byte	0x3f
	.zero		1


	//   ....[76]....
        /*0cfc*/ 	.word	0x0001ab80
        /*0d00*/ 	.word	0x00000011
        /*0d04*/ 	.word	0x00032400
        /*0d08*/ 	.short	0x010a
        /*0d0a*/ 	.byte	0x3f
	.zero		1


	//   ....[77]....
        /*0d0c*/ 	.word	0x0001b0d0
        /*0d10*/ 	.word	0x00000011
        /*0d14*/ 	.word	0x00032400
        /*0d18*/ 	.short	0x010a
        /*0d1a*/ 	.byte	0x3f
	.zero		1


	//   ....[78]....
        /*0d1c*/ 	.word	0x0001b120
        /*0d20*/ 	.word	0x000000ad
        /*0d24*/ 	.word	0x00032430
        /*0d28*/ 	.short	0x010a
        /*0d2a*/ 	.byte	0x3f
	.zero		1


	//   ....[79]....
        /*0d2c*/ 	.word	0x0001b170
        /*0d30*/ 	.word	0x00000011
        /*0d34*/ 	.word	0x00032410
        /*0d38*/ 	.short	0x010a
        /*0d3a*/ 	.byte	0x3f
	.zero		1


	//   ....[80]....
        /*0d3c*/ 	.word	0x0001b1c0
        /*0d40*/ 	.word	0x000000ad
        /*0d44*/ 	.word	0x00032450
        /*0d48*/ 	.short	0x010a
        /*0d4a*/ 	.byte	0x3f
	.zero		1


	//   ....[81]....
        /*0d4c*/ 	.word	0x0001b210
        /*0d50*/ 	.word	0x000000c9
        /*0d54*/ 	.word	0x00032430
        /*0d58*/ 	.short	0x010a
        /*0d5a*/ 	.byte	0x3f
	.zero		1


	//   ....[82]....
        /*0d5c*/ 	.word	0x0001b260
        /*0d60*/ 	.word	0x000000c9
        /*0d64*/ 	.word	0x00032450
        /*0d68*/ 	.short	0x010a
        /*0d6a*/ 	.byte	0x3f
	.zero		1


	//   ....[83]....
        /*0d6c*/ 	.word	0x0001b2b0
        /*0d70*/ 	.word	0x000000d7
        /*0d74*/ 	.word	0x00032430
        /*0d78*/ 	.short	0x010a
        /*0d7a*/ 	.byte	0x3f
	.zero		1


	//   ....[84]....
        /*0d7c*/ 	.word	0x0001b300
        /*0d80*/ 	.word	0x000000d7
        /*0d84*/ 	.word	0x00032450
        /*0d88*/ 	.short	0x010a
        /*0d8a*/ 	.byte	0x3f
	.zero		1


	//   ....[85]....
        /*0d8c*/ 	.word	0x0001b4a0
        /*0d90*/ 	.word	0x00000009
        /*0d94*/ 	.word	0x00032420
        /*0d98*/ 	.short	0x010a
        /*0d9a*/ 	.byte	0x3f
	.zero		1


	//   ....[86]....
        /*0d9c*/ 	.word	0x0001b4f0
        /*0da0*/ 	.word	0x00000005
        /*0da4*/ 	.word	0x000324a0
        /*0da8*/ 	.short	0x010a
        /*0daa*/ 	.byte	0x3f
	.zero		1


	//   ....[87]....
        /*0dac*/ 	.word	0x0001b540
        /*0db0*/ 	.word	0x00000005
        /*0db4*/ 	.word	0x000324c0
        /*0db8*/ 	.short	0x010a
        /*0dba*/ 	.byte	0x3f
	.zero		1


	//   ....[88]....
        /*0dbc*/ 	.word	0x0001b590
        /*0dc0*/ 	.word	0x00000006
        /*0dc4*/ 	.word	0x000324a0
        /*0dc8*/ 	.short	0x010a
        /*0dca*/ 	.byte	0x3f
	.zero		1


	//   ....[89]....
        /*0dcc*/ 	.word	0x0001b5e0
        /*0dd0*/ 	.word	0x00000006
        /*0dd4*/ 	.word	0x000324c0
        /*0dd8*/ 	.short	0x010a
        /*0dda*/ 	.byte	0x3f
	.zero		1


	//   ....[90]....
        /*0ddc*/ 	.word	0x0001b780
        /*0de0*/ 	.word	0x00000009
        /*0de4*/ 	.word	0x00032440
        /*0de8*/ 	.short	0x010a
        /*0dea*/ 	.byte	0x3f
	.zero		1


	//   ....[91]....
        /*0dec*/ 	.word	0x0001b800
        /*0df0*/ 	.word	0x00000009
        /*0df4*/ 	.word	0x00032420
        /*0df8*/ 	.short	0x010a
        /*0dfa*/ 	.byte	0x3f
	.zero		1


	//   ....[92]....
        /*0dfc*/ 	.word	0x0001b850
        /*0e00*/ 	.word	0x00000005
        /*0e04*/ 	.word	0x00032460
        /*0e08*/ 	.short	0x010a
        /*0e0a*/ 	.byte	0x3f
	.zero		1


	//   ....[93]....
        /*0e0c*/ 	.word	0x0001b8a0
        /*0e10*/ 	.word	0x00000002
        /*0e14*/ 	.word	0x00032440
        /*0e18*/ 	.short	0x010a
        /*0e1a*/ 	.byte	0x3f
	.zero		1


	//   ....[94]....
        /*0e1c*/ 	.word	0x0001b8f0
        /*0e20*/ 	.word	0x00000002
        /*0e24*/ 	.word	0x00032460
        /*0e28*/ 	.short	0x010a
        /*0e2a*/ 	.byte	0x3f
	.zero		1


	//   ....[95]....
        /*0e2c*/ 	.word	0x0001b940
        /*0e30*/ 	.word	0x00000002
        /*0e34*/ 	.word	0x00032440
        /*0e38*/ 	.short	0x010a
        /*0e3a*/ 	.byte	0x3f
	.zero		1


	//   ....[96]....
        /*0e3c*/ 	.word	0x0001b990
        /*0e40*/ 	.word	0x00000002
        /*0e44*/ 	.word	0x00032460
        /*0e48*/ 	.short	0x010a
        /*0e4a*/ 	.byte	0x3f
	.zero		1


	//   ....[97]....
        /*0e4c*/ 	.word	0x0001b9e0
        /*0e50*/ 	.word	0x00000002
        /*0e54*/ 	.word	0x00032440
        /*0e58*/ 	.short	0x010a
        /*0e5a*/ 	.byte	0x3f
	.zero		1


	//   ....[98]....
        /*0e5c*/ 	.word	0x0001ba30
        /*0e60*/ 	.word	0x00000002
        /*0e64*/ 	.word	0x00032460
        /*0e68*/ 	.short	0x010a
        /*0e6a*/ 	.byte	0x3f
	.zero		1


	//   ....[99]....
        /*0e6c*/ 	.word	0x0001c3f0
        /*0e70*/ 	.word	0x00000000
        /*0e74*/ 	.word	0x00032420
        /*0e78*/ 	.short	0x010a
        /*0e7a*/ 	.byte	0x3f
	.zero		1


	//   ....[100]....
        /*0e7c*/ 	.word	0x0001c590
        /*0e80*/ 	.word	0x00000006
        /*0e84*/ 	.word	0x00000000
        /*0e88*/ 	.short	0x010a
        /*0e8a*/ 	.byte	0x3f
	.zero		1


	//   ....[101]....
        /*0e8c*/ 	.word	0x0001c5e0
        /*0e90*/ 	.word	0x00000007
        /*0e94*/ 	.word	0x00000000
        /*0e98*/ 	.short	0x010a
        /*0e9a*/ 	.byte	0x3f
	.zero		1


	//   ....[102]....
        /*0e9c*/ 	.word	0x0001c630
        /*0ea0*/ 	.word	0x00000004
        /*0ea4*/ 	.word	0x00000000
        /*0ea8*/ 	.short	0x010a
        /*0eaa*/ 	.byte	0x3f
	.zero		1


	//----- nvinfo : EIATTR_NUM_MBARRIERS
	.align		4
.L_646:
        /*0eac*/ 	.byte	0x03, 0x38
        /*0eae*/ 	.short	0x0017


	//----- nvinfo : EIATTR_EXIT_INSTR_OFFSETS
	.align		4
        /*0eb0*/ 	.byte	0x04, 0x1c
        /*0eb2*/ 	.short	(.L_648 - .L_647)


	//   ....[0]....
.L_647:
        /*0eb4*/ 	.word	0x0001a440


	//----- nvinfo : EIATTR_MAX_THREADS
	.align		4
.L_648:
        /*0eb8*/ 	.byte	0x04, 0x05
        /*0eba*/ 	.short	(.L_650 - .L_649)
.L_649:
        /*0ebc*/ 	.word	0x00000180
        /*0ec0*/ 	.word	0x00000001
        /*0ec4*/ 	.word	0x00000001


	//----- nvinfo : EIATTR_CRS_STACK_SIZE
	.align		4
.L_650:
        /*0ec8*/ 	.byte	0x04, 0x1e
        /*0eca*/ 	.short	(.L_652 - .L_651)
.L_651:
        /*0ecc*/ 	.word	0x00000000


	//----- nvinfo : EIATTR_CBANK_PARAM_SIZE
	.align		4
.L_652:
        /*0ed0*/ 	.byte	0x03, 0x19
        /*0ed2*/ 	.short	0x0b70


	//----- nvinfo : EIATTR_PARAM_CBANK
	.align		4
        /*0ed4*/ 	.byte	0x04, 0x0a
        /*0ed6*/ 	.short	(.L_654 - .L_653)
	.align		4
.L_653:
        /*0ed8*/ 	.word	index@(.nv.constant0._ZN7cutlass13device_kernelIN5flash11enable_sm90INS1_16FlashAttnFwdSm90INS1_25CollectiveMainloopFwdSm90ILi2EN4cute5tupleIJNS5_1CILi1EEES8_S8_EEENS6_IJNS7_ILi128EEENS7_ILi96EEENS7_ILi64EEEEEELi256ENS_6half_tEfNS_4arch4Sm90ELb1ELb0ELb0ELb1ELb0ELb1ELb1ELb1ELb0ELb0ELb0ELb0EEENS1_21CollectiveEpilogueFwdINS6_IJSA_NS7_ILi256EEESB_EEES9_SE_SG_Li256ELb1ELb0ELb0ELb0EEENS1_36VarlenDynamicPersistentTileSchedulerILi128ELi96ELi256ELi32ELb0ELb0ELb1ELb1ELb1ELb1EEEEEEEEEvNT_6ParamsE)
        /*0edc*/ 	.short	0x0210
        /*0ede*/ 	.short	0x0b70


	//----- nvinfo : EIATTR_SW_WAR
	.align		4
.L_654:
        /*0ee0*/ 	.byte	0x04, 0x36
        /*0ee2*/ 	.short	(.L_656 - .L_655)
.L_655:
        /*0ee4*/ 	.word	0x00000008
.L_656:


//--------------------- .nv.callgraph             --------------------------
	.section	.nv.callgraph,"",@"SHT_CUDA_CALLGRAPH"
	.align	4
	.sectionentsize	8
	.align		4
        /*0000*/ 	.word	0x00000000
	.align		4
        /*0004*/ 	.word	0xffffffff
	.align		4
        /*0008*/ 	.word	index@(_ZN7cutlass13device_kernelIN5flash11enable_sm90INS1_16FlashAttnFwdSm90INS1_25CollectiveMainloopFwdSm90ILi2EN4cute5tupleIJNS5_1CILi1EEES8_S8_EEENS6_IJNS7_ILi128EEENS7_ILi96EEENS7_ILi64EEEEEELi256ENS_6half_tEfNS_4arch4Sm90ELb0ELb0ELb0ELb0ELb0ELb0ELb0ELb1ELb0ELb0ELb0ELb0EEENS1_21CollectiveEpilogueFwdINS6_IJSA_NS7_ILi256EEESB_EEES9_SE_SG_Li256ELb0ELb0ELb0ELb0EEENS1_29StaticPersistentTileSchedulerILb0EEEEEEEEEvNT_6ParamsE)
	.align		4
        /*000c*/ 	.word	index@(__assertfail)
	.align		4
        /*0010*/ 	.word	index@(_ZN7cutlass13device_kernelIN5flash11enable_sm90INS1_16FlashAttnFwdSm90INS1_25CollectiveMainloopFwdSm90ILi2EN4cute5tupleIJNS5_1CILi1EEES8_S8_EEENS6_IJNS7_ILi128EEENS7_ILi96EEENS7_ILi64EEEEEELi256ENS_6half_tEfNS_4arch4Sm90ELb0ELb0ELb0ELb0ELb0ELb0ELb1ELb1ELb0ELb0ELb0ELb0EEENS1_21CollectiveEpilogueFwdINS6_IJSA_NS7_ILi256EEESB_EEES9_SE_SG_Li256ELb0ELb0ELb0ELb0EEENS1_29StaticPersistentTileSchedulerILb0EEEEEEEEEvNT_6ParamsE)
	.align		4
        /*0014*/ 	.word	index@(__assertfail)
	.align		4
        /*0018*/ 	.word	index@(_ZN7cutlass13device_kernelIN5flash11enable_sm90INS1_16FlashAttnFwdSm90INS1_25CollectiveMainloopFwdSm90ILi2EN4cute5tupleIJNS5_1CILi1EEES8_S8_EEENS6_IJNS7_ILi128EEENS7_ILi96EEENS7_ILi64EEEEEELi256ENS_6half_tEfNS_4arch4Sm90ELb0ELb0ELb0ELb1ELb0ELb0ELb0ELb1ELb0ELb0ELb0ELb0EEENS1_21CollectiveEpilogueFwdINS6_IJSA_NS7_ILi256EEESB_EEES9_SE_SG_Li256ELb1ELb0ELb0ELb0EEENS1_36VarlenDynamicPersistentTileSchedulerILi128ELi96ELi256ELi32ELb0ELb0ELb1ELb0ELb1ELb1EEEEEEEEEvNT_6ParamsE)
	.align		4
        /*001c*/ 	.word	index@(__assertfail)
	.align		4
        /*0020*/ 	.word	index@(_ZN7cutlass13device_kernelIN5flash11enable_sm90INS1_16FlashAttnFwdSm90INS1_25CollectiveMainloopFwdSm90ILi2EN4cute5tupleIJNS5_1CILi1EEES8_S8_EEENS6_IJNS7_ILi128EEENS7_ILi96EEENS7_ILi64EEEEEELi256ENS_6half_tEfNS_4arch4Sm90ELb0ELb0ELb0ELb1ELb0ELb1ELb0ELb1ELb0ELb0ELb0ELb0EEENS1_21CollectiveEpilogueFwdINS6_IJSA_NS7_ILi256EEESB_EEES9_SE_SG_Li256ELb1ELb0ELb0ELb0EEENS1_36VarlenDynamicPersistentTileSchedulerILi128ELi96ELi256ELi32ELb0ELb0ELb1ELb0ELb1ELb1EEEEEEEEEvNT_6ParamsE)
	.align		4
        /*0024*/ 	.word	index@(__assertfail)
	.align		4
        /*0028*/ 	.word	index@(_ZN7cutlass13device_kernelIN5flash11enable_sm90INS1_16FlashAttnFwdSm90INS1_25CollectiveMainloopFwdSm90ILi2EN4cute5tupleIJNS5_1CILi1EEES8_S8_EEENS6_IJNS7_ILi128EEENS7_ILi96EEENS7_ILi64EEEEEELi256ENS_6half_tEfNS_4arch4Sm90ELb0ELb0ELb0ELb1ELb0ELb0ELb1ELb1ELb0ELb0ELb0ELb0EEENS1_21CollectiveEpilogueFwdINS6_IJSA_NS7_ILi256EEESB_EEES9_SE_SG_Li256ELb1ELb0ELb0ELb0EEENS1_36VarlenDynamicPersistentTileSchedulerILi128ELi96ELi256ELi32ELb0ELb0ELb1ELb0ELb1ELb1EEEEEEEEEvNT_6ParamsE)
	.align		4
        /*002c*/ 	.word	index@(__assertfail)
	.align		4
        /*0030*/ 	.word	index@(_ZN7cutlass13device_kernelIN5flash11enable_sm90INS1_16FlashAttnFwdSm90INS1_25CollectiveMainloopFwdSm90ILi2EN4cute5tupleIJNS5_1CILi1EEES8_S8_EEENS6_IJNS7_ILi128EEENS7_ILi96EEENS7_ILi64EEEEEELi256ENS_6half_tEfNS_4arch4Sm90ELb0ELb0ELb0ELb1ELb0ELb1ELb1ELb1ELb0ELb0ELb0ELb0EEENS1_21CollectiveEpilogueFwdINS6_IJSA_NS7_ILi256EEESB_EEES9_SE_SG_Li256ELb1ELb0ELb0ELb0EEENS1_36VarlenDynamicPersistentTileSchedulerILi128ELi96ELi256ELi32ELb0ELb0ELb1ELb0ELb1ELb1EEEEEEEEEvNT_6ParamsE)
	.align		4
        /*0034*/ 	.word	index@(__assertfail)
	.align		4
        /*0038*/ 	.word	index@(_ZN7cutlass13device_kernelIN5flash11enable_sm90INS1_16FlashAttnFwdSm90INS1_25CollectiveMainloopFwdSm90ILi2EN4cute5tupleIJNS5_1CILi1EEES8_S8_EEENS6_IJNS7_ILi128EEENS7_ILi96EEENS7_ILi64EEEEEELi256ENS_6half_tEfNS_4arch4Sm90ELb0ELb1ELb0ELb0ELb0ELb0ELb0ELb1ELb0ELb0ELb0ELb0EEENS1_21CollectiveEpilogueFwdINS6_IJSA_NS7_ILi256EEESB_EEES9_SE_SG_Li256ELb0ELb0ELb0ELb0EEENS1_30DynamicPersistentTileSchedulerILi256ELi32ELb0ELb0ELb1EEEEEEEEEvNT_6ParamsE)
	.align		4
        /*003c*/ 	.word	index@(__assertfail)
	.align		4
        /*0040*/ 	.word	index@(_ZN7cutlass13device_kernelIN5flash11enable_sm90INS1_16FlashAttnFwdSm90INS1_25CollectiveMainloopFwdSm90ILi2EN4cute5tupleIJNS5_1CILi1EEES8_S8_EEENS6_IJNS7_ILi128EEENS7_ILi96EEENS7_ILi64EEEEEELi256ENS_6half_tEfNS_4arch4Sm90ELb0ELb1ELb0ELb0ELb0ELb0ELb1ELb1ELb0ELb0ELb0ELb0EEENS1_21CollectiveEpilogueFwdINS6_IJSA_NS7_ILi256EEESB_EEES9_SE_SG_Li256ELb0ELb0ELb0ELb0EEENS1_30DynamicPersistentTileSchedulerILi256ELi32ELb0ELb0ELb1EEEEEEEEEvNT_6ParamsE)
	.align		4
        /*0044*/ 	.word	index@(__assertfail)
	.align		4
        /*0048*/ 	.word	index@(_ZN7cutlass13device_kernelIN5flash11enable_sm90INS1_16FlashAttnFwdSm90INS1_25CollectiveMainloopFwdSm90ILi2EN4cute5tupleIJNS5_1CILi1EEES8_S8_EEENS6_IJNS7_ILi128EEENS7_ILi96EEENS7_ILi64EEEEEELi256ENS_6half_tEfNS_4arch4Sm90ELb0ELb1ELb0ELb1ELb0ELb0ELb0ELb1ELb0ELb0ELb0ELb0EEENS1_21CollectiveEpilogueFwdINS6_IJSA_NS7_ILi256EEESB_EEES9_SE_SG_Li256ELb1ELb0ELb0ELb0EEENS1_36VarlenDynamicPersistentTileSchedulerILi128ELi96ELi256ELi32ELb0ELb0ELb1ELb1ELb0ELb1EEEEEEEEEvNT_6ParamsE)
	.align		4
        /*004c*/ 	.word	index@(__assertfail)
	.align		4
        /*0050*/ 	.word	index@(_ZN7cutlass13device_kernelIN5flash11enable_sm90INS1_16FlashAttnFwdSm90INS1_25CollectiveMainloopFwdSm90ILi2EN4cute5tupleIJNS5_1CILi1EEES8_S8_EEENS6_IJNS7_ILi128EEENS7_ILi96EEENS7_ILi64EEEEEELi256ENS_6half_tEfNS_4arch4Sm90ELb0ELb1ELb0ELb1ELb0ELb1ELb0ELb1ELb0ELb0ELb0ELb0EEENS1_21CollectiveEpilogueFwdINS6_IJSA_NS7_ILi256EEESB_EEES9_SE_SG_Li256ELb1ELb0ELb0ELb0EEENS1_36VarlenDynamicPersistentTileSchedulerILi128ELi96ELi256ELi32ELb0ELb0ELb1ELb1ELb0ELb1EEEEEEEEEvNT_6ParamsE)
	.align		4
        /*0054*/ 	.word	index@(__assertfail)
	.align		4
        /*0058*/ 	.word	index@(_ZN7cutlass13device_kernelIN5flash11enable_sm90INS1_16FlashAttnFwdSm90INS1_25CollectiveMainloopFwdSm90ILi2EN4cute5tupleIJNS5_1CILi1EEES8_S8_EEENS6_IJNS7_ILi128EEENS7_ILi96EEENS7_ILi64EEEEEELi256ENS_6half_tEfNS_4arch4Sm90ELb0ELb1ELb0ELb1ELb0ELb0ELb1ELb1ELb0ELb0ELb0ELb0EEENS1_21CollectiveEpilogueFwdINS6_IJSA_NS7_ILi256EEESB_EEES9_SE_SG_Li256ELb1ELb0ELb0ELb0EEENS1_36VarlenDynamicPersistentTileSchedulerILi128ELi96ELi256ELi32ELb0ELb0ELb1ELb1ELb0ELb1EEEEEEEEEvNT_6ParamsE)
	.align		4
        /*005c*/ 	.word	index@(__assertfail)
	.align		4
        /*0060*/ 	.word	index@(_ZN7cutlass13device_kernelIN5flash11enable_sm90INS1_16FlashAttnFwdSm90INS1_25CollectiveMainloopFwdSm90ILi2EN4cute5tupleIJNS5_1CILi1EEES8_S8_EEENS6_IJNS7_ILi128EEENS7_ILi96EEENS7_ILi64EEEEEELi256ENS_6half_tEfNS_4arch4Sm90ELb0ELb1ELb0ELb1ELb0ELb1ELb1ELb1ELb0ELb0ELb0ELb0EEENS1_21CollectiveEpilogueFwdINS6_IJSA_NS7_ILi256EEESB_EEES9_SE_SG_Li256ELb1ELb0ELb0ELb0EEENS1_36VarlenDynamicPersistentTileSchedulerILi128ELi96ELi256ELi32ELb0ELb0ELb1ELb1ELb0ELb1EEEEEEEEEvNT_6ParamsE)
	.align		4
        /*0064*/ 	.word	index@(__assertfail)
	.align		4
        /*0068*/ 	.word	index@(_ZN7cutlass13device_kernelIN5flash11enable_sm90INS1_16FlashAttnFwdSm90INS1_25CollectiveMainloopFwdSm90ILi2EN4cute5tupleIJNS5_1CILi1EEES8_S8_EEENS6_IJNS7_ILi128EEENS7_ILi96EEENS7_ILi64EEEEEELi256ENS_6half_tEfNS_4arch4Sm90ELb1ELb0ELb0ELb0ELb0ELb0ELb0ELb1ELb0ELb0ELb0ELb0EEENS1_21CollectiveEpilogueFwdINS6_IJSA_NS7_ILi256EEESB_EEES9_SE_SG_Li256ELb0ELb0ELb0ELb0EEENS1_30DynamicPersistentTileSchedulerILi256ELi32ELb0ELb0ELb1EEEEEEEEEvNT_6ParamsE)
	.align		4
        /*006c*/ 	.word	index@(__assertfail)
	.align		4
        /*0070*/ 	.word	index@(_ZN7cutlass13device_kernelIN5flash11enable_sm90INS1_16FlashAttnFwdSm90INS1_25CollectiveMainloopFwdSm90ILi2EN4cute5tupleIJNS5_1CILi1EEES8_S8_EEENS6_IJNS7_ILi128EEENS7_ILi96EEENS7_ILi64EEEEEELi256ENS_6half_tEfNS_4arch4Sm90ELb1ELb0ELb0ELb0ELb0ELb0ELb1ELb1ELb0ELb0ELb0ELb0EEENS1_21CollectiveEpilogueFwdINS6_IJSA_NS7_ILi256EEESB_EEES9_SE_SG_Li256ELb0ELb0ELb0ELb0EEENS1_30DynamicPersistentTileSchedulerILi256ELi32ELb0ELb0ELb1EEEEEEEEEvNT_6ParamsE)
	.align		4
        /*0074*/ 	.word	index@(__assertfail)
	.align		4
        /*0078*/ 	.word	index@(_ZN7cutlass13device_kernelIN5flash11enable_sm90INS1_16FlashAttnFwdSm90INS1_25CollectiveMainloopFwdSm90ILi2EN4cute5tupleIJNS5_1CILi1EEES8_S8_EEENS6_IJNS7_ILi128EEENS7_ILi96EEENS7_ILi64EEEEEELi256ENS_6half_tEfNS_4arch4Sm90ELb1ELb0ELb0ELb1ELb0ELb0ELb0ELb1ELb0ELb0ELb0ELb0EEENS1_21CollectiveEpilogueFwdINS6_IJSA_NS7_ILi256EEESB_EEES9_SE_SG_Li256ELb1ELb0ELb0ELb0EEENS1_36VarlenDynamicPersistentTileSchedulerILi128ELi96ELi256ELi32ELb0ELb0ELb1ELb1ELb1ELb1EEEEEEEEEvNT_6ParamsE)
	.align		4
        /*007c*/ 	.word	index@(__assertfail)
	.align		4
        /*0080*/ 	.word	index@(_ZN7cutlass13device_kernelIN5flash11enable_sm90INS1_16FlashAttnFwdSm90INS1_25CollectiveMainloopFwdSm90ILi2EN4cute5tupleIJNS5_1CILi1EEES8_S8_EEENS6_IJNS7_ILi128EEENS7_ILi96EEENS7_ILi64EEEEEELi256ENS_6half_tEfNS_4arch4Sm90ELb1ELb0ELb0ELb1ELb0ELb1ELb0ELb1ELb0ELb0ELb0ELb0EEENS1_21CollectiveEpilogueFwdINS6_IJSA_NS7_ILi256EEESB_EEES9_SE_SG_Li256ELb1ELb0ELb0ELb0EEENS1_36VarlenDynamicPersistentTileSchedulerILi128ELi96ELi256ELi32ELb0ELb0ELb1ELb1ELb1ELb1EEEEEEEEEvNT_6ParamsE)
	.align		4
        /*0084*/ 	.word	index@(__assertfail)
	.align		4
        /*0088*/ 	.word	index@(_ZN7cutlass13device_kernelIN5flash11enable_sm90INS1_16FlashAttnFwdSm90INS1_25CollectiveMainloopFwdSm90ILi2EN4cute5tupleIJNS5_1CILi1EEES8_S8_EEENS6_IJNS7_ILi128EEENS7_ILi96EEENS7_ILi64EEEEEELi256ENS_6half_tEfNS_4arch4Sm90ELb1ELb0ELb0ELb1ELb0ELb0ELb1ELb1ELb0ELb0ELb0ELb0EEENS1_21CollectiveEpilogueFwdINS6_IJSA_NS7_ILi256EEESB_EEES9_SE_SG_Li256ELb1ELb0ELb0ELb0EEENS1_36VarlenDynamicPersistentTileSchedulerILi128ELi96ELi256ELi32ELb0ELb0ELb1ELb1ELb1ELb1EEEEEEEEEvNT_6ParamsE)
	.align		4
        /*008c*/ 	.word	index@(__assertfail)
	.align		4
        /*0090*/ 	.word	index@(_ZN7cutlass13device_kernelIN5flash11enable_sm90INS1_16FlashAttnFwdSm90INS1_25CollectiveMainloopFwdSm90ILi2EN4cute5tupleIJNS5_1CILi1EEES8_S8_EEENS6_IJNS7_ILi128EEENS7_ILi96EEENS7_ILi64EEEEEELi256ENS_6half_tEfNS_4arch4Sm90ELb1ELb0ELb0ELb1ELb0ELb1ELb1ELb1ELb0ELb0ELb0ELb0EEENS1_21CollectiveEpilogueFwdINS6_IJSA_NS7_ILi256EEESB_EEES9_SE_SG_Li256ELb1ELb0ELb0ELb0EEENS1_36VarlenDynamicPersistentTileSchedulerILi128ELi96ELi256ELi32ELb0ELb0ELb1ELb1ELb1ELb1EEEEEEEEEvNT_6ParamsE)
	.align		4
        /*0094*/ 	.word	index@(__assertfail)
	.align		4
        /*0098*/ 	.word	0x00000000
	.align		4
        /*009c*/ 	.word	0xfffffffe
	.align		4
        /*00a0*/ 	.word	0x00000000
	.align		4
        /*00a4*/ 	.word	0xfffffffd
	.align		4
        /*00a8*/ 	.word	0x00000000
	.align		4
        /*00ac*/ 	.word	0xfffffffc


//--------------------- .nv.constant4             --------------------------
	.section	.nv.constant4,"a",@progbits
	.align	8
	.align		8
.nv.constant4:
        /*0000*/ 	.dword	__assertfail
	.align		8
        /*0008*/ 	.dword	__unnamed_1
	.align		8
        /*0010*/ 	.dword	__unnamed_2
	.align		8
        /*0018*/ 	.dword	__unnamed_3
	.align		8
        /*0020*/ 	.dword	__unnamed_4
	.align		8
        /*0028*/ 	.dword	__unnamed_5
	.align		8
        /*0030*/ 	.dword	__unnamed_6
	.align		8
        /*0038*/ 	.dword	_ZN69_INTERNAL_337706d3_33_flash_fwd_hdim64_256_fp16_sm90_cu_f3e6f9ee_35254cuda3std3__45__cpo5beginE
	.align		8
        /*0040*/ 	.dword	_ZN69_INTERNAL_337706d3_33_flash_fwd_hdim64_256_fp16_sm90_cu_f3e6f9ee_35254cuda3std3__45__cpo3endE
	.align		8
        /*0048*/ 	.dword	_ZN69_INTERNAL_337706d3_33_flash_fwd_hdim64_256_fp16_sm90_cu_f3e6f9ee_35254cuda3std3__45__cpo6cbeginE
	.align		8
        /*0050*/ 	.dword	_ZN69_INTERNAL_337706d3_33_flash_fwd_hdim64_256_fp16_sm90_cu_f3e6f9ee_35254cuda3std3__45__cpo4cendE
	.align		8
        /*0058*/ 	.dword	_ZN69_INTERNAL_337706d3_33_flash_fwd_hdim64_256_fp16_sm90_cu_f3e6f9ee_35254cuda3std3__471_GLOBAL__N__337706d3_33_flash_fwd_hdim64_256_fp16_sm90_cu_f3e6f9ee_35256ignoreE
	.align		8
        /*0060*/ 	.dword	_ZN69_INTERNAL_337706d3_33_flash_fwd_hdim64_256_fp16_sm90_cu_f3e6f9ee_35254cuda3std3__419piecewise_constructE
	.align		8
        /*0068*/ 	.dword	_ZN69_INTERNAL_337706d3_33_flash_fwd_hdim64_256_fp16_sm90_cu_f3e6f9ee_35254cuda3std3__48in_placeE
	.align		8
        /*0070*/ 	.dword	_ZN69_INTERNAL_337706d3_33_flash_fwd_hdim64_256_fp16_sm90_cu_f3e6f9ee_35254cuda3std6ranges3__45__cpo4swapE
	.align		8
        /*0078*/ 	.dword	_ZN69_INTERNAL_337706d3_33_flash_fwd_hdim64_256_fp16_sm90_cu_f3e6f9ee_35254cuda3std6ranges3__45__cpo9iter_moveE
	.align		8
        /*0080*/ 	.dword	_ZN69_INTERNAL_337706d3_33_flash_fwd_hdim64_256_fp16_sm90_cu_f3e6f9ee_35254cute7productE
	.align		8
        /*0088*/ 	.dword	_ZN69_INTERNAL_337706d3_33_flash_fwd_hdim64_256_fp16_sm90_cu_f3e6f9ee_35254cute1_E
	.align		8
        /*0090*/ 	.dword	$str$20
	.align		8
        /*0098*/ 	.dword	$str$21


//--------------------- .text._ZN7cutlass13device_kernelIN5flash11enable_sm90INS1_16FlashAttnFwdSm90INS1_25CollectiveMainloopFwdSm90ILi2EN4cute5tupleIJNS5_1CILi1EEES8_S8_EEENS6_IJNS7_ILi128EEENS7_ILi96EEENS7_ILi64EEEEEELi256ENS_6half_tEfNS_4arch4Sm90ELb0ELb0ELb0ELb0ELb0ELb0ELb0ELb1ELb0ELb0ELb0ELb0EEENS1_21CollectiveEpilogueFwdINS6_IJSA_NS7_ILi256EEESB_EEES9_SE_SG_Li256ELb0ELb0ELb0ELb0EEENS1_29StaticPersistentTileSchedulerILb0EEEEEEEEEvNT_6ParamsE --------------------------
	.section	.text._ZN7cutlass13device_kernelIN5flash11enable_sm90INS1_16FlashAttnFwdSm90INS1_25CollectiveMainloopFwdSm90ILi2EN4cute5tupleIJNS5_1CILi1EEES8_S8_EEENS6_IJNS7_ILi128EEENS7_ILi96EEENS7_ILi64EEEEEELi256ENS_6half_tEfNS_4arch4Sm90ELb0ELb0ELb0ELb0ELb0ELb0ELb0ELb1ELb0ELb0ELb0ELb0EEENS1_21CollectiveEpilogueFwdINS6_IJSA_NS7_ILi256EEESB_EEES9_SE_SG_Li256ELb0ELb0ELb0ELb0EEENS1_29StaticPersistentTileSchedulerILb0EEEEEEEEEvNT_6ParamsE,"ax",@progbits
	.align	128
.text._ZN7cutlass13device_kernelIN5flash11enable_sm90INS1_16FlashAttnFwdSm90INS1_25CollectiveMainloopFwdSm90ILi2EN4cute5tupleIJNS5_1CILi1EEES8_S8_EEENS6_IJNS7_ILi128EEENS7_ILi96EEENS7_ILi64EEEEEELi256ENS_6half_tEfNS_4arch4Sm90ELb0ELb0ELb0ELb0ELb0ELb0ELb0ELb1ELb0ELb0ELb0ELb0EEENS1_21CollectiveEpilogueFwdINS6_IJSA_NS7_ILi256EEESB_EEES9_SE_SG_Li256ELb0ELb0ELb0ELb0EEENS1_29StaticPersistentTileSchedulerILb0EEEEEEEEEvNT_6ParamsE:
        .type           _ZN7cutlass13device_kernelIN5flash11enable_sm90INS1_16FlashAttnFwdSm90INS1_25CollectiveMainloopFwdSm90ILi2EN4cute5tupleIJNS5_1CILi1EEES8_S8_EEENS6_IJNS7_ILi128EEENS7_ILi96EEENS7_ILi64EEEEEELi256ENS_6half_tEfNS_4arch4Sm90ELb0ELb0ELb0ELb0ELb0ELb0ELb0ELb1ELb0ELb0ELb0ELb0EEENS1_21CollectiveEpilogueFwdINS6_IJSA_NS7_ILi256EEESB_EEES9_SE_SG_Li256ELb0ELb0ELb0ELb0EEENS1_29StaticPersistentTileSchedulerILb0EEEEEEEEEvNT_6ParamsE,@function
        .size           _ZN7cutlass13device_kernelIN5flash11enable_sm90INS1_16FlashAttnFwdSm90INS1_25CollectiveMainloopFwdSm90ILi2EN4cute5tupleIJNS5_1CILi1EEES8_S8_EEENS6_IJNS7_ILi128EEENS7_ILi96EEENS7_ILi64EEEEEELi256ENS_6half_tEfNS_4arch4Sm90ELb0ELb0ELb0ELb0ELb0ELb0ELb0ELb1ELb0ELb0ELb0ELb0EEENS1_21CollectiveEpilogueFwdINS6_IJSA_NS7_ILi256EEESB_EEES9_SE_SG_Li256ELb0ELb0ELb0ELb0EEENS1_29StaticPersistentTileSchedulerILb0EEEEEEEEEvNT_6ParamsE,(.L_x_4714 - _ZN7cutlass13device_kernelIN5flash11enable_sm90INS1_16FlashAttnFwdSm90INS1_25CollectiveMainloopFwdSm90ILi2EN4cute5tupleIJNS5_1CILi1EEES8_S8_EEENS6_IJNS7_ILi128EEENS7_ILi96EEENS7_ILi64EEEEEELi256ENS_6half_tEfNS_4arch4Sm90ELb0ELb0ELb0ELb0ELb0ELb0ELb0ELb1ELb0ELb0ELb0ELb0EEENS1_21CollectiveEpilogueFwdINS6_IJSA_NS7_ILi256EEESB_EEES9_SE_SG_Li256ELb0ELb0ELb0ELb0EEENS1_29StaticPersistentTileSchedulerILb0EEEEEEEEEvNT_6ParamsE)
        .other          _ZN7cutlass13device_kernelIN5flash11enable_sm90INS1_16FlashAttnFwdSm90INS1_25CollectiveMainloopFwdSm90ILi2EN4cute5tupleIJNS5_1CILi1EEES8_S8_EEENS6_IJNS7_ILi128EEENS7_ILi96EEENS7_ILi64EEEEEELi256ENS_6half_tEfNS_4arch4Sm90ELb0ELb0ELb0ELb0ELb0ELb0ELb0ELb1ELb0ELb0ELb0ELb0EEENS1_21CollectiveEpilogueFwdINS6_IJSA_NS7_ILi256EEESB_EEES9_SE_SG_Li256ELb0ELb0ELb0ELb0EEENS1_29StaticPersistentTileSchedulerILb0EEEEEEEEEvNT_6ParamsE,@"STO_CUDA_ENTRY STV_DEFAULT"
_ZN7cutlass13device_kernelIN5flash11enable_sm90INS1_16FlashAttnFwdSm90INS1_25CollectiveMainloopFwdSm90ILi2EN4cute5tupleIJNS5_1CILi1EEES8_S8_EEENS6_IJNS7_ILi128EEENS7_ILi96EEENS7_ILi64EEEEEELi256ENS_6half_tEfNS_4arch4Sm90ELb0ELb0ELb0ELb0ELb0ELb0ELb0ELb1ELb0ELb0ELb0ELb0EEENS1_21CollectiveEpilogueFwdINS6_IJSA_NS7_ILi256EEESB_EEES9_SE_SG_Li256ELb0ELb0ELb0ELb0EEENS1_29StaticPersistentTileSchedulerILb0EEEEEEEEEvNT_6ParamsE:
[----:B------:R-:W1:Y:S02]  /*0000*/  LDC R1, c[0x0][0x28] ;  /* 0x00000a00ff017b82 */ /* 0x000e640000000800 */
[----:B-1----:R-:W-:Y:S01]  /*0010*/  VIADD R1, R1, 0xffffffe0 ;  /* 0xffffffe001017836 */ /* 0x002fe20000000000 */
[----:B------:R-:W1:Y:S01]  /*0020*/  S2R R3, SR_TID.X ;  /* 0x0000000000037919 */ /* 0x000e620000002100 */
[----:B------:R-:W-:Y:S01]  /*0030*/  ELECT P0, URZ, PT ;  /* 0x00000000003f782f */ /* 0x000fe20003800000 */
[----:B------:R-:W-:Y:S01]  /*0040*/  BSSY B0, `(.L_x_0) ;  /* 0x0000014000007945 */ /* 0x000fe20003800000 */
[--C-:B-1----:R-:W-:Y:S02]  /*0050*/  SHF.R.U32.HI R0, RZ, 0x5, R3.reuse ;  /* 0x00000005ff007819 */ /* 0x102fe40000011603 */
[----:B------:R-:W-:-:S03]  /*0060*/  SHF.R.U32.HI R18, RZ, 0x7, R3 ;  /* 0x00000007ff127819 */ /* 0x000fc60000011603 */
[----:B------:R-:W1:Y:S02]  /*0070*/  SHFL.IDX PT, R2, R0, RZ, 0x1f ;  /* 0x00001fff00027589 */ /* 0x000e6400000e0000 */
[----:B-1----:R-:W-:-:S13]  /*0080*/  ISETP.EQ.AND P0, PT, R2, RZ, P0 ;  /* 0x000000ff0200720c */ /* 0x002fda0000702270 */
[----:B------:R-:W-:Y:S05]  /*0090*/  @!P0 BRA `(.L_x_1) ;  /* 0x0000000000388947 */ /* 0x000fea0003800000 */
[----:B------:R-:W-:Y:S02]  /*00a0*/  ULDC.64 UR4, c[0x0][0x198] ;  /* 0x0000660000047ab9 */ /* 0x000fe40000000a00 */
[----:B------:R-:W-:Y:S02]  /*00b0*/  UIADD3 UR6, UP0, UR4, 0x270, URZ ;  /* 0x0000027004067890 */ /* 0x000fe4000ff1e03f */
[----:B------:R-:W-:Y:S02]  /*00c0*/  UIADD3 UR8, UP1, UR4, 0x370, URZ ;  /* 0x0000037004087890 */ /* 0x000fe4000ff3e03f */
[----:B------:R-:W-:Y:S02]  /*00d0*/  UIADD3 UR10, UP2, UR4, 0x470, URZ ;  /* 0x00000470040a7890 */ /* 0x000fe4000ff5e03f */
[----:B------:R-:W-:Y:S02]  /*00e0*/  UIADD3 UR4, UP3, UR4, 0x9f0, URZ ;  /* 0x000009f004047890 */ /* 0x000fe4000ff7e03f */
[----:B------:R-:W-:-:S02]  /*00f0*/  UIADD3.X UR7, URZ, UR5, URZ, UP0, !UPT ;  /* 0x000000053f077290 */ /* 0x000fc400087fe43f */
[----:B------:R-:W-:Y:S02]  /*0100*/  UIADD3.X UR9, URZ, UR5, URZ, UP1, !UPT ;  /* 0x000000053f097290 */ /* 0x000fe40008ffe43f */
[----:B------:R-:W-:Y:S02]  /*0110*/  UIADD3.X UR11, URZ, UR5, URZ, UP2, !UPT ;  /* 0x000000053f0b7290 */ /* 0x000fe400097fe43f */
[----:B------:R-:W-:-:S03]  /*0120*/  UIADD3.X UR5, URZ, UR5, URZ, UP3, !UPT ;  /* 0x000000053f057290 */ /* 0x000fc60009ffe43f */
[----:B------:R1:W-:Y:S02]  /*0130*/  UTMACCTL.PF [UR6] ;  /* 0x00000000060079b9 */ /* 0x0003e40008040000 */
[----:B------:R1:W-:Y:S02]  /*0140*/  UTMACCTL.PF [UR8] ;  /* 0x00000000080079b9 */ /* 0x0003e40008040000 */
[----:B------:R1:W-:Y:S02]  /*0150*/  UTMACCTL.PF [UR10] ;  /* 0x000000000a0079b9 */ /* 0x0003e40008040000 */
[----:B------:R1:W-:Y:S02]  /*0160*/  UTMACCTL.PF [UR4] ;  /* 0x00000000040079b9 */ /* 0x0003e40008040000 */
[----:B-1----:R-:W-:Y:S01]  /*0170*/  NOP ;  /* 0x0000000000007918 */ /* 0x002fe20000000000 */
.L_x_1:
[----:B------:R-:W-:Y:S05]  /*0180*/  BSYNC B0 ;  /* 0x0000000000007941 */ /* 0x000fea0003800000 */
.L_x_0:
[----:B------:R-:W-:Y:S01]  /*0190*/  VOTEU.ANY UP0, P0 ;  /* 0x00000000003f7886 */ /* 0x000fe20000000100 */
[----:B------:R-:W1:Y:S01]  /*01a0*/  SHFL.IDX PT, R4, R18, RZ, 0x1f ;  /* 0x00001fff12047589 */ /* 0x000e6200000e0000 */
[----:B------:R-:W-:Y:S01]  /*01b0*/  UMOV UR4, 0x1 ;  /* 0x0000000100047882 */ /* 0x000fe20000000000 */
[----:B------:R-:W-:Y:S01]  /*01c0*/  VOTEU.ANY UP1, P0 ;  /* 0x00000000003f7886 */ /* 0x000fe20000020100 */
[----:B------:R-:W-:Y:S01]  /*01d0*/  VOTEU.ANY UP2, P0 ;  /* 0x00000000003f7886 */ /* 0x000fe20000040100 */
[----:B------:R-:W2:Y:S01]  /*01e0*/  @UP0 S2UR UR7, SR_CgaCtaId ;  /* 0x00000000000709c3 */ /* 0x000ea20000008800 */
[----:B------:R-:W3:Y:S01]  /*01f0*/  SHFL.IDX PT, R2, R0, RZ, 0x1f ;  /* 0x00001fff00027589 */ /* 0x000ee200000e0000 */
[----:B------:R-:W-:Y:S01]  /*0200*/  @UP0 UMOV UR6, 0x400 ;  /* 0x0000040000060882 */ /* 0x000fe20000000000 */
[----:B------:R-:W-:-:S04]  /*0210*/  @UP0 UIADD3 UR4, -UR4, 0x100000, URZ ;  /* 0x0010000004040890 */ /* 0x000fc8000fffe13f */
[----:B------:R-:W-:Y:S02]  /*0220*/  @UP0 USHF.L.U32 UR5, UR4, 0xb, URZ ;  /* 0x0000000b04050899 */ /* 0x000fe4000800063f */
[----:B------:R-:W-:Y:S01]  /*0230*/  @UP0 USHF.L.U32 UR4, UR4, 0x1, URZ ;  /* 0x0000000104040899 */ /* 0x000fe2000800063f */
[----:B-1----:R-:W-:Y:S01]  /*0240*/  R2UR UR8, R4 ;  /* 0x00000000040872ca */ /* 0x002fe200000e0000 */
[----:B--2---:R-:W-:Y:S01]  /*0250*/  @UP0 ULEA UR6, UR7, UR6, 0x18 ;  /* 0x0000000607060291 */ /* 0x004fe2000f8ec03f */
[----:B---3--:R-:W-:-:S11]  /*0260*/  ISETP.NE.AND P1, PT, R2, RZ, PT ;  /* 0x000000ff0200720c */ /* 0x008fd60003f25270 */
[----:B------:R-:W-:Y:S01]  /*0270*/  UISETP.NE.AND UP0, UPT, UR8, URZ, UPT ;  /* 0x0000003f0800728c */ /* 0x000fe2000bf05270 */
[----:B------:R-:W1:Y:S02]  /*0280*/  FENCE.VIEW.ASYNC.S ;  /* 0x00000000000073c6 */ /* 0x000e640000000000 */
[----:B-1----:R1:W2:Y:S01]  /*0290*/  @UP1 SYNCS.EXCH.64 URZ, [UR6+0x22800], UR4 ;  /* 0x02280004063f15b2 */ /* 0x0022a20008000100 */
[----:B------:R1:W3:Y:S01]  /*02a0*/  @UP2 SYNCS.EXCH.64 URZ, [UR6+0x22820], UR4 ;  /* 0x02282004063f25b2 */ /* 0x0002e20008000100 */
[----:B------:R-:W-:Y:S06]  /*02b0*/  @P1 BRA `(.L_x_2) ;  /* 0x0000000000481947 */ /* 0x000fec0003800000 */
[----:B-1----:R-:W1:Y:S01]  /*02c0*/  S2UR UR5, SR_CgaCtaId ;  /* 0x00000000000579c3 */ /* 0x002e620000008800 */
[----:B------:R-:W-:Y:S01]  /*02d0*/  UMOV UR4, 0x400 ;  /* 0x0000040000047882 */ /* 0x000fe20000000000 */
[----:B------:R-:W-:Y:S01]  /*02e0*/  UMOV UR6, 0x1 ;  /* 0x0000000100067882 */ /* 0x000fe20000000000 */
[----:B------:R-:W-:Y:S01]  /*02f0*/  UMOV UR9, 0x2 ;  /* 0x0000000200097882 */ /* 0x000fe20000000000 */
[----:B------:R-:W-:-:S04]  /*0300*/  UIADD3 UR6, -UR6, 0x100000, URZ ;  /* 0x0010000006067890 */ /* 0x000fc8000fffe13f */
[----:B------:R-:W-:Y:S02]  /*0310*/  USHF.L.U32 UR7, UR6, 0xb, URZ ;  /* 0x0000000b06077899 */ /* 0x000fe4000800063f */
[----:B------:R-:W-:Y:S01]  /*0320*/  USHF.L.U32 UR6, UR6, 0x1, URZ ;  /* 0x0000000106067899 */ /* 0x000fe2000800063f */
[----:B------:R-:W-:Y:S01]  /*0330*/  ELECT P0, URZ, PT ;  /* 0x00000000003f782f */ /* 0x000fe20003800000 */
[----:B-1----:R-:W-:Y:S02]  /*0340*/  ULEA UR8, UR5, UR4, 0x18 ;  /* 0x0000000405087291 */ /* 0x002fe4000f8ec03f */
[----:B------:R-:W-:-:S04]  /*0350*/  UIADD3 UR4, -UR9, 0x100000, URZ ;  /* 0x0010000009047890 */ /* 0x000fc8000fffe13f */
[----:B------:R-:W-:Y:S02]  /*0360*/  USHF.L.U32 UR5, UR4, 0xb, URZ ;  /* 0x0000000b04057899 */ /* 0x000fe4000800063f */
[----:B------:R-:W-:Y:S01]  /*0370*/  USHF.L.U32 UR4, UR4, 0x1, URZ ;  /* 0x0000000104047899 */ /* 0x000fe2000800063f */
[----:B------:R-:W1:Y:S03]  /*0380*/  FENCE.VIEW.ASYNC.S ;  /* 0x00000000000073c6 */ /* 0x000e660000000000 */
[----:B-1----:R4:W1:Y:S08]  /*0390*/  SYNCS.EXCH.64 URZ, [UR8+0x22830], UR6 ;  /* 0x02283006083f75b2 */ /* 0x0028700008000100 */
[----:B------:R4:W1:Y:S01]  /*03a0*/  SYNCS.EXCH.64 URZ, [UR8+0x22840], UR4 ;  /* 0x02284004083f75b2 */ /* 0x0008620008000100 */
[----:B------:R4:W1:Y:S01]  /*03b0*/  SYNCS.EXCH.64 URZ, [UR8+0x22838], UR6 ;  /* 0x02283806083f75b2 */ /* 0x0008620008000100 */
[----:B------:R4:W1:Y:S02]  /*03c0*/  SYNCS.EXCH.64 URZ, [UR8+0x22848], UR4 ;  /* 0x02284804083f75b2 */ /* 0x0008640008000100 */
[----:B----4-:R-:W-:Y:S01]  /*03d0*/  NOP ;  /* 0x0000000000007918 */ /* 0x010fe20000000000 */
.L_x_2:
[----:B------:R-:W4:Y:S01]  /*03e0*/  SHFL.IDX PT, R2, R0, RZ, 0x1f ;  /* 0x00001fff00027589 */ /* 0x000f2200000e0000 */
[----:B------:R-:W-:Y:S01]  /*03f0*/  NOP ;  /* 0x0000000000007918 */ /* 0x000fe20000000000 */
[----:B----4-:R-:W-:-:S13]  /*0400*/  ISETP.NE.AND P0, PT, R2, RZ, PT ;  /* 0x000000ff0200720c */ /* 0x010fda0003f05270 */
[----:B------:R-:W-:Y:S05]  /*0410*/  @P0 BRA `(.L_x_3) ;  /* 0x0000000000480947 */ /* 0x000fea0003800000 */
[----:B-1----:R-:W1:Y:S01]  /*0420*/  S2UR UR5, SR_CgaCtaId ;  /* 0x00000000000579c3 */ /* 0x002e620000008800 */
[----:B------:R-:W-:Y:S01]  /*0430*/  UMOV UR4, 0x400 ;  /* 0x0000040000047882 */ /* 0x000fe20000000000 */
[----:B------:R-:W-:Y:S01]  /*0440*/  UMOV UR6, 0x1 ;  /* 0x0000000100067882 */ /* 0x000fe20000000000 */
[----:B------:R-:W-:Y:S01]  /*0450*/  UMOV UR7, 0x2 ;  /* 0x0000000200077882 */ /* 0x000fe20000000000 */
[----:B------:R-:W-:Y:S01]  /*0460*/  ELECT P0, URZ, PT ;  /* 0x00000000003f782f */ /* 0x000fe20003800000 */
[----:B-1----:R-:W-:Y:S02]  /*0470*/  ULEA UR8, UR5, UR4, 0x18 ;  /* 0x0000000405087291 */ /* 0x002fe4000f8ec03f */
[----:B------:R-:W-:-:S04]  /*0480*/  UIADD3 UR4, -UR6, 0x100000, URZ ;  /* 0x0010000006047890 */ /* 0x000fc8000fffe13f */
[----:B------:R-:W-:Y:S02]  /*0490*/  USHF.L.U32 UR5, UR4, 0xb, URZ ;  /* 0x0000000b04057899 */ /* 0x000fe4000800063f */
[----:B------:R-:W-:Y:S02]  /*04a0*/  USHF.L.U32 UR4, UR4, 0x1, URZ ;  /* 0x0000000104047899 */ /* 0x000fe4000800063f */
        /* <DEDUP_REMOVED lines=9> */
.L_x_3:
[----:B------:R-:W4:Y:S01]  /*0540*/  SHFL.IDX PT, R2, R0, RZ, 0x1f ;  /* 0x00001fff00027589 */ /* 0x000f2200000e0000 */
[----:B------:R-:W-:Y:S01]  /*0550*/  NOP ;  /* 0x0000000000007918 */ /* 0x000fe20000000000 */
[----:B----4-:R-:W-:-:S13]  /*0560*/  ISETP.NE.AND P0, PT, R2, RZ, PT ;  /* 0x000000ff0200720c */ /* 0x010fda0003f05270 */
[----:B------:R-:W-:Y:S05]  /*0570*/  @P0 BRA `(.L_x_4) ;  /* 0x0000000000380947 */ /* 0x000fea0003800000 */
[----:B-1----:R-:W1:Y:S01]  /*0580*/  S2UR UR5, SR_CgaCtaId ;  /* 0x00000000000579c3 */ /* 0x002e620000008800 */
[----:B------:R-:W-:Y:S01]  /*0590*/  UMOV UR4, 0x400 ;  /* 0x0000040000047882 */ /* 0x000fe20000000000 */
[----:B------:R-:W-:Y:S01]  /*05a0*/  UMOV UR7, 0x1 ;  /* 0x0000000100077882 */ /* 0x000fe20000000000 */
[----:B------:R-:W-:Y:S01]  /*05b0*/  ELECT P0, URZ, PT ;  /* 0x00000000003f782f */ /* 0x000fe20003800000 */
[----:B-1----:R-:W-:Y:S02]  /*05c0*/  ULEA UR6, UR5, UR4, 0x18 ;  /* 0x0000000405067291 */ /* 0x002fe4000f8ec03f */
[----:B------:R-:W-:-:S04]  /*05d0*/  UIADD3 UR4, -UR7, 0x100000, URZ ;  /* 0x0010000007047890 */ /* 0x000fc8000fffe13f */
[----:B------:R-:W-:Y:S02]  /*05e0*/  USHF.L.U32 UR5, UR4, 0xb, URZ ;  /* 0x0000000b04057899 */ /* 0x000fe4000800063f */
[----:B------:R-:W-:Y:S01]  /*05f0*/  USHF.L.U32 UR4, UR4, 0x1, URZ ;  /* 0x0000000104047899 */ /* 0x000fe2000800063f */
[----:B------:R-:W1:Y:S11]  /*0600*/  FENCE.VIEW.ASYNC.S ;  /* 0x00000000000073c6 */ /* 0x000e760000000000 */
[----:B-1----:R4:W1:Y:S01]  /*0610*/  SYNCS.EXCH.64 URZ, [UR6+0x22870], UR4 ;  /* 0x02287004063f75b2 */ /* 0x0028620008000100 */
[----:B------:R4:W1:Y:S01]  /*0620*/  SYNCS.EXCH.64 URZ, [UR6+0x22880], UR4 ;  /* 0x02288004063f75b2 */ /* 0x0008620008000100 */
[----:B------:R4:W1:Y:S01]  /*0630*/  SYNCS.EXCH.64 URZ, [UR6+0x22878], UR4 ;  /* 0x02287804063f75b2 */ /* 0x0008620008000100 */
[----:B------:R4:W1:Y:S02]  /*0640*/  SYNCS.EXCH.64 URZ, [UR6+0x22888], UR4 ;  /* 0x02288804063f75b2 */ /* 0x0008640008000100 */
[----:B----4-:R-:W-:Y:S01]  /*0650*/  NOP ;  /* 0x0000000000007918 */ /* 0x010fe20000000000 */
.L_x_4:
        /* <DEDUP_REMOVED lines=22> */
.L_x_5:
        /* <DEDUP_REMOVED lines=22> */
.L_x_6:
[----:B------:R-:W-:Y:S01]  /*0920*/  PLOP3.LUT P0, PT, PT, PT, UP0, 0x80, 0x0 ;  /* 0x000000000000781c */ /* 0x000fe20003f0f008 */
[----:B------:R-:W-:Y:S01]  /*0930*/  UMOV UR38, 0x1 ;  /* 0x0000000100267882 */ /* 0x000fe20000000000 */
[----:B------:R-:W-:Y:S01]  /*0940*/  NOP ;  /* 0x0000000000007918 */ /* 0x000fe20000000000 */
[----:B------:R-:W-:Y:S01]  /*0950*/  USEL UR38, UR38, 0x2, !UP0 ;  /* 0x0000000226267887 */ /* 0x000fe2000c000000 */
[----:B------:R-:W-:Y:S01]  /*0960*/  ULDC.64 UR40, c[0x0][0x208] ;  /* 0x0000820000287ab9 */ /* 0x000fe20000000a00 */
[----:B-123--:R-:W-:Y:S08]  /*0970*/  BAR.SYNC.DEFER_BLOCKING 0x0 ;  /* 0x0000000000007b1d */ /* 0x00eff00000010000 */
[----:B------:R-:W-:Y:S05]  /*0980*/  @!P0 BRA `(.L_x_7) ;  /* 0x0000005800348947 */ /* 0x000fea0003800000 */
.L_x_8:
[----:B------:R-:W-:-:S08]  /*0990*/  NOP ;  /* 0x0000000000007918 */ /* 0x000fd00000000000 */
[----:B------:R-:W1:Y:S02]  /*09a0*/  USETMAXREG.TRY_ALLOC.CTAPOOL UP0, 0xf0 ;  /* 0x000000f0000079c8 */ /* 0x000e640008000600 */
[----:B-1----:R-:W-:-:S13]  /*09b0*/  PLOP3.LUT P0, PT, PT, PT, UP0, 0x80, 0x0 ;  /* 0x000000000000781c */ /* 0x002fda0003f0f008 */
[----:B------:R-:W-:Y:S05]  /*09c0*/  @!P0 BRA `(.L_x_8) ;  /* 0xfffffffc00f08947 */ /* 0x000fea000383ffff */
[----:B------:R-:W1:Y:S08]  /*09d0*/  S2UR UR44, SR_CTAID.X ;  /* 0x00000000002c79c3 */ /* 0x000e700000002500 */
[----:B------:R-:W-:Y:S06]  /*09e0*/  BAR.ARV 0x8, 0x120 ;  /* 0x0204800000007b1d */ /* 0x000fec0000002000 */
[----:B------:R-:W-:-:S02]  /*09f0*/  ISETP.NE.AND P0, PT, R18, 0x1, PT ;  /* 0x000000011200780c */ /* 0x000fc40003f05270 */
[----:B------:R-:W1:Y:S11]  /*0a00*/  LDC R0, c[0x0][0xda4] ;  /* 0x00036900ff007b82 */ /* 0x000e760000000800 */
[----:B------:R-:W-:Y:S06]  /*0a10*/  @!P0 BAR.ARV 0x9, 0x100 ;  /* 0x0244000000008b1d */ /* 0x000fec0000002000 */
[----:B-1----:R-:W-:-:S13]  /*0a20*/  ISETP.LE.AND P0, PT, R0, UR44, PT ;  /* 0x0000002c00007c0c */ /* 0x002fda000bf03270 */
[----:B------:R-:W-:Y:S05]  /*0a30*/  @P0 EXIT ;  /* 0x000000000000094d */ /* 0x000fea0003800000 */
[----:B------:R-:W-:Y:S01]  /*0a40*/  VIADD R0, R3, 0xffffff80 ;  /* 0xffffff8003007836 */ /* 0x000fe20000000000 */
[----:B------:R-:W1:Y:S01]  /*0a50*/  S2UR UR4, SR_CgaCtaId ;  /* 0x00000000000479c3 */ /* 0x000e620000008800 */
[----:B------:R-:W-:Y:S01]  /*0a60*/  UMOV UR46, 0x400 ;  /* 0x00000400002e7882 */ /* 0x000fe20000000000 */
[----:B------:R-:W-:Y:S02]  /*0a70*/  ULOP3.LUT UR45, UR38, 0x1, URZ, 0xfc, !UPT ;  /* 0x00000001262d7892 */ /* 0x000fe4000f8efc3f */
[----:B------:R-:W-:Y:S01]  /*0a80*/  SHF.R.S32.HI R3, RZ, 0x1f, R0 ;  /* 0x0000001fff037819 */ /* 0x000fe20000011400 */
[----:B------:R-:W-:Y:S01]  /*0a90*/  ULDC.64 UR48, c[0x0][0x198] ;  /* 0x0000660000307ab9 */ /* 0x000fe20000000a00 */
[----:B------:R-:W-:Y:S01]  /*0aa0*/  UMOV UR43, URZ ;  /* 0x0000003f002b7c82 */ /* 0x000fe20008000000 */
[----:B------:R-:W-:Y:S01]  /*0ab0*/  UMOV UR42, URZ ;  /* 0x0000003f002a7c82 */ /* 0x000fe20008000000 */
[CC--:B------:R-:W-:Y:S01]  /*0ac0*/  LEA.HI R4, R3.reuse, R0.reuse, RZ, 0x7 ;  /* 0x0000000003047211 */ /* 0x0c0fe200078f38ff */
[----:B------:R-:W2:Y:S01]  /*0ad0*/  S2UR UR6, SR_SWINHI ;  /* 0x00000000000679c3 */ /* 0x000ea20000002f00 */
[----:B------:R-:W-:Y:S01]  /*0ae0*/  LEA.HI R6, R3, R0, RZ, 0x4 ;  /* 0x0000000003067211 */ /* 0x000fe200078f20ff */
[----:B------:R-:W-:Y:S01]  /*0af0*/  UMOV UR39, URZ ;  /* 0x0000003f00277c82 */ /* 0x000fe20008000000 */
[----:B------:R-:W-:-:S02]  /*0b00*/  LOP3.LUT R5, R4, 0xffffff80, RZ, 0xc0, !PT ;  /* 0xffffff8004057812 */ /* 0x000fc400078ec0ff */
[----:B------:R-:W-:Y:S02]  /*0b10*/  SHF.R.S32.HI R7, RZ, 0x4, R6 ;  /* 0x00000004ff077819 */ /* 0x000fe40000011406 */
[----:B------:R-:W-:Y:S01]  /*0b20*/  LEA.HI R22, R3, R0, RZ, 0x5 ;  /* 0x0000000003167211 */ /* 0x000fe200078f28ff */
[----:B------:R-:W-:Y:S01]  /*0b30*/  IMAD.IADD R2, R0, 0x1, -R5 ;  /* 0x0000000100027824 */ /* 0x000fe200078e0a05 */
[C---:B------:R-:W-:Y:S02]  /*0b40*/  LOP3.LUT R5, R6.reuse, 0x3fffff0, RZ, 0xc0, !PT ;  /* 0x03fffff006057812 */ /* 0x040fe400078ec0ff */
[----:B------:R-:W-:Y:S02]  /*0b50*/  LEA.HI R8, R6, R7, RZ, 0x1 ;  /* 0x0000000706087211 */ /* 0x000fe400078f08ff */
[----:B------:R-:W-:Y:S01]  /*0b60*/  SHF.R.S32.HI R9, RZ, 0x1f, R2 ;  /* 0x0000001fff097819 */ /* 0x000fe20000011402 */
[----:B------:R-:W-:Y:S01]  /*0b70*/  IMAD.IADD R5, R0, 0x1, -R5 ;  /* 0x0000000100057824 */ /* 0x000fe200078e0a05 */
[----:B------:R-:W-:Y:S01]  /*0b80*/  LOP3.LUT R8, R8, 0x1ffffffe, RZ, 0xc0, !PT ;  /* 0x1ffffffe08087812 */ /* 0x000fe200078ec0ff */
[----:B-1----:R-:W-:Y:S01]  /*0b90*/  ULEA UR46, UR4, UR46, 0x18 ;  /* 0x0000002e042e7291 */ /* 0x002fe2000f8ec03f */
[----:B------:R-:W-:-:S02]  /*0ba0*/  LEA.HI R0, R9, R2, RZ, 0x2 ;  /* 0x0000000209007211 */ /* 0x000fc400078f10ff */
[----:B------:R-:W-:Y:S01]  /*0bb0*/  SHF.R.S32.HI R22, RZ, 0x5, R22 ;  /* 0x00000005ff167819 */ /* 0x000fe20000011416 */
[----:B------:R-:W-:Y:S01]  /*0bc0*/  IMAD.IADD R8, R7, 0x1, -R8 ;  /* 0x0000000107087824 */ /* 0x000fe200078e0a08 */
[--C-:B------:R-:W-:Y:S02]  /*0bd0*/  SHF.R.S32.HI R3, RZ, 0x2, R0.reuse ;  /* 0x00000002ff037819 */ /* 0x100fe40000011400 */
[----:B------:R-:W-:Y:S01]  /*0be0*/  SHF.R.S32.HI R6, RZ, 0x1f, R0 ;  /* 0x0000001fff067819 */ /* 0x000fe20000011400 */
[----:B------:R-:W-:Y:S01]  /*0bf0*/  IMAD R5, R22, 0x10, R5 ;  /* 0x0000001016057824 */ /* 0x000fe200078e0205 */
[----:B------:R-:W-:Y:S01]  /*0c00*/  SHF.R.S32.HI R19, RZ, 0x7, R4 ;  /* 0x00000007ff137819 */ /* 0x000fe20000011404 */
[----:B------:R-:W-:Y:S01]  /*0c10*/  UMOV UR4, UR46 ;  /* 0x0000002e00047c82 */ /* 0x000fe20008000000 */
[----:B--2---:R-:W-:Y:S01]  /*0c20*/  UMOV UR5, UR6 ;  /* 0x0000000600057c82 */ /* 0x004fe20008000000 */
[----:B------:R-:W-:Y:S01]  /*0c30*/  LEA.HI R6, R6, R3, RZ, 0x3 ;  /* 0x0000000306067211 */ /* 0x000fe200078f18ff */
[----:B------:R-:W-:Y:S01]  /*0c40*/  IMAD R5, R5, 0x8, R8 ;  /* 0x0000000805057824 */ /* 0x000fe200078e0208 */
[----:B------:R-:W-:Y:S01]  /*0c50*/  LEA.HI R9, R9, R2, RZ, 0x5 ;  /* 0x0000000209097211 */ /* 0x000fe200078f28ff */
[----:B------:R-:W-:Y:S01]  /*0c60*/  IMAD.U32 R17, RZ, RZ, UR5 ;  /* 0x00000005ff117e24 */ /* 0x000fe2000f8e00ff */
[----:B------:R-:W-:-:S02]  /*0c70*/  LOP3.LUT R6, R6, 0xfffffff8, RZ, 0xc0, !PT ;  /* 0xfffffff806067812 */ /* 0x000fc400078ec0ff */
[----:B------:R-:W-:Y:S02]  /*0c80*/  LEA.HI R4, R4, R19, RZ, 0x1 ;  /* 0x0000001304047211 */ /* 0x000fe400078f08ff */
[----:B------:R-:W-:Y:S01]  /*0c90*/  SHF.R.S32.HI R9, RZ, 0x5, R9 ;  /* 0x00000005ff097819 */ /* 0x000fe20000011409 */
[----:B------:R-:W-:Y:S01]  /*0ca0*/  IMAD.IADD R6, R3, 0x1, -R6 ;  /* 0x0000000103067824 */ /* 0x000fe200078e0a06 */
[----:B------:R-:W-:Y:S01]  /*0cb0*/  LOP3.LUT R4, R4, 0x3fffffe, RZ, 0xc0, !PT ;  /* 0x03fffffe04047812 */ /* 0x000fe200078ec0ff */
[----:B------:R-:W-:Y:S01]  /*0cc0*/  IMAD.SHL.U32 R3, R5, 0x8, RZ ;  /* 0x0000000805037824 */ /* 0x000fe200078e00ff */
[----:B------:R-:W-:Y:S01]  /*0cd0*/  MOV R16, UR4 ;  /* 0x0000000400107c02 */ /* 0x000fe20008000f00 */
[----:B------:R-:W-:Y:S01]  /*0ce0*/  IMAD R9, R9, 0x10, R6 ;  /* 0x0000001009097824 */ /* 0x000fe200078e0206 */
[----:B------:R-:W-:Y:S01]  /*0cf0*/  LOP3.LUT R23, R0, 0x7ffffffc, RZ, 0xc0, !PT ;  /* 0x7ffffffc00177812 */ /* 0x000fe200078ec0ff */
[----:B------:R-:W-:Y:S02]  /*0d00*/  IMAD.IADD R4, R19, 0x1, -R4 ;  /* 0x0000000113047824 */ /* 0x000fe400078e0a04 */
[----:B------:R-:W-:-:S04]  /*0d10*/  IMAD.WIDE R16, R3, 0x2, R16 ;  /* 0x0000000203107825 */ /* 0x000fc800078e0210 */
[----:B------:R-:W-:Y:S02]  /*0d20*/  IMAD R200, R4, 0x40, R9 ;  /* 0x0000004004c87824 */ /* 0x000fe400078e0209 */
[----:B------:R-:W-:-:S07]  /*0d30*/  IMAD.IADD R23, R2, 0x1, -R23 ;  /* 0x0000000102177824 */ /* 0x000fce00078e0a17 */
.L_x_31:
[----:B------:R-:W1:Y:S01]  /*0d40*/  SHFL.IDX PT, R0, R19, RZ, 0x1f ;  /* 0x00001fff13007589 */ /* 0x000e6200000e0000 */
[----:B------:R-:W-:Y:S01]  /*0d50*/  ULDC.64 UR6, c[0x0][0x3f8] ;  /* 0x0000fe0000067ab9 */ /* 0x000fe20000000a00 */
[----:B------:R-:W-:Y:S01]  /*0d60*/  ULDC UR4, c[0x0][0xda8] ;  /* 0x00036a0000047ab9 */ /* 0x000fe20000000800 */
[----:B------:R-:W-:Y:S02]  /*0d70*/  UISETP.NE.U32.AND UP0, UPT, UR6, URZ, UPT ;  /* 0x0000003f0600728c */ /* 0x000fe4000bf05070 */
[----:B------:R-:W-:Y:S02]  /*0d80*/  UISETP.NE.AND UP1, UPT, UR4, 0x1, UPT ;  /* 0x000000010400788c */ /* 0x000fe4000bf25270 */
[----:B------:R-:W-:Y:S01]  /*0d90*/  UISETP.NE.AND.EX UP0, UPT, UR7, URZ, UPT, UP0 ;  /* 0x0000003f0700728c */ /* 0x000fe2000bf05300 */
[----:B------:R-:W-:Y:S01]  /*0da0*/  ULDC UR4, c[0x0][0xdb4] ;  /* 0x00036d0000047ab9 */ /* 0x000fe20000000800 */
[----:B------:R-:W-:Y:S01]  /*0db0*/  ULDC UR50, c[0x0][0x404] ;  /* 0x0001010000327ab9 */ /* 0x000fe20000000800 */
[----:B------:R-:W-:-:S02]  /*0dc0*/  UISETP.NE.AND UP2, UPT, UR4, 0x1, UPT ;  /* 0x000000010400788c */ /* 0x000fc4000bf45270 */
[----:B------:R-:W-:Y:S02]  /*0dd0*/  UIADD3 UR11, UR46, 0x18400, URZ ;  /* 0x000184002e0b7890 */ /* 0x000fe4000fffe03f */
[----:B------:R-:W-:Y:S01]  /*0de0*/  USEL UR50, UR50, 0x1, UP0 ;  /* 0x0000000132327887 */ /* 0x000fe20008000000 */
[----:B------:R-:W-:Y:S01]  /*0df0*/  ULDC UR10, c[0x0][0x2e0] ;  /* 0x0000b800000a7ab9 */ /* 0x000fe20000000800 */
[----:B------:R-:W-:Y:S02]  /*0e00*/  ULOP3.LUT UP0, URZ, UR11, 0x1bf, URZ, 0xc0, !UPT ;  /* 0x000001bf0b3f7892 */ /* 0x000fe4000f80c03f */
[----:B------:R-:W-:Y:S01]  /*0e10*/  UIMAD UR50, UR50, UR10, URZ ;  /* 0x0000000a323272a4 */ /* 0x000fe2000f8e023f */
[----:B------:R-:W-:Y:S01]  /*0e20*/  @UP1 ULDC UR6, c[0x0][0xdac] ;  /* 0x00036b0000061ab9 */ /* 0x000fe20000000800 */
[----:B------:R-:W-:Y:S01]  /*0e30*/  @UP1 ULDC UR12, c[0x0][0xdb0] ;  /* 0x00036c00000c1ab9 */ /* 0x000fe20000000800 */
[----:B-1----:R-:W-:Y:S01]  /*0e40*/  R2UR UR8, R0 ;  /* 0x00000000000872ca */ /* 0x002fe200000e0000 */
[----:B------:R-:W-:Y:S01]  /*0e50*/  UIMAD.WIDE.U32 UR6, UR44, UR6, URZ ;  /* 0x000000062c0672a5 */ /* 0x000fe2000f8e003f */
[----:B------:R-:W-:Y:S01]  /*0e60*/  PLOP3.LUT P0, PT, PT, PT, UP0, 0x80, 0x0 ;  /* 0x000000000000781c */ /* 0x000fe20003f0f008 */
[----:B------:R-:W-:-:S02]  /*0e70*/  UMOV UR37, UR44 ;  /* 0x0000002c00257c82 */ /* 0x000fc40008000000 */
[----:B------:R-:W-:-:S07]  /*0e80*/  @UP1 USHF.R.U32.HI UR37, URZ, UR12, UR7 ;  /* 0x0000000c3f251299 */ /* 0x000fce0008011607 */
[----:B------:R-:W-:Y:S01]  /*0e90*/  UMOV UR36, UR37 ;  /* 0x0000002500247c82 */ /* 0x000fe20008000000 */
[----:B------:R-:W-:-:S04]  /*0ea0*/  ULEA.HI UR4, UR8, UR8, URZ, 0x1 ;  /* 0x0000000808047291 */ /* 0x000fc8000f8f083f */
[----:B------:R-:W-:-:S03]  /*0eb0*/  ULOP3.LUT UR9, UR4, 0x1e, URZ, 0xc0, !UPT ;  /* 0x0000001e04097892 */ /* 0x000fc6000f8ec03f */
[----:B------:R-:W-:Y:S01]  /*0ec0*/  @UP2 ULDC.64 UR4, c[0x0][0xdb8] ;  /* 0x00036e0000042ab9 */ /* 0x000fe20000000a00 */
[----:B------:R-:W-:Y:S02]  /*0ed0*/  UIADD3 UR9, UR8, -UR9, URZ ;  /* 0x8000000908097290 */ /* 0x000fe4000fffe03f */
[----:B------:R-:W-:Y:S02]  /*0ee0*/  UIADD3 UR8, UR50, 0x5f, URZ ;  /* 0x0000005f32087890 */ /* 0x000fe4000fffe03f */
[----:B------:R-:W-:Y:S02]  /*0ef0*/  ULEA UR10, UR9, UR11, 0xd ;  /* 0x0000000b090a7291 */ /* 0x000fe4000f8e683f */
[----:B------:R-:W-:Y:S02]  /*0f00*/  UIMAD.WIDE UR8, UR8, 0x2aaaaaab, URZ ;  /* 0x2aaaaaab080878a5 */ /* 0x000fe4000f8e023f */
[----:B------:R-:W-:Y:S02]  /*0f10*/  UIMAD.WIDE.U32 UR6, UR37, UR4, URZ ;  /* 0x00000004250672a5 */ /* 0x000fe4000f8e003f */
[----:B------:R-:W-:-:S02]  /*0f20*/  USHF.R.U32.HI UR10, URZ, 0x4, UR10 ;  /* 0x000000043f0a7899 */ /* 0x000fc4000801160a */
[----:B------:R-:W-:Y:S02]  /*0f30*/  USHF.R.U32.HI UR47, URZ, 0x1f, UR9 ;  /* 0x0000001f3f2f7899 */ /* 0x000fe40008011609 */
[----:B------:R-:W-:Y:S02]  /*0f40*/  ULOP3.LUT UR51, UR10, 0x3fff, URZ, 0xc0, !UPT ;  /* 0x00003fff0a337892 */ /* 0x000fe4000f8ec03f */
[----:B------:R-:W-:Y:S02]  /*0f50*/  @UP2 USHF.R.U32.HI UR36, URZ, UR5, UR7 ;  /* 0x000000053f242299 */ /* 0x000fe40008011607 */
[----:B------:R-:W-:Y:S01]  /*0f60*/  ULEA.HI.SX32 UR47, UR9, UR47, 0x1c ;  /* 0x0000002f092f7291 */ /* 0x000fe2000f8fe23f */
[----:B------:R-:W-:Y:S11]  /*0f70*/  @!P0 BRA `(.L_x_9) ;  /* 0x0000000000408947 */ /* 0x000ff60003800000 */
[----:B------:R-:W-:Y:S01]  /*0f80*/  MOV R0, 0x0 ;  /* 0x0000000000007802 */ /* 0x000fe20000000f00 */
[----:B------:R-:W-:Y:S01]  /*0f90*/  ULDC.64 UR4, c[0x4][0x90] ;  /* 0x0100240000047ab9 */ /* 0x000fe20000000a00 */
[----:B------:R-:W-:Y:S01]  /*0fa0*/  ULDC.64 UR6, c[0x4][0x28] ;  /* 0x01000a0000067ab9 */ /* 0x000fe20000000a00 */
[----:B------:R-:W-:Y:S01]  /*0fb0*/  IMAD.U32 R4, RZ, RZ, UR4 ;  /* 0x00000004ff047e24 */ /* 0x000fe2000f8e00ff */
[----:B------:R1:W2:Y:S01]  /*0fc0*/  LDC.64 R14, c[0x4][R0] ;  /* 0x01000000000e7b82 */ /* 0x0002a20000000a00 */
[----:B------:R-:W-:Y:S01]  /*0fd0*/  IMAD.U32 R5, RZ, RZ, UR5 ;  /* 0x00000005ff057e24 */ /* 0x000fe2000f8e00ff */
[----:B------:R-:W-:Y:S01]  /*0fe0*/  ULDC.64 UR4, c[0x4][0x98] ;  /* 0x0100260000047ab9 */ /* 0x000fe20000000a00 */
[----:B------:R-:W-:Y:S01]  /*0ff0*/  IMAD.U32 R10, RZ, RZ, UR6 ;  /* 0x00000006ff0a7e24 */ /* 0x000fe2000f8e00ff */
[----:B------:R-:W-:Y:S01]  /*1000*/  MOV R6, UR4 ;  /* 0x0000000400067c02 */ /* 0x000fe20008000f00 */
[----:B------:R-:W-:Y:S02]  /*1010*/  IMAD.U32 R7, RZ, RZ, UR5 ;  /* 0x00000005ff077e24 */ /* 0x000fe4000f8e00ff */
[----:B------:R-:W-:-:S02]  /*1020*/  IMAD.U32 R11, RZ, RZ, UR7 ;  /* 0x00000007ff0b7e24 */ /* 0x000fc4000f8e00ff */
[----:B------:R-:W-:Y:S02]  /*1030*/  IMAD.MOV.U32 R8, RZ, RZ, 0x70 ;  /* 0x00000070ff087424 */ /* 0x000fe400078e00ff */
[----:B------:R-:W-:Y:S02]  /*1040*/  IMAD.MOV.U32 R12, RZ, RZ, 0x1 ;  /* 0x00000001ff0c7424 */ /* 0x000fe400078e00ff */
[----:B-1----:R-:W-:-:S07]  /*1050*/  IMAD.MOV.U32 R13, RZ, RZ, RZ ;  /* 0x000000ffff0d7224 */ /* 0x002fce00078e00ff */
[----:B------:R-:W-:-:S07]  /*1060*/  LEPC R20, `(.L_x_9) ;  /* 0x000000001014794e */ /* 0x000fce0000000000 */
[----:B--2---:R-:W-:Y:S05]  /*1070*/  CALL.ABS.NOINC R14 ;  /* 0x000000000e007343 */ /* 0x004fea0003c00000 */
.L_x_9:
[----:B------:R-:W-:Y:S01]  /*1080*/  ULOP3.LUT UR4, UR43, 0x1, URZ, 0xc0, !UPT ;  /* 0x000000012b047892 */ /* 0x000fe2000f8ec03f */
[----:B------:R-:W-:-:S05]  /*1090*/  VIADD R6, R18, 0x8 ;  /* 0x0000000812067836 */ /* 0x000fca0000000000 */
[----:B------:R-:W-:-:S05]  /*10a0*/  IMAD.U32 R0, RZ, RZ, UR4 ;  /* 0x00000004ff007e24 */ /* 0x000fca000f8e00ff */
[----:B------:R-:W-:-:S04]  /*10b0*/  SHF.L.U32 R0, R0, 0x1f, RZ ;  /* 0x0000001f00007819 */ /* 0x000fc800000006ff */
[----:B------:R-:W1:Y:S02]  /*10c0*/  SYNCS.PHASECHK.TRANS64.TRYWAIT P0, [UR46+0x22800], R0 ;  /* 0x02280000ff0075a7 */ /* 0x000e64000800016e */
[----:B-1----:R-:W-:Y:S05]  /*10d0*/  @!P0 BRA `(.L_x_10) ;  /* 0x0000007c00808947 */ /* 0x002fea0003800000 */
.L_x_87:
[----:B-1----:R-:W-:Y:S01]  /*10e0*/  MOV R0, UR45 ;  /* 0x0000002d00007c02 */ /* 0x002fe20008000f00 */
[----:B------:R-:W-:Y:S05]  /*10f0*/  WARPSYNC.ALL ;  /* 0x0000000000007948 */ /* 0x000fea0003800000 */
[----:B------:R1:W-:Y:S01]  /*1100*/  BAR.SYNC.DEFER_BLOCKING R6, 0x100 ;  /* 0x000400060000751d */ /* 0x0003e20000010000 */
[----:B------:R-:W-:-:S13]  /*1110*/  ISETP.NE.AND P0, PT, R0, 0x3, PT ;  /* 0x000000030000780c */ /* 0x000fda0003f05270 */
[----:B-1----:R-:W-:Y:S05]  /*1120*/  @!P0 BRA `(.L_x_11) ;  /* 0x0000000000048947 */ /* 0x002fea0003800000 */
[----:B------:R-:W-:Y:S01]  /*1130*/  BPT.TRAP 0x1 ;  /* 0x000000040000795c */ /* 0x000fe20000300000 */
.L_x_11:
[----:B------:R-:W-:Y:S01]  /*1140*/  ULEA UR21, UR39, UR46, 0x3 ;  /* 0x0000002e27157291 */ /* 0x000fe2000f8e183f */
[----:B------:R-:W-:-:S05]  /*1150*/  IMAD.U32 R7, RZ, RZ, UR42 ;  /* 0x0000002aff077e24 */ /* 0x000fca000f8e00ff */
[----:B------:R-:W-:-:S04]  /*1160*/  SHF.L.U32 R7, R7, 0x1f, RZ ;  /* 0x0000001f07077819 */ /* 0x000fc800000006ff */
[----:B------:R1:W2:Y:S01]  /*1170*/  SYNCS.PHASECHK.TRANS64.TRYWAIT P1, [UR21+0x22830], R7 ;  /* 0x02283007ff0075a7 */ /* 0x0002a20008020155 */
[----:B------:R-:W-:Y:S05]  /*1180*/  @!P0 BRA `(.L_x_12) ;  /* 0x0000000000048947 */ /* 0x000fea0003800000 */
[----:B------:R-:W-:Y:S01]  /*1190*/  BPT.TRAP 0x1 ;  /* 0x000000040000795c */ /* 0x000fe20000300000 */
.L_x_12:
[----:B--2---:R-:W-:Y:S05]  /*11a0*/  @P1 BRA `(.L_x_13) ;  /* 0x0000000000081947 */ /* 0x004fea0003800000 */
[----:B------:R-:W2:Y:S02]  /*11b0*/  SYNCS.PHASECHK.TRANS64.TRYWAIT P1, [UR21+0x22830], R7 ;  /* 0x02283007ff0075a7 */ /* 0x000ea40008020155 */
[----:B--2---:R-:W-:Y:S05]  /*11c0*/  @!P1 BRA `(.L_x_14) ;  /* 0x0000007c005c9947 */ /* 0x004fea0003800000 */
.L_x_13:
[----:B------:R-:W-:Y:S01]  /*11d0*/  UIADD3 UR4, UR46, 0x1c400, URZ ;  /* 0x0001c4002e047890 */ /* 0x000fe2000fffe03f */
[----:B------:R-:W-:Y:S01]  /*11e0*/  WARPGROUP.ARRIVE ;  /* 0x00000000000079c5 */ /* 0x000fe20000000000 */
[----:B------:R-:W-:Y:S01]  /*11f0*/  ULOP3.LUT UR16, UR51, 0x10000, URZ, 0xfc, !UPT ;  /* 0x0001000033107892 */ /* 0x000fe2000f8efc3f */
[----:B------:R-:W-:Y:S01]  /*1200*/  P2R R10, PR, RZ, 0x1 ;  /* 0x00000001ff0a7803 */ /* 0x000fe20000000000 */
[----:B------:R-:W-:-:S03]  /*1210*/  USHF.R.U32.HI UR4, URZ, 0x4, UR4 ;  /* 0x000000043f047899 */ /* 0x000fc60008011604 */
[----:B------:R-:W3:Y:S01]  /*1220*/  S2R R12, SR_TID.X ;  /* 0x00000000000c7919 */ /* 0x000ee20000002100 */
[----:B------:R-:W-:Y:S01]  /*1230*/  UMOV UR17, 0x40000040 ;  /* 0x4000004000117882 */ /* 0x000fe20000000000 */
[----:B------:R-:W-:Y:S01]  /*1240*/  UMOV UR19, 0x40000040 ;  /* 0x4000004000137882 */ /* 0x000fe20000000000 */
[----:B------:R-:W-:Y:S01]  /*1250*/  ULOP3.LUT UR4, UR4, 0x3fff, URZ, 0xc0, !UPT ;  /* 0x00003fff04047892 */ /* 0x000fe2000f8ec03f */
[----:B------:R-:W-:Y:S01]  /*1260*/  UMOV UR5, 0x40000040 ;  /* 0x4000004000057882 */ /* 0x000fe20000000000 */
[----:B------:R-:W-:Y:S02]  /*1270*/  UMOV UR7, 0x40000040 ;  /* 0x4000004000077882 */ /* 0x000fe40000000000 */
[----:B------:R-:W-:Y:S02]  /*1280*/  ULOP3.LUT UR20, UR4, 0x10000, URZ, 0xfc, !UPT ;  /* 0x0001000004147892 */ /* 0x000fe4000f8efc3f */
[----:B------:R-:W-:Y:S02]  /*1290*/  UIADD3 UR4, UR16, 0x2, URZ ;  /* 0x0000000210047890 */ /* 0x000fe4000fffe03f */
[----:B------:R-:W-:-:S02]  /*12a0*/  UIMAD UR18, UR39, 0x300, UR20 ;  /* 0x00000300271278a4 */ /* 0x000fc4000f8e0214 */
[----:B------:R-:W-:Y:S02]  /*12b0*/  UIADD3 UR8, UR16, 0x4, URZ ;  /* 0x0000000410087890 */ /* 0x000fe4000fffe03f */
[----:B------:R-:W-:Y:S02]  /*12c0*/  UIADD3 UR6, UR18, 0x2, URZ ;  /* 0x0000000212067890 */ /* 0x000fe4000fffe03f */
[----:B------:R-:W-:Y:S01]  /*12d0*/  UIADD3 UR10, UR18, 0x4, URZ ;  /* 0x00000004120a7890 */ /* 0x000fe2000fffe03f */
[----:B------:R-:W-:Y:S02]  /*12e0*/  UMOV UR9, 0x40000040 ;  /* 0x4000004000097882 */ /* 0x000fe40000000000 */
[----:B------:R-:W-:Y:S01]  /*12f0*/  HGMMA.64x96x16.F32 R24, gdesc[UR16], RZ, !UPT, gsb0 ;  /* 0x01600000101879f0 */ /* 0x000fe2000c0008ff */
[----:B------:R-:W-:Y:S01]  /*1300*/  UMOV UR11, 0x40000040 ;  /* 0x40000040000b7882 */ /* 0x000fe20000000000 */
[----:B------:R-:W-:Y:S02]  /*1310*/  UIADD3 UR12, UR16, 0x6, URZ ;  /* 0x00000006100c7890 */ /* 0x000fe4000fffe03f */
[----:B------:R-:W-:Y:S01]  /*1320*/  UIADD3 UR14, UR18, 0x6, URZ ;  /* 0x00000006120e7890 */ /* 0x000fe2000fffe03f */
[----:B------:R-:W-:Y:S01]  /*1330*/  UMOV UR13, 0x40000040 ;  /* 0x40000040000d7882 */ /* 0x000fe20000000000 */
[----:B------:R-:W-:Y:S01]  /*1340*/  UMOV UR15, 0x40000040 ;  /* 0x40000040000f7882 */ /* 0x000fe20000000000 */
[----:B---3--:R-:W-:Y:S01]  /*1350*/  LOP3.LUT R12, R12, 0x7f, RZ, 0xc0, !PT ;  /* 0x0000007f0c0c7812 */ /* 0x008fe200078ec0ff */
[----:B------:R-:W-:-:S02]  /*1360*/  WARPGROUP.DEPBAR.LE gsb0, 0x0 ;  /* 0x00008000000079c5 */ /* 0x000fc40000010000 */
[----:B------:R-:W-:-:S06]  /*1370*/  WARPGROUP.ARRIVE ;  /* 0x00000000000079c5 */ /* 0x000fcc0000000000 */
[----:B------:R-:W-:Y:S01]  /*1380*/  HGMMA.64x96x16.F32 R24, gdesc[UR4], R24, gsb0 ;  /* 0x01600000041879f0 */ /* 0x000fe20008000818 */
[----:B------:R-:W-:-:S04]  /*1390*/  UIMAD UR6, UR47, -0x60, UR50 ;  /* 0xffffffa02f0678a4 */ /* 0x000fc8000f8e0232 */
[----:B------:R-:W-:-:S06]  /*13a0*/  UIADD3 UR6, UR6, 0x60, URZ ;  /* 0x0000006006067890 */ /* 0x000fcc000fffe03f */
[----:B--2---:R-:W-:-:S04]  /*13b0*/  IMAD.U32 R0, RZ, RZ, UR6 ;  /* 0x00000006ff007e24 */ /* 0x004fc8000f8e00ff */
[----:B------:R-:W-:-:S05]  /*13c0*/  IMAD R0, R23, -0x2, R0 ;  /* 0xfffffffe17007824 */ /* 0x000fca00078e0200 */
[C---:B------:R-:W-:Y:S02]  /*13d0*/  ISETP.GT.AND P6, PT, R0.reuse, RZ, PT ;  /* 0x000000ff0000720c */ /* 0x040fe40003fc4270 */
[C---:B------:R-:W-:Y:S02]  /*13e0*/  ISETP.GT.AND P5, PT, R0.reuse, 0x1, PT ;  /* 0x000000010000780c */ /* 0x040fe40003fa4270 */
[C---:B------:R-:W-:Y:S02]  /*13f0*/  ISETP.GT.AND P4, PT, R0.reuse, 0x8, PT ;  /* 0x000000080000780c */ /* 0x040fe40003f84270 */
[C---:B------:R-:W-:Y:S02]  /*1400*/  ISETP.GT.AND P3, PT, R0.reuse, 0x9, PT ;  /* 0x000000090000780c */ /* 0x040fe40003f64270 */
[C---:B------:R-:W-:Y:S02]  /*1410*/  ISETP.GT.AND P2, PT, R0.reuse, 0x10, PT ;  /* 0x000000100000780c */ /* 0x040fe40003f44270 */
[----:B------:R-:W-:Y:S01]  /*1420*/  ISETP.GT.AND P1, PT, R0, 0x11, PT ;  /* 0x000000110000780c */ /* 0x000fe20003f24270 */
[----:B------:R-:W-:-:S02]  /*1430*/  WARPGROUP.DEPBAR.LE gsb0, 0x0 ;  /* 0x00008000000079c5 */ /* 0x000fc40000010000 */
[----:B------:R-:W-:-:S06]  /*1440*/  WARPGROUP.ARRIVE ;  /* 0x00000000000079c5 */ /* 0x000fcc0000000000 */
[----:B------:R-:W-:Y:S01]  /*1450*/  HGMMA.64x96x16.F32 R24, gdesc[UR8], R24, gsb0 ;  /* 0x01600000081879f0 */ /* 0x000fe20008000818 */
[----:B------:R-:W-:Y:S02]  /*1460*/  ULDC UR10, c[0x0][0x988] ;  /* 0x00026200000a7ab9 */ /* 0x000fe40000000800 */
[----:B------:R-:W-:Y:S02]  /*1470*/  WARPGROUP.DEPBAR.LE gsb0, 0x0 ;  /* 0x00008000000079c5 */ /* 0x000fe40000010000 */
[----:B------:R-:W-:-:S06]  /*1480*/  WARPGROUP.ARRIVE ;  /* 0x00000000000079c5 */ /* 0x000fcc0000000000 */
[----:B------:R-:W-:Y:S03]  /*1490*/  HGMMA.64x96x16.F32 R24, gdesc[UR12], R24, gsb0 ;  /* 0x016000000c1879f0 */ /* 0x000fe60008000818 */
[----:B------:R-:W-:Y:S02]  /*14a0*/  WARPGROUP.DEPBAR.LE gsb0, 0x0 ;  /* 0x00008000000079c5 */ /* 0x000fe40000010000 */
[----:B------:R-:W-:Y:S02]  /*14b0*/  FSEL R24, R24, -INF , P6 ;  /* 0xff80000018187808 */ /* 0x000fe40003000000 */
[----:B------:R-:W-:Y:S02]  /*14c0*/  FSEL R25, R25, -INF , P5 ;  /* 0xff80000019197808 */ /* 0x000fe40002800000 */
[----:B------:R-:W-:Y:S02]  /*14d0*/  FSEL R28, R28, -INF , P4 ;  /* 0xff8000001c1c7808 */ /* 0x000fe40002000000 */
[----:B------:R-:W-:-:S02]  /*14e0*/  FMNMX.FTZ R3, R24, R25, !PT ;  /* 0x0000001918037209 */ /* 0x000fc40007810000 */
[----:B------:R-:W-:Y:S02]  /*14f0*/  FSEL R29, R29, -INF , P3 ;  /* 0xff8000001d1d7808 */ /* 0x000fe40001800000 */
[----:B------:R-:W-:Y:S02]  /*1500*/  FMNMX.FTZ R4, R28, R3, !PT ;  /* 0x000000031c047209 */ /* 0x000fe40007810000 */
[----:B------:R-:W-:Y:S02]  /*1510*/  FSEL R32, R32, -INF , P2 ;  /* 0xff80000020207808 */ /* 0x000fe40001000000 */
[----:B------:R-:W-:Y:S02]  /*1520*/  FMNMX.FTZ R3, R29, R4, !PT ;  /* 0x000000041d037209 */ /* 0x000fe40007810000 */
[----:B------:R-:W-:Y:S02]  /*1530*/  FSEL R26, R26, -INF , P6 ;  /* 0xff8000001a1a7808 */ /* 0x000fe40003000000 */
[----:B------:R-:W-:-:S02]  /*1540*/  ISETP.GT.AND P6, PT, R0, 0x18, PT ;  /* 0x000000180000780c */ /* 0x000fc40003fc4270 */
[----:B------:R-:W-:Y:S02]  /*1550*/  FSEL R33, R33, -INF , P1 ;  /* 0xff80000021217808 */ /* 0x000fe40000800000 */
[----:B------:R-:W-:Y:S02]  /*1560*/  FMNMX.FTZ R4, R32, R3, !PT ;  /* 0x0000000320047209 */ /* 0x000fe40007810000 */
[----:B------:R-:W-:Y:S02]  /*1570*/  FSEL R27, R27, -INF , P5 ;  /* 0xff8000001b1b7808 */ /* 0x000fe40002800000 */
[----:B------:R-:W-:Y:S02]  /*1580*/  ISETP.GT.AND P5, PT, R0, 0x19, PT ;  /* 0x000000190000780c */ /* 0x000fe40003fa4270 */
[----:B------:R-:W-:Y:S02]  /*1590*/  FSEL R36, R36, -INF , P6 ;  /* 0xff80000024247808 */ /* 0x000fe40003000000 */
[----:B------:R-:W-:-:S02]  /*15a0*/  FMNMX.FTZ R3, R33, R4, !PT ;  /* 0x0000000421037209 */ /* 0x000fc40007810000 */
[----:B------:R-:W-:Y:S02]  /*15b0*/  FSEL R30, R30, -INF , P4 ;  /* 0xff8000001e1e7808 */ /* 0x000fe40002000000 */
[----:B------:R-:W-:Y:S02]  /*15c0*/  ISETP.GT.AND P4, PT, R0, 0x20, PT ;  /* 0x000000200000780c */ /* 0x000fe40003f84270 */
        /* <DEDUP_REMOVED lines=63> */
[----:B------:R-:W-:-:S02]  /*19c0*/  FMNMX.FTZ R0, R68, R3, !PT ;  /* 0x0000000344007209 */ /* 0x000fc40007810000 */
[----:B------:R-:W-:Y:S02]  /*19d0*/  FSEL R62, R62, -INF , P6 ;  /* 0xff8000003e3e7808 */ /* 0x000fe40003000000 */
[----:B------:R-:W-:Y:S02]  /*19e0*/  FMNMX.FTZ R5, R69, R0, !PT ;  /* 0x0000000045057209 */ /* 0x000fe40007810000 */
[----:B------:R-:W-:Y:S02]  /*19f0*/  FSEL R63, R63, -INF , P5 ;  /* 0xff8000003f3f7808 */ /* 0x000fe40002800000 */
[----:B------:R-:W-:Y:S01]  /*1a00*/  FSEL R66, R66, -INF , P4 ;  /* 0xff80000042427808 */ /* 0x000fe20002000000 */
[----:B------:R-:W2:Y:S01]  /*1a10*/  SHFL.BFLY PT, R0, R5, 0x2, 0x1f ;  /* 0x0c401f0005007f89 */ /* 0x000ea200000e0000 */
[----:B------:R-:W-:Y:S02]  /*1a20*/  FSEL R67, R67, -INF , P3 ;  /* 0xff80000043437808 */ /* 0x000fe40001800000 */
[----:B------:R-:W-:-:S02]  /*1a30*/  FSEL R70, R70, -INF , P2 ;  /* 0xff80000046467808 */ /* 0x000fc40001000000 */
[----:B------:R-:W-:Y:S02]  /*1a40*/  FSEL R71, R71, -INF , P1 ;  /* 0xff80000047477808 */ /* 0x000fe40000800000 */
[----:B--2---:R-:W-:-:S05]  /*1a50*/  FMNMX.FTZ R8, R5, R0, !PT ;  /* 0x0000000005087209 */ /* 0x004fca0007810000 */
[----:B------:R-:W2:Y:S02]  /*1a60*/  SHFL.BFLY PT, R3, R8, 0x1, 0x1f ;  /* 0x0c201f0008037f89 */ /* 0x000ea400000e0000 */
[----:B--2---:R-:W-:Y:S01]  /*1a70*/  FMNMX.FTZ R0, R8, R3, !PT ;  /* 0x0000000308007209 */ /* 0x004fe20007810000 */
[----:B------:R-:W-:-:S03]  /*1a80*/  IMAD.U32 R8, RZ, RZ, UR21 ;  /* 0x00000015ff087e24 */ /* 0x000fc6000f8e00ff */
[C---:B------:R-:W-:Y:S01]  /*1a90*/  FSETP.NEU.FTZ.AND P0, PT, R0.reuse, -INF , PT ;  /* 0xff8000000000780b */ /* 0x040fe20003f1d000 */
[----:B------:R-:W-:-:S05]  /*1aa0*/  FMUL.FTZ R3, R0, UR10 ;  /* 0x0000000a00037c20 */ /* 0x000fca0008410000 */
[----:B------:R-:W-:Y:S02]  /*1ab0*/  FSEL R9, R3, RZ, P0 ;  /* 0x000000ff03097208 */ /* 0x000fe40000000000 */
[----:B------:R-:W-:Y:S02]  /*1ac0*/  FMNMX.FTZ R3, R26, R27, !PT ;  /* 0x0000001b1a037209 */ /* 0x000fe40007810000 */
[----:B------:R-:W-:Y:S01]  /*1ad0*/  ISETP.NE.AND P0, PT, R10, RZ, PT ;  /* 0x000000ff0a00720c */ /* 0x000fe20003f05270 */
[--C-:B------:R-:W-:Y:S01]  /*1ae0*/  FFMA.FTZ R24, R24, UR10, -R9.reuse ;  /* 0x0000000a18187c23 */ /* 0x100fe20008010809 */
[----:B------:R-:W-:Y:S01]  /*1af0*/  FMNMX.FTZ R4, R30, R3, !PT ;  /* 0x000000031e047209 */ /* 0x000fe20007810000 */
[--C-:B------:R-:W-:Y:S01]  /*1b00*/  FFMA.FTZ R25, R25, UR10, -R9.reuse ;  /* 0x0000000a19197c23 */ /* 0x100fe20008010809 */
[--C-:B------:R-:W-:Y:S01]  /*1b10*/  FFMA.FTZ R28, R28, UR10, -R9.reuse ;  /* 0x0000000a1c1c7c23 */ /* 0x100fe20008010809 */
[--C-:B------:R-:W-:Y:S01]  /*1b20*/  FFMA.FTZ R29, R29, UR10, -R9.reuse ;  /* 0x0000000a1d1d7c23 */ /* 0x100fe20008010809 */
[----:B------:R-:W-:Y:S01]  /*1b30*/  FMNMX.FTZ R3, R31, R4, !PT ;  /* 0x000000041f037209 */ /* 0x000fe20007810000 */
[----:B------:R-:W-:Y:S01]  /*1b40*/  MUFU.EX2 R24, R24 ;  /* 0x0000001800187308 */ /* 0x000fe20000000800 */
[--C-:B------:R-:W-:Y:S01]  /*1b50*/  FFMA.FTZ R32, R32, UR10, -R9.reuse ;  /* 0x0000000a20207c23 */ /* 0x100fe20008010809 */
[--C-:B------:R-:W-:Y:S01]  /*1b60*/  FFMA.FTZ R33, R33, UR10, -R9.reuse ;  /* 0x0000000a21217c23 */ /* 0x100fe20008010809 */
[----:B------:R-:W-:Y:S01]  /*1b70*/  FMNMX.FTZ R4, R34, R3, !PT ;  /* 0x0000000322047209 */ /* 0x000fe20007810000 */
[--C-:B------:R-:W-:Y:S01]  /*1b80*/  FFMA.FTZ R36, R36, UR10, -R9.reuse ;  /* 0x0000000a24247c23 */ /* 0x100fe20008010809 */
[--C-:B------:R-:W-:Y:S01]  /*1b90*/  FFMA.FTZ R37, R37, UR10, -R9.reuse ;  /* 0x0000000a25257c23 */ /* 0x100fe20008010809 */
[--C-:B------:R-:W-:Y:S01]  /*1ba0*/  FFMA.FTZ R40, R40, UR10, -R9.reuse ;  /* 0x0000000a28287c23 */ /* 0x100fe20008010809 */
[----:B------:R-:W-:Y:S01]  /*1bb0*/  FMNMX.FTZ R3, R35, R4, !PT ;  /* 0x0000000423037209 */ /* 0x000fe20007810000 */
[----:B------:R-:W2:Y:S01]  /*1bc0*/  MUFU.EX2 R25, R25 ;  /* 0x0000001900197308 */ /* 0x000ea20000000800 */
[--C-:B------:R-:W-:Y:S01]  /*1bd0*/  FFMA.FTZ R41, R41, UR10, -R9.reuse ;  /* 0x0000000a29297c23 */ /* 0x100fe20008010809 */
        /* <DEDUP_REMOVED lines=12> */
[----:B------:R-:W-:Y:S01]  /*1ca0*/  FFMA.FTZ R60, R60, UR10, -R9 ;  /* 0x0000000a3c3c7c23 */ /* 0x000fe20008010809 */
[----:B------:R-:W-:Y:S01]  /*1cb0*/  FMNMX.FTZ R3, R43, R4, !PT ;  /* 0x000000042b037209 */ /* 0x000fe20007810000 */
[----:B------:R-:W3:Y:S01]  /*1cc0*/  MUFU.EX2 R29, R29 ;  /* 0x0000001d001d7308 */ /* 0x000ee20000000800 */
[----:B--2---:R-:W-:Y:S01]  /*1cd0*/  FADD.FTZ R11, R24, R25 ;  /* 0x00000019180b7221 */ /* 0x004fe20000010000 */
[--C-:B------:R-:W-:Y:S01]  /*1ce0*/  FFMA.FTZ R61, R61, UR10, -R9.reuse ;  /* 0x0000000a3d3d7c23 */ /* 0x100fe20008010809 */
[----:B------:R-:W-:Y:S01]  /*1cf0*/  FMNMX.FTZ R4, R46, R3, !PT ;  /* 0x000000032e047209 */ /* 0x000fe20007810000 */
[--C-:B------:R-:W-:Y:S01]  /*1d00*/  FFMA.FTZ R64, R64, UR10, -R9.reuse ;  /* 0x0000000a40407c23 */ /* 0x100fe20008010809 */
[--C-:B------:R-:W-:Y:S01]  /*1d10*/  FFMA.FTZ R65, R65, UR10, -R9.reuse ;  /* 0x0000000a41417c23 */ /* 0x100fe20008010809 */
[--C-:B------:R-:W-:Y:S01]  /*1d20*/  FFMA.FTZ R68, R68, UR10, -R9.reuse ;  /* 0x0000000a44447c23 */ /* 0x100fe20008010809 */
[----:B------:R-:W-:Y:S01]  /*1d30*/  FMNMX.FTZ R3, R47, R4, !PT ;  /* 0x000000042f037209 */ /* 0x000fe20007810000 */
[----:B------:R-:W-:Y:S01]  /*1d40*/  MUFU.EX2 R32, R32 ;  /* 0x0000002000207308 */ /* 0x000fe20000000800 */
[----:B------:R-:W-:Y:S01]  /*1d50*/  FFMA.FTZ R9, R69, UR10, -R9 ;  /* 0x0000000a45097c23 */ /* 0x000fe20008010809 */
[----:B------:R-:W-:-:S02]  /*1d60*/  F2FP.F16.F32.PACK_AB R152, R25, R24 ;  /* 0x000000181998723e */ /* 0x000fc400000000ff */
[----:B------:R-:W-:-:S04]  /*1d70*/  FMNMX.FTZ R4, R50, R3, !PT ;  /* 0x0000000332047209 */ /* 0x000fc80007810000 */
[----:B------:R-:W-:Y:S01]  /*1d80*/  FMNMX.FTZ R3, R51, R4, !PT ;  /* 0x0000000433037209 */ /* 0x000fe20007810000 */
[----:B------:R-:W2:Y:S01]  /*1d90*/  MUFU.EX2 R33, R33 ;  /* 0x0000002100217308 */ /* 0x000ea20000000800 */
[----:B---3--:R-:W-:Y:S02]  /*1da0*/  F2FP.F16.F32.PACK_AB R154, R29, R28 ;  /* 0x0000001c1d9a723e */ /* 0x008fe400000000ff */
[----:B------:R-:W-:-:S04]  /*1db0*/  FMNMX.FTZ R4, R54, R3, !PT ;  /* 0x0000000336047209 */ /* 0x000fc80007810000 */
[----:B------:R-:W-:Y:S01]  /*1dc0*/  FMNMX.FTZ R3, R55, R4, !PT ;  /* 0x0000000437037209 */ /* 0x000fe20007810000 */
[----:B------:R-:W-:Y:S03]  /*1dd0*/  MUFU.EX2 R36, R36 ;  /* 0x0000002400247308 */ /* 0x000fe60000000800 */
[----:B------:R-:W-:-:S04]  /*1de0*/  FMNMX.FTZ R4, R58, R3, !PT ;  /* 0x000000033a047209 */ /* 0x000fc80007810000 */
[----:B------:R-:W-:Y:S01]  /*1df0*/  FMNMX.FTZ R3, R59, R4, !PT ;  /* 0x000000043b037209 */ /* 0x000fe20007810000 */
[----:B------:R-:W3:Y:S01]  /*1e00*/  MUFU.EX2 R37, R37 ;  /* 0x0000002500257308 */ /* 0x000ee20000000800 */
[----:B--2---:R-:W-:Y:S02]  /*1e10*/  F2FP.F16.F32.PACK_AB R156, R33, R32 ;  /* 0x00000020219c723e */ /* 0x004fe400000000ff */
[----:B------:R-:W-:-:S04]  /*1e20*/  FMNMX.FTZ R4, R62, R3, !PT ;  /* 0x000000033e047209 */ /* 0x000fc80007810000 */
[----:B------:R-:W-:Y:S01]  /*1e30*/  FMNMX.FTZ R3, R63, R4, !PT ;  /* 0x000000043f037209 */ /* 0x000fe20007810000 */
[----:B------:R-:W-:Y:S03]  /*1e40*/  MUFU.EX2 R40, R40 ;  /* 0x0000002800287308 */ /* 0x000fe60000000800 */
[----:B------:R-:W-:-:S04]  /*1e50*/  FMNMX.FTZ R4, R66, R3, !PT ;  /* 0x0000000342047209 */ /* 0x000fc80007810000 */
[----:B------:R-:W-:Y:S01]  /*1e60*/  FMNMX.FTZ R3, R67, R4, !PT ;  /* 0x0000000443037209 */ /* 0x000fe20007810000 */
[----:B------:R-:W2:Y:S01]  /*1e70*/  MUFU.EX2 R41, R41 ;  /* 0x0000002900297308 */ /* 0x000ea20000000800 */
[----:B---3--:R-:W-:Y:S02]  /*1e80*/  F2FP.F16.F32.PACK_AB R158, R37, R36 ;  /* 0x00000024259e723e */ /* 0x008fe400000000ff */
[----:B------:R-:W-:-:S04]  /*1e90*/  FMNMX.FTZ R4, R70, R3, !PT ;  /* 0x0000000346047209 */ /* 0x000fc80007810000 */
[----:B------:R-:W-:Y:S01]  /*1ea0*/  FMNMX.FTZ R4, R71, R4, !PT ;  /* 0x0000000447047209 */ /* 0x000fe20007810000 */
[----:B------:R-:W-:Y:S04]  /*1eb0*/  MUFU.EX2 R44, R44 ;  /* 0x0000002c002c7308 */ /* 0x000fe80000000800 */
[----:B------:R-:W3:Y:S04]  /*1ec0*/  SHFL.BFLY PT, R3, R4, 0x2, 0x1f ;  /* 0x0c401f0004037f89 */ /* 0x000ee800000e0000 */
[----:B------:R-:W4:Y:S01]  /*1ed0*/  MUFU.EX2 R45, R45 ;  /* 0x0000002d002d7308 */ /* 0x000f220000000800 */
[----:B--2---:R-:W-:-:S07]  /*1ee0*/  F2FP.F16.F32.PACK_AB R160, R41, R40 ;  /* 0x0000002829a0723e */ /* 0x004fce00000000ff */
[----:B------:R-:W-:Y:S08]  /*1ef0*/  MUFU.EX2 R48, R48 ;  /* 0x0000003000307308 */ /* 0x000ff00000000800 */
[----:B------:R-:W2:Y:S01]  /*1f00*/  MUFU.EX2 R49, R49 ;  /* 0x0000003100317308 */ /* 0x000ea20000000800 */
[----:B----4-:R-:W-:Y:S02]  /*1f10*/  F2FP.F16.F32.PACK_AB R162, R45, R44 ;  /* 0x0000002c2da2723e */ /* 0x010fe400000000ff */
[----:B---3--:R-:W-:-:S05]  /*1f20*/  FMNMX.FTZ R5, R4, R3, !PT ;  /* 0x0000000304057209 */ /* 0x008fca0007810000 */
[----:B------:R-:W-:Y:S01]  /*1f30*/  MUFU.EX2 R52, R52 ;  /* 0x0000003400347308 */ /* 0x000fe20000000800 */
[----:B------:R-:W3:Y:S07]  /*1f40*/  SHFL.BFLY PT, R4, R5, 0x1, 0x1f ;  /* 0x0c201f0005047f89 */ /* 0x000eee00000e0000 */
[----:B------:R-:W4:Y:S01]  /*1f50*/  MUFU.EX2 R53, R53 ;  /* 0x0000003500357308 */ /* 0x000f220000000800 */
[----:B--2---:R-:W-:-:S07]  /*1f60*/  F2FP.F16.F32.PACK_AB R164, R49, R48 ;  /* 0x0000003031a4723e */ /* 0x004fce00000000ff */
[----:B------:R-:W-:Y:S08]  /*1f70*/  MUFU.EX2 R56, R56 ;  /* 0x0000003800387308 */ /* 0x000ff00000000800 */
[----:B------:R-:W-:Y:S01]  /*1f80*/  MUFU.EX2 R57, R57 ;  /* 0x0000003900397308 */ /* 0x000fe20000000800 */
[----:B---3--:R-:W-:Y:S02]  /*1f90*/  FMNMX.FTZ R3, R5, R4, !PT ;  /* 0x0000000405037209 */ /* 0x008fe40007810000 */
[----:B----4-:R-:W-:-:S02]  /*1fa0*/  F2FP.F16.F32.PACK_AB R166, R53, R52 ;  /* 0x0000003435a6723e */ /* 0x010fc400000000ff */
[C---:B------:R-:W-:Y:S01]  /*1fb0*/  FSETP.NEU.FTZ.AND P1, PT, R3.reuse, -INF , PT ;  /* 0xff8000000300780b */ /* 0x040fe20003f3d000 */
[----:B------:R-:W-:Y:S02]  /*1fc0*/  FMUL.FTZ R4, R3, UR10 ;  /* 0x0000000a03047c20 */ /* 0x000fe40008410000 */
[----:B------:R-:W-:Y:S03]  /*1fd0*/  MUFU.EX2 R60, R60 ;  /* 0x0000003c003c7308 */ /* 0x000fe60000000800 */
[----:B------:R-:W-:Y:S01]  /*1fe0*/  FSEL R5, R4, RZ, P1 ;  /* 0x000000ff04057208 */ /* 0x000fe20000800000 */
[----:B------:R-:W-:Y:S01]  /*1ff0*/  FADD.FTZ R4, R28, R11 ;  /* 0x0000000b1c047221 */ /* 0x000fe20000010000 */
[----:B------:R-:W-:Y:S02]  /*2000*/  ISETP.NE.AND P1, PT, R12, RZ, PT ;  /* 0x000000ff0c00720c */ /* 0x000fe40003f25270 */
[----:B------:R-:W-:Y:S01]  /*2010*/  IADD3 R12, -R18, 0xb, RZ ;  /* 0x0000000b120c7810 */ /* 0x000fe20007ffe1ff */
[--C-:B------:R-:W-:Y:S01]  /*2020*/  FFMA.FTZ R26, R26, UR10, -R5.reuse ;  /* 0x0000000a1a1a7c23 */ /* 0x100fe20008010805 */
[--C-:B------:R-:W-:Y:S01]  /*2030*/  FFMA.FTZ R27, R27, UR10, -R5.reuse ;  /* 0x0000000a1b1b7c23 */ /* 0x100fe20008010805 */
[--C-:B------:R-:W-:Y:S01]  /*2040*/  FFMA.FTZ R30, R30, UR10, -R5.reuse ;  /* 0x0000000a1e1e7c23 */ /* 0x100fe20008010805 */
[--C-:B------:R-:W-:Y:S01]  /*2050*/  FFMA.FTZ R31, R31, UR10, -R5.reuse ;  /* 0x0000000a1f1f7c23 */ /* 0x100fe20008010805 */
[--C-:B------:R-:W-:Y:S01]  /*2060*/  FFMA.FTZ R34, R34, UR10, -R5.reuse ;  /* 0x0000000a22227c23 */ /* 0x100fe20008010805 */
[--C-:B------:R-:W-:Y:S01]  /*2070*/  FFMA.FTZ R35, R35, UR10, -R5.reuse ;  /* 0x0000000a23237c23 */ /* 0x100fe20008010805 */
[----:B------:R-:W-:Y:S01]  /*2080*/  MUFU.EX2 R26, R26 ;  /* 0x0000001a001a7308 */ /* 0x000fe20000000800 */
[----:B------:R-:W-:Y:S01]  /*2090*/  FADD.FTZ R11, R29, R4 ;  /* 0x000000041d0b7221 */ /* 0x000fe20000010000 */
[--C-:B------:R-:W-:Y:S01]  /*20a0*/  FFMA.FTZ R38, R38, UR10, -R5.reuse ;  /* 0x0000000a26267c23 */ /* 0x100fe20008010805 */
[--C-:B------:R-:W-:Y:S01]  /*20b0*/  FFMA.FTZ R39, R39, UR10, -R5.reuse ;  /* 0x0000000a27277c23 */ /* 0x100fe20008010805 */
[----:B------:R-:W-:Y:S01]  /*20c0*/  FFMA.FTZ R42, R42, UR10, -R5 ;  /* 0x0000000a2a2a7c23 */ /* 0x000fe20008010805 */
[----:B------:R-:W-:Y:S01]  /*20d0*/  FADD.FTZ R4, R32, R11 ;  /* 0x0000000b20047221 */ /* 0x000fe20000010000 */
[--C-:B------:R-:W-:Y:S01]  /*20e0*/  FFMA.FTZ R43, R43, UR10, -R5.reuse ;  /* 0x0000000a2b2b7c23 */ /* 0x100fe20008010805 */
[--C-:B------:R-:W-:Y:S01]  /*20f0*/  FFMA.FTZ R46, R46, UR10, -R5.reuse ;  /* 0x0000000a2e2e7c23 */ /* 0x100fe20008010805 */
[----:B------:R-:W2:Y:S01]  /*2100*/  MUFU.EX2 R27, R27 ;  /* 0x0000001b001b7308 */ /* 0x000ea20000000800 */
[----:B------:R-:W-:Y:S01]  /*2110*/  FADD.FTZ R13, R33, R4 ;  /* 0x00000004210d7221 */ /* 0x000fe20000010000 */
[--C-:B------:R-:W-:Y:S01]  /*2120*/  FFMA.FTZ R47, R47, UR10, -R5.reuse ;  /* 0x0000000a2f2f7c23 */ /* 0x100fe20008010805 */
[--C-:B------:R-:W-:Y:S01]  /*2130*/  FFMA.FTZ R50, R50, UR10, -R5.reuse ;  /* 0x0000000a32327c23 */ /* 0x100fe20008010805 */
[----:B------:R-:W-:Y:S01]  /*2140*/  FFMA.FTZ R51, R51, UR10, -R5 ;  /* 0x0000000a33337c23 */ /* 0x000fe20008010805 */
[----:B------:R-:W-:Y:S01]  /*2150*/  FADD.FTZ R10, R36, R13 ;  /* 0x0000000d240a7221 */ /* 0x000fe20000010000 */
[--C-:B------:R-:W-:Y:S01]  /*2160*/  FFMA.FTZ R54, R54, UR10, -R5.reuse ;  /* 0x0000000a36367c23 */ /* 0x100fe20008010805 */
[--C-:B------:R-:W-:Y:S01]  /*2170*/  FFMA.FTZ R55, R55, UR10, -R5.reuse ;  /* 0x0000000a37377c23 */ /* 0x100fe20008010805 */
[----:B------:R-:W3:Y:S01]  /*2180*/  MUFU.EX2 R30, R30 ;  /* 0x0000001e001e7308 */ /* 0x000ee20000000800 */
[----:B------:R-:W-:Y:S01]  /*2190*/  FADD.FTZ R13, R37, R10 ;  /* 0x0000000a250d7221 */ /* 0x000fe20000010000 */
[--C-:B------:R-:W-:Y:S01]  /*21a0*/  FFMA.FTZ R58, R58, UR10, -R5.reuse ;  /* 0x0000000a3a3a7c23 */ /* 0x100fe20008010805 */
[--C-:B------:R-:W-:Y:S01]  /*21b0*/  FFMA.FTZ R59, R59, UR10, -R5.reuse ;  /* 0x0000000a3b3b7c23 */ /* 0x100fe20008010805 */
[----:B------:R-:W-:Y:S01]  /*21c0*/  FFMA.FTZ R62, R62, UR10, -R5 ;  /* 0x0000000a3e3e7c23 */ /* 0x000fe20008010805 */
[----:B------:R-:W-:Y:S01]  /*21d0*/  FADD.FTZ R14, R40, R13 ;  /* 0x0000000d280e7221 */ /* 0x000fe20000010000 */
[--C-:B------:R-:W-:Y:S01]  /*21e0*/  FFMA.FTZ R63, R63, UR10, -R5.reuse ;  /* 0x0000000a3f3f7c23 */ /* 0x100fe20008010805 */
[----:B------:R-:W-:Y:S01]  /*21f0*/  FFMA.FTZ R66, R66, UR10, -R5 ;  /* 0x0000000a42427c23 */ /* 0x000fe20008010805 */
[----:B------:R-:W4:Y:S01]  /*2200*/  MUFU.EX2 R31, R31 ;  /* 0x0000001f001f7308 */ /* 0x000f220000000800 */
[----:B--2---:R-:W-:Y:S01]  /*2210*/  FADD.FTZ R11, R26, R27 ;  /* 0x0000001b1a0b7221 */ /* 0x004fe20000010000 */
[----:B------:R-:W-:Y:S01]  /*2220*/  FADD.FTZ R13, R41, R14 ;  /* 0x0000000e290d7221 */ /* 0x000fe20000010000 */
[--C-:B------:R-:W-:Y:S01]  /*2230*/  FFMA.FTZ R67, R67, UR10, -R5.reuse ;  /* 0x0000000a43437c23 */ /* 0x100fe20008010805 */
[--C-:B------:R-:W-:Y:S01]  /*2240*/  FFMA.FTZ R70, R70, UR10, -R5.reuse ;  /* 0x0000000a46467c23 */ /* 0x100fe20008010805 */
[----:B------:R-:W-:Y:S01]  /*2250*/  FFMA.FTZ R71, R71, UR10, -R5 ;  /* 0x0000000a47477c23 */ /* 0x000fe20008010805 */
[----:B------:R-:W-:Y:S01]  /*2260*/  FADD.FTZ R14, R44, R13 ;  /* 0x0000000d2c0e7221 */ /* 0x000fe20000010000 */
[----:B------:R-:W-:Y:S01]  /*2270*/  F2FP.F16.F32.PACK_AB R168, R57, R56 ;  /* 0x0000003839a8723e */ /* 0x000fe200000000ff */
[----:B------:R-:W2:Y:S01]  /*2280*/  MUFU.EX2 R34, R34 ;  /* 0x0000002200227308 */ /* 0x000ea20000000800 */
[----:B---3--:R-:W-:Y:S01]  /*2290*/  FADD.FTZ R4, R30, R11 ;  /* 0x0000000b1e047221 */ /* 0x008fe20000010000 */
[----:B------:R-:W-:Y:S01]  /*22a0*/  FADD.FTZ R13, R45, R14 ;  /* 0x0000000e2d0d7221 */ /* 0x000fe20000010000 */
[----:B------:R-:W-:-:S05]  /*22b0*/  F2FP.F16.F32.PACK_AB R153, R27, R26 ;  /* 0x0000001a1b99723e */ /* 0x000fca00000000ff */
[----:B------:R-:W3:Y:S01]  /*22c0*/  MUFU.EX2 R35, R35 ;  /* 0x0000002300237308 */ /* 0x000ee20000000800 */
[C---:B----4-:R-:W-:Y:S01]  /*22d0*/  FADD.FTZ R11, R31.reuse, R4 ;  /* 0x000000041f0b7221 */ /* 0x050fe20000010000 */
[----:B------:R-:W-:Y:S01]  /*22e0*/  @!P1 VIADD R4, R8, 0x22840 ;  /* 0x0002284008049836 */ /* 0x000fe20000000000 */
[----:B------:R-:W-:-:S04]  /*22f0*/  F2FP.F16.F32.PACK_AB R155, R31, R30 ;  /* 0x0000001e1f9b723e */ /* 0x000fc800000000ff */
[----:B------:R-:W-:Y:S01]  /*2300*/  @!P1 PRMT R4, RZ, 0x654, R4 ;  /* 0x00000654ff049816 */ /* 0x000fe20000000004 */
[----:B------:R-:W4:Y:S01]  /*2310*/  MUFU.EX2 R38, R38 ;  /* 0x0000002600267308 */ /* 0x000f220000000800 */
[----:B--2---:R-:W-:Y:S01]  /*2320*/  FADD.FTZ R10, R34, R11 ;  /* 0x0000000b220a7221 */ /* 0x004fe20000010000 */
[----:B------:R2:W-:Y:S06]  /*2330*/  BAR.ARV R12, 0x100 ;  /* 0x0004000c0000751d */ /* 0x0005ec0000002000 */
[----:B------:R-:W5:Y:S01]  /*2340*/  MUFU.EX2 R39, R39 ;  /* 0x0000002700277308 */ /* 0x000f620000000800 */
[C---:B---3--:R-:W-:Y:S01]  /*2350*/  FADD.FTZ R11, R35.reuse, R10 ;  /* 0x0000000a230b7221 */ /* 0x048fe20000010000 */
[----:B------:R3:W-:Y:S01]  /*2360*/  @!P1 SYNCS.ARRIVE.TRANS64.RED.A1T0 RZ, [R4+URZ], RZ ;  /* 0x000000ff04ff99a7 */ /* 0x0007e2000810043f */
[----:B------:R-:W-:-:S05]  /*2370*/  F2FP.F16.F32.PACK_AB R157, R35, R34 ;  /* 0x00000022239d723e */ /* 0x000fca00000000ff */
[----:B------:R-:W3:Y:S01]  /*2380*/  MUFU.EX2 R42, R42 ;  /* 0x0000002a002a7308 */ /* 0x000ee20000000800 */
[----:B----4-:R-:W-:-:S07]  /*2390*/  FADD.FTZ R10, R38, R11 ;  /* 0x0000000b260a7221 */ /* 0x010fce0000010000 */
[----:B------:R-:W4:Y:S01]  /*23a0*/  MUFU.EX2 R43, R43 ;  /* 0x0000002b002b7308 */ /* 0x000f220000000800 */
[C---:B-----5:R-:W-:Y:S01]  /*23b0*/  FADD.FTZ R11, R39.reuse, R10 ;  /* 0x0000000a270b7221 */ /* 0x060fe20000010000 */
[----:B------:R-:W-:Y:S01]  /*23c0*/  FADD.FTZ R10, R48, R13 ;  /* 0x0000000d300a7221 */ /* 0x000fe20000010000 */
[----:B------:R-:W-:-:S03]  /*23d0*/  F2FP.F16.F32.PACK_AB R159, R39, R38 ;  /* 0x00000026279f723e */ /* 0x000fc600000000ff */
[----:B------:R-:W-:Y:S02]  /*23e0*/  FADD.FTZ R13, R49, R10 ;  /* 0x0000000a310d7221 */ /* 0x000fe40000010000 */
[----:B------:R-:W5:Y:S01]  /*23f0*/  MUFU.EX2 R46, R46 ;  /* 0x0000002e002e7308 */ /* 0x000f620000000800 */
[----:B---3--:R-:W-:Y:S01]  /*2400*/  FADD.FTZ R4, R42, R11 ;  /* 0x0000000b2a047221 */ /* 0x008fe20000010000 */
[----:B------:R-:W-:-:S04]  /*2410*/  FADD.FTZ R10, R52, R13 ;  /* 0x0000000d340a7221 */ /* 0x000fc80000010000 */
[----:B------:R-:W-:Y:S02]  /*2420*/  FADD.FTZ R13, R53, R10 ;  /* 0x0000000a350d7221 */ /* 0x000fe40000010000 */
[----:B------:R-:W3:Y:S01]  /*2430*/  MUFU.EX2 R47, R47 ;  /* 0x0000002f002f7308 */ /* 0x000ee20000000800 */
[C---:B----4-:R-:W-:Y:S01]  /*2440*/  FADD.FTZ R11, R43.reuse, R4 ;  /* 0x000000042b0b7221 */ /* 0x050fe20000010000 */
[----:B------:R-:W-:Y:S01]  /*2450*/  FADD.FTZ R10, R56, R13 ;  /* 0x0000000d380a7221 */ /* 0x000fe20000010000 */
[----:B------:R-:W-:-:S05]  /*2460*/  F2FP.F16.F32.PACK_AB R161, R43, R42 ;  /* 0x0000002a2ba1723e */ /* 0x000fca00000000ff */
[----:B------:R-:W4:Y:S01]  /*2470*/  MUFU.EX2 R50, R50 ;  /* 0x0000003200327308 */ /* 0x000f220000000800 */
[----:B-----5:R-:W-:-:S07]  /*2480*/  FADD.FTZ R4, R46, R11 ;  /* 0x0000000b2e047221 */ /* 0x020fce0000010000 */
[----:B------:R-:W5:Y:S01]  /*2490*/  MUFU.EX2 R51, R51 ;  /* 0x0000003300337308 */ /* 0x000f620000000800 */
[C---:B---3--:R-:W-:Y:S01]  /*24a0*/  FADD.FTZ R11, R47.reuse, R4 ;  /* 0x000000042f0b7221 */ /* 0x048fe20000010000 */
[----:B------:R-:W-:-:S06]  /*24b0*/  F2FP.F16.F32.PACK_AB R163, R47, R46 ;  /* 0x0000002e2fa3723e */ /* 0x000fcc00000000ff */
[----:B------:R-:W3:Y:S01]  /*24c0*/  MUFU.EX2 R54, R54 ;  /* 0x0000003600367308 */ /* 0x000ee20000000800 */
[----:B----4-:R-:W-:Y:S01]  /*24d0*/  FADD.FTZ R4, R50, R11 ;  /* 0x0000000b32047221 */ /* 0x010fe20000010000 */
[----:B------:R-:W-:-:S04]  /*24e0*/  FADD.FTZ R11, R57, R10 ;  /* 0x0000000a390b7221 */ /* 0x000fc80000010000 */
[----:B------:R-:W-:Y:S02]  /*24f0*/  FADD.FTZ R10, R60, R11 ;  /* 0x0000000b3c0a7221 */ /* 0x000fe40000010000 */
[----:B------:R-:W4:Y:S01]  /*2500*/  MUFU.EX2 R55, R55 ;  /* 0x0000003700377308 */ /* 0x000f220000000800 */
[C---:B-----5:R-:W-:Y:S01]  /*2510*/  FADD.FTZ R5, R51.reuse, R4 ;  /* 0x0000000433057221 */ /* 0x060fe20000010000 */
[----:B------:R-:W-:-:S06]  /*2520*/  F2FP.F16.F32.PACK_AB R165, R51, R50 ;  /* 0x0000003233a5723e */ /* 0x000fcc00000000ff */
[----:B------:R-:W5:Y:S01]  /*2530*/  MUFU.EX2 R61, R61 ;  /* 0x0000003d003d7308 */ /* 0x000f620000000800 */
[----:B---3--:R-:W-:-:S07]  /*2540*/  FADD.FTZ R4, R54, R5 ;  /* 0x0000000536047221 */ /* 0x008fce0000010000 */
[----:B------:R-:W3:Y:S01]  /*2550*/  MUFU.EX2 R58, R58 ;  /* 0x0000003a003a7308 */ /* 0x000ee20000000800 */
[C---:B----4-:R-:W-:Y:S01]  /*2560*/  FADD.FTZ R5, R55.reuse, R4 ;  /* 0x0000000437057221 */ /* 0x050fe20000010000 */
[----:B------:R-:W-:-:S06]  /*2570*/  F2FP.F16.F32.PACK_AB R167, R55, R54 ;  /* 0x0000003637a7723e */ /* 0x000fcc00000000ff */
[----:B------:R-:W4:Y:S01]  /*2580*/  MUFU.EX2 R64, R64 ;  /* 0x0000004000407308 */ /* 0x000f220000000800 */
[C---:B-----5:R-:W-:Y:S01]  /*2590*/  FADD.FTZ R11, R61.reuse, R10 ;  /* 0x0000000a3d0b7221 */ /* 0x060fe20000010000 */
[----:B------:R-:W-:-:S06]  /*25a0*/  F2FP.F16.F32.PACK_AB R170, R61, R60 ;  /* 0x0000003c3daa723e */ /* 0x000fcc00000000ff */
[----:B------:R-:W5:Y:S01]  /*25b0*/  MUFU.EX2 R59, R59 ;  /* 0x0000003b003b7308 */ /* 0x000f620000000800 */
[----:B---3--:R-:W-:-:S07]  /*25c0*/  FADD.FTZ R4, R58, R5 ;  /* 0x000000053a047221 */ /* 0x008fce0000010000 */
[----:B------:R-:W3:Y:S01]  /*25d0*/  MUFU.EX2 R65, R65 ;  /* 0x0000004100417308 */ /* 0x000ee20000000800 */
[----:B----4-:R-:W-:-:S07]  /*25e0*/  FADD.FTZ R10, R64, R11 ;  /* 0x0000000b400a7221 */ /* 0x010fce0000010000 */
[----:B------:R-:W4:Y:S01]  /*25f0*/  MUFU.EX2 R62, R62 ;  /* 0x0000003e003e7308 */ /* 0x000f220000000800 */
[C---:B-----5:R-:W-:Y:S01]  /*2600*/  FADD.FTZ R5, R59.reuse, R4 ;  /* 0x000000043b057221 */ /* 0x060fe20000010000 */
[----:B------:R-:W-:-:S06]  /*2610*/  F2FP.F16.F32.PACK_AB R169, R59, R58 ;  /* 0x0000003a3ba9723e */ /* 0x000fcc00000000ff */
[----:B------:R-:W5:Y:S01]  /*2620*/  MUFU.EX2 R68, R68 ;  /* 0x0000004400447308 */ /* 0x000f620000000800 */
[C---:B---3--:R-:W-:Y:S01]  /*2630*/  FADD.FTZ R11, R65.reuse, R10 ;  /* 0x0000000a410b7221 */ /* 0x048fe20000010000 */
[----:B------:R-:W-:-:S06]  /*2640*/  F2FP.F16.F32.PACK_AB R172, R65, R64 ;  /* 0x0000004041ac723e */ /* 0x000fcc00000000ff */
[----:B------:R-:W3:Y:S01]  /*2650*/  MUFU.EX2 R63, R63 ;  /* 0x0000003f003f7308 */ /* 0x000ee20000000800 */
[----:B----4-:R-:W-:-:S07]  /*2660*/  FADD.FTZ R4, R62, R5 ;  /* 0x000000053e047221 */ /* 0x010fce0000010000 */
[----:B------:R-:W4:Y:S01]  /*2670*/  MUFU.EX2 R66, R66 ;  /* 0x0000004200427308 */ /* 0x000f220000000800 */
[----:B-----5:R-:W-:-:S07]  /*2680*/  FADD.FTZ R10, R68, R11 ;  /* 0x0000000b440a7221 */ /* 0x020fce0000010000 */
[----:B------:R-:W5:Y:S01]  /*2690*/  MUFU.EX2 R9, R9 ;  /* 0x0000000900097308 */ /* 0x000f620000000800 */
[C---:B---3--:R-:W-:Y:S01]  /*26a0*/  FADD.FTZ R11, R63.reuse, R4 ;  /* 0x000000043f0b7221 */ /* 0x048fe20000010000 */
[----:B------:R-:W-:-:S06]  /*26b0*/  F2FP.F16.F32.PACK_AB R171, R63, R62 ;  /* 0x0000003e3fab723e */ /* 0x000fcc00000000ff */
[----:B------:R-:W3:Y:S01]  /*26c0*/  MUFU.EX2 R67, R67 ;  /* 0x0000004300437308 */ /* 0x000ee20000000800 */
[----:B----4-:R-:W-:-:S07]  /*26d0*/  FADD.FTZ R4, R66, R11 ;  /* 0x0000000b42047221 */ /* 0x010fce0000010000 */
[----:B------:R-:W4:Y:S01]  /*26e0*/  MUFU.EX2 R70, R70 ;  /* 0x0000004600467308 */ /* 0x000f220000000800 */
[C---:B-----5:R-:W-:Y:S01]  /*26f0*/  FADD.FTZ R5, R9.reuse, R10 ;  /* 0x0000000a09057221 */ /* 0x060fe20000010000 */
[----:B------:R-:W-:-:S06]  /*2700*/  F2FP.F16.F32.PACK_AB R174, R9, R68 ;  /* 0x0000004409ae723e */ /* 0x000fcc00000000ff */
[----:B------:R-:W5:Y:S01]  /*2710*/  MUFU.EX2 R71, R71 ;  /* 0x0000004700477308 */ /* 0x000f620000000800 */
[C---:B---3--:R-:W-:Y:S01]  /*2720*/  FADD.FTZ R9, R67.reuse, R4 ;  /* 0x0000000443097221 */ /* 0x048fe20000010000 */
[----:B------:R-:W-:-:S03]  /*2730*/  F2FP.F16.F32.PACK_AB R173, R67, R66 ;  /* 0x0000004243ad723e */ /* 0x000fc600000000ff */
[----:B----4-:R-:W-:-:S04]  /*2740*/  FADD.FTZ R4, R70, R9 ;  /* 0x0000000946047221 */ /* 0x010fc80000010000 */
[C---:B-----5:R-:W-:Y:S01]  /*2750*/  FADD.FTZ R4, R71.reuse, R4 ;  /* 0x0000000447047221 */ /* 0x060fe20000010000 */
[----:B------:R-:W-:Y:S01]  /*2760*/  F2FP.F16.F32.PACK_AB R175, R71, R70 ;  /* 0x0000004647af723e */ /* 0x000fe200000000ff */
[----:B--2---:R-:W-:Y:S06]  /*2770*/  @!P0 BRA `(.L_x_15) ;  /* 0x0000000000048947 */ /* 0x004fec0003800000 */
[----:B------:R-:W-:Y:S01]  /*2780*/  BPT.TRAP 0x1 ;  /* 0x000000040000795c */ /* 0x000fe20000300000 */
.L_x_15:
[----:B------:R2:W3:Y:S01]  /*2790*/  SYNCS.PHASECHK.TRANS64.TRYWAIT P2, [UR21+0x22850], R7 ;  /* 0x02285007ff0075a7 */ /* 0x0004e20008040155 */
[----:B------:R-:W-:Y:S05]  /*27a0*/  @!P0 BRA `(.L_x_16) ;  /* 0x0000000000048947 */ /* 0x000fea0003800000 */
[----:B------:R-:W-:Y:S01]  /*27b0*/  BPT.TRAP 0x1 ;  /* 0x000000040000795c */ /* 0x000fe20000300000 */
.L_x_16:
[----:B---3--:R-:W-:Y:S05]  /*27c0*/  @P2 BRA `(.L_x_17) ;  /* 0x0000000000082947 */ /* 0x008fea0003800000 */
[----:B------:R-:W3:Y:S02]  /*27d0*/  SYNCS.PHASECHK.TRANS64.TRYWAIT P2, [UR21+0x22850], R7 ;  /* 0x02285007ff0075a7 */ /* 0x000ee40008040155 */
[----:B---3--:R-:W-:Y:S05]  /*27e0*/  @!P2 BRA `(.L_x_18) ;  /* 0x0000006400eca947 */ /* 0x008fea0003800000 */
.L_x_17:
[----:B------:R4:W-:Y:S01]  /*27f0*/  BAR.SYNC.DEFER_BLOCKING R6, 0x100 ;  /* 0x000400060000751d */ /* 0x0009e20000010000 */
[----:B------:R-:W-:Y:S01]  /*2800*/  UIADD3 UR6, UR46, 0x400, URZ ;  /* 0x000004002e067890 */ /* 0x000fe2000fffe03f */
[----:B---3--:R-:W-:Y:S01]  /*2810*/  @!P1 VIADD R8, R8, 0x22860 ;  /* 0x0002286008089836 */ /* 0x008fe20000000000 */
[----:B------:R-:W-:Y:S02]  /*2820*/  UISETP.GE.AND UP0, UPT, UR50, 0x61, UPT ;  /* 0x000000613200788c */ /* 0x000fe4000bf06270 */
[----:B------:R-:W-:Y:S01]  /*2830*/  USHF.R.U32.HI UR6, URZ, 0x4, UR6 ;  /* 0x000000043f067899 */ /* 0x000fe20008011606 */
[----:B------:R-:W-:Y:S01]  /*2840*/  UMOV UR7, 0x40000040 ;  /* 0x4000004000077882 */ /* 0x000fe20000000000 */
[----:B------:R-:W-:Y:S02]  /*2850*/  @!P1 PRMT R8, RZ, 0x654, R8 ;  /* 0x00000654ff089816 */ /* 0x000fe40000000008 */
[----:B------:R-:W-:Y:S01]  /*2860*/  ULOP3.LUT UR6, UR6, 0x3fff, URZ, 0xc0, !UPT ;  /* 0x00003fff06067892 */ /* 0x000fe2000f8ec03f */
[----:B------:R-:W-:-:S03]  /*2870*/  PLOP3.LUT P2, PT, PT, PT, UP0, 0x80, 0x0 ;  /* 0x000000000000781c */ /* 0x000fc60003f4f008 */
[----:B------:R-:W-:-:S04]  /*2880*/  ULOP3.LUT UR21, UR6, 0x3000000, URZ, 0xfc, !UPT ;  /* 0x0300000006157892 */ /* 0x000fc8000f8efc3f */
[----:B------:R-:W-:Y:S01]  /*2890*/  UIMAD UR11, UR39, 0xc00, UR21 ;  /* 0x00000c00270b78a4 */ /* 0x000fe2000f8e0215 */
[----:B------:R-:W-:-:S06]  /*28a0*/  WARPGROUP.ARRIVE ;  /* 0x00000000000079c5 */ /* 0x000fcc0000000000 */
[----:B------:R-:W-:Y:S02]  /*28b0*/  UMOV UR6, UR11 ;  /* 0x0000000b00067c82 */ /* 0x000fe40008000000 */
[----:B------:R-:W-:Y:S01]  /*28c0*/  HGMMA.64x256x16.F32 R24, R152, gdesc[UR4].tnspB, RZ, !UPT, gsb0 ;  /* 0x43e0000498187df0 */ /* 0x000fe2000c0008ff */
[----:B------:R-:W-:Y:S01]  /*28d0*/  UIADD3 UR6, UR11, 0x80, URZ ;  /* 0x000000800b067890 */ /* 0x000fe2000fffe03f */
[----:B------:R-:W-:Y:S01]  /*28e0*/  UMOV UR7, 0x40000040 ;  /* 0x4000004000077882 */ /* 0x000fe20000000000 */
[----:B------:R-:W-:Y:S02]  /*28f0*/  WARPGROUP.DEPBAR.LE gsb0, 0x0 ;  /* 0x00008000000079c5 */ /* 0x000fe40000010000 */
[----:B------:R-:W-:-:S15]  /*2900*/  WARPGROUP.ARRIVE ;  /* 0x00000000000079c5 */ /* 0x000fde0000000000 */
[----:B------:R-:W-:-:S08]  /*2910*/  NOP ;  /* 0x0000000000007918 */ /* 0x000fd00000000000 */
[----:B------:R-:W-:Y:S01]  /*2920*/  HGMMA.64x256x16.F32 R24, R156, gdesc[UR4].tnspB, R24, gsb0 ;  /* 0x43e000049c187df0 */ /* 0x000fe20008000818 */
        /* <DEDUP_REMOVED lines=23> */
[----:B------:R-:W-:Y:S03]  /*2aa0*/  HGMMA.64x256x16.F32 R24, R172, gdesc[UR4].tnspB, R24, gsb0 ;  /* 0x43e00004ac187df0 */ /* 0x000fe60008000818 */
[----:B------:R-:W-:Y:S02]  /*2ab0*/  WARPGROUP.DEPBAR.LE gsb0, 0x0 ;  /* 0x00008000000079c5 */ /* 0x000fe40000010000 */
[----:B------:R4:W-:Y:S01]  /*2ac0*/  @!P1 SYNCS.ARRIVE.TRANS64.RED.A1T0 RZ, [R8+URZ], RZ ;  /* 0x000000ff08ff99a7 */ /* 0x0009e2000810043f */
[----:B------:R-:W-:Y:S05]  /*2ad0*/  @!P2 BRA `(.L_x_19) ;  /* 0x0000001c004ca947 */ /* 0x000fea0003800000 */
[----:B------:R-:W-:Y:S01]  /*2ae0*/  IMAD.MOV.U32 R20, RZ, RZ, R3 ;  /* 0x000000ffff147224 */ /* 0x000fe200078e0003 */
[----:B------:R-:W-:Y:S01]  /*2af0*/  UIADD3 UR47, UR47, -0x2, URZ ;  /* 0xfffffffe2f2f7890 */ /* 0x000fe2000fffe03f */
[----:B-12---:R-:W-:Y:S01]  /*2b00*/  IMAD.MOV.U32 R7, RZ, RZ, R0 ;  /* 0x000000ffff077224 */ /* 0x006fe200078e0000 */
[----:B------:R-:W-:-:S10]  /*2b10*/  ULDC UR22, c[0x0][0x988] ;  /* 0x0002620000167ab9 */ /* 0x000fd40000000800 */
.L_x_28:
[----:B------:R-:W-:Y:S01]  /*2b20*/  UIADD3 UR39, UR39, 0x1, URZ ;  /* 0x0000000127277890 */ /* 0x000fe2000fffe03f */
[----:B------:R-:W-:Y:S01]  /*2b30*/  IMAD.U32 R0, RZ, RZ, UR47 ;  /* 0x0000002fff007e24 */ /* 0x000fe2000f8e00ff */
[----:B------:R-:W-:Y:S02]  /*2b40*/  UIADD3 UR47, UR47, -0x1, URZ ;  /* 0xffffffff2f2f7890 */ /* 0x000fe4000fffe03f */
[----:B------:R-:W-:Y:S02]  /*2b50*/  UISETP.NE.AND UP0, UPT, UR39, 0x2, UPT ;  /* 0x000000022700788c */ /* 0x000fe4000bf05270 */
[----:B------:R-:W-:Y:S02]  /*2b60*/  ISETP.GT.AND P2, PT, R0, RZ, PT ;  /* 0x000000ff0000720c */ /* 0x000fe40003f44270 */
[----:B------:R-:W-:Y:S02]  /*2b70*/  USEL UR6, URZ, 0x1, UP0 ;  /* 0x000000013f067887 */ /* 0x000fe40008000000 */
[----:B------:R-:W-:-:S02]  /*2b80*/  USEL UR39, UR39, URZ, UP0 ;  /* 0x0000003f27277287 */ /* 0x000fc40008000000 */
[----:B------:R-:W-:Y:S01]  /*2b90*/  ULOP3.LUT UR42, UR42, UR6, URZ, 0x3c, !UPT ;  /* 0x000000062a2a7292 */ /* 0x000fe2000f8e3c3f */
[----:B---3--:R-:W-:Y:S11]  /*2ba0*/  @!P0 BRA `(.L_x_20) ;  /* 0x0000000000048947 */ /* 0x008ff60003800000 */
[----:B------:R-:W-:Y:S01]  /*2bb0*/  BPT.TRAP 0x1 ;  /* 0x000000040000795c */ /* 0x000fe20000300000 */
.L_x_20:
[----:B------:R-:W-:Y:S01]  /*2bc0*/  MOV R0, UR42 ;  /* 0x0000002a00007c02 */ /* 0x000fe20008000f00 */
[----:B------:R-:W-:-:S03]  /*2bd0*/  ULEA UR23, UR39, UR46, 0x3 ;  /* 0x0000002e27177291 */ /* 0x000fc6000f8e183f */
[----:B------:R-:W-:-:S04]  /*2be0*/  SHF.L.U32 R0, R0, 0x1f, RZ ;  /* 0x0000001f00007819 */ /* 0x000fc800000006ff */
[----:B------:R-:W-:-:S13]  /*2bf0*/  R2UR UR24, R0 ;  /* 0x00000000001872ca */ /* 0x000fda00000e0000 */
[----:B------:R-:W-:-:S04]  /*2c00*/  IMAD.U32 R0, RZ, RZ, UR24 ;  /* 0x00000018ff007e24 */ /* 0x000fc8000f8e00ff */
[----:B------:R1:W2:Y:S01]  /*2c10*/  SYNCS.PHASECHK.TRANS64.TRYWAIT P3, [UR23+0x22830], R0 ;  /* 0x02283000ff0075a7 */ /* 0x0002a20008060157 */
[----:B------:R-:W-:Y:S05]  /*2c20*/  @!P0 BRA `(.L_x_21) ;  /* 0x0000000000048947 */ /* 0x000fea0003800000 */
[----:B------:R-:W-:Y:S01]  /*2c30*/  BPT.TRAP 0x1 ;  /* 0x000000040000795c */ /* 0x000fe20000300000 */
.L_x_21:
[----:B--2---:R-:W-:Y:S05]  /*2c40*/  @P3 BRA `(.L_x_22) ;  /* 0x00000000000c3947 */ /* 0x004fea0003800000 */
[----:B-1----:R-:W-:-:S04]  /*2c50*/  IMAD.U32 R0, RZ, RZ, UR24 ;  /* 0x00000018ff007e24 */ /* 0x002fc8000f8e00ff */
[----:B------:R-:W1:Y:S02]  /*2c60*/  SYNCS.PHASECHK.TRANS64.TRYWAIT P3, [UR23+0x22830], R0 ;  /* 0x02283000ff0075a7 */ /* 0x000e640008060157 */
[----:B-1----:R-:W-:Y:S05]  /*2c70*/  @!P3 BRA `(.L_x_23) ;  /* 0x0000006000dcb947 */ /* 0x002fea0003800000 */
.L_x_22:
[----:B------:R-:W-:Y:S01]  /*2c80*/  UIMAD UR18, UR39, 0x300, UR20 ;  /* 0x00000300271278a4 */ /* 0x000fe2000f8e0214 */
[----:B------:R-:W-:Y:S01]  /*2c90*/  WARPGROUP.ARRIVE ;  /* 0x00000000000079c5 */ /* 0x000fe20000000000 */
[----:B------:R-:W-:Y:S01]  /*2ca0*/  UMOV UR19, 0x40000040 ;  /* 0x4000004000137882 */ /* 0x000fe20000000000 */
[----:B------:R-:W-:Y:S01]  /*2cb0*/  UMOV UR7, 0x40000040 ;  /* 0x4000004000077882 */ /* 0x000fe20000000000 */
[----:B------:R-:W-:Y:S02]  /*2cc0*/  UIADD3 UR6, UR18, 0x2, URZ ;  /* 0x0000000212067890 */ /* 0x000fe4000fffe03f */
[----:B------:R-:W-:Y:S01]  /*2cd0*/  UIADD3 UR10, UR18, 0x4, URZ ;  /* 0x00000004120a7890 */ /* 0x000fe2000fffe03f */
[----:B------:R-:W-:Y:S02]  /*2ce0*/  UMOV UR11, 0x40000040 ;  /* 0x40000040000b7882 */ /* 0x000fe40000000000 */
[----:B------:R-:W-:Y:S01]  /*2cf0*/  HGMMA.64x96x16.F32 R152, gdesc[UR16], RZ, !UPT, gsb0 ;  /* 0x01600000109879f0 */ /* 0x000fe2000c0008ff */
[----:B------:R-:W-:Y:S01]  /*2d00*/  UIADD3 UR14, UR18, 0x6, URZ ;  /* 0x00000006120e7890 */ /* 0x000fe2000fffe03f */
[----:B------:R-:W-:Y:S01]  /*2d10*/  UMOV UR15, 0x40000040 ;  /* 0x40000040000f7882 */ /* 0x000fe20000000000 */
[----:B------:R-:W-:-:S02]  /*2d20*/  WARPGROUP.DEPBAR.LE gsb0, 0x0 ;  /* 0x00008000000079c5 */ /* 0x000fc40000010000 */
[----:B------:R-:W-:-:S06]  /*2d30*/  WARPGROUP.ARRIVE ;  /* 0x00000000000079c5 */ /* 0x000fcc0000000000 */
[----:B------:R-:W-:Y:S03]  /*2d40*/  HGMMA.64x96x16.F32 R152, gdesc[UR4], R152, gsb0 ;  /* 0x01600000049879f0 */ /* 0x000fe60008000898 */
[----:B------:R-:W-:Y:S02]  /*2d50*/  WARPGROUP.DEPBAR.LE gsb0, 0x0 ;  /* 0x00008000000079c5 */ /* 0x000fe40000010000 */
[----:B------:R-:W-:-:S06]  /*2d60*/  WARPGROUP.ARRIVE ;  /* 0x00000000000079c5 */ /* 0x000fcc0000000000 */
[----:B------:R-:W-:Y:S01]  /*2d70*/  HGMMA.64x96x16.F32 R152, gdesc[UR8], R152, gsb0 ;  /* 0x01600000089879f0 */ /* 0x000fe20008000898 */
[----:B------:R-:W-:Y:S02]  /*2d80*/  UMOV UR10, UR22 ;  /* 0x00000016000a7c82 */ /* 0x000fe40008000000 */
[----:B------:R-:W-:Y:S02]  /*2d90*/  WARPGROUP.DEPBAR.LE gsb0, 0x0 ;  /* 0x00008000000079c5 */ /* 0x000fe40000010000 */
[----:B------:R-:W-:-:S06]  /*2da0*/  WARPGROUP.ARRIVE ;  /* 0x00000000000079c5 */ /* 0x000fcc0000000000 */
[----:B------:R-:W-:Y:S03]  /*2db0*/  HGMMA.64x96x16.F32 R152, gdesc[UR12], R152, gsb0 ;  /* 0x016000000c9879f0 */ /* 0x000fe60008000898 */
[----:B------:R-:W-:Y:S02]  /*2dc0*/  WARPGROUP.DEPBAR.LE gsb0, 0x0 ;  /* 0x00008000000079c5 */ /* 0x000fe40000010000 */
[----:B-1----:R-:W-:Y:S02]  /*2dd0*/  FMNMX.FTZ R0, R152, R7, !PT ;  /* 0x0000000798007209 */ /* 0x002fe40007810000 */
[----:B----4-:R-:W-:Y:S02]  /*2de0*/  FMNMX.FTZ R8, R154, R20, !PT ;  /* 0x000000149a087209 */ /* 0x010fe40007810000 */
[----:B------:R-:W-:-:S04]  /*2df0*/  FMNMX.FTZ R3, R153, R0, !PT ;  /* 0x0000000099037209 */ /* 0x000fc80007810000 */
        /* <DEDUP_REMOVED lines=21> */
[----:B------:R-:W-:-:S05]  /*2f50*/  FMNMX.FTZ R3, R197, R0, !PT ;  /* 0x00000000c5037209 */ /* 0x000fca0007810000 */
[----:B------:R-:W1:Y:S02]  /*2f60*/  SHFL.BFLY PT, R0, R3, 0x2, 0x1f ;  /* 0x0c401f0003007f89 */ /* 0x000e6400000e0000 */
[----:B-1----:R-:W-:Y:S02]  /*2f70*/  FMNMX.FTZ R9, R3, R0, !PT ;  /* 0x0000000003097209 */ /* 0x002fe40007810000 */
[----:B------:R-:W-:-:S03]  /*2f80*/  FMNMX.FTZ R3, R155, R8, !PT ;  /* 0x000000089b037209 */ /* 0x000fc60007810000 */
[----:B------:R-:W1:Y:S01]  /*2f90*/  SHFL.BFLY PT, R0, R9, 0x1, 0x1f ;  /* 0x0c201f0009007f89 */ /* 0x000e6200000e0000 */
[----:B------:R-:W-:-:S04]  /*2fa0*/  FMNMX.FTZ R8, R158, R3, !PT ;  /* 0x000000039e087209 */ /* 0x000fc80007810000 */
[----:B------:R-:W-:-:S04]  /*2fb0*/  FMNMX.FTZ R3, R159, R8, !PT ;  /* 0x000000089f037209 */ /* 0x000fc80007810000 */
[----:B------:R-:W-:-:S04]  /*2fc0*/  FMNMX.FTZ R8, R162, R3, !PT ;  /* 0x00000003a2087209 */ /* 0x000fc80007810000 */
[----:B------:R-:W-:-:S04]  /*2fd0*/  FMNMX.FTZ R3, R163, R8, !PT ;  /* 0x00000008a3037209 */ /* 0x000fc80007810000 */
[----:B------:R-:W-:-:S04]  /*2fe0*/  FMNMX.FTZ R10, R166, R3, !PT ;  /* 0x00000003a60a7209 */ /* 0x000fc80007810000 */
[----:B------:R-:W-:Y:S02]  /*2ff0*/  FMNMX.FTZ R3, R167, R10, !PT ;  /* 0x0000000aa7037209 */ /* 0x000fe40007810000 */
[----:B-1----:R-:W-:Y:S02]  /*3000*/  FMNMX.FTZ R0, R9, R0, !PT ;  /* 0x0000000009007209 */ /* 0x002fe40007810000 */
[----:B------:R-:W-:-:S03]  /*3010*/  FMNMX.FTZ R10, R170, R3, !PT ;  /* 0x00000003aa0a7209 */ /* 0x000fc60007810000 */
[C---:B------:R-:W-:Y:S01]  /*3020*/  FMUL.FTZ R12, R0.reuse, UR10 ;  /* 0x0000000a000c7c20 */ /* 0x040fe20008410000 */
[----:B------:R-:W-:Y:S01]  /*3030*/  FMNMX.FTZ R3, R171, R10, !PT ;  /* 0x0000000aab037209 */ /* 0x000fe20007810000 */
[----:B------:R-:W-:Y:S02]  /*3040*/  FADD.FTZ R6, -R0, R7 ;  /* 0x0000000700067221 */ /* 0x000fe40000010100 */
[--C-:B------:R-:W-:Y:S01]  /*3050*/  FFMA.FTZ R164, R164, UR10, -R12.reuse ;  /* 0x0000000aa4a47c23 */ /* 0x100fe2000801080c */
[----:B------:R-:W-:Y:S01]  /*3060*/  FMNMX.FTZ R10, R174, R3, !PT ;  /* 0x00000003ae0a7209 */ /* 0x000fe20007810000 */
[--C-:B------:R-:W-:Y:S01]  /*3070*/  FFMA.FTZ R9, R157, UR10, -R12.reuse ;  /* 0x0000000a9d097c23 */ /* 0x100fe2000801080c */
[--C-:B------:R-:W-:Y:S01]  /*3080*/  FFMA.FTZ R157, R172, UR10, -R12.reuse ;  /* 0x0000000aac9d7c23 */ /* 0x100fe2000801080c */
[--C-:B------:R-:W-:Y:S01]  /*3090*/  FFMA.FTZ R11, R156, UR10, -R12.reuse ;  /* 0x0000000a9c0b7c23 */ /* 0x100fe2000801080c */
[----:B------:R-:W-:Y:S01]  /*30a0*/  FMNMX.FTZ R3, R175, R10, !PT ;  /* 0x0000000aaf037209 */ /* 0x000fe20007810000 */
[--C-:B------:R-:W-:Y:S01]  /*30b0*/  FFMA.FTZ R161, R161, UR10, -R12.reuse ;  /* 0x0000000aa1a17c23 */ /* 0x100fe2000801080c */
[--C-:B------:R-:W-:Y:S01]  /*30c0*/  FFMA.FTZ R21, R173, UR10, -R12.reuse ;  /* 0x0000000aad157c23 */ /* 0x100fe2000801080c */
[----:B------:R-:W-:Y:S01]  /*30d0*/  MUFU.EX2 R8, R11 ;  /* 0x0000000b00087308 */ /* 0x000fe20000000800 */
        /* <DEDUP_REMOVED lines=15> */
[----:B------:R1:W-:Y:S01]  /*31d0*/  MUFU.EX2 R11, R161 ;  /* 0x000000a1000b7308 */ /* 0x0003e20000000800 */
[----:B------:R-:W-:Y:S01]  /*31e0*/  FMNMX.FTZ R14, R186, R3, !PT ;  /* 0x00000003ba0e7209 */ /* 0x000fe20007810000 */
[--C-:B------:R-:W-:Y:S01]  /*31f0*/  FFMA.FTZ R169, R192, UR10, -R12.reuse ;  /* 0x0000000ac0a97c23 */ /* 0x100fe2000801080c */
[--C-:B------:R-:W-:Y:S01]  /*3200*/  FFMA.FTZ R196, R196, UR10, -R12.reuse ;  /* 0x0000000ac4c47c23 */ /* 0x100fe2000801080c */
[----:B------:R-:W-:Y:S01]  /*3210*/  FFMA.FTZ R197, R197, UR10, -R12 ;  /* 0x0000000ac5c57c23 */ /* 0x000fe2000801080c */
[----:B------:R-:W-:Y:S01]  /*3220*/  FMNMX.FTZ R3, R187, R14, !PT ;  /* 0x0000000ebb037209 */ /* 0x000fe20007810000 */
[----:B------:R-:W-:-:S02]  /*3230*/  FMUL.FTZ R6, R6, UR10 ;  /* 0x0000000a06067c20 */ /* 0x000fc40008410000 */
[----:B------:R-:W-:Y:S01]  /*3240*/  MUFU.EX2 R7, R7 ;  /* 0x0000000700077308 */ /* 0x000fe20000000800 */
[----:B------:R-:W-:Y:S01]  /*3250*/  FMNMX.FTZ R14, R190, R3, !PT ;  /* 0x00000003be0e7209 */ /* 0x000fe20007810000 */
[----:B-1----:R-:W-:-:S03]  /*3260*/  FFMA.FTZ R161, R184, UR10, -R12 ;  /* 0x0000000ab8a17c23 */ /* 0x002fc6000801080c */
[----:B------:R-:W-:-:S03]  /*3270*/  FMNMX.FTZ R3, R191, R14, !PT ;  /* 0x0000000ebf037209 */ /* 0x000fc60007810000 */
[----:B------:R-:W1:Y:S01]  /*3280*/  MUFU.EX2 R6, R6 ;  /* 0x0000000600067308 */ /* 0x000e620000000800 */
[----:B------:R-:W-:-:S04]  /*3290*/  FMNMX.FTZ R14, R194, R3, !PT ;  /* 0x00000003c20e7209 */ /* 0x000fc80007810000 */
[----:B------:R-:W-:-:S03]  /*32a0*/  FMNMX.FTZ R3, R195, R14, !PT ;  /* 0x0000000ec3037209 */ /* 0x000fc60007810000 */
[----:B------:R-:W-:Y:S01]  /*32b0*/  MUFU.EX2 R14, R157 ;  /* 0x0000009d000e7308 */ /* 0x000fe20000000800 */
[----:B------:R-:W-:-:S04]  /*32c0*/  FMNMX.FTZ R164, R198, R3, !PT ;  /* 0x00000003c6a47209 */ /* 0x000fc80007810000 */
[----:B------:R-:W-:Y:S01]  /*32d0*/  FMNMX.FTZ R3, R199, R164, !PT ;  /* 0x000000a4c7037209 */ /* 0x000fe20007810000 */
[--C-:B------:R-:W-:Y:S01]  /*32e0*/  FFMA.FTZ R164, R176, UR10, -R12.reuse ;  /* 0x0000000ab0a47c23 */ /* 0x100fe2000801080c */
[--C-:B------:R-:W-:Y:S01]  /*32f0*/  FFMA.FTZ R176, R189, UR10, -R12.reuse ;  /* 0x0000000abdb07c23 */ /* 0x100fe2000801080c */
[----:B------:R2:W-:Y:S01]  /*3300*/  MUFU.EX2 R157, R180 ;  /* 0x000000b4009d7308 */ /* 0x0005e20000000800 */
[----:B-1----:R-:W-:Y:S01]  /*3310*/  FFMA.FTZ R5, R6, R5, R7 ;  /* 0x0000000506057223 */ /* 0x002fe20000010007 */
[----:B------:R-:W1:Y:S01]  /*3320*/  SHFL.BFLY PT, R172, R3, 0x2, 0x1f ;  /* 0x0c401f0003ac7f89 */ /* 0x000e6200000e0000 */
[-C--:B------:R-:W-:Y:S01]  /*3330*/  FMUL.FTZ R24, R24, R6.reuse ;  /* 0x0000000618187220 */ /* 0x080fe20000410000 */
[-C--:B------:R-:W-:Y:S01]  /*3340*/  FMUL.FTZ R25, R25, R6.reuse ;  /* 0x0000000619197220 */ /* 0x080fe20000410000 */
[-C--:B------:R-:W-:Y:S01]  /*3350*/  FMUL.FTZ R28, R28, R6.reuse ;  /* 0x000000061c1c7220 */ /* 0x080fe20000410000 */
[-C--:B------:R-:W-:Y:S01]  /*3360*/  FMUL.FTZ R29, R29, R6.reuse ;  /* 0x000000061d1d7220 */ /* 0x080fe20000410000 */
[-C--:B------:R-:W-:Y:S01]  /*3370*/  FMUL.FTZ R32, R32, R6.reuse ;  /* 0x0000000620207220 */ /* 0x080fe20000410000 */
[----:B------:R-:W3:Y:S01]  /*3380*/  MUFU.EX2 R152, R152 ;  /* 0x0000009800987308 */ /* 0x000ee20000000800 */
[--C-:B--2---:R-:W-:Y:S01]  /*3390*/  FFMA.FTZ R180, R193, UR10, -R12.reuse ;  /* 0x0000000ac1b47c23 */ /* 0x104fe2000801080c */
[-C--:B------:R-:W-:Y:S01]  /*33a0*/  FMUL.FTZ R33, R33, R6.reuse ;  /* 0x0000000621217220 */ /* 0x080fe20000410000 */
[-C--:B------:R-:W-:Y:S01]  /*33b0*/  FMUL.FTZ R36, R36, R6.reuse ;  /* 0x0000000624247220 */ /* 0x080fe20000410000 */
[-C--:B------:R-:W-:Y:S01]  /*33c0*/  FMUL.FTZ R37, R37, R6.reuse ;  /* 0x0000000625257220 */ /* 0x080fe20000410000 */
[-C--:B------:R-:W-:Y:S01]  /*33d0*/  FMUL.FTZ R40, R40, R6.reuse ;  /* 0x0000000628287220 */ /* 0x080fe20000410000 */
[-C--:B------:R-:W-:Y:S01]  /*33e0*/  FMUL.FTZ R41, R41, R6.reuse ;  /* 0x0000000629297220 */ /* 0x080fe20000410000 */
[-C--:B------:R-:W-:Y:S01]  /*33f0*/  FMUL.FTZ R44, R44, R6.reuse ;  /* 0x000000062c2c7220 */ /* 0x080fe20000410000 */
[----:B------:R-:W-:Y:S01]  /*3400*/  MUFU.EX2 R9, R9 ;  /* 0x0000000900097308 */ /* 0x000fe20000000800 */
[-C--:B------:R-:W-:Y:S01]  /*3410*/  FMUL.FTZ R45, R45, R6.reuse ;  /* 0x000000062d2d7220 */ /* 0x080fe20000410000 */
[-C--:B------:R-:W-:Y:S01]  /*3420*/  FMUL.FTZ R48, R48, R6.reuse ;  /* 0x0000000630307220 */ /* 0x080fe20000410000 */
[-C--:B------:R-:W-:Y:S01]  /*3430*/  FMUL.FTZ R49, R49, R6.reuse ;  /* 0x0000000631317220 */ /* 0x080fe20000410000 */
[-C--:B------:R-:W-:Y:S01]  /*3440*/  FMUL.FTZ R52, R52, R6.reuse ;  /* 0x0000000634347220 */ /* 0x080fe20000410000 */
[-C--:B------:R-:W-:Y:S01]  /*3450*/  FMUL.FTZ R53, R53, R6.reuse ;  /* 0x0000000635357220 */ /* 0x080fe20000410000 */
[-C--:B------:R-:W-:Y:S01]  /*3460*/  FMUL.FTZ R56, R56, R6.reuse ;  /* 0x0000000638387220 */ /* 0x080fe20000410000 */
[----:B------:R-:W-:Y:S01]  /*3470*/  FMUL.FTZ R57, R57, R6 ;  /* 0x0000000639397220 */ /* 0x000fe20000410000 */
[----:B------:R-:W-:Y:S01]  /*3480*/  MUFU.EX2 R156, R156 ;  /* 0x0000009c009c7308 */ /* 0x000fe20000000800 */
[C---:B---3--:R-:W-:Y:S01]  /*3490*/  FADD.FTZ R5, R152.reuse, R5 ;  /* 0x0000000598057221 */ /* 0x048fe20000010000 */
[----:B-1----:R-:W-:Y:S01]  /*34a0*/  FMNMX.FTZ R173, R3, R172, !PT ;  /* 0x000000ac03ad7209 */ /* 0x002fe20007810000 */
[----:B------:R-:W-:Y:S01]  /*34b0*/  FFMA.FTZ R172, R185, UR10, -R12 ;  /* 0x0000000ab9ac7c23 */ /* 0x000fe2000801080c */
[----:B------:R-:W-:Y:S01]  /*34c0*/  F2FP.F16.F32.PACK_AB R152, R152, R7 ;  /* 0x000000079898723e */ /* 0x000fe200000000ff */
[-C--:B------:R-:W-:Y:S01]  /*34d0*/  FMUL.FTZ R60, R60, R6.reuse ;  /* 0x000000063c3c7220 */ /* 0x080fe20000410000 */
[-C--:B------:R-:W-:Y:S01]  /*34e0*/  FMUL.FTZ R61, R61, R6.reuse ;  /* 0x000000063d3d7220 */ /* 0x080fe20000410000 */
[----:B------:R-:W1:Y:S01]  /*34f0*/  SHFL.BFLY PT, R184, R173, 0x1, 0x1f ;  /* 0x0c201f00adb87f89 */ /* 0x000e6200000e0000 */
[----:B------:R-:W-:Y:S01]  /*3500*/  MUFU.EX2 R13, R13 ;  /* 0x0000000d000d7308 */ /* 0x000fe20000000800 */
[-C--:B------:R-:W-:Y:S01]  /*3510*/  FMUL.FTZ R64, R64, R6.reuse ;  /* 0x0000000640407220 */ /* 0x080fe20000410000 */
        /* <DEDUP_REMOVED lines=20> */
[----:B------:R-:W-:Y:S01]  /*3660*/  FMUL.FTZ R101, R101, R6 ;  /* 0x0000000665657220 */ /* 0x000fe20000410000 */
[----:B-1----:R-:W-:Y:S01]  /*3670*/  FMNMX.FTZ R3, R173, R184, !PT ;  /* 0x000000b8ad037209 */ /* 0x002fe20007810000 */
[----:B------:R-:W-:Y:S01]  /*3680*/  MUFU.EX2 R21, R21 ;  /* 0x0000001500157308 */ /* 0x000fe20000000800 */
[-C--:B------:R-:W-:Y:S01]  /*3690*/  FMUL.FTZ R104, R104, R6.reuse ;  /* 0x0000000668687220 */ /* 0x080fe20000410000 */
[-C--:B------:R-:W-:Y:S01]  /*36a0*/  FMUL.FTZ R105, R105, R6.reuse ;  /* 0x0000000669697220 */ /* 0x080fe20000410000 */
[-C--:B------:R-:W-:Y:S01]  /*36b0*/  FMUL.FTZ R108, R108, R6.reuse ;  /* 0x000000066c6c7220 */ /* 0x080fe20000410000 */
[C---:B------:R-:W-:Y:S01]  /*36c0*/  FMUL.FTZ R185, R3.reuse, UR10 ;  /* 0x0000000a03b97c20 */ /* 0x040fe20008410000 */
[----:B------:R-:W-:Y:S01]  /*36d0*/  FADD.FTZ R12, -R3, R20 ;  /* 0x00000014030c7221 */ /* 0x000fe20000010100 */
[-C--:B------:R-:W-:Y:S01]  /*36e0*/  FMUL.FTZ R109, R109, R6.reuse ;  /* 0x000000066d6d7220 */ /* 0x080fe20000410000 */
[----:B------:R-:W-:Y:S01]  /*36f0*/  FMUL.FTZ R112, R112, R6 ;  /* 0x0000000670707220 */ /* 0x000fe20000410000 */
[--C-:B------:R-:W-:Y:S01]  /*3700*/  FFMA.FTZ R184, R154, UR10, -R185.reuse ;  /* 0x0000000a9ab87c23 */ /* 0x100fe200080108b9 */
[----:B------:R-:W-:Y:S01]  /*3710*/  FMUL.FTZ R12, R12, UR10 ;  /* 0x0000000a0c0c7c20 */ /* 0x000fe20008410000 */
[--C-:B------:R-:W-:Y:S01]  /*3720*/  FFMA.FTZ R155, R155, UR10, -R185.reuse ;  /* 0x0000000a9b9b7c23 */ /* 0x100fe200080108b9 */
[--C-:B------:R-:W-:Y:S01]  /*3730*/  FFMA.FTZ R181, R158, UR10, -R185.reuse ;  /* 0x0000000a9eb57c23 */ /* 0x100fe200080108b9 */
[--C-:B------:R-:W-:Y:S01]  /*3740*/  FFMA.FTZ R188, R159, UR10, -R185.reuse ;  /* 0x0000000a9fbc7c23 */ /* 0x100fe200080108b9 */
[----:B------:R1:W-:Y:S01]  /*3750*/  MUFU.EX2 R177, R12 ;  /* 0x0000000c00b17308 */ /* 0x0003e20000000800 */
[--C-:B------:R-:W-:Y:S01]  /*3760*/  FFMA.FTZ R204, R175, UR10, -R185.reuse ;  /* 0x0000000aafcc7c23 */ /* 0x100fe200080108b9 */
[--C-:B------:R-:W-:Y:S01]  /*3770*/  FFMA.FTZ R175, R178, UR10, -R185.reuse ;  /* 0x0000000ab2af7c23 */ /* 0x100fe200080108b9 */
[--C-:B------:R-:W-:Y:S01]  /*3780*/  FFMA.FTZ R178, R179, UR10, -R185.reuse ;  /* 0x0000000ab3b27c23 */ /* 0x100fe200080108b9 */
[--C-:B------:R-:W-:Y:S01]  /*3790*/  FFMA.FTZ R179, R182, UR10, -R185.reuse ;  /* 0x0000000ab6b37c23 */ /* 0x100fe200080108b9 */
[--C-:B------:R-:W-:Y:S01]  /*37a0*/  FFMA.FTZ R159, R162, UR10, -R185.reuse ;  /* 0x0000000aa29f7c23 */ /* 0x100fe200080108b9 */
[--C-:B------:R-:W-:Y:S01]  /*37b0*/  FFMA.FTZ R182, R183, UR10, -R185.reuse ;  /* 0x0000000ab7b67c23 */ /* 0x100fe200080108b9 */
[----:B------:R-:W-:Y:S01]  /*37c0*/  IMAD.U32 R183, RZ, RZ, UR23 ;  /* 0x00000017ffb77e24 */ /* 0x000fe2000f8e00ff */
[----:B------:R-:W2:Y:S01]  /*37d0*/  MUFU.EX2 R184, R184 ;  /* 0x000000b800b87308 */ /* 0x000ea20000000800 */
[--C-:B------:R-:W-:Y:S01]  /*37e0*/  FFMA.FTZ R192, R163, UR10, -R185.reuse ;  /* 0x0000000aa3c07c23 */ /* 0x100fe200080108b9 */
[--C-:B------:R-:W-:Y:S01]  /*37f0*/  FFMA.FTZ R163, R166, UR10, -R185.reuse ;  /* 0x0000000aa6a37c23 */ /* 0x100fe200080108b9 */
[----:B------:R-:W-:Y:S01]  /*3800*/  @!P1 VIADD R154, R183, 0x22840 ;  /* 0x00022840b79a9836 */ /* 0x000fe20000000000 */
[----:B-1----:R-:W-:Y:S01]  /*3810*/  IADD3 R12, -R18, 0xb, RZ ;  /* 0x0000000b120c7810 */ /* 0x002fe20007ffe1ff */
[--C-:B------:R-:W-:Y:S01]  /*3820*/  FFMA.FTZ R202, R171, UR10, -R185.reuse ;  /* 0x0000000aabca7c23 */ /* 0x100fe200080108b9 */
[--C-:B------:R-:W-:Y:S01]  /*3830*/  FFMA.FTZ R171, R174, UR10, -R185.reuse ;  /* 0x0000000aaeab7c23 */ /* 0x100fe200080108b9 */
[--C-:B------:R-:W-:Y:S01]  /*3840*/  FFMA.FTZ R186, R186, UR10, -R185.reuse ;  /* 0x0000000ababa7c23 */ /* 0x100fe200080108b9 */
[----:B------:R-:W1:Y:S01]  /*3850*/  MUFU.EX2 R155, R155 ;  /* 0x0000009b009b7308 */ /* 0x000e620000000800 */
[----:B------:R-:W-:Y:S01]  /*3860*/  @!P1 PRMT R154, RZ, 0x654, R154 ;  /* 0x00000654ff9a9816 */ /* 0x000fe2000000009a */
[----:B------:R3:W-:Y:S06]  /*3870*/  BAR.ARV R12, 0x100 ;  /* 0x0004000c0000751d */ /* 0x0007ec0000002000 */
[----:B------:R-:W4:Y:S01]  /*3880*/  MUFU.EX2 R181, R181 ;  /* 0x000000b500b57308 */ /* 0x000f220000000800 */
[----:B--2---:R-:W-:Y:S01]  /*3890*/  FFMA.FTZ R4, R177, R4, R184 ;  /* 0x00000004b1047223 */ /* 0x004fe200000100b8 */
[----:B------:R2:W-:Y:S01]  /*38a0*/  @!P1 SYNCS.ARRIVE.TRANS64.RED.A1T0 RZ, [R154+URZ], RZ ;  /* 0x000000ff9aff99a7 */ /* 0x0005e2000810043f */
[--C-:B------:R-:W-:Y:S01]  /*38b0*/  FFMA.FTZ R187, R187, UR10, -R185.reuse ;  /* 0x0000000abbbb7c23 */ /* 0x100fe200080108b9 */
[--C-:B------:R-:W-:Y:S01]  /*38c0*/  FFMA.FTZ R189, R190, UR10, -R185.reuse ;  /* 0x0000000abebd7c23 */ /* 0x100fe200080108b9 */
[--C-:B------:R-:W-:Y:S01]  /*38d0*/  FFMA.FTZ R190, R191, UR10, -R185.reuse ;  /* 0x0000000abfbe7c23 */ /* 0x100fe200080108b9 */
[--C-:B------:R-:W-:Y:S01]  /*38e0*/  FFMA.FTZ R194, R194, UR10, -R185.reuse ;  /* 0x0000000ac2c27c23 */ /* 0x100fe200080108b9 */
[----:B------:R-:W-:Y:S01]  /*38f0*/  FFMA.FTZ R195, R195, UR10, -R185 ;  /* 0x0000000ac3c37c23 */ /* 0x000fe200080108b9 */
[----:B------:R-:W5:Y:S01]  /*3900*/  MUFU.EX2 R188, R188 ;  /* 0x000000bc00bc7308 */ /* 0x000f620000000800 */
[----:B-1----:R-:W-:Y:S01]  /*3910*/  FADD.FTZ R4, R155, R4 ;  /* 0x000000049b047221 */ /* 0x002fe20000010000 */
[----:B--2---:R-:W-:Y:S01]  /*3920*/  FADD.FTZ R154, R8, R5 ;  /* 0x00000005089a7221 */ /* 0x004fe20000010000 */
[--C-:B------:R-:W-:Y:S01]  /*3930*/  FFMA.FTZ R198, R198, UR10, -R185.reuse ;  /* 0x0000000ac6c67c23 */ /* 0x100fe200080108b9 */
[----:B------:R-:W-:Y:S01]  /*3940*/  FFMA.FTZ R199, R199, UR10, -R185 ;  /* 0x0000000ac7c77c23 */ /* 0x000fe200080108b9 */
[-C--:B------:R-:W-:Y:S01]  /*3950*/  FMUL.FTZ R113, R113, R6.reuse ;  /* 0x0000000671717220 */ /* 0x080fe20000410000 */
[----:B------:R-:W-:Y:S01]  /*3960*/  FADD.FTZ R5, R9, R154 ;  /* 0x0000009a09057221 */ /* 0x000fe20000010000 */
[-C--:B------:R-:W-:Y:S01]  /*3970*/  FMUL.FTZ R116, R116, R6.reuse ;  /* 0x0000000674747220 */ /* 0x080fe20000410000 */
[----:B------:R-:W1:Y:S01]  /*3980*/  MUFU.EX2 R159, R159 ;  /* 0x0000009f009f7308 */ /* 0x000e620000000800 */
[----:B----4-:R-:W-:Y:S01]  /*3990*/  FADD.FTZ R7, R181, R4 ;  /* 0x00000004b5077221 */ /* 0x010fe20000010000 */
[----:B------:R-:W-:Y:S01]  /*39a0*/  FADD.FTZ R154, R156, R5 ;  /* 0x000000059c9a7221 */ /* 0x000fe20000010000 */
[-C--:B------:R-:W-:Y:S01]  /*39b0*/  FMUL.FTZ R117, R117, R6.reuse ;  /* 0x0000000675757220 */ /* 0x080fe20000410000 */
[-C--:B------:R-:W-:Y:S01]  /*39c0*/  FMUL.FTZ R120, R120, R6.reuse ;  /* 0x0000000678787220 */ /* 0x080fe20000410000 */
[-C--:B------:R-:W-:Y:S01]  /*39d0*/  FMUL.FTZ R121, R121, R6.reuse ;  /* 0x0000000679797220 */ /* 0x080fe20000410000 */
[----:B------:R-:W-:Y:S01]  /*39e0*/  FADD.FTZ R5, R11, R154 ;  /* 0x0000009a0b057221 */ /* 0x000fe20000010000 */
[-C--:B------:R-:W-:Y:S01]  /*39f0*/  FMUL.FTZ R124, R124, R6.reuse ;  /* 0x000000067c7c7220 */ /* 0x080fe20000410000 */
[----:B------:R-:W2:Y:S01]  /*3a00*/  MUFU.EX2 R192, R192 ;  /* 0x000000c000c07308 */ /* 0x000ea20000000800 */
[----:B-----5:R-:W-:Y:S01]  /*3a10*/  FADD.FTZ R4, R188, R7 ;  /* 0x00000007bc047221 */ /* 0x020fe20000010000 */
[----:B------:R-:W-:Y:S01]  /*3a20*/  FADD.FTZ R154, R10, R5 ;  /* 0x000000050a9a7221 */ /* 0x000fe20000010000 */
[-C--:B------:R-:W-:Y:S01]  /*3a30*/  FMUL.FTZ R125, R125, R6.reuse ;  /* 0x000000067d7d7220 */ /* 0x080fe20000410000 */
[-C--:B------:R-:W-:Y:S01]  /*3a40*/  FMUL.FTZ R128, R128, R6.reuse ;  /* 0x0000000680807220 */ /* 0x080fe20000410000 */
[-C--:B------:R-:W-:Y:S01]  /*3a50*/  FMUL.FTZ R129, R129, R6.reuse ;  /* 0x0000000681817220 */ /* 0x080fe20000410000 */
[----:B------:R-:W-:Y:S01]  /*3a60*/  FADD.FTZ R5, R13, R154 ;  /* 0x0000009a0d057221 */ /* 0x000fe20000010000 */
[-C--:B------:R-:W-:Y:S01]  /*3a70*/  FMUL.FTZ R132, R132, R6.reuse ;  /* 0x0000000684847220 */ /* 0x080fe20000410000 */
[----:B------:R4:W-:Y:S01]  /*3a80*/  MUFU.EX2 R173, R196 ;  /* 0x000000c400ad7308 */ /* 0x0009e20000000800 */
[----:B-1----:R-:W-:Y:S01]  /*3a90*/  FADD.FTZ R7, R159, R4 ;  /* 0x000000049f077221 */ /* 0x002fe20000010000 */
[----:B------:R-:W-:Y:S01]  /*3aa0*/  FADD.FTZ R154, R160, R5 ;  /* 0x00000005a09a7221 */ /* 0x000fe20000010000 */
[-C--:B------:R-:W-:Y:S01]  /*3ab0*/  FMUL.FTZ R133, R133, R6.reuse ;  /* 0x0000000685857220 */ /* 0x080fe20000410000 */
[-C--:B------:R-:W-:Y:S01]  /*3ac0*/  FMUL.FTZ R136, R136, R6.reuse ;  /* 0x0000000688887220 */ /* 0x080fe20000410000 */
[-C--:B------:R-:W-:Y:S01]  /*3ad0*/  FMUL.FTZ R137, R137, R6.reuse ;  /* 0x0000000689897220 */ /* 0x080fe20000410000 */
[----:B------:R-:W-:Y:S01]  /*3ae0*/  FADD.FTZ R5, R15, R154 ;  /* 0x0000009a0f057221 */ /* 0x000fe20000010000 */
[-C--:B------:R-:W-:Y:S01]  /*3af0*/  FMUL.FTZ R140, R140, R6.reuse ;  /* 0x000000068c8c7220 */ /* 0x080fe20000410000 */
[----:B------:R-:W1:Y:S01]  /*3b00*/  MUFU.EX2 R163, R163 ;  /* 0x000000a300a37308 */ /* 0x000e620000000800 */
[--C-:B----4-:R-:W-:Y:S01]  /*3b10*/  FFMA.FTZ R196, R167, UR10, -R185.reuse ;  /* 0x0000000aa7c47c23 */ /* 0x110fe200080108b9 */
[----:B------:R-:W-:Y:S01]  /*3b20*/  FFMA.FTZ R167, R170, UR10, -R185 ;  /* 0x0000000aaaa77c23 */ /* 0x000fe200080108b9 */
[----:B--2---:R-:W-:Y:S01]  /*3b30*/  FADD.FTZ R4, R192, R7 ;  /* 0x00000007c0047221 */ /* 0x004fe20000010000 */
[----:B------:R-:W-:Y:S01]  /*3b40*/  FADD.FTZ R154, R14, R5 ;  /* 0x000000050e9a7221 */ /* 0x000fe20000010000 */
[-C--:B------:R-:W-:Y:S01]  /*3b50*/  FMUL.FTZ R141, R141, R6.reuse ;  /* 0x000000068d8d7220 */ /* 0x080fe20000410000 */
[-C--:B------:R-:W-:Y:S01]  /*3b60*/  FMUL.FTZ R144, R144, R6.reuse ;  /* 0x0000000690907220 */ /* 0x080fe20000410000 */
[-C--:B------:R-:W-:Y:S01]  /*3b70*/  FMUL.FTZ R145, R145, R6.reuse ;  /* 0x0000000691917220 */ /* 0x080fe20000410000 */
[----:B------:R-:W2:Y:S01]  /*3b80*/  MUFU.EX2 R196, R196 ;  /* 0x000000c400c47308 */ /* 0x000ea20000000800 */
[----:B------:R-:W-:Y:S01]  /*3b90*/  FADD.FTZ R5, R21, R154 ;  /* 0x0000009a15057221 */ /* 0x000fe20000010000 */
[-C--:B------:R-:W-:Y:S01]  /*3ba0*/  FMUL.FTZ R148, R148, R6.reuse ;  /* 0x0000000694947220 */ /* 0x080fe20000410000 */
[----:B------:R-:W-:Y:S01]  /*3bb0*/  FMUL.FTZ R149, R149, R6 ;  /* 0x0000000695957220 */ /* 0x000fe20000410000 */
[----:B------:R-:W-:Y:S01]  /*3bc0*/  F2FP.F16.F32.PACK_AB R156, R11, R156 ;  /* 0x0000009c0b9c723e */ /* 0x000fe200000000ff */
[-C--:B------:R-:W-:Y:S01]  /*3bd0*/  FMUL.FTZ R26, R26, R177.reuse ;  /* 0x000000b11a1a7220 */ /* 0x080fe20000410000 */
[----:B------:R-:W-:Y:S01]  /*3be0*/  F2FP.F16.F32.PACK_AB R160, R15, R160 ;  /* 0x000000a00fa0723e */ /* 0x000fe200000000ff */
[-C--:B------:R-:W-:Y:S01]  /*3bf0*/  FMUL.FTZ R27, R27, R177.reuse ;  /* 0x000000b11b1b7220 */ /* 0x080fe20000410000 */
[----:B------:R-:W4:Y:S01]  /*3c00*/  MUFU.EX2 R167, R167 ;  /* 0x000000a700a77308 */ /* 0x000f220000000800 */
[----:B-1----:R-:W-:Y:S01]  /*3c10*/  FADD.FTZ R7, R163, R4 ;  /* 0x00000004a3077221 */ /* 0x002fe20000010000 */
[----:B------:R-:W-:Y:S01]  /*3c20*/  F2FP.F16.F32.PACK_AB R162, R21, R14 ;  /* 0x0000000e15a2723e */ /* 0x000fe200000000ff */
[-C--:B------:R-:W-:Y:S01]  /*3c30*/  FMUL.FTZ R30, R30, R177.reuse ;  /* 0x000000b11e1e7220 */ /* 0x080fe20000410000 */
[-C--:B------:R-:W-:Y:S01]  /*3c40*/  FMUL.FTZ R31, R31, R177.reuse ;  /* 0x000000b11f1f7220 */ /* 0x080fe20000410000 */
[-C--:B------:R-:W-:Y:S01]  /*3c50*/  FMUL.FTZ R34, R34, R177.reuse ;  /* 0x000000b122227220 */ /* 0x080fe20000410000 */
[-C--:B------:R-:W-:Y:S01]  /*3c60*/  FMUL.FTZ R35, R35, R177.reuse ;  /* 0x000000b123237220 */ /* 0x080fe20000410000 */
[-C--:B------:R-:W-:Y:S01]  /*3c70*/  FMUL.FTZ R38, R38, R177.reuse ;  /* 0x000000b126267220 */ /* 0x080fe20000410000 */
[----:B------:R-:W1:Y:S01]  /*3c80*/  MUFU.EX2 R202, R202 ;  /* 0x000000ca00ca7308 */ /* 0x000e620000000800 */
[----:B--2---:R-:W-:Y:S01]  /*3c90*/  FADD.FTZ R4, R196, R7 ;  /* 0x00000007c4047221 */ /* 0x004fe20000010000 */
[-C--:B------:R-:W-:Y:S01]  /*3ca0*/  FMUL.FTZ R39, R39, R177.reuse ;  /* 0x000000b127277220 */ /* 0x080fe20000410000 */
[-C--:B------:R-:W-:Y:S01]  /*3cb0*/  FMUL.FTZ R42, R42, R177.reuse ;  /* 0x000000b12a2a7220 */ /* 0x080fe20000410000 */
[-C--:B------:R-:W-:Y:S01]  /*3cc0*/  FMUL.FTZ R43, R43, R177.reuse ;  /* 0x000000b12b2b7220 */ /* 0x080fe20000410000 */
[-C--:B------:R-:W-:Y:S01]  /*3cd0*/  FMUL.FTZ R46, R46, R177.reuse ;  /* 0x000000b12e2e7220 */ /* 0x080fe20000410000 */
[-C--:B------:R-:W-:Y:S01]  /*3ce0*/  FMUL.FTZ R47, R47, R177.reuse ;  /* 0x000000b12f2f7220 */ /* 0x080fe20000410000 */
[-C--:B------:R-:W-:Y:S01]  /*3cf0*/  FMUL.FTZ R50, R50, R177.reuse ;  /* 0x000000b132327220 */ /* 0x080fe20000410000 */
[----:B------:R-:W2:Y:S01]  /*3d00*/  MUFU.EX2 R171, R171 ;  /* 0x000000ab00ab7308 */ /* 0x000ea20000000800 */
[----:B----4-:R-:W-:Y:S01]  /*3d10*/  FADD.FTZ R7, R167, R4 ;  /* 0x00000004a7077221 */ /* 0x010fe20000010000 */
[-C--:B------:R-:W-:Y:S01]  /*3d20*/  FMUL.FTZ R51, R51, R177.reuse ;  /* 0x000000b133337220 */ /* 0x080fe20000410000 */
[-C--:B------:R-:W-:Y:S01]  /*3d30*/  FMUL.FTZ R54, R54, R177.reuse ;  /* 0x000000b136367220 */ /* 0x080fe20000410000 */
[-C--:B------:R-:W-:Y:S01]  /*3d40*/  FMUL.FTZ R55, R55, R177.reuse ;  /* 0x000000b137377220 */ /* 0x080fe20000410000 */
[-C--:B------:R-:W-:Y:S01]  /*3d50*/  FMUL.FTZ R58, R58, R177.reuse ;  /* 0x000000b13a3a7220 */ /* 0x080fe20000410000 */
[-C--:B------:R-:W-:Y:S01]  /*3d60*/  FMUL.FTZ R59, R59, R177.reuse ;  /* 0x000000b13b3b7220 */ /* 0x080fe20000410000 */
[-C--:B------:R-:W-:Y:S01]  /*3d70*/  FMUL.FTZ R62, R62, R177.reuse ;  /* 0x000000b13e3e7220 */ /* 0x080fe20000410000 */
[----:B------:R-:W4:Y:S01]  /*3d80*/  MUFU.EX2 R204, R204 ;  /* 0x000000cc00cc7308 */ /* 0x000f220000000800 */
[----:B-1----:R-:W-:Y:S01]  /*3d90*/  FADD.FTZ R4, R202, R7 ;  /* 0x00000007ca047221 */ /* 0x002fe20000010000 */
[-C--:B------:R-:W-:Y:S01]  /*3da0*/  FMUL.FTZ R63, R63, R177.reuse ;  /* 0x000000b13f3f7220 */ /* 0x080fe20000410000 */
        /* <DEDUP_REMOVED lines=38> */
[C---:B----4-:R-:W-:Y:S01]  /*4010*/  FADD.FTZ R154, R153.reuse, R154 ;  /* 0x0000009a999a7221 */ /* 0x050fe20000010000 */
[----:B------:R-:W-:Y:S01]  /*4020*/  F2FP.F16.F32.PACK_AB R164, R153, R164 ;  /* 0x000000a499a4723e */ /* 0x000fe200000000ff */
[-C--:B------:R-:W-:Y:S01]  /*4030*/  FMUL.FTZ R123, R123, R177.reuse ;  /* 0x000000b17b7b7220 */ /* 0x080fe20000410000 */
[----:B------:R-:W-:Y:S01]  /*4040*/  F2FP.F16.F32.PACK_AB R153, R155, R184 ;  /* 0x000000b89b99723e */ /* 0x000fe200000000ff */
[----:B------:R-:W-:Y:S01]  /*4050*/  FADD.FTZ R5, R157, R154 ;  /* 0x0000009a9d057221 */ /* 0x000fe20000010000 */
        /* <DEDUP_REMOVED lines=17> */
[----:B------:R-:W-:Y:S01]  /*4170*/  FMUL.FTZ R151, R151, R177 ;  /* 0x000000b197977220 */ /* 0x000fe20000410000 */
[----:B------:R-:W2:Y:S01]  /*4180*/  MUFU.EX2 R161, R161 ;  /* 0x000000a100a17308 */ /* 0x000ea20000000800 */
[C---:B----4-:R-:W-:Y:S01]  /*4190*/  FADD.FTZ R154, R168.reuse, R5 ;  /* 0x00000005a89a7221 */ /* 0x050fe20000010000 */
[----:B------:R-:W-:-:S02]  /*41a0*/  F2FP.F16.F32.PACK_AB R166, R168, R157 ;  /* 0x0000009da8a6723e */ /* 0x000fc400000000ff */
[----:B------:R-:W-:Y:S02]  /*41b0*/  F2FP.F16.F32.PACK_AB R157, R192, R159 ;  /* 0x0000009fc09d723e */ /* 0x000fe400000000ff */
[----:B------:R-:W-:Y:S02]  /*41c0*/  F2FP.F16.F32.PACK_AB R159, R196, R163 ;  /* 0x000000a3c49f723e */ /* 0x000fe400000000ff */
[----:B------:R-:W4:Y:S01]  /*41d0*/  MUFU.EX2 R186, R186 ;  /* 0x000000ba00ba7308 */ /* 0x000f220000000800 */
[----:B-1----:R-:W-:Y:S01]  /*41e0*/  FADD.FTZ R7, R182, R7 ;  /* 0x00000007b6077221 */ /* 0x002fe20000010000 */
[----:B------:R-:W-:Y:S02]  /*41f0*/  F2FP.F16.F32.PACK_AB R163, R204, R171 ;  /* 0x000000abcca3723e */ /* 0x000fe400000000ff */
[----:B------:R-:W-:-:S04]  /*4200*/  F2FP.F16.F32.PACK_AB R155, R188, R181 ;  /* 0x000000b5bc9b723e */ /* 0x000fc800000000ff */
[----:B------:R-:W1:Y:S01]  /*4210*/  MUFU.EX2 R172, R172 ;  /* 0x000000ac00ac7308 */ /* 0x000e620000000800 */
[----:B--2---:R-:W-:-:S07]  /*4220*/  FADD.FTZ R5, R161, R154 ;  /* 0x0000009aa1057221 */ /* 0x004fce0000010000 */
[----:B------:R-:W2:Y:S01]  /*4230*/  MUFU.EX2 R187, R187 ;  /* 0x000000bb00bb7308 */ /* 0x000ea20000000800 */
[----:B----4-:R-:W-:-:S07]  /*4240*/  FADD.FTZ R4, R186, R7 ;  /* 0x00000007ba047221 */ /* 0x010fce0000010000 */
[----:B------:R-:W4:Y:S01]  /*4250*/  MUFU.EX2 R165, R165 ;  /* 0x000000a500a57308 */ /* 0x000f220000000800 */
[C---:B-1----:R-:W-:Y:S01]  /*4260*/  FADD.FTZ R154, R172.reuse, R5 ;  /* 0x00000005ac9a7221 */ /* 0x042fe20000010000 */
[----:B------:R-:W-:Y:S02]  /*4270*/  F2FP.F16.F32.PACK_AB R168, R172, R161 ;  /* 0x000000a1aca8723e */ /* 0x000fe400000000ff */
[----:B------:R-:W-:Y:S02]  /*4280*/  F2FP.F16.F32.PACK_AB R161, R202, R167 ;  /* 0x000000a7caa1723e */ /* 0x000fe400000000ff */
[----:B------:R-:W-:Y:S02]  /*4290*/  F2FP.F16.F32.PACK_AB R167, R182, R179 ;  /* 0x000000b3b6a7723e */ /* 0x000fe400000000ff */
[----:B------:R-:W1:Y:S01]  /*42a0*/  MUFU.EX2 R189, R189 ;  /* 0x000000bd00bd7308 */ /* 0x000e620000000800 */
[----:B--2---:R-:W-:-:S07]  /*42b0*/  FADD.FTZ R4, R187, R4 ;  /* 0x00000004bb047221 */ /* 0x004fce0000010000 */
[----:B------:R-:W2:Y:S01]  /*42c0*/  MUFU.EX2 R176, R176 ;  /* 0x000000b000b07308 */ /* 0x000ea20000000800 */
[----:B----4-:R-:W-:Y:S01]  /*42d0*/  FADD.FTZ R5, R165, R154 ;  /* 0x0000009aa5057221 */ /* 0x010fe20000010000 */
[----:B------:R-:W-:-:S06]  /*42e0*/  F2FP.F16.F32.PACK_AB R154, R9, R8 ;  /* 0x00000008099a723e */ /* 0x000fcc00000000ff */
[----:B------:R-:W4:Y:S01]  /*42f0*/  MUFU.EX2 R190, R190 ;  /* 0x000000be00be7308 */ /* 0x000f220000000800 */
[----:B-1----:R-:W-:-:S07]  /*4300*/  FADD.FTZ R7, R189, R4 ;  /* 0x00000004bd077221 */ /* 0x002fce0000010000 */
[----:B------:R-:W1:Y:S01]  /*4310*/  MUFU.EX2 R169, R169 ;  /* 0x000000a900a97308 */ /* 0x000e620000000800 */
[C---:B--2---:R-:W-:Y:S01]  /*4320*/  FADD.FTZ R158, R176.reuse, R5 ;  /* 0x00000005b09e7221 */ /* 0x044fe20000010000 */
[----:B------:R-:W-:Y:S02]  /*4330*/  F2FP.F16.F32.PACK_AB R170, R176, R165 ;  /* 0x000000a5b0aa723e */ /* 0x000fe400000000ff */
[----:B------:R-:W-:-:S04]  /*4340*/  F2FP.F16.F32.PACK_AB R165, R178, R175 ;  /* 0x000000afb2a5723e */ /* 0x000fc800000000ff */
[----:B------:R-:W2:Y:S01]  /*4350*/  MUFU.EX2 R185, R194 ;  /* 0x000000c200b97308 */ /* 0x000ea20000000800 */
[C---:B----4-:R-:W-:Y:S01]  /*4360*/  FADD.FTZ R4, R190.reuse, R7 ;  /* 0x00000007be047221 */ /* 0x050fe20000010000 */
[----:B------:R-:W-:-:S06]  /*4370*/  F2FP.F16.F32.PACK_AB R171, R190, R189 ;  /* 0x000000bdbeab723e */ /* 0x000fcc00000000ff */
[----:B------:R-:W4:Y:S01]  /*4380*/  MUFU.EX2 R180, R180 ;  /* 0x000000b400b47308 */ /* 0x000f220000000800 */
[----:B-1----:R-:W-:Y:S01]  /*4390*/  FADD.FTZ R5, R169, R158 ;  /* 0x0000009ea9057221 */ /* 0x002fe20000010000 */
[----:B------:R-:W-:-:S06]  /*43a0*/  F2FP.F16.F32.PACK_AB R158, R13, R10 ;  /* 0x0000000a0d9e723e */ /* 0x000fcc00000000ff */
[----:B------:R-:W1:Y:S01]  /*43b0*/  MUFU.EX2 R6, R195 ;  /* 0x000000c300067308 */ /* 0x000e620000000800 */
[----:B--2---:R-:W-:-:S07]  /*43c0*/  FADD.FTZ R7, R185, R4 ;  /* 0x00000004b9077221 */ /* 0x004fce0000010000 */
[----:B------:R-:W2:Y:S01]  /*43d0*/  MUFU.EX2 R198, R198 ;  /* 0x000000c600c67308 */ /* 0x000ea20000000800 */
[C---:B----4-:R-:W-:Y:S01]  /*43e0*/  FADD.FTZ R8, R180.reuse, R5 ;  /* 0x00000005b4087221 */ /* 0x050fe20000010000 */
[----:B------:R-:W-:Y:S02]  /*43f0*/  F2FP.F16.F32.PACK_AB R172, R180, R169 ;  /* 0x000000a9b4ac723e */ /* 0x000fe400000000ff */
[----:B------:R-:W-:Y:S01]  /*4400*/  F2FP.F16.F32.PACK_AB R169, R187, R186 ;  /* 0x000000babba9723e */ /* 0x000fe200000000ff */
[----:B------:R-:W-:-:S03]  /*4410*/  FADD.FTZ R5, R173, R8 ;  /* 0x00000008ad057221 */ /* 0x000fc60000010000 */
[----:B------:R-:W4:Y:S01]  /*4420*/  MUFU.EX2 R20, R197 ;  /* 0x000000c500147308 */ /* 0x000f220000000800 */
[----:B-1----:R-:W-:-:S07]  /*4430*/  FADD.FTZ R7, R6, R7 ;  /* 0x0000000706077221 */ /* 0x002fce0000010000 */
[----:B------:R-:W1:Y:S01]  /*4440*/  MUFU.EX2 R199, R199 ;  /* 0x000000c700c77308 */ /* 0x000e620000000800 */
[----:B--2---:R-:W-:Y:S01]  /*4450*/  FADD.FTZ R4, R198, R7 ;  /* 0x00000007c6047221 */ /* 0x004fe20000010000 */
[C---:B----4-:R-:W-:Y:S01]  /*4460*/  F2FP.F16.F32.PACK_AB R174, R20.reuse, R173 ;  /* 0x000000ad14ae723e */ /* 0x050fe200000000ff */
[----:B------:R-:W-:Y:S01]  /*4470*/  FADD.FTZ R5, R20, R5 ;  /* 0x0000000514057221 */ /* 0x000fe20000010000 */
[----:B------:R-:W-:Y:S01]  /*4480*/  F2FP.F16.F32.PACK_AB R173, R6, R185 ;  /* 0x000000b906ad723e */ /* 0x000fe200000000ff */
[C---:B-1----:R-:W-:Y:S01]  /*4490*/  FADD.FTZ R4, R199.reuse, R4 ;  /* 0x00000004c7047221 */ /* 0x042fe20000010000 */
[----:B------:R-:W-:Y:S01]  /*44a0*/  F2FP.F16.F32.PACK_AB R175, R199, R198 ;  /* 0x000000c6c7af723e */ /* 0x000fe200000000ff */
[----:B---3--:R-:W-:Y:S06]  /*44b0*/  @!P0 BRA `(.L_x_24) ;  /* 0x0000000000048947 */ /* 0x008fec0003800000 */
[----:B------:R-:W-:Y:S01]  /*44c0*/  BPT.TRAP 0x1 ;  /* 0x000000040000795c */ /* 0x000fe20000300000 */
.L_x_24:
[----:B------:R-:W-:-:S04]  /*44d0*/  IMAD.U32 R6, RZ, RZ, UR24 ;  /* 0x00000018ff067e24 */ /* 0x000fc8000f8e00ff */
[----:B------:R1:W2:Y:S01]  /*44e0*/  SYNCS.PHASECHK.TRANS64.TRYWAIT P3, [UR23+0x22850], R6 ;  /* 0x02285006ff0075a7 */ /* 0x0002a20008060157 */
[----:B------:R-:W-:Y:S05]  /*44f0*/  @!P0 BRA `(.L_x_25) ;  /* 0x0000000000048947 */ /* 0x000fea0003800000 */
[----:B------:R-:W-:Y:S01]  /*4500*/  BPT.TRAP 0x1 ;  /* 0x000000040000795c */ /* 0x000fe20000300000 */
.L_x_25:
[----:B--2---:R-:W-:Y:S05]  /*4510*/  @P3 BRA `(.L_x_26) ;  /* 0x00000000000c3947 */ /* 0x004fea0003800000 */
[----:B-1----:R-:W-:-:S04]  /*4520*/  IMAD.U32 R6, RZ, RZ, UR24 ;  /* 0x00000018ff067e24 */ /* 0x002fc8000f8e00ff */
[----:B------:R-:W1:Y:S02]  /*4530*/  SYNCS.PHASECHK.TRANS64.TRYWAIT P3, [UR23+0x22850], R6 ;  /* 0x02285006ff0075a7 */ /* 0x000e640008060157 */
[----:B-1----:R-:W-:Y:S05]  /*4540*/  @!P3 BRA `(.L_x_27) ;  /* 0x0000004800c4b947 */ /* 0x002fea0003800000 */
.L_x_26:
[----:B-1----:R-:W-:Y:S01]  /*4550*/  VIADD R6, R18, 0x8 ;  /* 0x0000000812067836 */ /* 0x002fe20000000000 */
[----:B------:R-:W-:Y:S01]  /*4560*/  UIMAD UR11, UR39, 0xc00, UR21 ;  /* 0x00000c00270b78a4 */ /* 0x000fe2000f8e0215 */
[----:B------:R-:W-:Y:S01]  /*4570*/  @!P1 VIADD R183, R183, 0x22860 ;  /* 0x00022860b7b79836 */ /* 0x000fe20000000000 */
[----:B------:R-:W-:Y:S01]  /*4580*/  UMOV UR7, 0x40000040 ;  /* 0x4000004000077882 */ /* 0x000fe20000000000 */
[----:B------:R-:W-:Y:S01]  /*4590*/  MOV R20, R3 ;  /* 0x0000000300147202 */ /* 0x000fe20000000f00 */
[----:B------:R3:W-:Y:S01]  /*45a0*/  BAR.SYNC.DEFER_BLOCKING R6, 0x100 ;  /* 0x000400060000751d */ /* 0x0007e20000010000 */
[----:B------:R-:W-:Y:S01]  /*45b0*/  IMAD.MOV.U32 R7, RZ, RZ, R0 ;  /* 0x000000ffff077224 */ /* 0x000fe200078e0000 */
[----:B------:R-:W-:-:S04]  /*45c0*/  @!P1 PRMT R183, RZ, 0x654, R183 ;  /* 0x00000654ffb79816 */ /* 0x000fc800000000b7 */
[----:B------:R-:W-:Y:S01]  /*45d0*/  UMOV UR6, UR11 ;  /* 0x0000000b00067c82 */ /* 0x000fe20008000000 */
[----:B------:R-:W-:-:S06]  /*45e0*/  WARPGROUP.ARRIVE ;  /* 0x00000000000079c5 */ /* 0x000fcc0000000000 */
        /* <DEDUP_REMOVED lines=33> */
[----:B------:R-:W-:Y:S05]  /*4800*/  @P2 BRA `(.L_x_28) ;  /* 0xffffffe000c42947 */ /* 0x000fea000383ffff */
.L_x_19:
[----:B---34-:R-:W3:Y:S01]  /*4810*/  SHFL.BFLY PT, R6, R5, 0x2, 0x1f ;  /* 0x0c401f0005067f89 */ /* 0x018ee200000e0000 */
[C---:B------:R-:W-:Y:S01]  /*4820*/  IADD3 R11, P0, R16.reuse, 0x20, RZ ;  /* 0x00000020100b7810 */ /* 0x040fe20007f1e0ff */
[----:B------:R-:W-:Y:S01]  /*4830*/  UIADD3 UR34, -UR37, URZ, URZ ;  /* 0x0000003f25227290 */ /* 0x000fe2000fffe13f */
[C---:B------:R-:W-:Y:S01]  /*4840*/  IADD3 R165, P3, R16.reuse, 0x4000, RZ ;  /* 0x0000400010a57810 */ /* 0x040fe20007f7e0ff */
[----:B-12---:R-:W1:Y:S01]  /*4850*/  SHFL.BFLY PT, R7, R4, 0x2, 0x1f ;  /* 0x0c401f0004077f89 */ /* 0x006e6200000e0000 */
[----:B------:R-:W-:Y:S01]  /*4860*/  LOP3.LUT R9, R11, 0x380, RZ, 0xc0, !PT ;  /* 0x000003800b097812 */ /* 0x000fe200078ec0ff */
[----:B------:R-:W-:Y:S01]  /*4870*/  ULDC UR4, c[0x0][0xda8] ;  /* 0x00036a0000047ab9 */ /* 0x000fe20000000800 */
[----:B------:R-:W-:Y:S01]  /*4880*/  LOP3.LUT R164, R165, 0x380, RZ, 0xc0, !PT ;  /* 0x00000380a5a47812 */ /* 0x000fe200078ec0ff */
[----:B------:R-:W-:Y:S01]  /*4890*/  UIADD3 UR35, -UR36, URZ, URZ ;  /* 0x0000003f24237290 */ /* 0x000fe2000fffe13f */
[----:B------:R-:W-:Y:S01]  /*48a0*/  IADD3 R13, P4, R16, 0x60, RZ ;  /* 0x00000060100d7810 */ /* 0x000fe20007f9e0ff */
[----:B------:R-:W-:Y:S01]  /*48b0*/  UIMAD UR34, UR4, UR34, UR44 ;  /* 0x00000022042272a4 */ /* 0x000fe2000f8e022c */
[----:B------:R-:W-:Y:S01]  /*48c0*/  SHF.R.U64 R164, R164, 0x3, RZ ;  /* 0x00000003a4a47819 */ /* 0x000fe200000012ff */
[----:B------:R-:W-:Y:S01]  /*48d0*/  ULDC.64 UR8, c[0x0][0xb70] ;  /* 0x0002dc0000087ab9 */ /* 0x000fe20000000a00 */
[----:B------:R-:W-:Y:S01]  /*48e0*/  IADD3 R163, P1, R16, 0x40, RZ ;  /* 0x0000004010a37810 */ /* 0x000fe20007f3e0ff */
[----:B------:R-:W-:Y:S01]  /*48f0*/  ULDC UR4, c[0x0][0xdb4] ;  /* 0x00036d0000047ab9 */ /* 0x000fe20000000800 */
[----:B------:R-:W-:Y:S01]  /*4900*/  LOP3.LUT R164, R164, R165, RZ, 0x3c, !PT ;  /* 0x000000a5a4a47212 */ /* 0x000fe200078e3cff */
[----:B------:R-:W-:Y:S01]  /*4910*/  IMAD.X R165, RZ, RZ, R17, P3 ;  /* 0x000000ffffa57224 */ /* 0x000fe200018e0611 */
[----:B------:R-:W-:Y:S01]  /*4920*/  IADD3 R177, P3, R16, 0x8060, RZ ;  /* 0x0000806010b17810 */ /* 0x000fe20007f7e0ff */
[----:B------:R-:W-:Y:S01]  /*4930*/  UIMAD UR35, UR4, UR35, UR37 ;  /* 0x00000023042372a4 */ /* 0x000fe2000f8e0225 */
[----:B------:R-:W-:Y:S01]  /*4940*/  LOP3.LUT R162, R163, 0x380, RZ, 0xc0, !PT ;  /* 0x00000380a3a27812 */ /* 0x000fe200078ec0ff */
[----:B------:R-:W-:Y:S01]  /*4950*/  USHF.L.U32 UR34, UR34, 0x7, URZ ;  /* 0x0000000722227899 */ /* 0x000fe2000800063f */
[----:B------:R-:W-:Y:S01]  /*4960*/  LOP3.LUT R176, R177, 0x380, RZ, 0xc0, !PT ;  /* 0x00000380b1b07812 */ /* 0x000fe200078ec0ff */
[----:B------:R-:W-:Y:S01]  /*4970*/  USHF.R.S32.HI UR4, URZ, 0x1f, UR35 ;  /* 0x0000001f3f047899 */ /* 0x000fe20008011423 */
[----:B------:R-:W-:Y:S01]  /*4980*/  SHF.R.U64 R162, R162, 0x3, RZ ;  /* 0x00000003a2a27819 */ /* 0x000fe200000012ff */
[----:B---3--:R-:W-:Y:S01]  /*4990*/  FADD.FTZ R6, R6, R5 ;  /* 0x0000000506067221 */ /* 0x008fe20000010000 */
[----:B------:R-:W-:Y:S01]  /*49a0*/  LOP3.LUT R5, R13, 0x380, RZ, 0xc0, !PT ;  /* 0x000003800d057812 */ /* 0x000fe200078ec0ff */
[----:B------:R-:W-:Y:S01]  /*49b0*/  UIMAD UR6, UR4, UR8, URZ ;  /* 0x00000008040672a4 */ /* 0x000fe2000f8e023f */
[----:B------:R-:W-:Y:S01]  /*49c0*/  SHF.R.U64 R176, R176, 0x3, RZ ;  /* 0x00000003b0b07819 */ /* 0x000fe200000012ff */
[----:B-1----:R-:W-:Y:S01]  /*49d0*/  FADD.FTZ R7, R7, R4 ;  /* 0x0000000407077221 */ /* 0x002fe20000010000 */
[----:B------:R-:W1:Y:S01]  /*49e0*/  SHFL.BFLY PT, R169, R6, 0x1, 0x1f ;  /* 0x0c201f0006a97f89 */ /* 0x000e6200000e0000 */
[----:B------:R-:W-:Y:S01]  /*49f0*/  SHF.R.U64 R4, R9, 0x3, RZ ;  /* 0x0000000309047819 */ /* 0x000fe200000012ff */
[----:B------:R-:W-:Y:S01]  /*4a00*/  UIMAD.WIDE.U32 UR4, UR35, UR8, URZ ;  /* 0x00000008230472a5 */ /* 0x000fe2000f8e003f */
[----:B------:R-:W-:Y:S01]  /*4a10*/  IADD3 R9, P6, R16, 0x4020, RZ ;  /* 0x0000402010097810 */ /* 0x000fe20007fde0ff */
[----:B------:R-:W2:Y:S01]  /*4a20*/  SHFL.BFLY PT, R8, R7, 0x1, 0x1f ;  /* 0x0c201f0007087f89 */ /* 0x000ea200000e0000 */
[----:B------:R-:W-:Y:S01]  /*4a30*/  LOP3.LUT R4, R4, R11, RZ, 0x3c, !PT ;  /* 0x0000000b04047212 */ /* 0x000fe200078e3cff */
[----:B------:R-:W-:Y:S01]  /*4a40*/  ULDC UR7, c[0x0][0xa88] ;  /* 0x0002a20000077ab9 */ /* 0x000fe20000000800 */
[----:B------:R-:W-:Y:S01]  /*4a50*/  IADD3 R11, P2, R16, 0x4060, RZ ;  /* 0x00004060100b7810 */ /* 0x000fe20007f5e0ff */
[----:B------:R-:W-:Y:S01]  /*4a60*/  UIMAD UR6, UR35, UR9, UR6 ;  /* 0x00000009230672a4 */ /* 0x000fe2000f8e0206 */
[----:B------:R-:W-:Y:S01]  /*4a70*/  LOP3.LUT R176, R176, R177, RZ, 0x3c, !PT ;  /* 0x000000b1b0b07212 */ /* 0x000fe200078e3cff */
[----:B------:R-:W-:Y:S01]  /*4a80*/  IMAD.X R177, RZ, RZ, R17, P3 ;  /* 0x000000ffffb17224 */ /* 0x000fe200018e0611 */
[----:B------:R-:W-:-:S02]  /*4a90*/  LOP3.LUT R10, R11, 0x380, RZ, 0xc0, !PT ;  /* 0x000003800b0a7812 */ /* 0x000fc400078ec0ff */
[----:B------:R-:W-:Y:S01]  /*4aa0*/  LOP3.LUT R162, R162, R163, RZ, 0x3c, !PT ;  /* 0x000000a3a2a27212 */ /* 0x000fe200078e3cff */
[--C-:B------:R-:W-:Y:S01]  /*4ab0*/  IMAD.X R163, RZ, RZ, R17.reuse, P1 ;  /* 0x000000ffffa37224 */ /* 0x100fe200008e0611 */
[----:B------:R-:W-:Y:S02]  /*4ac0*/  SHF.R.U64 R10, R10, 0x3, RZ ;  /* 0x000000030a0a7819 */ /* 0x000fe400000012ff */
[----:B------:R-:W-:Y:S02]  /*4ad0*/  IADD3 R159, P5, R16, 0x4040, RZ ;  /* 0x00004040109f7810 */ /* 0x000fe40007fbe0ff */
[----:B------:R-:W-:Y:S01]  /*4ae0*/  LOP3.LUT R10, R10, R11, RZ, 0x3c, !PT ;  /* 0x0000000b0a0a7212 */ /* 0x000fe200078e3cff */
[----:B------:R-:W-:Y:S01]  /*4af0*/  IMAD.X R11, RZ, RZ, R17, P2 ;  /* 0x000000ffff0b7224 */ /* 0x000fe200010e0611 */
[----:B------:R-:W-:Y:S02]  /*4b00*/  IADD3 R173, P2, R16, 0xc040, RZ ;  /* 0x0000c04010ad7810 */ /* 0x000fe40007f5e0ff */
[----:B------:R-:W-:Y:S01]  /*4b10*/  MOV R162, R162 ;  /* 0x000000a200a27202 */ /* 0x000fe20000000f00 */
[----:B-1----:R-:W-:Y:S01]  /*4b20*/  FADD.FTZ R169, R6, R169 ;  /* 0x000000a906a97221 */ /* 0x002fe20000010000 */
[----:B------:R-:W-:Y:S01]  /*4b30*/  SHF.R.U64 R6, R5, 0x3, RZ ;  /* 0x0000000305067819 */ /* 0x000fe200000012ff */
[--C-:B------:R-:W-:Y:S01]  /*4b40*/  IMAD.X R5, RZ, RZ, R17.reuse, P0 ;  /* 0x000000ffff057224 */ /* 0x100fe200000e0611 */
[----:B------:R-:W-:Y:S01]  /*4b50*/  LOP3.LUT R172, R173, 0x380, RZ, 0xc0, !PT ;  /* 0x00000380adac7812 */ /* 0x000fe200078ec0ff */
[----:B--2---:R-:W-:Y:S01]  /*4b60*/  FADD.FTZ R167, R7, R8 ;  /* 0x0000000807a77221 */ /* 0x004fe20000010000 */
[----:B------:R-:W-:Y:S01]  /*4b70*/  LOP3.LUT R8, R9, 0x380, RZ, 0xc0, !PT ;  /* 0x0000038009087812 */ /* 0x000fe200078ec0ff */
[----:B------:R-:W-:Y:S01]  /*4b80*/  IMAD.X R7, RZ, RZ, R17, P4 ;  /* 0x000000ffff077224 */ /* 0x000fe200020e0611 */
[----:B------:R-:W-:-:S02]  /*4b90*/  LOP3.LUT R6, R6, R13, RZ, 0x3c, !PT ;  /* 0x0000000d06067212 */ /* 0x000fc400078e3cff */
[----:B------:R-:W-:Y:S02]  /*4ba0*/  SHF.R.U64 R172, R172, 0x3, RZ ;  /* 0x00000003acac7819 */ /* 0x000fe400000012ff */
[----:B------:R-:W-:Y:S01]  /*4bb0*/  IADD3 R13, P0, R16, 0x8000, RZ ;  /* 0x00008000100d7810 */ /* 0x000fe20007f1e0ff */
[----:B------:R1:W-:Y:S06]  /*4bc0*/  BAR.ARV R12, 0x100 ;  /* 0x0004000c0000751d */ /* 0x0003ec0000002000 */
[----:B------:R-:W-:Y:S02]  /*4bd0*/  SHF.R.U64 R8, R8, 0x3, RZ ;  /* 0x0000000308087819 */ /* 0x000fe400000012ff */
[----:B------:R-:W-:Y:S01]  /*4be0*/  FSETP.NE.FTZ.AND P3, PT, R169, RZ, PT ;  /* 0x000000ffa900720b */ /* 0x000fe20003f75000 */
[----:B------:R-:W-:Y:S06]  /*4bf0*/  BAR.ARV 0x8, 0x120 ;  /* 0x0204800000007b1d */ /* 0x000fec0000002000 */
[----:B------:R-:W-:Y:S01]  /*4c00*/  LOP3.LUT R172, R172, R173, RZ, 0x3c, !PT ;  /* 0x000000adacac7212 */ /* 0x000fe200078e3cff */
[--C-:B------:R-:W-:Y:S01]  /*4c10*/  IMAD.X R173, RZ, RZ, R17.reuse, P2 ;  /* 0x000000ffffad7224 */ /* 0x100fe200010e0611 */
[----:B-1----:R-:W-:Y:S01]  /*4c20*/  LOP3.LUT R12, R13, 0x380, RZ, 0xc0, !PT ;  /* 0x000003800d0c7812 */ /* 0x002fe200078ec0ff */
[----:B------:R-:W-:Y:S01]  /*4c30*/  BAR.SYNC.DEFER_BLOCKING 0x1, 0x100 ;  /* 0x0044000000007b1d */ /* 0x000fe20000010000 */
[----:B------:R-:W-:Y:S01]  /*4c40*/  LOP3.LUT R8, R8, R9, RZ, 0x3c, !PT ;  /* 0x0000000908087212 */ /* 0x000fe200078e3cff */
[----:B------:R-:W-:Y:S01]  /*4c50*/  IMAD.X R9, RZ, RZ, R17, P6 ;  /* 0x000000ffff097224 */ /* 0x000fe200030e0611 */
[----:B------:R-:W-:-:S02]  /*4c60*/  FSETP.NE.FTZ.AND P2, PT, R167, RZ, PT ;  /* 0x000000ffa700720b */ /* 0x000fc40003f55000 */
[----:B------:R-:W-:Y:S02]  /*4c70*/  IADD3 R155, P6, R16, 0xc000, RZ ;  /* 0x0000c000109b7810 */ /* 0x000fe40007fde0ff */
[----:B------:R-:W-:Y:S02]  /*4c80*/  SHF.R.U64 R12, R12, 0x3, RZ ;  /* 0x000000030c0c7819 */ /* 0x000fe400000012ff */
[----:B------:R-:W-:Y:S01]  /*4c90*/  MOV R161, R4 ;  /* 0x0000000400a17202 */ /* 0x000fe20000000f00 */
[----:B------:R-:W-:Y:S01]  /*4ca0*/  IMAD.MOV.U32 R4, RZ, RZ, RZ ;  /* 0x000000ffff047224 */ /* 0x000fe200078e00ff */
[----:B------:R-:W-:Y:S02]  /*4cb0*/  LOP3.LUT R154, R155, 0x380, RZ, 0xc0, !PT ;  /* 0x000003809b9a7812 */ /* 0x000fe400078ec0ff */
[----:B------:R-:W-:Y:S01]  /*4cc0*/  MOV R163, R6 ;  /* 0x0000000600a37202 */ /* 0x000fe20000000f00 */
[----:B------:R-:W-:Y:S01]  /*4cd0*/  IMAD.MOV.U32 R6, RZ, RZ, RZ ;  /* 0x000000ffff067224 */ /* 0x000fe200078e00ff */
[----:B------:R-:W-:Y:S01]  /*4ce0*/  IADD3 R21, P1, R16, 0x8020, RZ ;  /* 0x0000802010157810 */ /* 0x000fe20007f3e0ff */
[----:B------:R-:W1:Y:S01]  /*4cf0*/  @P3 MUFU.RCP R4, R169 ;  /* 0x000000a900043308 */ /* 0x000e620000001000 */
[----:B------:R-:W-:-:S02]  /*4d00*/  LOP3.LUT R12, R12, R13, RZ, 0x3c, !PT ;  /* 0x0000000d0c0c7212 */ /* 0x000fc400078e3cff */
[----:B------:R-:W-:Y:S02]  /*4d10*/  IADD3.X R13, RZ, R17, RZ, P0, !PT ;  /* 0x00000011ff0d7210 */ /* 0x000fe400007fe4ff */
[----:B------:R-:W-:Y:S02]  /*4d20*/  IADD3 R171, P0, R16, 0xc060, RZ ;  /* 0x0000c06010ab7810 */ /* 0x000fe40007f1e0ff */
[----:B------:R-:W-:Y:S01]  /*4d30*/  LOP3.LUT R158, R159, 0x380, RZ, 0xc0, !PT ;  /* 0x000003809f9e7812 */ /* 0x000fe200078ec0ff */
[----:B------:R-:W2:Y:S01]  /*4d40*/  @P2 MUFU.RCP R6, R167 ;  /* 0x000000a700062308 */ /* 0x000ea20000001000 */
[----:B------:R-:W-:Y:S02]  /*4d50*/  SHF.R.U64 R154, R154, 0x3, RZ ;  /* 0x000000039a9a7819 */ /* 0x000fe400000012ff */
[----:B------:R-:W-:Y:S02]  /*4d60*/  LOP3.LUT R20, R21, 0x380, RZ, 0xc0, !PT ;  /* 0x0000038015147812 */ /* 0x000fe400078ec0ff */
[----:B------:R-:W-:-:S02]  /*4d70*/  LOP3.LUT R15, R16, 0x380, RZ, 0xc0, !PT ;  /* 0x00000380100f7812 */ /* 0x000fc400078ec0ff */
[----:B------:R-:W-:Y:S01]  /*4d80*/  LOP3.LUT R170, R171, 0x380, RZ, 0xc0, !PT ;  /* 0x00000380abaa7812 */ /* 0x000fe200078ec0ff */
[----:B------:R-:W3:Y:S01]  /*4d90*/  @P3 MUFU.LG2 R169, R169 ;  /* 0x000000a900a93308 */ /* 0x000ee20000000c00 */
[----:B------:R-:W-:Y:S01]  /*4da0*/  SHF.R.U64 R158, R158, 0x3, RZ ;  /* 0x000000039e9e7819 */ /* 0x000fe200000012ff */
[-C--:B-1----:R-:W-:Y:S01]  /*4db0*/  FMUL.FTZ R168, R32, R4.reuse ;  /* 0x0000000420a87220 */ /* 0x082fe20000410000 */
[----:B------:R-:W-:Y:S01]  /*4dc0*/  LOP3.LUT R154, R154, R155, RZ, 0x3c, !PT ;  /* 0x0000009b9a9a7212 */ /* 0x000fe200078e3cff */
[--C-:B------:R-:W-:Y:S01]  /*4dd0*/  IMAD.X R155, RZ, RZ, R17.reuse, P6 ;  /* 0x000000ffff9b7224 */ /* 0x100fe200030e0611 */
[----:B------:R-:W-:Y:S01]  /*4de0*/  SHF.R.U64 R20, R20, 0x3, RZ ;  /* 0x0000000314147819 */ /* 0x000fe200000012ff */
[-C--:B------:R-:W-:Y:S01]  /*4df0*/  FMUL.FTZ R7, R37, R4.reuse ;  /* 0x0000000425077220 */ /* 0x080fe20000410000 */
[----:B------:R-:W-:Y:S01]  /*4e00*/  SHF.R.U64 R15, R15, 0x3, RZ ;  /* 0x000000030f0f7819 */ /* 0x000fe200000012ff */
[----:B------:R-:W1:Y:S01]  /*4e10*/  @P2 MUFU.LG2 R167, R167 ;  /* 0x000000a700a72308 */ /* 0x000e620000000c00 */
[----:B------:R-:W-:Y:S01]  /*4e20*/  SHF.R.U64 R170, R170, 0x3, RZ ;  /* 0x00000003aaaa7819 */ /* 0x000fe200000012ff */
[----:B------:R-:W-:Y:S01]  /*4e30*/  FMUL.FTZ R166, R36, R4 ;  /* 0x0000000424a67220 */ /* 0x000fe20000410000 */
[----:B------:R-:W-:Y:S01]  /*4e40*/  LOP3.LUT R158, R158, R159, RZ, 0x3c, !PT ;  /* 0x0000009f9e9e7212 */ /* 0x000fe200078e3cff */
[--C-:B------:R-:W-:Y:S01]  /*4e50*/  IMAD.X R159, RZ, RZ, R17.reuse, P5 ;  /* 0x000000ffff9f7224 */ /* 0x100fe200028e0611 */
[----:B------:R-:W-:Y:S01]  /*4e60*/  LOP3.LUT R20, R20, R21, RZ, 0x3c, !PT ;  /* 0x0000001514147212 */ /* 0x000fe200078e3cff */
[--C-:B------:R-:W-:Y:S01]  /*4e70*/  IMAD.X R21, RZ, RZ, R17.reuse, P1 ;  /* 0x000000ffff157224 */ /* 0x100fe200008e0611 */
[----:B------:R-:W-:Y:S01]  /*4e80*/  LOP3.LUT R14, R15, R16, RZ, 0x3c, !PT ;  /* 0x000000100f0e7212 */ /* 0x000fe200078e3cff */
[----:B------:R-:W-:Y:S01]  /*4e90*/  IMAD.MOV.U32 R15, RZ, RZ, R17 ;  /* 0x000000ffff0f7224 */ /* 0x000fe200078e0011 */
[----:B------:R-:W-:Y:S01]  /*4ea0*/  MOV R155, R154 ;  /* 0x0000009a009b7202 */ /* 0x000fe20000000f00 */
[----:B------:R-:W-:Y:S01]  /*4eb0*/  VIADD R154, R200, UR34 ;  /* 0x00000022c89a7c36 */ /* 0x000fe20008000000 */
[----:B------:R-:W-:Y:S01]  /*4ec0*/  LOP3.LUT R170, R170, R171, RZ, 0x3c, !PT ;  /* 0x000000abaaaa7212 */ /* 0x000fe200078e3cff */
[----:B------:R-:W-:Y:S01]  /*4ed0*/  FMUL.FTZ R25, R25, R4 ;  /* 0x0000000419197220 */ /* 0x000fe20000410000 */
[----:B------:R-:W-:Y:S01]  /*4ee0*/  IADD3.X R171, RZ, R17, RZ, P0, !PT ;  /* 0x00000011ffab7210 */ /* 0x000fe200007fe4ff */
[----:B------:R-:W-:Y:S01]  /*4ef0*/  VIADD R5, R154, 0x8 ;  /* 0x000000089a057836 */ /* 0x000fe20000000000 */
[----:B------:R-:W-:Y:S01]  /*4f00*/  MOV R158, R158 ;  /* 0x0000009e009e7202 */ /* 0x000fe20000000f00 */
[----:B------:R-:W-:Y:S01]  /*4f10*/  FMUL.FTZ R24, R24, R4 ;  /* 0x0000000418187220 */ /* 0x000fe20000410000 */
        /* <DEDUP_REMOVED lines=11> */
[-C--:B------:R-:W-:Y:S01]  /*4fd0*/  FMUL.FTZ R170, R28, R4.reuse ;  /* 0x000000041caa7220 */ /* 0x080fe20000410000 */
[----:B------:R-:W-:Y:S01]  /*4fe0*/  LOP3.LUT P0, RZ, R2, 0x3, RZ, 0xc0, !PT ;  /* 0x0000000302ff7812 */ /* 0x000fe2000780c0ff */
[----:B------:R-:W-:Y:S01]  /*4ff0*/  FMUL.FTZ R8, R41, R4 ;  /* 0x0000000429087220 */ /* 0x000fe20000410000 */
[----:B------:R-:W-:Y:S01]  /*5000*/  MOV R160, R12 ;  /* 0x0000000c00a07202 */ /* 0x000fe20000000f00 */
[-C--:B------:R-:W-:Y:S01]  /*5010*/  FMUL.FTZ R11, R44, R4.reuse ;  /* 0x000000042c0b7220 */ /* 0x080fe20000410000 */
        /* <DEDUP_REMOVED lines=50> */
[----:B------:R-:W-:Y:S01]  /*5340*/  FMUL.FTZ R148, R148, R4 ;  /* 0x0000000494947220 */ /* 0x000fe20000410000 */
[----:B------:R-:W-:Y:S01]  /*5350*/  IMAD.U32 R40, RZ, RZ, UR10 ;  /* 0x0000000aff287e24 */ /* 0x000fe2000f8e00ff */
[----:B------:R-:W-:Y:S01]  /*5360*/  ISETP.GE.OR P1, PT, R5, UR7, P0 ;  /* 0x0000000705007c0c */ /* 0x000fe20008726670 */
[----:B------:R-:W-:-:S02]  /*5370*/  IMAD.U32 R4, RZ, RZ, UR4 ;  /* 0x00000004ff047e24 */ /* 0x000fc4000f8e00ff */
[-C--:B--2---:R-:W-:Y:S01]  /*5380*/  FMUL.FTZ R43, R43, R6.reuse ;  /* 0x000000062b2b7220 */ /* 0x084fe20000410000 */
[-C--:B------:R-:W-:Y:S01]  /*5390*/  FMUL.FTZ R42, R42, R6.reuse ;  /* 0x000000062a2a7220 */ /* 0x080fe20000410000 */
[----:B------:R-:W-:Y:S01]  /*53a0*/  MOV R5, UR5 ;  /* 0x0000000500057c02 */ /* 0x000fe20008000f00 */
[----:B------:R-:W-:Y:S01]  /*53b0*/  @P3 FMUL.FTZ R5, R40, 0.69314718246459960938 ;  /* 0x3f31721828053820 */ /* 0x000fe20000410000 */
[----:B------:R-:W-:Y:S02]  /*53c0*/  IMAD.MOV.U32 R40, RZ, RZ, R4 ;  /* 0x000000ffff287224 */ /* 0x000fe400078e0004 */
[-C--:B------:R-:W-:Y:S01]  /*53d0*/  FMUL.FTZ R27, R27, R6.reuse ;  /* 0x000000061b1b7220 */ /* 0x080fe20000410000 */
[----:B------:R-:W-:Y:S01]  /*53e0*/  FMUL.FTZ R64, R26, R6 ;  /* 0x000000061a407220 */ /* 0x000fe20000410000 */
[----:B------:R-:W-:Y:S01]  /*53f0*/  F2FP.F16.F32.PACK_AB R4, R9, R168 ;  /* 0x000000a80904723e */ /* 0x000fe200000000ff */
[-C--:B------:R-:W-:Y:S01]  /*5400*/  FMUL.FTZ R31, R31, R6.reuse ;  /* 0x000000061f1f7220 */ /* 0x080fe20000410000 */
[----:B------:R-:W-:Y:S01]  /*5410*/  IADD3 R153, P4, R16, 0x8040, RZ ;  /* 0x0000804010997810 */ /* 0x000fe20007f9e0ff */
[----:B------:R-:W-:Y:S01]  /*5420*/  FMUL.FTZ R72, R30, R6 ;  /* 0x000000061e487220 */ /* 0x000fe20000410000 */
[----:B---3--:R-:W-:Y:S01]  /*5430*/  @P3 FMUL.FTZ R26, R169, 0.69314718246459960938 ;  /* 0x3f317218a91a3820 */ /* 0x008fe20000410000 */
[----:B------:R-:W-:Y:S01]  /*5440*/  F2FP.F16.F32.PACK_AB R9, R43, R42 ;  /* 0x0000002a2b09723e */ /* 0x000fe200000000ff */
[----:B------:R-:W-:Y:S01]  /*5450*/  IMAD.MOV.U32 R48, RZ, RZ, -0x800000 ;  /* 0xff800000ff307424 */ /* 0x000fe200078e00ff */
[----:B------:R-:W2:Y:S01]  /*5460*/  LDC.64 R42, c[0x0][0xb78] ;  /* 0x0002de00ff2a7b82 */ /* 0x000ea20000000a00 */
[----:B------:R-:W-:Y:S01]  /*5470*/  IADD3 R175, P5, R16, 0xc020, RZ ;  /* 0x0000c02010af7810 */ /* 0x000fe20007fbe0ff */
[----:B------:R-:W-:Y:S01]  /*5480*/  IMAD.U32 R49, RZ, RZ, UR10 ;  /* 0x0000000aff317e24 */ /* 0x000fe2000f8e00ff */
[----:B------:R-:W-:Y:S01]  /*5490*/  F2FP.F16.F32.PACK_AB R24, R25, R24 ;  /* 0x000000181918723e */ /* 0x000fe200000000ff */
[-C--:B------:R-:W-:Y:S01]  /*54a0*/  FMUL.FTZ R35, R35, R6.reuse ;  /* 0x0000000623237220 */ /* 0x080fe20000410000 */
[----:B------:R-:W-:Y:S01]  /*54b0*/  LOP3.LUT R152, R153, 0x380, RZ, 0xc0, !PT ;  /* 0x0000038099987812 */ /* 0x000fe200078ec0ff */
[-C--:B------:R-:W-:Y:S01]  /*54c0*/  FMUL.FTZ R34, R34, R6.reuse ;  /* 0x0000000622227220 */ /* 0x080fe20000410000 */
[-C--:B------:R-:W-:Y:S01]  /*54d0*/  FMUL.FTZ R39, R39, R6.reuse ;  /* 0x0000000627277220 */ /* 0x080fe20000410000 */
[----:B------:R-:W-:Y:S01]  /*54e0*/  FMUL.FTZ R38, R38, R6 ;  /* 0x0000000626267220 */ /* 0x000fe20000410000 */
[----:B------:R-:W-:Y:S01]  /*54f0*/  @P3 FFMA.FTZ R48, R5, R0, R26 ;  /* 0x0000000005303223 */ /* 0x000fe2000001001a */
[----:B------:R-:W-:Y:S01]  /*5500*/  F2FP.F16.F32.PACK_AB R25, R27, R64 ;  /* 0x000000401b19723e */ /* 0x000fe200000000ff */
[-C--:B------:R-:W-:Y:S01]  /*5510*/  FMUL.FTZ R47, R47, R6.reuse ;  /* 0x000000062f2f7220 */ /* 0x080fe20000410000 */
[----:B------:R-:W-:Y:S01]  /*5520*/  FMUL.FTZ R46, R46, R6 ;  /* 0x000000062e2e7220 */ /* 0x000fe20000410000 */
[----:B------:R-:W-:Y:S01]  /*5530*/  F2FP.F16.F32.PACK_AB R26, R29, R170 ;  /* 0x000000aa1d1a723e */ /* 0x000fe200000000ff */
[----:B------:R-:W-:Y:S01]  /*5540*/  FMUL.FTZ R51, R51, R6 ;  /* 0x0000000633337220 */ /* 0x000fe20000410000 */
[----:B------:R-:W-:Y:S01]  /*5550*/  F2FP.F16.F32.PACK_AB R27, R31, R72 ;  /* 0x000000481f1b723e */ /* 0x000fe200000000ff */
[-C--:B------:R-:W-:Y:S01]  /*5560*/  FMUL.FTZ R50, R50, R6.reuse ;  /* 0x0000000632327220 */ /* 0x080fe20000410000 */
[-C--:B------:R-:W-:Y:S01]  /*5570*/  FMUL.FTZ R55, R55, R6.reuse ;  /* 0x0000000637377220 */ /* 0x080fe20000410000 */
[-C--:B------:R-:W-:Y:S01]  /*5580*/  FMUL.FTZ R54, R54, R6.reuse ;  /* 0x0000000636367220 */ /* 0x080fe20000410000 */
[----:B------:R-:W-:Y:S01]  /*5590*/  LOP3.LUT R174, R175, 0x380, RZ, 0xc0, !PT ;  /* 0x00000380afae7812 */ /* 0x000fe200078ec0ff */
        /* <DEDUP_REMOVED lines=48> */
[----:B------:R-:W-:Y:S01]  /*58a0*/  SHF.R.U64 R152, R152, 0x3, RZ ;  /* 0x0000000398987819 */ /* 0x000fe200000012ff */
[----:B------:R-:W-:Y:S01]  /*58b0*/  @P2 FMUL.FTZ R49, R49, 0.69314718246459960938 ;  /* 0x3f31721831312820 */ /* 0x000fe20000410000 */
[----:B-1----:R-:W-:Y:S01]  /*58c0*/  @P2 FMUL.FTZ R30, R167, 0.69314718246459960938 ;  /* 0x3f317218a71e2820 */ /* 0x002fe20000410000 */
[----:B------:R-:W-:Y:S01]  /*58d0*/  F2FP.F16.F32.PACK_AB R6, R7, R166 ;  /* 0x000000a60706723e */ /* 0x000fe200000000ff */
[----:B------:R1:W-:Y:S01]  /*58e0*/  STSM.16.M88.4 [R14], R24 ;  /* 0x000000180e007844 */ /* 0x0003e20000000200 */
[----:B------:R-:W-:Y:S01]  /*58f0*/  F2FP.F16.F32.PACK_AB R5, R35, R34 ;  /* 0x000000222305723e */ /* 0x000fe200000000ff */
[----:B------:R-:W-:Y:S01]  /*5900*/  IMAD.MOV.U32 R44, RZ, RZ, -0x800000 ;  /* 0xff800000ff2c7424 */ /* 0x000fe200078e00ff */
[----:B------:R-:W-:Y:S01]  /*5910*/  F2FP.F16.F32.PACK_AB R7, R39, R38 ;  /* 0x000000262707723e */ /* 0x000fe200000000ff */
[----:B------:R-:W-:Y:S01]  /*5920*/  UIADD3 UR4, UR5, UR6, URZ ;  /* 0x0000000605047290 */ /* 0x000fe2000fffe03f */
[----:B------:R-:W-:Y:S01]  /*5930*/  F2FP.F16.F32.PACK_AB R10, R10, R11 ;  /* 0x0000000b0a0a723e */ /* 0x000fe200000000ff */
[----:B------:R-:W-:Y:S01]  /*5940*/  @P2 FFMA.FTZ R44, R49, R3, R30 ;  /* 0x00000003312c2223 */ /* 0x000fe2000001001e */
[----:B------:R-:W-:Y:S01]  /*5950*/  F2FP.F16.F32.PACK_AB R8, R8, R15 ;  /* 0x0000000f0808723e */ /* 0x000fe200000000ff */
[----:B------:R3:W-:Y:S01]  /*5960*/  STSM.16.M88.4 [R161], R4 ;  /* 0x00000004a1007844 */ /* 0x0007e20000000200 */
[----:B------:R-:W-:Y:S01]  /*5970*/  F2FP.F16.F32.PACK_AB R11, R47, R46 ;  /* 0x0000002e2f0b723e */ /* 0x000fe200000000ff */
[----:B------:R-:W-:Y:S01]  /*5980*/  IMAD.U32 R41, RZ, RZ, UR4 ;  /* 0x00000004ff297e24 */ /* 0x000fe2000f8e00ff */
[----:B------:R-:W-:Y:S01]  /*5990*/  F2FP.F16.F32.PACK_AB R12, R12, R13 ;  /* 0x0000000d0c0c723e */ /* 0x000fe200000000ff */
[----:B------:R-:W-:Y:S01]  /*59a0*/  USHF.R.S32.HI UR4, URZ, 0x1f, UR36 ;  /* 0x0000001f3f047899 */ /* 0x000fe20008011424 */
[----:B------:R-:W-:Y:S01]  /*59b0*/  SHF.R.U64 R174, R174, 0x3, RZ ;  /* 0x00000003aeae7819 */ /* 0x000fe200000012ff */
[----:B------:R4:W-:Y:S01]  /*59c0*/  STSM.16.M88.4 [R162], R8 ;  /* 0x00000008a2007844 */ /* 0x0009e20000000200 */
[----:B------:R-:W-:Y:S01]  /*59d0*/  F2FP.F16.F32.PACK_AB R13, R51, R50 ;  /* 0x00000032330d723e */ /* 0x000fe200000000ff */
[----:B--2---:R-:W-:Y:S01]  /*59e0*/  IMAD.WIDE.U32 R40, R42, UR36, R40 ;  /* 0x000000242a287c25 */ /* 0x004fe2000f8e0028 */
[----:B-1----:R-:W-:-:S02]  /*59f0*/  F2FP.F16.F32.PACK_AB R14, R53, R52 ;  /* 0x00000034350e723e */ /* 0x002fc400000000ff */
[----:B------:R-:W-:Y:S01]  /*5a00*/  F2FP.F16.F32.PACK_AB R15, R55, R54 ;  /* 0x00000036370f723e */ /* 0x000fe200000000ff */
[----:B------:R-:W-:Y:S01]  /*5a10*/  IMAD R0, R42, UR4, RZ ;  /* 0x000000042a007c24 */ /* 0x000fe2000f8e02ff */
[----:B------:R-:W-:Y:S01]  /*5a20*/  LOP3.LUT R152, R152, R153, RZ, 0x3c, !PT ;  /* 0x0000009998987212 */ /* 0x000fe200078e3cff */
[----:B------:R-:W-:Y:S01]  /*5a30*/  IMAD.X R153, RZ, RZ, R17, P4 ;  /* 0x000000ffff997224 */ /* 0x000fe200020e0611 */
[----:B------:R-:W-:Y:S01]  /*5a40*/  F2FP.F16.F32.PACK_AB R24, R57, R56 ;  /* 0x000000383918723e */ /* 0x000fe200000000ff */
[----:B------:R-:W-:Y:S01]  /*5a50*/  STSM.16.M88.4 [R163], R12 ;  /* 0x0000000ca3007844 */ /* 0x000fe20000000200 */
[----:B------:R-:W-:Y:S01]  /*5a60*/  F2FP.F16.F32.PACK_AB R25, R59, R58 ;  /* 0x0000003a3b19723e */ /* 0x000fe200000000ff */
[----:B------:R-:W-:Y:S01]  /*5a70*/  IMAD R0, R43, UR36, R0 ;  /* 0x000000242b007c24 */ /* 0x000fe2000f8e0200 */
[----:B------:R-:W-:Y:S01]  /*5a80*/  F2FP.F16.F32.PACK_AB R26, R61, R60 ;  /* 0x0000003c3d1a723e */ /* 0x000fe200000000ff */
[----:B------:R-:W-:Y:S01]  /*5a90*/  ULDC.64 UR4, c[0x0][0xb40] ;  /* 0x0002d00000047ab9 */ /* 0x000fe20000000a00 */
[----:B------:R-:W-:-:S02]  /*5aa0*/  F2FP.F16.F32.PACK_AB R27, R63, R62 ;  /* 0x0000003e3f1b723e */ /* 0x000fc400000000ff */
[----:B------:R-:W-:Y:S02]  /*5ab0*/  F2FP.F16.F32.PACK_AB R28, R28, R45 ;  /* 0x0000002d1c1c723e */ /* 0x000fe400000000ff */
[----:B------:R-:W-:Y:S01]  /*5ac0*/  F2FP.F16.F32.PACK_AB R29, R67, R66 ;  /* 0x00000042431d723e */ /* 0x000fe200000000ff */
[----:B------:R-:W-:Y:S01]  /*5ad0*/  STSM.16.M88.4 [R164], R24 ;  /* 0x00000018a4007844 */ /* 0x000fe20000000200 */
[----:B------:R-:W-:Y:S02]  /*5ae0*/  F2FP.F16.F32.PACK_AB R30, R69, R68 ;  /* 0x00000044451e723e */ /* 0x000fe400000000ff */
[----:B------:R-:W-:Y:S02]  /*5af0*/  F2FP.F16.F32.PACK_AB R31, R71, R70 ;  /* 0x00000046471f723e */ /* 0x000fe400000000ff */
[----:B------:R-:W-:Y:S02]  /*5b00*/  F2FP.F16.F32.PACK_AB R32, R32, R33 ;  /* 0x000000212020723e */ /* 0x000fe400000000ff */
[----:B------:R-:W-:Y:S01]  /*5b10*/  F2FP.F16.F32.PACK_AB R33, R75, R74 ;  /* 0x0000004a4b21723e */ /* 0x000fe200000000ff */
[----:B------:R-:W-:Y:S01]  /*5b20*/  STSM.16.M88.4 [R165], R28 ;  /* 0x0000001ca5007844 */ /* 0x000fe20000000200 */
[----:B------:R-:W-:-:S02]  /*5b30*/  F2FP.F16.F32.PACK_AB R34, R77, R76 ;  /* 0x0000004c4d22723e */ /* 0x000fc400000000ff */
[----:B------:R-:W-:Y:S02]  /*5b40*/  F2FP.F16.F32.PACK_AB R35, R79, R78 ;  /* 0x0000004e4f23723e */ /* 0x000fe400000000ff */
[----:B------:R-:W-:Y:S02]  /*5b50*/  F2FP.F16.F32.PACK_AB R36, R36, R37 ;  /* 0x000000252424723e */ /* 0x000fe400000000ff */
[----:B------:R-:W-:Y:S01]  /*5b60*/  LOP3.LUT R174, R174, R175, RZ, 0x3c, !PT ;  /* 0x000000afaeae7212 */ /* 0x000fe200078e3cff */
[----:B------:R-:W-:Y:S01]  /*5b70*/  IMAD.X R175, RZ, RZ, R17, P5 ;  /* 0x000000ffffaf7224 */ /* 0x000fe200028e0611 */
[----:B------:R-:W-:Y:S01]  /*5b80*/  F2FP.F16.F32.PACK_AB R37, R83, R82 ;  /* 0x000000525325723e */ /* 0x000fe200000000ff */
[----:B------:R-:W-:Y:S01]  /*5b90*/  STSM.16.M88.4 [R158], R32 ;  /* 0x000000209e007844 */ /* 0x000fe20000000200 */
[----:B------:R-:W-:Y:S02]  /*5ba0*/  F2FP.F16.F32.PACK_AB R38, R85, R84 ;  /* 0x000000545526723e */ /* 0x000fe400000000ff */
[----:B------:R-:W-:-:S02]  /*5bb0*/  F2FP.F16.F32.PACK_AB R39, R87, R86 ;  /* 0x000000565727723e */ /* 0x000fc400000000ff */
[----:B---3--:R-:W-:Y:S02]  /*5bc0*/  F2FP.F16.F32.PACK_AB R4, R89, R88 ;  /* 0x000000585904723e */ /* 0x008fe400000000ff */
[----:B------:R-:W-:Y:S01]  /*5bd0*/  F2FP.F16.F32.PACK_AB R5, R91, R90 ;  /* 0x0000005a5b05723e */ /* 0x000fe200000000ff */
[----:B------:R-:W-:Y:S01]  /*5be0*/  STSM.16.M88.4 [R157], R36 ;  /* 0x000000249d007844 */ /* 0x000fe20000000200 */
[----:B------:R-:W-:Y:S02]  /*5bf0*/  F2FP.F16.F32.PACK_AB R6, R93, R92 ;  /* 0x0000005c5d06723e */ /* 0x000fe400000000ff */
[----:B------:R-:W-:Y:S02]  /*5c00*/  F2FP.F16.F32.PACK_AB R7, R95, R94 ;  /* 0x0000005e5f07723e */ /* 0x000fe400000000ff */
[----:B------:R-:W-:Y:S02]  /*5c10*/  F2FP.F16.F32.PACK_AB R104, R105, R104 ;  /* 0x000000686968723e */ /* 0x000fe400000000ff */
[----:B----4-:R-:W-:Y:S01]  /*5c20*/  F2FP.F16.F32.PACK_AB R8, R97, R96 ;  /* 0x000000606108723e */ /* 0x010fe200000000ff */
[----:B------:R1:W-:Y:S01]  /*5c30*/  STSM.16.M88.4 [R160], R4 ;  /* 0x00000004a0007844 */ /* 0x0003e20000000200 */
[----:B------:R-:W-:-:S02]  /*5c40*/  F2FP.F16.F32.PACK_AB R9, R99, R98 ;  /* 0x000000626309723e */ /* 0x000fc400000000ff */
[----:B------:R-:W-:Y:S02]  /*5c50*/  F2FP.F16.F32.PACK_AB R10, R101, R100 ;  /* 0x00000064650a723e */ /* 0x000fe400000000ff */
[----:B------:R-:W-:Y:S02]  /*5c60*/  F2FP.F16.F32.PACK_AB R11, R103, R102 ;  /* 0x00000066670b723e */ /* 0x000fe400000000ff */
[----:B------:R-:W-:Y:S02]  /*5c70*/  F2FP.F16.F32.PACK_AB R105, R107, R106 ;  /* 0x0000006a6b69723e */ /* 0x000fe400000000ff */
[----:B------:R-:W-:Y:S01]  /*5c80*/  F2FP.F16.F32.PACK_AB R112, R113, R112 ;  /* 0x000000707170723e */ /* 0x000fe200000000ff */
[----:B------:R-:W-:Y:S01]  /*5c90*/  STSM.16.M88.4 [R159], R8 ;  /* 0x000000089f007844 */ /* 0x000fe20000000200 */
[----:B------:R-:W-:Y:S02]  /*5ca0*/  MOV R153, R152 ;  /* 0x0000009800997202 */ /* 0x000fe40000000f00 */
[----:B------:R-:W-:-:S02]  /*5cb0*/  F2FP.F16.F32.PACK_AB R106, R109, R108 ;  /* 0x0000006c6d6a723e */ /* 0x000fc400000000ff */
[----:B------:R-:W-:Y:S02]  /*5cc0*/  F2FP.F16.F32.PACK_AB R107, R111, R110 ;  /* 0x0000006e6f6b723e */ /* 0x000fe400000000ff */
[----:B------:R-:W-:Y:S02]  /*5cd0*/  F2FP.F16.F32.PACK_AB R113, R115, R114 ;  /* 0x000000727371723e */ /* 0x000fe400000000ff */
[----:B------:R-:W-:Y:S01]  /*5ce0*/  F2FP.F16.F32.PACK_AB R120, R121, R120 ;  /* 0x000000787978723e */ /* 0x000fe200000000ff */
[----:B------:R-:W-:Y:S01]  /*5cf0*/  STSM.16.M88.4 [R153], R104 ;  /* 0x0000006899007844 */ /* 0x000fe20000000200 */
[----:B------:R-:W-:Y:S02]  /*5d00*/  MOV R156, R176 ;  /* 0x000000b0009c7202 */ /* 0x000fe40000000f00 */
[----:B------:R-:W-:Y:S02]  /*5d10*/  F2FP.F16.F32.PACK_AB R114, R117, R116 ;  /* 0x000000747572723e */ /* 0x000fe400000000ff */
        /* <DEDUP_REMOVED lines=9> */
[----:B------:R-:W-:-:S02]  /*5db0*/  MOV R20, R174 ;  /* 0x000000ae00147202 */ /* 0x000fc40000000f00 */
        /* <DEDUP_REMOVED lines=11> */
[----:B------:R-:W-:Y:S02]  /*5e70*/  F2FP.F16.F32.PACK_AB R147, R151, R150 ;  /* 0x000000969793723e */ /* 0x000fe400000000ff */
[C---:B------:R-:W-:Y:S02]  /*5e80*/  ISETP.GE.OR P0, PT, R154.reuse, UR7, P0 ;  /* 0x000000079a007c0c */ /* 0x040fe40008706670 */
[----:B------:R-:W-:Y:S01]  /*5e90*/  SHF.R.S32.HI R3, RZ, 0x1f, R154 ;  /* 0x0000001fff037819 */ /* 0x000fe2000001149a */
[----:B------:R-:W-:Y:S01]  /*5ea0*/  STSM.16.M88.4 [R21], R144 ;  /* 0x0000009015007844 */ /* 0x000fe20000000200 */
[----:B------:R-:W-:Y:S01]  /*5eb0*/  IADD3 R154, P2, R154, R40, RZ ;  /* 0x000000289a9a7210 */ /* 0x000fe20007f5e0ff */
[----:B------:R-:W-:Y:S01]  /*5ec0*/  @!PT LDS RZ, [RZ] ;  /* 0x00000000fffff984 */ /* 0x000fe20000000800 */
[----:B------:R-:W-:Y:S01]  /*5ed0*/  @!PT LDS RZ, [RZ] ;  /* 0x00000000fffff984 */ /* 0x000fe20000000800 */
[----:B------:R-:W-:Y:S01]  /*5ee0*/  @!PT LDS RZ, [RZ] ;  /* 0x00000000fffff984 */ /* 0x000fe20000000800 */
[----:B------:R-:W-:Y:S01]  /*5ef0*/  @!PT LDS RZ, [RZ] ;  /* 0x00000000fffff984 */ /* 0x000fe20000000800 */
[----:B------:R2:W-:Y:S06]  /*5f00*/  MEMBAR.ALL.CTA ;  /* 0x0000000000007992 */ /* 0x0005ec0000008000 */
[----:B--2---:R-:W2:Y:S01]  /*5f10*/  FENCE.VIEW.ASYNC.S ;  /* 0x00000000000073c6 */ /* 0x004ea20000000000 */
[----:B------:R-:W-:Y:S01]  /*5f20*/  IADD3.X R3, R3, R41, R0, P2, !PT ;  /* 0x0000002903037210 */ /* 0x000fe200017fe400 */
[----:B--2---:R-:W-:Y:S06]  /*5f30*/  BAR.ARV 0x1, 0x120 ;  /* 0x0044800000007b1d */ /* 0x004fec0000002000 */
[C---:B-1----:R-:W-:Y:S01]  /*5f40*/  LEA R4, P2, R154.reuse, UR4, 0x2 ;  /* 0x000000049a047c11 */ /* 0x042fe2000f8410ff */
[----:B------:R-:W-:Y:S01]  /*5f50*/  ULDC UR4, c[0x0][0xc] ;  /* 0x0000030000047ab9 */ /* 0x000fe20000000800 */
[----:B------:R-:W1:Y:S01]  /*5f60*/  SHFL.IDX PT, R0, R22, RZ, 0x1f ;  /* 0x00001fff16007589 */ /* 0x000e6200000e0000 */
[----:B------:R-:W-:Y:S01]  /*5f70*/  UIADD3 UR44, UR4, UR44, URZ ;  /* 0x0000002c042c7290 */ /* 0x000fe2000fffe03f */
[----:B------:R-:W-:-:S05]  /*5f80*/  LEA.HI.X R5, R154, UR5, R3, 0x2, P2 ;  /* 0x000000059a057c11 */ /* 0x000fca00090f1403 */
[----:B------:R2:W-:Y:S04]  /*5f90*/  @!P1 STG.E desc[UR40][R4.64+0x20], R44 ;  /* 0x0000202c04009986 */ /* 0x0005e8000c101928 */
[----:B------:R2:W-:Y:S01]  /*5fa0*/  @!P0 STG.E desc[UR40][R4.64], R48 ;  /* 0x0000003004008986 */ /* 0x0005e2000c101928 */
[----:B-1----:R-:W-:-:S13]  /*5fb0*/  ISETP.NE.AND P0, PT, R0, 0x7, PT ;  /* 0x000000070000780c */ /* 0x002fda0003f05270 */
[----:B--2---:R-:W-:Y:S05]  /*5fc0*/  @P0 BRA `(.L_x_29) ;  /* 0x00000000007c0947 */ /* 0x004fea0003800000 */
[----:B------:R-:W-:Y:S01]  /*5fd0*/  BAR.SYNC.DEFER_BLOCKING 0x1, 0x120 ;  /* 0x0044800000007b1d */ /* 0x000fe20000010000 */
[----:B------:R-:W-:-:S05]  /*5fe0*/  ELECT P0, URZ, PT ;  /* 0x00000000003f782f */ /* 0x000fca0003800000 */
[----:B------:R-:W-:Y:S08]  /*5ff0*/  BSSY B0, `(.L_x_29) ;  /* 0x000001c000007945 */ /* 0x000ff00003800000 */
[----:B------:R-:W-:Y:S05]  /*6000*/  @!P0 BRA `(.L_x_30) ;  /* 0x0000000000688947 */ /* 0x000fea0003800000 */
[----:B------:R-:W-:Y:S02]  /*6010*/  UIADD3 UR4, UP0, UR48, 0x9f0, URZ ;  /* 0x000009f030047890 */ /* 0x000fe4000ff1e03f */
[----:B------:R-:W-:Y:S02]  /*6020*/  UIADD3 UR6, UR46, 0x4000, URZ ;  /* 0x000040002e067890 */ /* 0x000fe4000fffe03f */
[----:B------:R-:W-:Y:S02]  /*6030*/  UIADD3.X UR5, URZ, UR49, URZ, UP0, !UPT ;  /* 0x000000313f057290 */ /* 0x000fe400087fe43f */
[----:B------:R-:W-:Y:S01]  /*6040*/  UIADD3 UR8, UR46, 0x8000, URZ ;  /* 0x000080002e087890 */ /* 0x000fe2000fffe03f */
[----:B------:R-:W-:Y:S01]  /*6050*/  UMOV UR33, URZ ;  /* 0x0000003f00217c82 */ /* 0x000fe20008000000 */
[----:B------:R-:W-:Y:S01]  /*6060*/  UMOV UR37, URZ ;  /* 0x0000003f00257c82 */ /* 0x000fe20008000000 */
[----:B------:R-:W-:Y:S01]  /*6070*/  UMOV UR32, UR46 ;  /* 0x0000002e00207c82 */ /* 0x000fe20008000000 */
[----:B------:R-:W-:Y:S01]  /*6080*/  UMOV UR7, 0x40 ;  /* 0x0000004000077882 */ /* 0x000fe20000000000 */
[----:B------:R-:W-:-:S02]  /*6090*/  UIADD3 UR9, UR46, 0xc000, URZ ;  /* 0x0000c0002e097890 */ /* 0x000fc4000fffe03f */
[----:B------:R1:W-:Y:S02]  /*60a0*/  UTMASTG.5D [UR32], [UR4] ;  /* 0x00000020040073b5 */ /* 0x0003e40008020000 */
[----:B-1----:R-:W-:Y:S01]  /*60b0*/  UMOV UR32, UR6 ;  /* 0x0000000600207c82 */ /* 0x002fe20008000000 */
[----:B------:R-:W-:Y:S01]  /*60c0*/  UMOV UR33, UR7 ;  /* 0x0000000700217c82 */ /* 0x000fe20008000000 */
[----:B------:R-:W-:Y:S01]  /*60d0*/  UMOV UR6, 0x80 ;  /* 0x0000008000067882 */ /* 0x000fe20000000000 */
[----:B------:R1:W-:Y:S02]  /*60e0*/  UTMASTG.5D [UR32], [UR4] ;  /* 0x00000020040073b5 */ /* 0x0003e40008020000 */
[----:B-1----:R-:W-:Y:S01]  /*60f0*/  UMOV UR32, UR8 ;  /* 0x0000000800207c82 */ /* 0x002fe20008000000 */
[----:B------:R-:W-:Y:S01]  /*6100*/  UMOV UR33, UR6 ;  /* 0x0000000600217c82 */ /* 0x000fe20008000000 */
[----:B------:R-:W-:Y:S01]  /*6110*/  UMOV UR6, 0xc0 ;  /* 0x000000c000067882 */ /* 0x000fe20000000000 */
[----:B------:R1:W-:Y:S02]  /*6120*/  UTMASTG.5D [UR32], [UR4] ;  /* 0x00000020040073b5 */ /* 0x0003e40008020000 */
[----:B-1----:R-:W-:Y:S01]  /*6130*/  UMOV UR32, UR9 ;  /* 0x0000000900207c82 */ /* 0x002fe20008000000 */
[----:B------:R-:W-:Y:S01]  /*6140*/  UMOV UR33, UR6 ;  /* 0x0000000600217c82 */ /* 0x000fe20008000000 */
[----:B------:R-:W-:Y:S01]  /*6150*/  UIADD3 UR6, UR46, 0x22820, URZ ;  /* 0x000228202e067890 */ /* 0x000fe2000fffe03f */
[----:B------:R1:W-:Y:S03]  /*6160*/  UTMASTG.5D [UR32], [UR4] ;  /* 0x00000020040073b5 */ /* 0x0003e60008020000 */
[----:B------:R-:W-:Y:S01]  /*6170*/  UPRMT UR6, URZ, 0x654, UR6 ;  /* 0x000006543f067896 */ /* 0x000fe20008000006 */
[----:B------:R0:W-:Y:S01]  /*6180*/  UTMACMDFLUSH ;  /* 0x00000000000079b7 */ /* 0x0001e20000000000 */
[----:B------:R-:W-:-:S07]  /*6190*/  DEPBAR.LE SB0, 0x0 ;  /* 0x000080000000791a */ /* 0x000fce0000000000 */
[----:B-1----:R-:W-:Y:S03]  /*61a0*/  SYNCS.ARRIVE.TRANS64.RED.A1T0 RZ, [UR6], RZ ;  /* 0x000000ffffff79a7 */ /* 0x002fe60008100406 */
.L_x_30:
[----:B------:R-:W-:Y:S05]  /*61b0*/  BSYNC B0 ;  /* 0x0000000000007941 */ /* 0x000fea0003800000 */
.L_x_29:
[----:B------:R-:W1:Y:S01]  /*61c0*/  LDC R0, c[0x0][0xda4] ;  /* 0x00036900ff007b82 */ /* 0x000e620000000800 */
[----:B------:R-:W-:Y:S02]  /*61d0*/  UIADD3 UR39, UR39, 0x1, URZ ;  /* 0x0000000127277890 */ /* 0x000fe4000fffe03f */
[----:B------:R-:W-:Y:S02]  /*61e0*/  UIADD3 UR43, UR43, 0x1, URZ ;  /* 0x000000012b2b7890 */ /* 0x000fe4000fffe03f */
[----:B------:R-:W-:-:S04]  /*61f0*/  UISETP.NE.AND UP0, UPT, UR39, 0x2, UPT ;  /* 0x000000022700788c */ /* 0x000fc8000bf05270 */
[----:B------:R-:W-:Y:S02]  /*6200*/  USEL UR4, URZ, 0x1, UP0 ;  /* 0x000000013f047887 */ /* 0x000fe40008000000 */
[----:B------:R-:W-:Y:S02]  /*6210*/  USEL UR39, UR39, URZ, UP0 ;  /* 0x0000003f27277287 */ /* 0x000fe40008000000 */
[----:B------:R-:W-:Y:S01]  /*6220*/  ULOP3.LUT UR42, UR42, UR4, URZ, 0x3c, !UPT ;  /* 0x000000042a2a7292 */ /* 0x000fe2000f8e3c3f */
[----:B-1----:R-:W-:-:S13]  /*6230*/  ISETP.LE.AND P0, PT, R0, UR44, PT ;  /* 0x0000002c00007c0c */ /* 0x002fda000bf03270 */
[----:B------:R-:W-:Y:S05]  /*6240*/  @!P0 BRA `(.L_x_31) ;  /* 0xffffffa800bc8947 */ /* 0x000fea000383ffff */
[----:B------:R-:W-:Y:S05]  /*6250*/  EXIT ;  /* 0x000000000000794d */ /* 0x000fea0003800000 */
.L_x_7:
[----:B------:R-:W-:-:S08]  /*6260*/  NOP ;  /* 0x0000000000007918 */ /* 0x000fd00000000000 */
[----:B------:R-:W1:-:S00]  /*6270*/  USETMAXREG.DEALLOC.CTAPOOL 0x18 ;  /* 0x00000018000079c8 */ /* 0x000e4000080e0500 */
[----:B-1----:R-:W-:-:S06]  /*6280*/  LOP3.LUT R0, R0, 0x3, RZ, 0xc0, !PT ;  /* 0x0000000300007812 */ /* 0x002fcc00078ec0ff */
[----:B------:R-:W1:Y:S02]  /*6290*/  SHFL.IDX PT, R0, R0, RZ, 0x1f ;  /* 0x00001fff00007589 */ /* 0x000e6400000e0000 */
[----:B-1----:R-:W-:-:S13]  /*62a0*/  ISETP.NE.AND P0, PT, R0, RZ, PT ;  /* 0x000000ff0000720c */ /* 0x002fda0003f05270 */
[----:B------:R-:W-:Y:S05]  /*62b0*/  @P0 EXIT ;  /* 0x000000000000094d */ /* 0x000fea0003800000 */
[----:B------:R-:W1:Y:S01]  /*62c0*/  S2UR UR4, SR_CTAID.X ;  /* 0x00000000000479c3 */ /* 0x000e620000002500 */
[----:B------:R-:W-:Y:S02]  /*62d0*/  IMAD.MOV.U32 R16, RZ, RZ, RZ ;  /* 0x000000ffff107224 */ /* 0x000fe400078e00ff */
[----:B------:R-:W-:Y:S02]  /*62e0*/  IMAD.MOV.U32 R2, RZ, RZ, 0x1 ;  /* 0x00000001ff027424 */ /* 0x000fe400078e00ff */
[----:B------:R-:W-:-:S03]  /*62f0*/  IMAD.MOV.U32 R17, RZ, RZ, 0x1 ;  /* 0x00000001ff117424 */ /* 0x000fc600078e00ff */
[----:B------:R-:W1:Y:S02]  /*6300*/  LDC R0, c[0x0][0xda4] ;  /* 0x00036900ff007b82 */ /* 0x000e640000000800 */
[----:B-1----:R-:W-:-:S13]  /*6310*/  ISETP.LE.AND P0, PT, R0, UR4, PT ;  /* 0x0000000400007c0c */ /* 0x002fda000bf03270 */
[----:B------:R-:W-:Y:S05]  /*6320*/  @P0 BRA `(.L_x_32) ;  /* 0x0000002800180947 */ /* 0x000fea0003800000 */
[----:B------:R-:W-:Y:S01]  /*6330*/  IMAD.U32 R0, RZ, RZ, UR4 ;  /* 0x00000004ff007e24 */ /* 0x000fe2000f8e00ff */
[----:B------:R-:W-:Y:S01]  /*6340*/  ULDC.64 UR42, c[0x0][0x198] ;  /* 0x00006600002a7ab9 */ /* 0x000fe20000000a00 */
[----:B------:R-:W-:Y:S01]  /*6350*/  IMAD.MOV.U32 R16, RZ, RZ, RZ ;  /* 0x000000ffff107224 */ /* 0x000fe200078e00ff */
[----:B------:R-:W-:Y:S01]  /*6360*/  ULDC UR36, c[0x0][0xc] ;  /* 0x0000030000247ab9 */ /* 0x000fe20000000800 */
[----:B------:R-:W-:Y:S01]  /*6370*/  IMAD.MOV.U32 R17, RZ, RZ, 0x1 ;  /* 0x00000001ff117424 */ /* 0x000fe200078e00ff */
[----:B------:R1:W-:Y:S04]  /*6380*/  STL [R1+0xc], R0 ;  /* 0x00000c0001007387 */ /* 0x0003e80000100800 */
[----:B------:R1:W-:Y:S02]  /*6390*/  STL [R1+0x18], RZ ;  /* 0x000018ff01007387 */ /* 0x0003e40000100800 */
.L_x_74:
[----:B------:R-:W2:Y:S01]  /*63a0*/  LDL R2, [R1+0xc] ;  /* 0x00000c0001027983 */ /* 0x000ea20000100800 */
[----:B-1----:R-:W1:Y:S01]  /*63b0*/  LDC R0, c[0x0][0xda8] ;  /* 0x00036a00ff007b82 */ /* 0x002e620000000800 */
[----:B------:R-:W-:Y:S05]  /*63c0*/  YIELD ;  /* 0x0000000000007946 */ /* 0x000fea0003800000 */
[----:B------:R-:W3:Y:S01]  /*63d0*/  S2R R5, SR_CgaCtaId ;  /* 0x0000000000057919 */ /* 0x000ee20000008800 */
[----:B------:R-:W-:Y:S01]  /*63e0*/  ULDC.64 UR4, c[0x0][0x3f8] ;  /* 0x0000fe0000047ab9 */ /* 0x000fe20000000a00 */
[----:B------:R-:W4:Y:S01]  /*63f0*/  LDC R19, c[0x0][0xdb4] ;  /* 0x00036d00ff137b82 */ /* 0x000f220000000800 */
[----:B------:R-:W-:-:S03]  /*6400*/  UISETP.NE.U32.AND UP0, UPT, UR4, URZ, UPT ;  /* 0x0000003f0400728c */ /* 0x000fc6000bf05070 */
[----:B------:R-:W-:Y:S01]  /*6410*/  ULDC UR4, c[0x0][0x404] ;  /* 0x0001010000047ab9 */ /* 0x000fe20000000800 */
[----:B------:R-:W-:-:S04]  /*6420*/  UISETP.NE.AND.EX UP0, UPT, UR5, URZ, UPT, UP0 ;  /* 0x0000003f0500728c */ /* 0x000fc8000bf05300 */
[----:B------:R-:W-:Y:S01]  /*6430*/  USEL UR4, UR4, 0x1, UP0 ;  /* 0x0000000104047887 */ /* 0x000fe20008000000 */
[----:B-1----:R-:W-:Y:S02]  /*6440*/  ISETP.NE.AND P0, PT, R0, 0x1, PT ;  /* 0x000000010000780c */ /* 0x002fe40003f05270 */
[----:B----4-:R-:W-:-:S11]  /*6450*/  ISETP.NE.AND P1, PT, R19, 0x1, PT ;  /* 0x000000011300780c */ /* 0x010fd60003f25270 */
[----:B------:R-:W2:Y:S08]  /*6460*/  @P0 LDC R0, c[0x0][0xdac] ;  /* 0x00036b00ff000b82 */ /* 0x000eb00000000800 */
[----:B------:R-:W1:Y:S01]  /*6470*/  @P0 LDC R3, c[0x0][0xdb0] ;  /* 0x00036c00ff030b82 */ /* 0x000e620000000800 */
[----:B--2---:R-:W-:Y:S01]  /*6480*/  @P0 IMAD.HI.U32 R0, R2, R0, RZ ;  /* 0x0000000002000227 */ /* 0x004fe200078e00ff */
[----:B------:R-:W-:-:S04]  /*6490*/  MOV R4, R2 ;  /* 0x0000000200047202 */ /* 0x000fc80000000f00 */
[----:B-1----:R-:W-:Y:S02]  /*64a0*/  @P0 SHF.R.U32.HI R4, RZ, R3, R0 ;  /* 0x00000003ff040219 */ /* 0x002fe40000011600 */
[----:B------:R-:W1:Y:S03]  /*64b0*/  LDC R0, c[0x0][0x2e0] ;  /* 0x0000b800ff007b82 */ /* 0x000e660000000800 */
[----:B------:R-:W-:Y:S01]  /*64c0*/  IMAD.MOV.U32 R18, RZ, RZ, R4 ;  /* 0x000000ffff127224 */ /* 0x000fe200078e0004 */
[----:B------:R2:W-:Y:S04]  /*64d0*/  STL [R1+0x4], R4 ;  /* 0x0000040401007387 */ /* 0x0005e80000100800 */
[----:B------:R-:W4:Y:S01]  /*64e0*/  @P1 LDC.64 R2, c[0x0][0xdb8] ;  /* 0x00036e00ff021b82 */ /* 0x000f220000000a00 */
[----:B-1----:R-:W-:Y:S01]  /*64f0*/  IMAD R7, R0, UR4, RZ ;  /* 0x0000000400077c24 */ /* 0x002fe2000f8e02ff */
[----:B------:R-:W-:-:S04]  /*6500*/  MOV R0, 0x400 ;  /* 0x0000040000007802 */ /* 0x000fc80000000f00 */
[----:B---3--:R-:W-:Y:S01]  /*6510*/  LEA R6, R5, R0, 0x18 ;  /* 0x0000000005067211 */ /* 0x008fe200078ec0ff */
[----:B------:R-:W-:Y:S01]  /*6520*/  VIADD R0, R7, 0x5f ;  /* 0x0000005f07007836 */ /* 0x000fe20000000000 */
[----:B------:R2:W-:Y:S01]  /*6530*/  STL [R1+0x14], R7 ;  /* 0x0000140701007387 */ /* 0x0005e20000100800 */
[----:B----4-:R-:W-:-:S03]  /*6540*/  @P1 IMAD.HI.U32 R2, R4, R2, RZ ;  /* 0x0000000204021227 */ /* 0x010fc600078e00ff */
[----:B------:R2:W-:Y:S02]  /*6550*/  STL [R1], R6 ;  /* 0x0000000601007387 */ /* 0x0005e40000100800 */
[----:B------:R-:W-:Y:S01]  /*6560*/  @P1 SHF.R.U32.HI R18, RZ, R3, R2 ;  /* 0x00000003ff121219 */ /* 0x000fe20000011602 */
[----:B------:R-:W-:Y:S02]  /*6570*/  VIADD R3, R6, 0x1c400 ;  /* 0x0001c40006037836 */ /* 0x000fe40000000000 */
[----:B------:R-:W-:-:S03]  /*6580*/  IMAD.HI R2, R0, 0x2aaaaaab, RZ ;  /* 0x2aaaaaab00027827 */ /* 0x000fc600078e02ff */
[----:B------:R-:W-:Y:S01]  /*6590*/  LOP3.LUT P0, RZ, R3, 0x3ff, RZ, 0xc0, !PT ;  /* 0x000003ff03ff7812 */ /* 0x000fe2000780c0ff */
[----:B------:R-:W-:Y:S01]  /*65a0*/  IMAD.MOV R0, RZ, RZ, -R18 ;  /* 0x000000ffff007224 */ /* 0x000fe200078e0a12 */
[----:B------:R-:W-:-:S03]  /*65b0*/  SHF.R.U32.HI R3, RZ, 0x1f, R2 ;  /* 0x0000001fff037819 */ /* 0x000fc60000011602 */
[----:B------:R-:W-:Y:S01]  /*65c0*/  IMAD R19, R19, R0, R4 ;  /* 0x0000000013137224 */ /* 0x000fe200078e0204 */
[----:B------:R-:W-:-:S05]  /*65d0*/  LEA.HI.SX32 R0, R2, R3, 0x1c ;  /* 0x0000000302007211 */ /* 0x000fca00078fe2ff */
[----:B------:R2:W-:Y:S02]  /*65e0*/  STL [R1+0x8], R0 ;  /* 0x0000080001007387 */ /* 0x0005e40000100800 */
[----:B------:R-:W-:Y:S05]  /*65f0*/  @!P0 BRA `(.L_x_33) ;  /* 0x0000000000408947 */ /* 0x000fea0003800000 */
[----:B------:R-:W-:Y:S01]  /*6600*/  MOV R2, 0x0 ;  /* 0x0000000000027802 */ /* 0x000fe20000000f00 */
[----:B------:R-:W-:Y:S01]  /*6610*/  ULDC.64 UR6, c[0x4][0x90] ;  /* 0x0100240000067ab9 */ /* 0x000fe20000000a00 */
[----:B------:R-:W-:Y:S01]  /*6620*/  ULDC.64 UR8, c[0x4][0x98] ;  /* 0x0100260000087ab9 */ /* 0x000fe20000000a00 */
[----:B------:R-:W-:Y:S01]  /*6630*/  ULDC.64 UR4, c[0x4][0x8] ;  /* 0x0100020000047ab9 */ /* 0x000fe20000000a00 */
[----:B--2---:R-:W-:Y:S01]  /*6640*/  IMAD.U32 R4, RZ, RZ, UR6 ;  /* 0x00000006ff047e24 */ /* 0x004fe2000f8e00ff */
[----:B------:R-:W-:Y:S01]  /*6650*/  MOV R7, UR9 ;  /* 0x0000000900077c02 */ /* 0x000fe20008000f00 */
[----:B------:R-:W1:Y:S01]  /*6660*/  LDC.64 R2, c[0x4][R2] ;  /* 0x0100000002027b82 */ /* 0x000e620000000a00 */
[----:B------:R-:W-:Y:S02]  /*6670*/  IMAD.U32 R5, RZ, RZ, UR7 ;  /* 0x00000007ff057e24 */ /* 0x000fe4000f8e00ff */
[----:B------:R-:W-:Y:S02]  /*6680*/  IMAD.U32 R6, RZ, RZ, UR8 ;  /* 0x00000008ff067e24 */ /* 0x000fe4000f8e00ff */
[----:B------:R-:W-:-:S02]  /*6690*/  IMAD.U32 R10, RZ, RZ, UR4 ;  /* 0x00000004ff0a7e24 */ /* 0x000fc4000f8e00ff */
[----:B------:R-:W-:Y:S02]  /*66a0*/  IMAD.U32 R11, RZ, RZ, UR5 ;  /* 0x00000005ff0b7e24 */ /* 0x000fe4000f8e00ff */
[----:B------:R-:W-:Y:S02]  /*66b0*/  IMAD.MOV.U32 R8, RZ, RZ, 0x70 ;  /* 0x00000070ff087424 */ /* 0x000fe400078e00ff */
[----:B------:R-:W-:Y:S02]  /*66c0*/  IMAD.MOV.U32 R12, RZ, RZ, 0x1 ;  /* 0x00000001ff0c7424 */ /* 0x000fe400078e00ff */
[----:B------:R-:W-:-:S07]  /*66d0*/  IMAD.MOV.U32 R13, RZ, RZ, RZ ;  /* 0x000000ffff0d7224 */ /* 0x000fce00078e00ff */
[----:B------:R-:W-:-:S07]  /*66e0*/  LEPC R20, `(.L_x_33) ;  /* 0x000000001014794e */ /* 0x000fce0000000000 */
[----:B-1----:R-:W-:Y:S05]  /*66f0*/  CALL.ABS.NOINC R2 ;  /* 0x0000000002007343 */ /* 0x002fea0003c00000 */
.L_x_33:
[----:B------:R-:W2:Y:S02]  /*6700*/  LDL R2, [R1] ;  /* 0x0000000001027983 */ /* 0x000ea40000100800 */
[----:B--2---:R-:W-:-:S05]  /*6710*/  VIADD R0, R2, 0x400 ;  /* 0x0000040002007836 */ /* 0x004fca0000000000 */
[----:B------:R-:W-:-:S13]  /*6720*/  LOP3.LUT P0, RZ, R0, 0x3ff, RZ, 0xc0, !PT ;  /* 0x000003ff00ff7812 */ /* 0x000fda000780c0ff */
[----:B------:R-:W-:Y:S05]  /*6730*/  @!P0 BRA `(.L_x_34) ;  /* 0x0000000000808947 */ /* 0x000fea0003800000 */
[----:B------:R-:W-:Y:S01]  /*6740*/  MOV R0, 0x0 ;  /* 0x0000000000007802 */ /* 0x000fe20000000f00 */
[----:B------:R-:W-:Y:S01]  /*6750*/  ULDC.64 UR6, c[0x4][0x90] ;  /* 0x0100240000067ab9 */ /* 0x000fe20000000a00 */
[----:B------:R-:W-:Y:S01]  /*6760*/  ULDC.64 UR8, c[0x4][0x98] ;  /* 0x0100260000087ab9 */ /* 0x000fe20000000a00 */
[----:B------:R-:W-:Y:S01]  /*6770*/  ULDC.64 UR4, c[0x4][0x10] ;  /* 0x0100040000047ab9 */ /* 0x000fe20000000a00 */
[----:B------:R1:W2:Y:S01]  /*6780*/  LDC.64 R2, c[0x4][R0] ;  /* 0x0100000000027b82 */ /* 0x0002a20000000a00 */
[----:B------:R-:W-:Y:S01]  /*6790*/  IMAD.U32 R4, RZ, RZ, UR6 ;  /* 0x00000006ff047e24 */ /* 0x000fe2000f8e00ff */
[----:B------:R-:W-:Y:S01]  /*67a0*/  MOV R5, UR7 ;  /* 0x0000000700057c02 */ /* 0x000fe20008000f00 */
[----:B------:R-:W-:Y:S02]  /*67b0*/  IMAD.U32 R6, RZ, RZ, UR8 ;  /* 0x00000008ff067e24 */ /* 0x000fe4000f8e00ff */
[----:B------:R-:W-:Y:S02]  /*67c0*/  IMAD.U32 R7, RZ, RZ, UR9 ;  /* 0x00000009ff077e24 */ /* 0x000fe4000f8e00ff */
[----:B------:R-:W-:-:S02]  /*67d0*/  IMAD.U32 R10, RZ, RZ, UR4 ;  /* 0x00000004ff0a7e24 */ /* 0x000fc4000f8e00ff */
[----:B------:R-:W-:Y:S02]  /*67e0*/  IMAD.U32 R11, RZ, RZ, UR5 ;  /* 0x00000005ff0b7e24 */ /* 0x000fe4000f8e00ff */
[----:B------:R-:W-:Y:S02]  /*67f0*/  IMAD.MOV.U32 R8, RZ, RZ, 0x70 ;  /* 0x00000070ff087424 */ /* 0x000fe400078e00ff */
[----:B------:R-:W-:Y:S02]  /*6800*/  IMAD.MOV.U32 R12, RZ, RZ, 0x1 ;  /* 0x00000001ff0c7424 */ /* 0x000fe400078e00ff */
[----:B-1----:R-:W-:-:S07]  /*6810*/  IMAD.MOV.U32 R13, RZ, RZ, RZ ;  /* 0x000000ffff0d7224 */ /* 0x002fce00078e00ff */
[----:B------:R-:W-:-:S07]  /*6820*/  LEPC R20, `(.L_x_35) ;  /* 0x000000001014794e */ /* 0x000fce0000000000 */
[----:B--2---:R-:W-:Y:S05]  /*6830*/  CALL.ABS.NOINC R2 ;  /* 0x0000000002007343 */ /* 0x004fea0003c00000 */
.L_x_35:
[----:B------:R-:W-:Y:S01]  /*6840*/  MOV R2, 0x0 ;  /* 0x0000000000027802 */ /* 0x000fe20000000f00 */
[----:B------:R-:W-:Y:S01]  /*6850*/  ULDC.64 UR6, c[0x4][0x90] ;  /* 0x0100240000067ab9 */ /* 0x000fe20000000a00 */
[----:B------:R-:W-:Y:S01]  /*6860*/  ULDC.64 UR8, c[0x4][0x98] ;  /* 0x0100260000087ab9 */ /* 0x000fe20000000a00 */
[----:B------:R-:W-:Y:S01]  /*6870*/  ULDC.64 UR4, c[0x4][0x18] ;  /* 0x0100060000047ab9 */ /* 0x000fe20000000a00 */
[----:B------:R-:W-:Y:S01]  /*6880*/  MOV R4, UR6 ;  /* 0x0000000600047c02 */ /* 0x000fe20008000f00 */
[----:B------:R-:W-:Y:S01]  /*6890*/  IMAD.U32 R5, RZ, RZ, UR7 ;  /* 0x00000007ff057e24 */ /* 0x000fe2000f8e00ff */
[----:B------:R-:W1:Y:S01]  /*68a0*/  LDC.64 R2, c[0x4][R2] ;  /* 0x0100000002027b82 */ /* 0x000e620000000a00 */
[----:B------:R-:W-:Y:S01]  /*68b0*/  IMAD.U32 R6, RZ, RZ, UR8 ;  /* 0x00000008ff067e24 */ /* 0x000fe2000f8e00ff */
[----:B------:R-:W-:Y:S01]  /*68c0*/  MOV R13, RZ ;  /* 0x000000ff000d7202 */ /* 0x000fe20000000f00 */
[----:B------:R-:W-:Y:S02]  /*68d0*/  IMAD.U32 R7, RZ, RZ, UR9 ;  /* 0x00000009ff077e24 */ /* 0x000fe4000f8e00ff */
[----:B------:R-:W-:-:S02]  /*68e0*/  IMAD.U32 R10, RZ, RZ, UR4 ;  /* 0x00000004ff0a7e24 */ /* 0x000fc4000f8e00ff */
[----:B------:R-:W-:Y:S02]  /*68f0*/  IMAD.U32 R11, RZ, RZ, UR5 ;  /* 0x00000005ff0b7e24 */ /* 0x000fe4000f8e00ff */
[----:B------:R-:W-:Y:S02]  /*6900*/  IMAD.MOV.U32 R8, RZ, RZ, 0x70 ;  /* 0x00000070ff087424 */ /* 0x000fe400078e00ff */
[----:B------:R-:W-:-:S07]  /*6910*/  IMAD.MOV.U32 R12, RZ, RZ, 0x1 ;  /* 0x00000001ff0c7424 */ /* 0x000fce00078e00ff */
[----:B------:R-:W-:-:S07]  /*6920*/  LEPC R20, `(.L_x_34) ;  /* 0x000000001014794e */ /* 0x000fce0000000000 */
[----:B-1----:R-:W-:Y:S05]  /*6930*/  CALL.ABS.NOINC R2 ;  /* 0x0000000002007343 */ /* 0x002fea0003c00000 */
.L_x_34:
[----:B------:R-:W1:Y:S01]  /*6940*/  LDC R0, c[0x0][0x428] ;  /* 0x00010a00ff007b82 */ /* 0x000e620000000800 */
[----:B------:R-:W-:Y:S01]  /*6950*/  ULDC.64 UR4, c[0x0][0x9f8] ;  /* 0x00027e0000047ab9 */ /* 0x000fe20000000a00 */
[----:B------:R-:W2:Y:S01]  /*6960*/  LDL.LU R5, [R1+0x4] ;  /* 0x0000040001057983 */ /* 0x000ea20000300800 */
[----:B-1----:R-:W-:-:S03]  /*6970*/  ISETP.NE.AND P1, PT, R0, 0x1, PT ;  /* 0x000000010000780c */ /* 0x002fc60003f25270 */
[----:B------:R-:W3:Y:S01]  /*6980*/  LDL R4, [R1+0xc] ;  /* 0x00000c0001047983 */ /* 0x000ee20000100800 */
[----:B------:R-:W-:Y:S01]  /*6990*/  ISETP.NE.U32.AND P0, PT, RZ, UR4, PT ;  /* 0x00000004ff007c0c */ /* 0x000fe2000bf05070 */
[----:B------:R-:W-:Y:S01]  /*69a0*/  IMAD.MOV.U32 R0, RZ, RZ, R19 ;  /* 0x000000ffff007224 */ /* 0x000fe200078e0013 */
[----:B------:R-:W-:Y:S01]  /*69b0*/  ULDC UR4, c[0x0][0xda8] ;  /* 0x00036a0000047ab9 */ /* 0x000fe20000000800 */
[----:B------:R-:W-:Y:S01]  /*69c0*/  IMAD.MOV.U32 R6, RZ, RZ, R18 ;  /* 0x000000ffff067224 */ /* 0x000fe200078e0012 */
[----:B------:R-:W-:Y:S01]  /*69d0*/  ISETP.NE.AND.EX P0, PT, RZ, UR5, PT, P0 ;  /* 0x00000005ff007c0c */ /* 0x000fe2000bf05300 */
[----:B------:R-:W1:Y:S04]  /*69e0*/  S2R R7, SR_TID.X ;  /* 0x0000000000077919 */ /* 0x000e680000002100 */
[----:B------:R-:W4:Y:S08]  /*69f0*/  @P1 LDC R2, c[0x0][0x42c] ;  /* 0x00010b00ff021b82 */ /* 0x000f300000000800 */
[----:B------:R-:W1:Y:S01]  /*6a00*/  @P1 LDC R3, c[0x0][0x430] ;  /* 0x00010c00ff031b82 */ /* 0x000e620000000800 */
[----:B----4-:R-:W-:Y:S01]  /*6a10*/  @P1 IMAD.HI.U32 R2, R19, R2, RZ ;  /* 0x0000000213021227 */ /* 0x010fe200078e00ff */
[----:B-1----:R-:W-:-:S04]  /*6a20*/  LOP3.LUT R7, R7, 0x1f, RZ, 0xc0, !PT ;  /* 0x0000001f07077812 */ /* 0x002fc800078ec0ff */
[----:B------:R-:W-:Y:S02]  /*6a30*/  @P1 SHF.R.U32.HI R0, RZ, R3, R2 ;  /* 0x00000003ff001219 */ /* 0x000fe40000011602 */
[----:B------:R-:W1:Y:S02]  /*6a40*/  @P0 LDC.64 R2, c[0x0][0x9f8] ;  /* 0x00027e00ff020b82 */ /* 0x000e640000000a00 */
[----:B-1----:R-:W-:-:S05]  /*6a50*/  @P0 IMAD.WIDE R2, R18, 0x4, R2 ;  /* 0x0000000412020825 */ /* 0x002fca00078e0202 */
[----:B------:R1:W5:Y:S01]  /*6a60*/  @P0 LDG.E R6, desc[UR40][R2.64] ;  /* 0x0000002802060981 */ /* 0x000362000c1e1900 */
[----:B------:R-:W-:-:S04]  /*6a70*/  ISETP.NE.AND P1, PT, R7, RZ, PT ;  /* 0x000000ff0700720c */ /* 0x000fc80003f25270 */
[----:B------:R-:W-:-:S09]  /*6a80*/  PLOP3.LUT P2, PT, P1, PT, PT, 0x8, 0x0 ;  /* 0x000000000000781c */ /* 0x000fd20000f4e170 */
[----:B------:R-:W-:-:S05]  /*6a90*/  VOTEU.ALL UP1, P1 ;  /* 0x00000000003f7886 */ /* 0x000fca0000820000 */
[----:B------:R-:W-:-:S04]  /*6aa0*/  @!UP1 UIADD3 UR8, UP0, UR42, 0x270, URZ ;  /* 0x000002702a089890 */ /* 0x000fc8000ff1e03f */
[----:B------:R-:W-:-:S03]  /*6ab0*/  @!UP1 UIADD3.X UR9, URZ, UR43, URZ, UP0, !UPT ;  /* 0x0000002b3f099290 */ /* 0x000fc600087fe43f */
[----:B------:R-:W-:Y:S01]  /*6ac0*/  VOTEU.ALL UP0, P1 ;  /* 0x00000000003f7886 */ /* 0x000fe20000800000 */
[----:B--2---:R-:W-:-:S04]  /*6ad0*/  IMAD.MOV R8, RZ, RZ, -R5 ;  /* 0x000000ffff087224 */ /* 0x004fc800078e0a05 */
[----:B---3--:R-:W-:-:S04]  /*6ae0*/  IMAD R8, R8, UR4, R4 ;  /* 0x0000000408087c24 */ /* 0x008fc8000f8e0204 */
[----:B-1----:R-:W-:-:S07]  /*6af0*/  IMAD.SHL.U32 R8, R8, 0x80, RZ ;  /* 0x0000008008087824 */ /* 0x002fce00078e00ff */
.L_x_36:
[----:B------:R-:W-:Y:S02]  /*6b00*/  PLOP3.LUT P0, PT, P0, P2, PT, 0xa2, 0x0 ;  /* 0x000000000000781c */ /* 0x000fe40000705472 */
[----:B------:R-:W-:Y:S01]  /*6b10*/  @P2 R2UR P0, UR7, R18 ;  /* 0x00000000120722ca */ /* 0x000fe20000000000 */
[----:B------:R-:W-:-:S07]  /*6b20*/  UMOV UR4, URZ ;  /* 0x0000003f00047c82 */ /* 0x000fce0008000000 */
[----:B------:R-:W-:Y:S02]  /*6b30*/  PLOP3.LUT P0, PT, P0, P2, PT, 0xa2, 0x0 ;  /* 0x000000000000781c */ /* 0x000fe40000705472 */
[----:B------:R-:W-:-:S08]  /*6b40*/  @P2 R2UR.OR P0, UR6, R19 ;  /* 0x00000000130622ca */ /* 0x000fd00000100000 */
[----:B------:R-:W-:Y:S02]  /*6b50*/  PLOP3.LUT P0, PT, P0, P2, PT, 0xa2, 0x0 ;  /* 0x000000000000781c */ /* 0x000fe40000705472 */
[----:B------:R-:W-:-:S08]  /*6b60*/  @P2 R2UR.OR P0, UR5, R8 ;  /* 0x00000000080522ca */ /* 0x000fd00000100000 */
[----:B------:R-:W-:-:S05]  /*6b70*/  @P2 PLOP3.LUT P2, PT, P0, PT, PT, 0x80, 0x0 ;  /* 0x000000000000281c */ /* 0x000fca000074f070 */
[----:B------:R1:W-:Y:S08]  /*6b80*/  @!UP0 UTMAPF.L2.4D [UR4], [UR8] ;  /* 0x00000004080085b8 */ /* 0x0003f00008018000 */
[----:B-1----:R-:W-:Y:S05]  /*6b90*/  @P2 BRA.U.ANY `(.L_x_36) ;  /* 0xfffffffd00d82947 */ /* 0x002fea000393ffff */
[----:B------:R-:W1:Y:S01]  /*6ba0*/  LDC.64 R2, c[0x0][0x3f8] ;  /* 0x0000fe00ff027b82 */ /* 0x000e620000000a00 */
[----:B------:R-:W-:Y:S01]  /*6bb0*/  UMOV UR4, 0xffffffff ;  /* 0xffffffff00047882 */ /* 0x000fe20000000000 */
[----:B-1----:R-:W-:-:S04]  /*6bc0*/  ISETP.NE.U32.AND P0, PT, R2, RZ, PT ;  /* 0x000000ff0200720c */ /* 0x002fc80003f05070 */
[----:B------:R-:W-:-:S04]  /*6bd0*/  ISETP.NE.AND.EX P0, PT, R3, RZ, PT, P0 ;  /* 0x000000ff0300720c */ /* 0x000fc80003f05300 */
[----:B-----5:R-:W-:Y:S01]  /*6be0*/  SEL R4, R6, RZ, !P0 ;  /* 0x000000ff06047207 */ /* 0x020fe20004000000 */
[----:B------:R-:W-:Y:S08]  /*6bf0*/  BRA.DIV UR4, `(.L_x_37) ;  /* 0x0000002604307947 */ /* 0x000ff0000b800000 */
.L_x_90:
[----:B------:R-:W2:Y:S01]  /*6c00*/  LDL R5, [R1+0x8] ;  /* 0x0000080001057983 */ /* 0x000ea20000100800 */
[----:B------:R-:W-:Y:S01]  /*6c10*/  UMOV UR4, 0xffffffff ;  /* 0xffffffff00047882 */ /* 0x000fe20000000000 */
[----:B------:R-:W-:Y:S01]  /*6c20*/  SHF.R.S32.HI R7, RZ, 0x1f, R6 ;  /* 0x0000001fff077819 */ /* 0x000fe20000011406 */
[----:B--2---:R-:W-:Y:S01]  /*6c30*/  VIADD R9, R5, 0xffffffff ;  /* 0xffffffff05097836 */ /* 0x004fe20000000000 */
[----:B------:R-:W-:Y:S06]  /*6c40*/  BRA.DIV UR4, `(.L_x_38) ;  /* 0x0000002604507947 */ /* 0x000fec000b800000 */
[----:B------:R-:W-:-:S13]  /*6c50*/  ELECT P6, URZ, PT ;  /* 0x00000000003f782f */ /* 0x000fda00038c0000 */
.L_x_93:
[----:B------:R-:W-:Y:S05]  /*6c60*/  @!P6 BRA `(.L_x_39) ;  /* 0x0000000000ece947 */ /* 0x000fea0003800000 */
[----:B------:R1:W-:Y:S01]  /*6c70*/  STL [R1+0x10], R9 ;  /* 0x0000100901007387 */ /* 0x0003e20000100800 */
[----:B------:R-:W-:Y:S01]  /*6c80*/  IMAD.MOV.U32 R4, RZ, RZ, R6 ;  /* 0x000000ffff047224 */ /* 0x000fe200078e0006 */
[----:B------:R-:W-:Y:S06]  /*6c90*/  @!P0 BRA `(.L_x_40) ;  /* 0x0000000000488947 */ /* 0x000fec0003800000 */
[----:B------:R-:W2:Y:S01]  /*6ca0*/  LDC R11, c[0x0][0x41c] ;  /* 0x00010700ff0b7b82 */ /* 0x000ea20000000800 */
[----:B------:R-:W-:Y:S01]  /*6cb0*/  ULDC.64 UR4, c[0x0][0x408] ;  /* 0x0001020000047ab9 */ /* 0x000fe20000000a00 */
[----:B--2---:R-:W-:-:S13]  /*6cc0*/  ISETP.NE.AND P1, PT, R11, 0x1, PT ;  /* 0x000000010b00780c */ /* 0x004fda0003f25270 */
[----:B------:R-:W2:Y:S02]  /*6cd0*/  @P1 LDC.64 R4, c[0x0][0x420] ;  /* 0x00010800ff041b82 */ /* 0x000ea40000000a00 */
[----:B--2---:R-:W-:-:S04]  /*6ce0*/  @P1 IMAD.HI.U32 R10, R9, R4, RZ ;  /* 0x00000004090a1227 */ /* 0x004fc800078e00ff */
[----:B------:R-:W-:Y:S01]  /*6cf0*/  IMAD.MOV.U32 R4, RZ, RZ, R9 ;  /* 0x000000ffff047224 */ /* 0x000fe200078e0009 */
[----:B------:R-:W-:Y:S01]  /*6d00*/  @P1 SHF.R.U32.HI R4, RZ, R5, R10 ;  /* 0x00000005ff041219 */ /* 0x000fe2000001160a */
[----:B------:R-:W-:-:S03]  /*6d10*/  IMAD R10, R7, UR4, RZ ;  /* 0x00000004070a7c24 */ /* 0x000fc6000f8e02ff */
[----:B------:R-:W-:Y:S01]  /*6d20*/  IADD3 R5, -R4, RZ, RZ ;  /* 0x000000ff04057210 */ /* 0x000fe20007ffe1ff */
[----:B------:R-:W-:-:S04]  /*6d30*/  IMAD R10, R6, UR5, R10 ;  /* 0x00000005060a7c24 */ /* 0x000fc8000f8e020a */
[----:B------:R-:W-:-:S05]  /*6d40*/  IMAD R5, R11, R5, R9 ;  /* 0x000000050b057224 */ /* 0x000fca00078e0209 */
[----:B------:R2:W-:Y:S02]  /*6d50*/  STL [R1+0x10], R5 ;  /* 0x0000100501007387 */ /* 0x0005e40000100800 */
[----:B--2---:R-:W-:-:S03]  /*6d60*/  SHF.R.S32.HI R5, RZ, 0x1f, R4 ;  /* 0x0000001fff057819 */ /* 0x004fc60000011404 */
[----:B------:R-:W-:-:S04]  /*6d70*/  IMAD.WIDE.U32 R4, R6, UR4, R4 ;  /* 0x0000000406047c25 */ /* 0x000fc8000f8e0004 */
[----:B------:R-:W-:Y:S01]  /*6d80*/  IMAD.IADD R5, R5, 0x1, R10 ;  /* 0x0000000105057824 */ /* 0x000fe200078e020a */
[----:B------:R-:W-:-:S04]  /*6d90*/  LEA R10, P1, R4, R2, 0x2 ;  /* 0x00000002040a7211 */ /* 0x000fc800078210ff */
[----:B------:R-:W-:-:S05]  /*6da0*/  LEA.HI.X R11, R4, R3, R5, 0x2, P1 ;  /* 0x00000003040b7211 */ /* 0x000fca00008f1405 */
[----:B------:R2:W5:Y:S04]  /*6db0*/  LDG.E R4, desc[UR40][R10.64] ;  /* 0x000000280a047981 */ /* 0x000568000c1e1900 */
.L_x_40:
[----:B--2---:R-:W2:Y:S01]  /*6dc0*/  S2R R10, SR_CgaCtaId ;  /* 0x00000000000a7919 */ /* 0x004ea20000008800 */
[----:B------:R-:W-:-:S04]  /*6dd0*/  MOV R5, 0x400 ;  /* 0x0000040000057802 */ /* 0x000fc80000000f00 */
[----:B--2---:R-:W-:Y:S02]  /*6de0*/  LEA R5, R10, R5, 0x18 ;  /* 0x000000050a057211 */ /* 0x004fe400078ec0ff */
[----:B------:R-:W-:-:S03]  /*6df0*/  SHF.L.U32 R10, R17, 0x1f, RZ ;  /* 0x0000001f110a7819 */ /* 0x000fc600000006ff */
[----:B------:R-:W-:-:S04]  /*6e00*/  IMAD R5, R16, 0x8, R5 ;  /* 0x0000000810057824 */ /* 0x000fc800078e0205 */
[----:B------:R-:W2:Y:S02]  /*6e10*/  SYNCS.PHASECHK.TRANS64.TRYWAIT P1, [R5+URZ+0x22840], R10 ;  /* 0x0228400a050075a7 */ /* 0x000ea4000802017f */
[----:B--2---:R-:W-:Y:S05]  /*6e20*/  @!P1 BRA `(.L_x_41) ;  /* 0x0000002000f89947 */ /* 0x004fea0003800000 */
.L_x_94:
[----:B------:R-:W3:Y:S02]  /*6e30*/  S2R R11, SR_TID.X ;  /* 0x00000000000b7919 */ /* 0x000ee40000002100 */
[----:B---3--:R-:W-:-:S04]  /*6e40*/  LOP3.LUT R11, R11, 0x7f, RZ, 0xc0, !PT ;  /* 0x0000007f0b0b7812 */ /* 0x008fc800078ec0ff */
[----:B------:R-:W-:-:S13]  /*6e50*/  ISETP.NE.AND P1, PT, R11, RZ, PT ;  /* 0x000000ff0b00720c */ /* 0x000fda0003f25270 */
[----:B------:R-:W-:Y:S05]  /*6e60*/  @P1 BRA `(.L_x_42) ;  /* 0x00000000001c1947 */ /* 0x000fea0003800000 */
[----:B------:R-:W3:Y:S01]  /*6e70*/  S2R R11, SR_TID.X ;  /* 0x00000000000b7919 */ /* 0x000ee20000002100 */
[----:B--2---:R-:W-:-:S04]  /*6e80*/  IMAD.MOV.U32 R10, RZ, RZ, 0x3000 ;  /* 0x00003000ff0a7424 */ /* 0x004fc800078e00ff */
[----:B------:R4:W-:Y:S01]  /*6e90*/  SYNCS.ARRIVE.TRANS64 RZ, [R5+URZ+0x22830], R10 ;  /* 0x0228300a05ff79a7 */ /* 0x0009e2000800003f */
[----:B---3--:R-:W-:-:S04]  /*6ea0*/  LOP3.LUT R11, R11, 0x1f, RZ, 0xc0, !PT ;  /* 0x0000001f0b0b7812 */ /* 0x008fc800078ec0ff */
[----:B------:R-:W-:-:S13]  /*6eb0*/  ISETP.NE.AND P1, PT, R11, RZ, PT ;  /* 0x000000ff0b00720c */ /* 0x000fda0003f25270 */
[----:B----4-:R-:W-:Y:S05]  /*6ec0*/  @!P1 BRA `(.L_x_42) ;  /* 0x0000000000049947 */ /* 0x010fea0003800000 */
[----:B------:R-:W-:Y:S01]  /*6ed0*/  BPT.TRAP 0x1 ;  /* 0x000000040000795c */ /* 0x000fe20000300000 */
.L_x_42:
[----:B--2---:R-:W2:Y:S01]  /*6ee0*/  LDL R10, [R1+0x10] ;  /* 0x00001000010a7983 */ /* 0x004ea20000100800 */
[----:B------:R-:W-:Y:S01]  /*6ef0*/  MOV R11, 0x400 ;  /* 0x00000400000b7802 */ /* 0x000fe20000000f00 */
[----:B------:R-:W3:Y:S01]  /*6f00*/  S2R R12, SR_CgaCtaId ;  /* 0x00000000000c7919 */ /* 0x000ee20000008800 */
[----:B------:R-:W-:Y:S01]  /*6f10*/  R2UR UR9, R5 ;  /* 0x00000000050972ca */ /* 0x000fe200000e0000 */
[----:B------:R-:W-:Y:S01]  /*6f20*/  UIADD3 UR4, UP0, UR42, 0x370, URZ ;  /* 0x000003702a047890 */ /* 0x000fe2000ff1e03f */
[----:B------:R-:W-:Y:S02]  /*6f30*/  R2UR UR12, R0 ;  /* 0x00000000000c72ca */ /* 0x000fe400000e0000 */
[----:B-----5:R-:W-:Y:S01]  /*6f40*/  R2UR UR13, R4 ;  /* 0x00000000040d72ca */ /* 0x020fe200000e0000 */
[----:B------:R-:W-:Y:S01]  /*6f50*/  UIADD3.X UR5, URZ, UR43, URZ, UP0, !UPT ;  /* 0x0000002b3f057290 */ /* 0x000fe200087fe43f */
[----:B---3--:R-:W-:-:S05]  /*6f60*/  LEA R11, R12, R11, 0x18 ;  /* 0x0000000b0c0b7211 */ /* 0x008fca00078ec0ff */
[----:B------:R-:W-:-:S05]  /*6f70*/  IMAD R5, R16, 0x3000, R11 ;  /* 0x0000300010057824 */ /* 0x000fca00078e020b */
[----:B------:R-:W-:Y:S01]  /*6f80*/  R2UR UR8, R5 ;  /* 0x00000000050872ca */ /* 0x000fe200000e0000 */
[----:B------:R-:W-:Y:S01]  /*6f90*/  UIADD3 UR9, UR9, 0x22830, URZ ;  /* 0x0002283009097890 */ /* 0x000fe2000fffe03f */
[----:B------:R-:W-:Y:S01]  /*6fa0*/  UMOV UR6, 0x0 ;  /* 0x0000000000067882 */ /* 0x000fe20000000000 */
[----:B------:R-:W-:Y:S01]  /*6fb0*/  UMOV UR7, 0x14f00000 ;  /* 0x14f0000000077882 */ /* 0x000fe20000000000 */
[----:B------:R-:W-:-:S09]  /*6fc0*/  UMOV UR10, URZ ;  /* 0x0000003f000a7c82 */ /* 0x000fd20008000000 */
[----:B------:R-:W-:Y:S01]  /*6fd0*/  UIADD3 UR8, UR8, 0x1c400, URZ ;  /* 0x0001c40008087890 */ /* 0x000fe2000fffe03f */
[----:B--2---:R-:W-:-:S13]  /*6fe0*/  R2UR UR11, R10 ;  /* 0x000000000a0b72ca */ /* 0x004fda00000e0000 */
[----:B------:R-:W-:-:S09]  /*6ff0*/  UIMAD UR11, UR11, 0x60, URZ ;  /* 0x000000600b0b78a4 */ /* 0x000fd2000f8e023f */
[----:B------:R2:W-:Y:S02]  /*7000*/  UTMALDG.4D [UR8], [UR4], desc[UR6] ;  /* 0x00000608040075b4 */ /* 0x0005e40008019000 */
[----:B--2---:R-:W-:Y:S01]  /*7010*/  NOP ;  /* 0x0000000000007918 */ /* 0x004fe20000000000 */
.L_x_39:
[----:B------:R-:W2:Y:S01]  /*7020*/  LDL R12, [R1+0x18] ;  /* 0x00001800010c7983 */ /* 0x000ea20000100800 */
[----:B------:R-:W-:Y:S05]  /*7030*/  WARPSYNC.ALL ;  /* 0x0000000000007948 */ /* 0x000fea0003800000 */
[----:B------:R-:W3:Y:S01]  /*7040*/  S2R R11, SR_CgaCtaId ;  /* 0x00000000000b7919 */ /* 0x000ee20000008800 */
[----:B------:R-:W-:Y:S01]  /*7050*/  MOV R10, 0x400 ;  /* 0x00000400000a7802 */ /* 0x000fe20000000f00 */
[----:B------:R-:W-:Y:S01]  /*7060*/  BAR.SYNC.DEFER_BLOCKING 0x8, 0x120 ;  /* 0x0204800000007b1d */ /* 0x000fe20000010000 */
[----:B------:R-:W-:-:S13]  /*7070*/  ELECT P1, URZ, PT ;  /* 0x00000000003f782f */ /* 0x000fda0003820000 */
[----:B------:R-:W-:Y:S01]  /*7080*/  @P1 R2UR UR13, R18 ;  /* 0x00000000120d12ca */ /* 0x000fe200000e0000 */
[----:B------:R-:W-:Y:S01]  /*7090*/  UIADD3 UR4, UP0, UR42, 0x270, URZ ;  /* 0x000002702a047890 */ /* 0x000fe2000ff1e03f */
[----:B------:R-:W-:Y:S02]  /*70a0*/  @P1 R2UR UR12, R19 ;  /* 0x00000000130c12ca */ /* 0x000fe400000e0000 */
[----:B------:R-:W-:Y:S01]  /*70b0*/  @P1 R2UR UR11, R8 ;  /* 0x00000000080b12ca */ /* 0x000fe200000e0000 */
[----:B------:R-:W-:Y:S01]  /*70c0*/  UIADD3.X UR5, URZ, UR43, URZ, UP0, !UPT ;  /* 0x0000002b3f057290 */ /* 0x000fe200087fe43f */
[----:B------:R-:W-:Y:S01]  /*70d0*/  BSSY B0, `(.L_x_43) ;  /* 0x000000f000007945 */ /* 0x000fe20003800000 */
[----:B------:R-:W-:Y:S01]  /*70e0*/  UMOV UR6, 0x0 ;  /* 0x0000000000067882 */ /* 0x000fe20000000000 */
[----:B------:R-:W-:Y:S01]  /*70f0*/  UMOV UR7, 0x12f00000 ;  /* 0x12f0000000077882 */ /* 0x000fe20000000000 */
[----:B------:R-:W-:Y:S01]  /*7100*/  UMOV UR10, URZ ;  /* 0x0000003f000a7c82 */ /* 0x000fe20008000000 */
[----:B------:R-:W-:Y:S01]  /*7110*/  @P1 IMAD.MOV.U32 R5, RZ, RZ, 0x4000 ;  /* 0x00004000ff051424 */ /* 0x000fe200078e00ff */
[----:B---3--:R-:W-:-:S04]  /*7120*/  LEA R10, R11, R10, 0x18 ;  /* 0x0000000a0b0a7211 */ /* 0x008fc800078ec0ff */
[----:B------:R-:W-:Y:S01]  /*7130*/  R2UR UR9, R10 ;  /* 0x000000000a0972ca */ /* 0x000fe200000e0000 */
[----:B------:R2:W-:-:S12]  /*7140*/  @P1 SYNCS.ARRIVE.TRANS64 RZ, [R10+URZ+0x22800], R5 ;  /* 0x022800050aff19a7 */ /* 0x0005d8000800003f */
[----:B------:R-:W-:Y:S02]  /*7150*/  UIADD3 UR8, UR9, 0x18400, URZ ;  /* 0x0001840009087890 */ /* 0x000fe4000fffe03f */
[----:B------:R-:W-:-:S09]  /*7160*/  UIADD3 UR9, UR9, 0x22800, URZ ;  /* 0x0002280009097890 */ /* 0x000fd2000fffe03f */
[----:B------:R3:W-:Y:S01]  /*7170*/  UTMALDG.4D [UR8], [UR4], desc[UR6] ;  /* 0x00000608040075b4 */ /* 0x0007e20008019000 */
[----:B--2---:R-:W-:-:S04]  /*7180*/  LOP3.LUT R5, R12, 0x1, RZ, 0xc, !PT ;  /* 0x000000010c057812 */ /* 0x004fc800078e0cff */
[----:B------:R-:W-:-:S04]  /*7190*/  SHF.L.U32 R5, R5, 0x1f, RZ ;  /* 0x0000001f05057819 */ /* 0x000fc800000006ff */
[----:B------:R-:W2:Y:S02]  /*71a0*/  SYNCS.PHASECHK.TRANS64.TRYWAIT P1, [R10+URZ+0x22820], R5 ;  /* 0x022820050a0075a7 */ /* 0x000ea4000802017f */
[----:B--23--:R-:W-:Y:S05]  /*71b0*/  @!P1 BRA `(.L_x_44) ;  /* 0x0000002000289947 */ /* 0x00cfea0003800000 */
.L_x_95:
[----:B------:R-:W-:Y:S05]  /*71c0*/  BSYNC B0 ;  /* 0x0000000000007941 */ /* 0x000fea0003800000 */
.L_x_43:
[----:B------:R-:W-:Y:S04]  /*71d0*/  BSSY B0, `(.L_x_45) ;  /* 0x0000037000007945 */ /* 0x000fe80003800000 */
[----:B------:R-:W-:Y:S05]  /*71e0*/  @!P6 BRA `(.L_x_46) ;  /* 0x0000000000d4e947 */ /* 0x000fea0003800000 */
[----:B------:R-:W3:Y:S01]  /*71f0*/  S2R R11, SR_CgaCtaId ;  /* 0x00000000000b7919 */ /* 0x000ee20000008800 */
[----:B--2---:R-:W-:Y:S02]  /*7200*/  MOV R8, 0x400 ;  /* 0x0000040000087802 */ /* 0x004fe40000000f00 */
[----:B------:R-:W-:Y:S01]  /*7210*/  SHF.L.U32 R5, R17, 0x1f, RZ ;  /* 0x0000001f11057819 */ /* 0x000fe200000006ff */
[----:B------:R-:W2:Y:S01]  /*7220*/  S2R R10, SR_TID.X ;  /* 0x00000000000a7919 */ /* 0x000ea20000002100 */
[----:B---3--:R-:W-:Y:S02]  /*7230*/  LEA R8, R11, R8, 0x18 ;  /* 0x000000080b087211 */ /* 0x008fe400078ec0ff */
[----:B--2---:R-:W-:-:S03]  /*7240*/  LOP3.LUT R10, R10, 0x7f, RZ, 0xc0, !PT ;  /* 0x0000007f0a0a7812 */ /* 0x004fc600078ec0ff */
[----:B------:R-:W-:Y:S01]  /*7250*/  IMAD R8, R16, 0x8, R8 ;  /* 0x0000000810087824 */ /* 0x000fe200078e0208 */
[----:B------:R-:W-:-:S03]  /*7260*/  ISETP.NE.AND P2, PT, R10, RZ, PT ;  /* 0x000000ff0a00720c */ /* 0x000fc60003f45270 */
[----:B------:R-:W2:Y:S02]  /*7270*/  SYNCS.PHASECHK.TRANS64.TRYWAIT P1, [R8+URZ+0x22860], R5 ;  /* 0x02286005080075a7 */ /* 0x000ea4000802017f */
[----:B--2---:R-:W-:Y:S08]  /*7280*/  @!P1 BRA `(.L_x_47) ;  /* 0x0000002000149947 */ /* 0x004ff00003800000 */
.L_x_96:
        /* <DEDUP_REMOVED lines=8> */
.L_x_48:
[----:B------:R-:W3:Y:S01]  /*7310*/  LDL R10, [R1+0x10] ;  /* 0x00001000010a7983 */ /* 0x000ee20000100800 */
[----:B--2---:R-:W-:Y:S01]  /*7320*/  MOV R5, 0x400 ;  /* 0x0000040000057802 */ /* 0x004fe20000000f00 */
[----:B------:R-:W2:Y:S01]  /*7330*/  S2R R11, SR_CgaCtaId ;  /* 0x00000000000b7919 */ /* 0x000ea20000008800 */
[----:B------:R-:W-:Y:S01]  /*7340*/  R2UR UR9, R8 ;  /* 0x00000000080972ca */ /* 0x000fe200000e0000 */
[----:B------:R-:W-:Y:S01]  /*7350*/  UIADD3 UR4, UP0, UR42, 0x470, URZ ;  /* 0x000004702a047890 */ /* 0x000fe2000ff1e03f */
[----:B------:R-:W-:Y:S02]  /*7360*/  R2UR UR12, R0 ;  /* 0x00000000000c72ca */ /* 0x000fe400000e0000 */
[----:B------:R-:W-:Y:S01]  /*7370*/  R2UR UR13, R4 ;  /* 0x00000000040d72ca */ /* 0x000fe200000e0000 */
[----:B------:R-:W-:Y:S01]  /*7380*/  UIADD3.X UR5, URZ, UR43, URZ, UP0, !UPT ;  /* 0x0000002b3f057290 */ /* 0x000fe200087fe43f */
[----:B--2---:R-:W-:-:S05]  /*7390*/  LEA R5, R11, R5, 0x18 ;  /* 0x000000050b057211 */ /* 0x004fca00078ec0ff */
[----:B------:R-:W-:-:S05]  /*73a0*/  IMAD R5, R16, 0xc000, R5 ;  /* 0x0000c00010057824 */ /* 0x000fca00078e0205 */
[----:B------:R-:W-:Y:S01]  /*73b0*/  R2UR UR14, R5 ;  /* 0x00000000050e72ca */ /* 0x000fe200000e0000 */
[----:B------:R-:W-:Y:S01]  /*73c0*/  UIADD3 UR9, UR9, 0x22850, URZ ;  /* 0x0002285009097890 */ /* 0x000fe2000fffe03f */
[----:B------:R-:W-:Y:S01]  /*73d0*/  UMOV UR10, URZ ;  /* 0x0000003f000a7c82 */ /* 0x000fe20008000000 */
[----:B------:R-:W-:Y:S01]  /*73e0*/  UMOV UR6, 0x0 ;  /* 0x0000000000067882 */ /* 0x000fe20000000000 */
[----:B------:R-:W-:-:S09]  /*73f0*/  UMOV UR7, 0x14f00000 ;  /* 0x14f0000000077882 */ /* 0x000fd20000000000 */
[----:B------:R-:W-:Y:S02]  /*7400*/  UIADD3 UR8, UR14, 0x400, URZ ;  /* 0x000004000e087890 */ /* 0x000fe4000fffe03f */
[----:B------:R-:W-:Y:S02]  /*7410*/  UIADD3 UR15, UR14, 0x3400, URZ ;  /* 0x000034000e0f7890 */ /* 0x000fe4000fffe03f */
[----:B------:R-:W-:Y:S01]  /*7420*/  UIADD3 UR17, UR14, 0x6400, URZ ;  /* 0x000064000e117890 */ /* 0x000fe2000fffe03f */
[----:B------:R-:W-:Y:S01]  /*7430*/  UMOV UR16, 0x40 ;  /* 0x0000004000107882 */ /* 0x000fe20000000000 */
[----:B------:R-:W-:-:S03]  /*7440*/  UIADD3 UR18, UR14, 0x9400, URZ ;  /* 0x000094000e127890 */ /* 0x000fc6000fffe03f */
[----:B------:R-:W-:Y:S01]  /*7450*/  UMOV UR14, 0x80 ;  /* 0x00000080000e7882 */ /* 0x000fe20000000000 */
[----:B---3--:R-:W-:-:S13]  /*7460*/  R2UR UR11, R10 ;  /* 0x000000000a0b72ca */ /* 0x008fda00000e0000 */
[----:B------:R-:W-:-:S09]  /*7470*/  UIMAD UR11, UR11, 0x60, URZ ;  /* 0x000000600b0b78a4 */ /* 0x000fd2000f8e023f */
[----:B------:R2:W-:Y:S02]  /*7480*/  UTMALDG.4D [UR8], [UR4], desc[UR6] ;  /* 0x00000608040075b4 */ /* 0x0005e40008019000 */
[----:B--2---:R-:W-:Y:S01]  /*7490*/  UMOV UR8, UR15 ;  /* 0x0000000f00087c82 */ /* 0x004fe20008000000 */
[----:B------:R-:W-:Y:S02]  /*74a0*/  UMOV UR10, UR16 ;  /* 0x00000010000a7c82 */ /* 0x000fe40008000000 */
[----:B------:R2:W-:Y:S02]  /*74b0*/  UTMALDG.4D [UR8], [UR4], desc[UR6] ;  /* 0x00000608040075b4 */ /* 0x0005e40008019000 */
[----:B--2---:R-:W-:Y:S01]  /*74c0*/  UMOV UR8, UR17 ;  /* 0x0000001100087c82 */ /* 0x004fe20008000000 */
[----:B------:R-:W-:Y:S01]  /*74d0*/  UMOV UR10, UR14 ;  /* 0x0000000e000a7c82 */ /* 0x000fe20008000000 */
[----:B------:R-:W-:Y:S01]  /*74e0*/  UMOV UR14, 0xc0 ;  /* 0x000000c0000e7882 */ /* 0x000fe20000000000 */
[----:B------:R2:W-:Y:S02]  /*74f0*/  UTMALDG.4D [UR8], [UR4], desc[UR6] ;  /* 0x00000608040075b4 */ /* 0x0005e40008019000 */
[----:B--2---:R-:W-:Y:S01]  /*7500*/  UMOV UR8, UR18 ;  /* 0x0000001200087c82 */ /* 0x004fe20008000000 */
[----:B------:R-:W-:-:S02]  /*7510*/  UMOV UR10, UR14 ;  /* 0x0000000e000a7c82 */ /* 0x000fc40008000000 */
[----:B------:R3:W-:Y:S02]  /*7520*/  UTMALDG.4D [UR8], [UR4], desc[UR6] ;  /* 0x00000608040075b4 */ /* 0x0007e40008019000 */
[----:B---3--:R-:W-:Y:S01]  /*7530*/  NOP ;  /* 0x0000000000007918 */ /* 0x008fe20000000000 */
.L_x_46:
[----:B------:R-:W-:Y:S05]  /*7540*/  BSYNC B0 ;  /* 0x0000000000007941 */ /* 0x000fea0003800000 */
.L_x_45:
[----:B--2---:R-:W2:Y:S01]  /*7550*/  LDL.LU R5, [R1+0x14] ;  /* 0x0000140001057983 */ /* 0x004ea20000300800 */
[----:B------:R-:W-:-:S05]  /*7560*/  VIADD R16, R16, 0x1 ;  /* 0x0000000110107836 */ /* 0x000fca0000000000 */
[----:B------:R-:W-:-:S04]  /*7570*/  ISETP.NE.AND P1, PT, R16, 0x2, PT ;  /* 0x000000021000780c */ /* 0x000fc80003f25270 */
[----:B------:R-:W-:Y:S02]  /*7580*/  SEL R8, RZ, 0x1, P1 ;  /* 0x00000001ff087807 */ /* 0x000fe40000800000 */
[----:B------:R-:W-:Y:S02]  /*7590*/  SEL R16, R16, RZ, P1 ;  /* 0x000000ff10107207 */ /* 0x000fe40000800000 */
[----:B------:R-:W-:Y:S02]  /*75a0*/  LOP3.LUT R17, R17, R8, RZ, 0x3c, !PT ;  /* 0x0000000811117212 */ /* 0x000fe400078e3cff */
[----:B--2---:R-:W-:-:S13]  /*75b0*/  ISETP.GE.AND P2, PT, R5, 0x61, PT ;  /* 0x000000610500780c */ /* 0x004fda0003f46270 */
[----:B------:R-:W-:Y:S05]  /*75c0*/  @!P2 BRA `(.L_x_49) ;  /* 0x000000140048a947 */ /* 0x000fea0003800000 */
[----:B------:R-:W2:Y:S01]  /*75d0*/  LDL R11, [R1+0x8] ;  /* 0x00000800010b7983 */ /* 0x000ea20000100800 */
[----:B------:R-:W-:Y:S01]  /*75e0*/  IMAD.MOV.U32 R5, RZ, RZ, 0x1 ;  /* 0x00000001ff057424 */ /* 0x000fe200078e00ff */
[C---:B--2---:R-:W-:Y:S01]  /*75f0*/  IADD3 R10, -R11.reuse, RZ, RZ ;  /* 0x000000ff0b0a7210 */ /* 0x044fe20007ffe1ff */
[----:B------:R-:W-:-:S03]  /*7600*/  VIADD R8, R11, 0xfffffffe ;  /* 0xfffffffe0b087836 */ /* 0x000fc60000000000 */
[----:B------:R-:W-:-:S05]  /*7610*/  VIADDMNMX R10, R10, R5, 0xffffffff, !PT ;  /* 0xffffffff0a0a7446 */ /* 0x000fca0007800105 */
[----:B------:R-:W-:-:S05]  /*7620*/  IMAD.IADD R5, R11, 0x1, R10 ;  /* 0x000000010b057824 */ /* 0x000fca00078e020a */
[----:B------:R-:W-:-:S04]  /*7630*/  LOP3.LUT R5, R5, 0x1, RZ, 0xc0, !PT ;  /* 0x0000000105057812 */ /* 0x000fc800078ec0ff */
[----:B------:R-:W-:-:S13]  /*7640*/  ISETP.NE.U32.AND P1, PT, R5, 0x1, PT ;  /* 0x000000010500780c */ /* 0x000fda0003f25070 */
[----:B------:R-:W-:Y:S05]  /*7650*/  @P1 BRA `(.L_x_50) ;  /* 0x0000000400ac1947 */ /* 0x000fea0003800000 */
[----:B------:R-:W-:Y:S04]  /*7660*/  BSSY B0, `(.L_x_51) ;  /* 0x0000063000007945 */ /* 0x000fe80003800000 */
[----:B------:R-:W-:Y:S05]  /*7670*/  @!P6 BRA `(.L_x_52) ;  /* 0x000000040084e947 */ /* 0x000fea0003800000 */
[----:B------:R-:W-:Y:S05]  /*7680*/  @!P0 BRA `(.L_x_53) ;  /* 0x0000000000448947 */ /* 0x000fea0003800000 */
[----:B------:R-:W2:Y:S01]  /*7690*/  LDC R11, c[0x0][0x41c] ;  /* 0x00010700ff0b7b82 */ /* 0x000ea20000000800 */
[----:B------:R-:W-:Y:S01]  /*76a0*/  ULDC.64 UR4, c[0x0][0x408] ;  /* 0x0001020000047ab9 */ /* 0x000fe20000000a00 */
[----:B--2---:R-:W-:-:S13]  /*76b0*/  ISETP.NE.AND P1, PT, R11, 0x1, PT ;  /* 0x000000010b00780c */ /* 0x004fda0003f25270 */
[----:B------:R-:W2:Y:S02]  /*76c0*/  @P1 LDC.64 R4, c[0x0][0x420] ;  /* 0x00010800ff041b82 */ /* 0x000ea40000000a00 */
[----:B--2---:R-:W-:-:S04]  /*76d0*/  @P1 IMAD.HI.U32 R12, R8, R4, RZ ;  /* 0x00000004080c1227 */ /* 0x004fc800078e00ff */
[----:B------:R-:W-:Y:S01]  /*76e0*/  IMAD.MOV.U32 R4, RZ, RZ, R8 ;  /* 0x000000ffff047224 */ /* 0x000fe200078e0008 */
[----:B------:R-:W-:-:S05]  /*76f0*/  @P1 SHF.R.U32.HI R4, RZ, R5, R12 ;  /* 0x00000005ff041219 */ /* 0x000fca000001160c */
[----:B------:R-:W-:-:S04]  /*7700*/  IMAD.MOV R5, RZ, RZ, -R4 ;  /* 0x000000ffff057224 */ /* 0x000fc800078e0a04 */
[----:B------:R-:W-:Y:S01]  /*7710*/  IMAD R8, R11, R5, R8 ;  /* 0x000000050b087224 */ /* 0x000fe200078e0208 */
[--C-:B------:R-:W-:Y:S01]  /*7720*/  SHF.R.S32.HI R5, RZ, 0x1f, R4.reuse ;  /* 0x0000001fff057819 */ /* 0x100fe20000011404 */
[----:B------:R-:W-:Y:S02]  /*7730*/  IMAD R11, R7, UR4, RZ ;  /* 0x00000004070b7c24 */ /* 0x000fe4000f8e02ff */
[----:B------:R-:W-:-:S04]  /*7740*/  IMAD.WIDE.U32 R4, R6, UR4, R4 ;  /* 0x0000000406047c25 */ /* 0x000fc8000f8e0004 */
[----:B------:R-:W-:Y:S01]  /*7750*/  IMAD R11, R6, UR5, R11 ;  /* 0x00000005060b7c24 */ /* 0x000fe2000f8e020b */
[----:B------:R-:W-:-:S03]  /*7760*/  LEA R2, P1, R4, R2, 0x2 ;  /* 0x0000000204027211 */ /* 0x000fc600078210ff */
[----:B------:R-:W-:-:S05]  /*7770*/  IMAD.IADD R11, R11, 0x1, R5 ;  /* 0x000000010b0b7824 */ /* 0x000fca00078e0205 */
[----:B------:R-:W-:-:S05]  /*7780*/  LEA.HI.X R3, R4, R3, R11, 0x2, P1 ;  /* 0x0000000304037211 */ /* 0x000fca00008f140b */
[----:B------:R2:W5:Y:S02]  /*7790*/  LDG.E R4, desc[UR40][R2.64] ;  /* 0x0000002802047981 */ /* 0x000564000c1e1900 */
.L_x_53:
[----:B--2---:R-:W2:Y:S01]  /*77a0*/  S2R R3, SR_CgaCtaId ;  /* 0x0000000000037919 */ /* 0x004ea20000008800 */
[----:B------:R-:W-:Y:S01]  /*77b0*/  MOV R2, 0x400 ;  /* 0x0000040000027802 */ /* 0x000fe20000000f00 */
[----:B------:R-:W3:Y:S03]  /*77c0*/  S2R R5, SR_TID.X ;  /* 0x0000000000057919 */ /* 0x000ee60000002100 */
[----:B--2---:R-:W-:Y:S02]  /*77d0*/  LEA R2, R3, R2, 0x18 ;  /* 0x0000000203027211 */ /* 0x004fe400078ec0ff */
[----:B------:R-:W-:Y:S02]  /*77e0*/  SHF.L.U32 R3, R17, 0x1f, RZ ;  /* 0x0000001f11037819 */ /* 0x000fe400000006ff */
[----:B---3--:R-:W-:Y:S01]  /*77f0*/  LOP3.LUT R5, R5, 0x7f, RZ, 0xc0, !PT ;  /* 0x0000007f05057812 */ /* 0x008fe200078ec0ff */
[----:B------:R-:W-:-:S03]  /*7800*/  IMAD R2, R16, 0x8, R2 ;  /* 0x0000000810027824 */ /* 0x000fc600078e0202 */
[----:B------:R-:W-:Y:S01]  /*7810*/  ISETP.NE.AND P1, PT, R5, RZ, PT ;  /* 0x000000ff0500720c */ /* 0x000fe20003f25270 */
[----:B------:R-:W2:Y:S02]  /*7820*/  SYNCS.PHASECHK.TRANS64.TRYWAIT P2, [R2+URZ+0x22840], R3 ;  /* 0x02284003020075a7 */ /* 0x000ea4000804017f */
[----:B--2---:R-:W-:Y:S10]  /*7830*/  @!P2 BRA `(.L_x_54) ;  /* 0x0000001800bca947 */ /* 0x004ff40003800000 */
.L_x_97:
[----:B------:R-:W-:Y:S05]  /*7840*/  @P1 BRA `(.L_x_55) ;  /* 0x00000000001c1947 */ /* 0x000fea0003800000 */
[----:B------:R-:W3:Y:S01]  /*7850*/  S2R R11, SR_TID.X ;  /* 0x00000000000b7919 */ /* 0x000ee20000002100 */
[----:B------:R-:W-:-:S04]  /*7860*/  MOV R5, 0x3000 ;  /* 0x0000300000057802 */ /* 0x000fc80000000f00 */
[----:B------:R4:W-:Y:S01]  /*7870*/  SYNCS.ARRIVE.TRANS64 RZ, [R2+URZ+0x22830], R5 ;  /* 0x0228300502ff79a7 */ /* 0x0009e2000800003f */
[----:B---3--:R-:W-:-:S04]  /*7880*/  LOP3.LUT R11, R11, 0x1f, RZ, 0xc0, !PT ;  /* 0x0000001f0b0b7812 */ /* 0x008fc800078ec0ff */
[----:B------:R-:W-:-:S13]  /*7890*/  ISETP.NE.AND P2, PT, R11, RZ, PT ;  /* 0x000000ff0b00720c */ /* 0x000fda0003f45270 */
[----:B----4-:R-:W-:Y:S05]  /*78a0*/  @!P2 BRA `(.L_x_55) ;  /* 0x000000000004a947 */ /* 0x010fea0003800000 */
[----:B------:R-:W-:Y:S01]  /*78b0*/  BPT.TRAP 0x1 ;  /* 0x000000040000795c */ /* 0x000fe20000300000 */
.L_x_55:
[----:B------:R-:W3:Y:S01]  /*78c0*/  S2R R11, SR_CgaCtaId ;  /* 0x00000000000b7919 */ /* 0x000ee20000008800 */
[----:B------:R-:W-:Y:S01]  /*78d0*/  MOV R5, 0x400 ;  /* 0x0000040000057802 */ /* 0x000fe20000000f00 */
[----:B------:R-:W-:Y:S01]  /*78e0*/  IMAD R8, R8, 0x60, RZ ;  /* 0x0000006008087824 */ /* 0x000fe200078e02ff */
[----:B------:R-:W-:Y:S01]  /*78f0*/  R2UR UR9, R2 ;  /* 0x00000000020972ca */ /* 0x000fe200000e0000 */
[----:B------:R-:W-:Y:S01]  /*7900*/  UIADD3 UR4, UP0, UR42, 0x370, URZ ;  /* 0x000003702a047890 */ /* 0x000fe2000ff1e03f */
[----:B------:R-:W-:Y:S01]  /*7910*/  R2UR UR12, R0 ;  /* 0x00000000000c72ca */ /* 0x000fe200000e0000 */
[----:B------:R-:W-:Y:S01]  /*7920*/  UMOV UR6, 0x0 ;  /* 0x0000000000067882 */ /* 0x000fe20000000000 */
[----:B-----5:R-:W-:Y:S01]  /*7930*/  R2UR UR13, R4 ;  /* 0x00000000040d72ca */ /* 0x020fe200000e0000 */
[----:B------:R-:W-:Y:S01]  /*7940*/  UIADD3.X UR5, URZ, UR43, URZ, UP0, !UPT ;  /* 0x0000002b3f057290 */ /* 0x000fe200087fe43f */
[----:B------:R-:W-:Y:S01]  /*7950*/  R2UR UR11, R8 ;  /* 0x00000000080b72ca */ /* 0x000fe200000e0000 */
[----:B------:R-:W-:Y:S01]  /*7960*/  UMOV UR7, 0x14f00000 ;  /* 0x14f0000000077882 */ /* 0x000fe20000000000 */
[----:B------:R-:W-:-:S05]  /*7970*/  UMOV UR10, URZ ;  /* 0x0000003f000a7c82 */ /* 0x000fca0008000000 */
[----:B------:R-:W-:Y:S01]  /*7980*/  UIADD3 UR9, UR9, 0x22830, URZ ;  /* 0x0002283009097890 */ /* 0x000fe2000fffe03f */
[----:B---3--:R-:W-:-:S05]  /*7990*/  LEA R5, R11, R5, 0x18 ;  /* 0x000000050b057211 */ /* 0x008fca00078ec0ff */
[----:B------:R-:W-:-:S05]  /*79a0*/  IMAD R5, R16, 0x3000, R5 ;  /* 0x0000300010057824 */ /* 0x000fca00078e0205 */
[----:B------:R-:W-:-:S13]  /*79b0*/  R2UR UR8, R5 ;  /* 0x00000000050872ca */ /* 0x000fda00000e0000 */
[----:B------:R-:W-:-:S09]  /*79c0*/  UIADD3 UR8, UR8, 0x1c400, URZ ;  /* 0x0001c40008087890 */ /* 0x000fd2000fffe03f */
[----:B------:R3:W-:Y:S01]  /*79d0*/  UTMALDG.4D [UR8], [UR4], desc[UR6] ;  /* 0x00000608040075b4 */ /* 0x0007e20008019000 */
[----:B------:R-:W4:Y:S02]  /*79e0*/  SYNCS.PHASECHK.TRANS64.TRYWAIT P2, [R2+URZ+0x22860], R3 ;  /* 0x02286003020075a7 */ /* 0x000f24000804017f */
[----:B---34-:R-:W-:Y:S05]  /*79f0*/  @!P2 BRA `(.L_x_56) ;  /* 0x000000180060a947 */ /* 0x018fea0003800000 */
.L_x_98:
[----:B------:R-:W-:Y:S05]  /*7a00*/  @P1 BRA `(.L_x_57) ;  /* 0x00000000001c1947 */ /* 0x000fea0003800000 */
[----:B------:R-:W4:Y:S01]  /*7a10*/  S2R R5, SR_TID.X ;  /* 0x0000000000057919 */ /* 0x000f220000002100 */
[----:B--23--:R-:W-:-:S04]  /*7a20*/  IMAD.MOV.U32 R3, RZ, RZ, 0xc000 ;  /* 0x0000c000ff037424 */ /* 0x00cfc800078e00ff */
[----:B------:R2:W-:Y:S01]  /*7a30*/  SYNCS.ARRIVE.TRANS64 RZ, [R2+URZ+0x22850], R3 ;  /* 0x0228500302ff79a7 */ /* 0x0005e2000800003f */
[----:B----4-:R-:W-:-:S04]  /*7a40*/  LOP3.LUT R5, R5, 0x1f, RZ, 0xc0, !PT ;  /* 0x0000001f05057812 */ /* 0x010fc800078ec0ff */
[----:B------:R-:W-:-:S13]  /*7a50*/  ISETP.NE.AND P1, PT, R5, RZ, PT ;  /* 0x000000ff0500720c */ /* 0x000fda0003f25270 */
[----:B--2---:R-:W-:Y:S05]  /*7a60*/  @!P1 BRA `(.L_x_57) ;  /* 0x0000000000049947 */ /* 0x004fea0003800000 */
[----:B------:R-:W-:Y:S01]  /*7a70*/  BPT.TRAP 0x1 ;  /* 0x000000040000795c */ /* 0x000fe20000300000 */
.L_x_57:
[----:B------:R-:W4:Y:S01]  /*7a80*/  S2R R5, SR_CgaCtaId ;  /* 0x0000000000057919 */ /* 0x000f220000008800 */
[----:B--23--:R-:W-:Y:S01]  /*7a90*/  MOV R3, 0x400 ;  /* 0x0000040000037802 */ /* 0x00cfe20000000f00 */
[----:B------:R-:W-:Y:S01]  /*7aa0*/  UIADD3 UR4, UP0, UR42, 0x470, URZ ;  /* 0x000004702a047890 */ /* 0x000fe2000ff1e03f */
[----:B------:R-:W-:Y:S01]  /*7ab0*/  R2UR UR9, R2 ;  /* 0x00000000020972ca */ /* 0x000fe200000e0000 */
[----:B------:R-:W-:Y:S01]  /*7ac0*/  UMOV UR10, URZ ;  /* 0x0000003f000a7c82 */ /* 0x000fe20008000000 */
[----:B------:R-:W-:Y:S01]  /*7ad0*/  R2UR UR11, R8 ;  /* 0x00000000080b72ca */ /* 0x000fe200000e0000 */
[----:B------:R-:W-:Y:S01]  /*7ae0*/  UIADD3.X UR5, URZ, UR43, URZ, UP0, !UPT ;  /* 0x0000002b3f057290 */ /* 0x000fe200087fe43f */
[----:B------:R-:W-:Y:S01]  /*7af0*/  R2UR UR12, R0 ;  /* 0x00000000000c72ca */ /* 0x000fe200000e0000 */
[----:B------:R-:W-:Y:S01]  /*7b00*/  UMOV UR6, 0x0 ;  /* 0x0000000000067882 */ /* 0x000fe20000000000 */
[----:B------:R-:W-:Y:S01]  /*7b10*/  R2UR UR13, R4 ;  /* 0x00000000040d72ca */ /* 0x000fe200000e0000 */
[----:B------:R-:W-:Y:S01]  /*7b20*/  UMOV UR7, 0x14f00000 ;  /* 0x14f0000000077882 */ /* 0x000fe20000000000 */
[----:B------:R-:W-:-:S05]  /*7b30*/  UMOV UR17, 0x40 ;  /* 0x0000004000117882 */ /* 0x000fca0000000000 */
[----:B------:R-:W-:Y:S01]  /*7b40*/  UIADD3 UR9, UR9, 0x22850, URZ ;  /* 0x0002285009097890 */ /* 0x000fe2000fffe03f */
[----:B----4-:R-:W-:-:S05]  /*7b50*/  LEA R3, R5, R3, 0x18 ;  /* 0x0000000305037211 */ /* 0x010fca00078ec0ff */
[----:B------:R-:W-:-:S05]  /*7b60*/  IMAD R2, R16, 0xc000, R3 ;  /* 0x0000c00010027824 */ /* 0x000fca00078e0203 */
[----:B------:R-:W-:-:S13]  /*7b70*/  R2UR UR14, R2 ;  /* 0x00000000020e72ca */ /* 0x000fda00000e0000 */
[----:B------:R-:W-:Y:S02]  /*7b80*/  UIADD3 UR8, UR14, 0x400, URZ ;  /* 0x000004000e087890 */ /* 0x000fe4000fffe03f */
[----:B------:R-:W-:Y:S02]  /*7b90*/  UIADD3 UR15, UR14, 0x3400, URZ ;  /* 0x000034000e0f7890 */ /* 0x000fe4000fffe03f */
[----:B------:R-:W-:Y:S02]  /*7ba0*/  UIADD3 UR16, UR14, 0x6400, URZ ;  /* 0x000064000e107890 */ /* 0x000fe4000fffe03f */
[----:B------:R-:W-:-:S03]  /*7bb0*/  UIADD3 UR14, UR14, 0x9400, URZ ;  /* 0x000094000e0e7890 */ /* 0x000fc6000fffe03f */
[----:B------:R2:W-:Y:S02]  /*7bc0*/  UTMALDG.4D [UR8], [UR4], desc[UR6] ;  /* 0x00000608040075b4 */ /* 0x0005e40008019000 */
[----:B--2---:R-:W-:Y:S01]  /*7bd0*/  UMOV UR8, UR15 ;  /* 0x0000000f00087c82 */ /* 0x004fe20008000000 */
[----:B------:R-:W-:Y:S01]  /*7be0*/  UMOV UR10, UR17 ;  /* 0x00000011000a7c82 */ /* 0x000fe20008000000 */
[----:B------:R-:W-:Y:S01]  /*7bf0*/  UMOV UR15, 0x80 ;  /* 0x00000080000f7882 */ /* 0x000fe20000000000 */
        /* <DEDUP_REMOVED lines=8> */
[----:B--2---:R-:W-:Y:S01]  /*7c80*/  NOP ;  /* 0x0000000000007918 */ /* 0x004fe20000000000 */
.L_x_52:
[----:B------:R-:W-:Y:S05]  /*7c90*/  BSYNC B0 ;  /* 0x0000000000007941 */ /* 0x000fea0003800000 */
.L_x_51:
[----:B------:R-:W2:Y:S01]  /*7ca0*/  LDL.LU R3, [R1+0x8] ;  /* 0x0000080001037983 */ /* 0x000ea20000300800 */
[----:B------:R-:W-:-:S05]  /*7cb0*/  VIADD R16, R16, 0x1 ;  /* 0x0000000110107836 */ /* 0x000fca0000000000 */
[----:B------:R-:W-:-:S04]  /*7cc0*/  ISETP.NE.AND P1, PT, R16, 0x2, PT ;  /* 0x000000021000780c */ /* 0x000fc80003f25270 */
[----:B------:R-:W-:Y:S02]  /*7cd0*/  SEL R2, RZ, 0x1, P1 ;  /* 0x00000001ff027807 */ /* 0x000fe40000800000 */
[----:B------:R-:W-:Y:S02]  /*7ce0*/  SEL R16, R16, RZ, P1 ;  /* 0x000000ff10107207 */ /* 0x000fe40000800000 */
[----:B------:R-:W-:Y:S01]  /*7cf0*/  LOP3.LUT R17, R17, R2, RZ, 0x3c, !PT ;  /* 0x0000000211117212 */ /* 0x000fe200078e3cff */
[----:B--2---:R-:W-:-:S07]  /*7d00*/  VIADD R8, R3, 0xfffffffd ;  /* 0xfffffffd03087836 */ /* 0x004fce0000000000 */
.L_x_50:
[----:B------:R-:W-:Y:S01]  /*7d10*/  IMAD.MOV R10, RZ, RZ, -R10 ;  /* 0x000000ffff0a7224 */ /* 0x000fe200078e0a0a */
[----:B------:R-:W-:Y:S04]  /*7d20*/  BSSY B0, `(.L_x_49) ;  /* 0x00000dc000007945 */ /* 0x000fe80003800000 */
[----:B------:R-:W-:-:S13]  /*7d30*/  ISETP.NE.AND P1, PT, R9, R10, PT ;  /* 0x0000000a0900720c */ /* 0x000fda0003f25270 */
[----:B------:R-:W-:Y:S05]  /*7d40*/  @!P1 BRA `(.L_x_58) ;  /* 0x0000000c00649947 */ /* 0x000fea0003800000 */
.L_x_73:
[----:B------:R-:W-:Y:S04]  /*7d50*/  BSSY B1, `(.L_x_59) ;  /* 0x0000065000017945 */ /* 0x000fe80003800000 */
[----:B------:R-:W-:Y:S05]  /*7d60*/  @!P6 BRA `(.L_x_60) ;  /* 0x00000004008ce947 */ /* 0x000fea0003800000 */
[----:B-1----:R-:W-:Y:S01]  /*7d70*/  IMAD.MOV.U32 R9, RZ, RZ, R8 ;  /* 0x000000ffff097224 */ /* 0x002fe200078e0008 */
[----:B------:R-:W-:Y:S06]  /*7d80*/  @!P0 BRA `(.L_x_61) ;  /* 0x0000000000488947 */ /* 0x000fec0003800000 */
[----:B------:R-:W1:Y:S01]  /*7d90*/  LDC R10, c[0x0][0x41c] ;  /* 0x00010700ff0a7b82 */ /* 0x000e620000000800 */
[----:B------:R-:W-:Y:S02]  /*7da0*/  ULDC.64 UR4, c[0x0][0x408] ;  /* 0x0001020000047ab9 */ /* 0x000fe40000000a00 */
[----:B------:R-:W-:-:S04]  /*7db0*/  IMAD R11, R7, UR4, RZ ;  /* 0x00000004070b7c24 */ /* 0x000fc8000f8e02ff */
[----:B------:R-:W-:Y:S01]  /*7dc0*/  IMAD R11, R6, UR5, R11 ;  /* 0x00000005060b7c24 */ /* 0x000fe2000f8e020b */
[----:B-1----:R-:W-:-:S13]  /*7dd0*/  ISETP.NE.AND P1, PT, R10, 0x1, PT ;  /* 0x000000010a00780c */ /* 0x002fda0003f25270 */
[----:B------:R-:W1:Y:S02]  /*7de0*/  @P1 LDC.64 R2, c[0x0][0x420] ;  /* 0x00010800ff021b82 */ /* 0x000e640000000a00 */
[----:B-1----:R-:W-:-:S04]  /*7df0*/  @P1 IMAD.HI.U32 R4, R8, R2, RZ ;  /* 0x0000000208041227 */ /* 0x002fc800078e00ff */
[----:B------:R-:W-:Y:S01]  /*7e00*/  IMAD.MOV.U32 R2, RZ, RZ, R8 ;  /* 0x000000ffff027224 */ /* 0x000fe200078e0008 */
[----:B------:R-:W-:Y:S02]  /*7e10*/  @P1 SHF.R.U32.HI R2, RZ, R3, R4 ;  /* 0x00000003ff021219 */ /* 0x000fe40000011604 */
[----:B------:R-:W1:Y:S02]  /*7e20*/  LDC.64 R4, c[0x0][0x3f8] ;  /* 0x0000fe00ff047b82 */ /* 0x000e640000000a00 */
[--C-:B------:R-:W-:Y:S01]  /*7e30*/  SHF.R.S32.HI R3, RZ, 0x1f, R2.reuse ;  /* 0x0000001fff037819 */ /* 0x100fe20000011402 */
[--C-:B------:R-:W-:Y:S02]  /*7e40*/  IMAD.MOV R9, RZ, RZ, -R2.reuse ;  /* 0x000000ffff097224 */ /* 0x100fe400078e0a02 */
[----:B------:R-:W-:-:S04]  /*7e50*/  IMAD.WIDE.U32 R2, R6, UR4, R2 ;  /* 0x0000000406027c25 */ /* 0x000fc8000f8e0002 */
[----:B------:R-:W-:Y:S01]  /*7e60*/  IMAD R9, R10, R9, R8 ;  /* 0x000000090a097224 */ /* 0x000fe200078e0208 */
[----:B------:R-:W-:Y:S02]  /*7e70*/  IADD3 R11, R11, R3, RZ ;  /* 0x000000030b0b7210 */ /* 0x000fe40007ffe0ff */
[----:B-1----:R-:W-:-:S04]  /*7e80*/  LEA R4, P1, R2, R4, 0x2 ;  /* 0x0000000402047211 */ /* 0x002fc800078210ff */
[----:B------:R-:W-:-:S05]  /*7e90*/  LEA.HI.X R5, R2, R5, R11, 0x2, P1 ;  /* 0x0000000502057211 */ /* 0x000fca00008f140b */
[----:B------:R1:W5:Y:S04]  /*7ea0*/  LDG.E R4, desc[UR40][R4.64] ;  /* 0x0000002804047981 */ /* 0x000368000c1e1900 */
.L_x_61:
[----:B------:R-:W2:Y:S01]  /*7eb0*/  S2R R3, SR_CgaCtaId ;  /* 0x0000000000037919 */ /* 0x000ea20000008800 */
[----:B------:R-:W-:Y:S01]  /*7ec0*/  MOV R2, 0x400 ;  /* 0x0000040000027802 */ /* 0x000fe20000000f00 */
[----:B-1----:R-:W1:Y:S03]  /*7ed0*/  S2R R5, SR_TID.X ;  /* 0x0000000000057919 */ /* 0x002e660000002100 */
[----:B--2---:R-:W-:Y:S02]  /*7ee0*/  LEA R2, R3, R2, 0x18 ;  /* 0x0000000203027211 */ /* 0x004fe400078ec0ff */
[----:B-1----:R-:W-:-:S03]  /*7ef0*/  LOP3.LUT R5, R5, 0x7f, RZ, 0xc0, !PT ;  /* 0x0000007f05057812 */ /* 0x002fc600078ec0ff */
[----:B------:R-:W-:Y:S01]  /*7f00*/  IMAD R3, R16, 0x8, R2 ;  /* 0x0000000810037824 */ /* 0x000fe200078e0202 */
[----:B------:R-:W-:Y:S02]  /*7f10*/  SHF.L.U32 R2, R17, 0x1f, RZ ;  /* 0x0000001f11027819 */ /* 0x000fe400000006ff */
[----:B------:R-:W-:Y:S02]  /*7f20*/  ISETP.NE.AND P1, PT, R5, RZ, PT ;  /* 0x000000ff0500720c */ /* 0x000fe40003f25270 */
[----:B------:R-:W1:Y:S02]  /*7f30*/  SYNCS.PHASECHK.TRANS64.TRYWAIT P2, [R3+URZ+0x22840], R2 ;  /* 0x02284002030075a7 */ /* 0x000e64000804017f */
[----:B-1----:R-:W-:Y:S09]  /*7f40*/  @!P2 BRA `(.L_x_62) ;  /* 0x000000140020a947 */ /* 0x002ff20003800000 */
.L_x_99:
[----:B------:R-:W-:Y:S05]  /*7f50*/  @P1 BRA `(.L_x_63) ;  /* 0x00000000001c1947 */ /* 0x000fea0003800000 */
[----:B------:R-:W2:Y:S01]  /*7f60*/  S2R R5, SR_TID.X ;  /* 0x0000000000057919 */ /* 0x000ea20000002100 */
[----:B------:R-:W-:-:S04]  /*7f70*/  IMAD.MOV.U32 R10, RZ, RZ, 0x3000 ;  /* 0x00003000ff0a7424 */ /* 0x000fc800078e00ff */
[----:B------:R3:W-:Y:S01]  /*7f80*/  SYNCS.ARRIVE.TRANS64 RZ, [R3+URZ+0x22830], R10 ;  /* 0x0228300a03ff79a7 */ /* 0x0007e2000800003f */
[----:B--2---:R-:W-:-:S04]  /*7f90*/  LOP3.LUT R5, R5, 0x1f, RZ, 0xc0, !PT ;  /* 0x0000001f05057812 */ /* 0x004fc800078ec0ff */
[----:B------:R-:W-:-:S13]  /*7fa0*/  ISETP.NE.AND P2, PT, R5, RZ, PT ;  /* 0x000000ff0500720c */ /* 0x000fda0003f45270 */
[----:B---3--:R-:W-:Y:S05]  /*7fb0*/  @!P2 BRA `(.L_x_63) ;  /* 0x000000000004a947 */ /* 0x008fea0003800000 */
[----:B------:R-:W-:Y:S01]  /*7fc0*/  BPT.TRAP 0x1 ;  /* 0x000000040000795c */ /* 0x000fe20000300000 */
.L_x_63:
[----:B------:R-:W2:Y:S01]  /*7fd0*/  S2R R10, SR_CgaCtaId ;  /* 0x00000000000a7919 */ /* 0x000ea20000008800 */
[----:B------:R-:W-:Y:S01]  /*7fe0*/  MOV R5, 0x400 ;  /* 0x0000040000057802 */ /* 0x000fe20000000f00 */
[----:B------:R-:W-:Y:S01]  /*7ff0*/  UIADD3 UR4, UP0, UR42, 0x370, URZ ;  /* 0x000003702a047890 */ /* 0x000fe2000ff1e03f */
[----:B------:R-:W-:Y:S01]  /*8000*/  R2UR UR9, R3 ;  /* 0x00000000030972ca */ /* 0x000fe200000e0000 */
[----:B------:R-:W-:Y:S01]  /*8010*/  UMOV UR6, 0x0 ;  /* 0x0000000000067882 */ /* 0x000fe20000000000 */
[----:B------:R-:W-:Y:S01]  /*8020*/  R2UR UR12, R0 ;  /* 0x00000000000c72ca */ /* 0x000fe200000e0000 */
[----:B------:R-:W-:Y:S01]  /*8030*/  UIADD3.X UR5, URZ, UR43, URZ, UP0, !UPT ;  /* 0x0000002b3f057290 */ /* 0x000fe200087fe43f */
[----:B-----5:R-:W-:Y:S01]  /*8040*/  R2UR UR13, R4 ;  /* 0x00000000040d72ca */ /* 0x020fe200000e0000 */
[----:B------:R-:W-:Y:S01]  /*8050*/  UMOV UR7, 0x14f00000 ;  /* 0x14f0000000077882 */ /* 0x000fe20000000000 */
[----:B------:R-:W-:-:S07]  /*8060*/  UMOV UR10, URZ ;  /* 0x0000003f000a7c82 */ /* 0x000fce0008000000 */
[----:B------:R-:W-:Y:S01]  /*8070*/  UIADD3 UR9, UR9, 0x22830, URZ ;  /* 0x0002283009097890 */ /* 0x000fe2000fffe03f */
[----:B--2---:R-:W-:-:S05]  /*8080*/  LEA R5, R10, R5, 0x18 ;  /* 0x000000050a057211 */ /* 0x004fca00078ec0ff */
[----:B------:R-:W-:-:S05]  /*8090*/  IMAD R5, R16, 0x3000, R5 ;  /* 0x0000300010057824 */ /* 0x000fca00078e0205 */
[----:B------:R-:W-:Y:S01]  /*80a0*/  R2UR UR8, R5 ;  /* 0x00000000050872ca */ /* 0x000fe200000e0000 */
[----:B------:R-:W-:-:S05]  /*80b0*/  IMAD R5, R9, 0x60, RZ ;  /* 0x0000006009057824 */ /* 0x000fca00078e02ff */
[----:B------:R-:W-:-:S07]  /*80c0*/  R2UR UR11, R5 ;  /* 0x00000000050b72ca */ /* 0x000fce00000e0000 */
[----:B------:R-:W-:-:S09]  /*80d0*/  UIADD3 UR8, UR8, 0x1c400, URZ ;  /* 0x0001c40008087890 */ /* 0x000fd2000fffe03f */
[----:B------:R2:W-:Y:S01]  /*80e0*/  UTMALDG.4D [UR8], [UR4], desc[UR6] ;  /* 0x00000608040075b4 */ /* 0x0005e20008019000 */
[----:B------:R-:W3:Y:S02]  /*80f0*/  SYNCS.PHASECHK.TRANS64.TRYWAIT P2, [R3+URZ+0x22860], R2 ;  /* 0x02286002030075a7 */ /* 0x000ee4000804017f */
[----:B--23--:R-:W-:Y:S05]  /*8100*/  @!P2 BRA `(.L_x_64) ;  /* 0x0000001000c4a947 */ /* 0x00cfea0003800000 */
.L_x_100:
[----:B------:R-:W-:Y:S05]  /*8110*/  @P1 BRA `(.L_x_65) ;  /* 0x00000000001c1947 */ /* 0x000fea0003800000 */
[----:B------:R-:W3:Y:S01]  /*8120*/  S2R R9, SR_TID.X ;  /* 0x0000000000097919 */ /* 0x000ee20000002100 */
[----:B-12---:R-:W-:-:S04]  /*8130*/  IMAD.MOV.U32 R2, RZ, RZ, 0xc000 ;  /* 0x0000c000ff027424 */ /* 0x006fc800078e00ff */
[----:B------:R4:W-:Y:S01]  /*8140*/  SYNCS.ARRIVE.TRANS64 RZ, [R3+URZ+0x22850], R2 ;  /* 0x0228500203ff79a7 */ /* 0x0009e2000800003f */
[----:B---3--:R-:W-:-:S04]  /*8150*/  LOP3.LUT R9, R9, 0x1f, RZ, 0xc0, !PT ;  /* 0x0000001f09097812 */ /* 0x008fc800078ec0ff */
[----:B------:R-:W-:-:S13]  /*8160*/  ISETP.NE.AND P1, PT, R9, RZ, PT ;  /* 0x000000ff0900720c */ /* 0x000fda0003f25270 */
[----:B----4-:R-:W-:Y:S05]  /*8170*/  @!P1 BRA `(.L_x_65) ;  /* 0x0000000000049947 */ /* 0x010fea0003800000 */
[----:B------:R-:W-:Y:S01]  /*8180*/  BPT.TRAP 0x1 ;  /* 0x000000040000795c */ /* 0x000fe20000300000 */
.L_x_65:
[----:B------:R-:W3:Y:S01]  /*8190*/  S2R R9, SR_CgaCtaId ;  /* 0x0000000000097919 */ /* 0x000ee20000008800 */
[----:B-12---:R-:W-:Y:S01]  /*81a0*/  MOV R2, 0x400 ;  /* 0x0000040000027802 */ /* 0x006fe20000000f00 */
        /* <DEDUP_REMOVED lines=11> */
[----:B---3--:R-:W-:-:S05]  /*8260*/  LEA R2, R9, R2, 0x18 ;  /* 0x0000000209027211 */ /* 0x008fca00078ec0ff */
[----:B------:R-:W-:-:S05]  /*8270*/  IMAD R2, R16, 0xc000, R2 ;  /* 0x0000c00010027824 */ /* 0x000fca00078e0202 */
[----:B------:R-:W-:-:S13]  /*8280*/  R2UR UR14, R2 ;  /* 0x00000000020e72ca */ /* 0x000fda00000e0000 */
[----:B------:R-:W-:Y:S02]  /*8290*/  UIADD3 UR8, UR14, 0x400, URZ ;  /* 0x000004000e087890 */ /* 0x000fe4000fffe03f */
[----:B------:R-:W-:Y:S02]  /*82a0*/  UIADD3 UR15, UR14, 0x3400, URZ ;  /* 0x000034000e0f7890 */ /* 0x000fe4000fffe03f */
[----:B------:R-:W-:Y:S02]  /*82b0*/  UIADD3 UR16, UR14, 0x6400, URZ ;  /* 0x000064000e107890 */ /* 0x000fe4000fffe03f */
[----:B------:R-:W-:-:S03]  /*82c0*/  UIADD3 UR14, UR14, 0x9400, URZ ;  /* 0x000094000e0e7890 */ /* 0x000fc6000fffe03f */
[----:B------:R1:W-:Y:S02]  /*82d0*/  UTMALDG.4D [UR8], [UR4], desc[UR6] ;  /* 0x00000608040075b4 */ /* 0x0003e40008019000 */
[----:B-1----:R-:W-:Y:S01]  /*82e0*/  UMOV UR8, UR15 ;  /* 0x0000000f00087c82 */ /* 0x002fe20008000000 */
[----:B------:R-:W-:Y:S01]  /*82f0*/  UMOV UR10, UR17 ;  /* 0x00000011000a7c82 */ /* 0x000fe20008000000 */
[----:B------:R-:W-:Y:S01]  /*8300*/  UMOV UR15, 0x80 ;  /* 0x00000080000f7882 */ /* 0x000fe20000000000 */
[----:B------:R1:W-:Y:S02]  /*8310*/  UTMALDG.4D [UR8], [UR4], desc[UR6] ;  /* 0x00000608040075b4 */ /* 0x0003e40008019000 */
[----:B-1----:R-:W-:Y:S01]  /*8320*/  UMOV UR8, UR16 ;  /* 0x0000001000087c82 */ /* 0x002fe20008000000 */
[----:B------:R-:W-:Y:S01]  /*8330*/  UMOV UR10, UR15 ;  /* 0x0000000f000a7c82 */ /* 0x000fe20008000000 */
[----:B------:R-:W-:Y:S01]  /*8340*/  UMOV UR15, 0xc0 ;  /* 0x000000c0000f7882 */ /* 0x000fe20000000000 */
[----:B------:R1:W-:Y:S02]  /*8350*/  UTMALDG.4D [UR8], [UR4], desc[UR6] ;  /* 0x00000608040075b4 */ /* 0x0003e40008019000 */
[----:B-1----:R-:W-:Y:S01]  /*8360*/  UMOV UR8, UR14 ;  /* 0x0000000e00087c82 */ /* 0x002fe20008000000 */
[----:B------:R-:W-:-:S02]  /*8370*/  UMOV UR10, UR15 ;  /* 0x0000000f000a7c82 */ /* 0x000fc40008000000 */
[----:B------:R2:W-:Y:S02]  /*8380*/  UTMALDG.4D [UR8], [UR4], desc[UR6] ;  /* 0x00000608040075b4 */ /* 0x0005e40008019000 */
[----:B--2---:R-:W-:Y:S01]  /*8390*/  NOP ;  /* 0x0000000000007918 */ /* 0x004fe20000000000 */
.L_x_60:
[----:B------:R-:W-:Y:S05]  /*83a0*/  BSYNC B1 ;  /* 0x0000000000017941 */ /* 0x000fea0003800000 */
.L_x_59:
[----:B-1----:R-:W-:Y:S01]  /*83b0*/  VIADD R9, R16, 0x1 ;  /* 0x0000000110097836 */ /* 0x002fe20000000000 */
[----:B------:R-:W-:Y:S04]  /*83c0*/  BSSY B1, `(.L_x_66) ;  /* 0x0000069000017945 */ /* 0x000fe80003800000 */
[----:B------:R-:W-:-:S04]  /*83d0*/  ISETP.NE.AND P1, PT, R9, 0x2, PT ;  /* 0x000000020900780c */ /* 0x000fc80003f25270 */
[----:B------:R-:W-:Y:S02]  /*83e0*/  SEL R2, RZ, 0x1, P1 ;  /* 0x00000001ff027807 */ /* 0x000fe40000800000 */
[----:B------:R-:W-:Y:S02]  /*83f0*/  SEL R9, R9, RZ, P1 ;  /* 0x000000ff09097207 */ /* 0x000fe40000800000 */
[----:B------:R-:W-:Y:S01]  /*8400*/  LOP3.LUT R17, R17, R2, RZ, 0x3c, !PT ;  /* 0x0000000211117212 */ /* 0x000fe200078e3cff */
[----:B------:R-:W-:Y:S06]  /*8410*/  @!P6 BRA `(.L_x_67) ;  /* 0x00000004008ce947 */ /* 0x000fec0003800000 */
[----:B------:R-:W-:Y:S01]  /*8420*/  VIADD R10, R8, 0xffffffff ;  /* 0xffffffff080a7836 */ /* 0x000fe20000000000 */
        /* <DEDUP_REMOVED lines=9> */
[----:B------:R-:W-:-:S05]  /*84c0*/  @P1 SHF.R.U32.HI R2, RZ, R3, R4 ;  /* 0x00000003ff021219 */ /* 0x000fca0000011604 */
[----:B------:R-:W-:-:S04]  /*84d0*/  IMAD.MOV R3, RZ, RZ, -R2 ;  /* 0x000000ffff037224 */ /* 0x000fc800078e0a02 */
[----:B------:R-:W-:Y:S01]  /*84e0*/  IMAD R10, R5, R3, R10 ;  /* 0x00000003050a7224 */ /* 0x000fe200078e020a */
[--C-:B------:R-:W-:Y:S01]  /*84f0*/  SHF.R.S32.HI R3, RZ, 0x1f, R2.reuse ;  /* 0x0000001fff037819 */ /* 0x100fe20000011402 */
[----:B------:R-:W1:Y:S02]  /*8500*/  LDC.64 R4, c[0x0][0x3f8] ;  /* 0x0000fe00ff047b82 */ /* 0x000e640000000a00 */
[----:B------:R-:W-:-:S05]  /*8510*/  IMAD.WIDE.U32 R2, R6, UR4, R2 ;  /* 0x0000000406027c25 */ /* 0x000fca000f8e0002 */
[----:B------:R-:W-:Y:S02]  /*8520*/  IADD3 R11, R11, R3, RZ ;  /* 0x000000030b0b7210 */ /* 0x000fe40007ffe0ff */
[----:B-1----:R-:W-:-:S04]  /*8530*/  LEA R4, P1, R2, R4, 0x2 ;  /* 0x0000000402047211 */ /* 0x002fc800078210ff */
[----:B------:R-:W-:-:S05]  /*8540*/  LEA.HI.X R5, R2, R5, R11, 0x2, P1 ;  /* 0x0000000502057211 */ /* 0x000fca00008f140b */
[----:B------:R1:W5:Y:S04]  /*8550*/  LDG.E R4, desc[UR40][R4.64] ;  /* 0x0000002804047981 */ /* 0x000368000c1e1900 */
.L_x_68:
        /* <DEDUP_REMOVED lines=10> */
.L_x_101:
        /* <DEDUP_REMOVED lines=8> */
.L_x_70:
[----:B------:R-:W2:Y:S01]  /*8680*/  S2R R11, SR_CgaCtaId ;  /* 0x00000000000b7919 */ /* 0x000ea20000008800 */
        /* <DEDUP_REMOVED lines=12> */
[----:B--2---:R-:W-:-:S05]  /*8750*/  LEA R5, R11, R5, 0x18 ;  /* 0x000000050b057211 */ /* 0x004fca00078ec0ff */
[----:B------:R-:W-:-:S05]  /*8760*/  IMAD R5, R9, 0x3000, R5 ;  /* 0x0000300009057824 */ /* 0x000fca00078e0205 */
[----:B------:R-:W-:-:S13]  /*8770*/  R2UR UR8, R5 ;  /* 0x00000000050872ca */ /* 0x000fda00000e0000 */
[----:B------:R-:W-:-:S09]  /*8780*/  UIADD3 UR8, UR8, 0x1c400, URZ ;  /* 0x0001c40008087890 */ /* 0x000fd2000fffe03f */
[----:B------:R2:W-:Y:S01]  /*8790*/  UTMALDG.4D [UR8], [UR4], desc[UR6] ;  /* 0x00000608040075b4 */ /* 0x0005e20008019000 */
[----:B------:R-:W3:Y:S02]  /*87a0*/  SYNCS.PHASECHK.TRANS64.TRYWAIT P2, [R3+URZ+0x22860], R2 ;  /* 0x02286002030075a7 */ /* 0x000ee4000804017f */
[----:B--23--:R-:W-:Y:S05]  /*87b0*/  @!P2 BRA `(.L_x_71) ;  /* 0x0000000c0040a947 */ /* 0x00cfea0003800000 */
.L_x_102:
        /* <DEDUP_REMOVED lines=8> */
.L_x_72:
        /* <DEDUP_REMOVED lines=32> */
[----:B-1----:R-:W-:Y:S01]  /*8a40*/  NOP ;  /* 0x0000000000007918 */ /* 0x002fe20000000000 */
.L_x_67:
[----:B------:R-:W-:Y:S05]  /*8a50*/  BSYNC B1 ;  /* 0x0000000000017941 */ /* 0x000fea0003800000 */
.L_x_66:
[C---:B------:R-:W-:Y:S01]  /*8a60*/  ISETP.GT.AND P2, PT, R8.reuse, 0x1, PT ;  /* 0x000000010800780c */ /* 0x040fe20003f44270 */
[----:B------:R-:W-:Y:S02]  /*8a70*/  VIADD R9, R9, 0x1 ;  /* 0x0000000109097836 */ /* 0x000fe40000000000 */
[----:B------:R-:W-:-:S03]  /*8a80*/  VIADD R8, R8, 0xfffffffe ;  /* 0xfffffffe08087836 */ /* 0x000fc60000000000 */
[----:B------:R-:W-:-:S04]  /*8a90*/  ISETP.NE.AND P1, PT, R9, 0x2, PT ;  /* 0x000000020900780c */ /* 0x000fc80003f25270 */
[----:B------:R-:W-:Y:S02]  /*8aa0*/  SEL R2, RZ, 0x1, P1 ;  /* 0x00000001ff027807 */ /* 0x000fe40000800000 */
[----:B------:R-:W-:Y:S02]  /*8ab0*/  SEL R16, R9, RZ, P1 ;  /* 0x000000ff09107207 */ /* 0x000fe40000800000 */
[----:B------:R-:W-:Y:S01]  /*8ac0*/  LOP3.LUT R17, R17, R2, RZ, 0x3c, !PT ;  /* 0x0000000211117212 */ /* 0x000fe200078e3cff */
[----:B------:R-:W-:Y:S06]  /*8ad0*/  @P2 BRA `(.L_x_73) ;  /* 0xfffffff0009c2947 */ /* 0x000fec000383ffff */
.L_x_58:
[----:B------:R-:W-:Y:S05]  /*8ae0*/  BSYNC B0 ;  /* 0x0000000000007941 */ /* 0x000fea0003800000 */
.L_x_49:
[----:B------:R-:W2:Y:S01]  /*8af0*/  LDL.LU R2, [R1+0xc] ;  /* 0x00000c0001027983 */ /* 0x000ea20000300800 */
[----:B------:R-:W-:-:S03]  /*8b00*/  ULDC UR4, c[0x0][0xda4] ;  /* 0x0003690000047ab9 */ /* 0x000fc60000000800 */
[----:B------:R-:W3:Y:S01]  /*8b10*/  LDL.LU R0, [R1+0x18] ;  /* 0x0000180001007983 */ /* 0x000ee20000300800 */
[----:B--2---:R-:W-:Y:S02]  /*8b20*/  VIADD R2, R2, UR36 ;  /* 0x0000002402027c36 */ /* 0x004fe40008000000 */
[----:B---3--:R-:W-:-:S03]  /*8b30*/  VIADD R0, R0, 0x1 ;  /* 0x0000000100007836 */ /* 0x008fc60000000000 */
[----:B------:R2:W-:Y:S01]  /*8b40*/  STL [R1+0xc], R2 ;  /* 0x00000c0201007387 */ /* 0x0005e20000100800 */
[----:B------:R-:W-:-:S03]  /*8b50*/  ISETP.GE.AND P0, PT, R2, UR4, PT ;  /* 0x0000000402007c0c */ /* 0x000fc6000bf06270 */
[----:B------:R2:W-:Y:S10]  /*8b60*/  STL [R1+0x18], R0 ;  /* 0x0000180001007387 */ /* 0x0005f40000100800 */
[----:B--2---:R-:W-:Y:S05]  /*8b70*/  @!P0 BRA `(.L_x_74) ;  /* 0xffffffd800088947 */ /* 0x004fea000383ffff */
[----:B------:R-:W-:-:S07]  /*8b80*/  LOP3.LUT R2, R0, 0x1, RZ, 0xc, !PT ;  /* 0x0000000100027812 */ /* 0x000fce00078e0cff */
.L_x_32:
[----:B------:R-:W2:Y:S01]  /*8b90*/  S2R R3, SR_CgaCtaId ;  /* 0x0000000000037919 */ /* 0x000ea20000008800 */
[----:B------:R-:W-:Y:S01]  /*8ba0*/  MOV R0, 0x400 ;  /* 0x0000040000007802 */ /* 0x000fe20000000f00 */
[----:B------:R-:W-:Y:S03]  /*8bb0*/  BSSY B0, `(.L_x_75) ;  /* 0x0000005000007945 */ /* 0x000fe60003800000 */
[----:B--2---:R-:W-:Y:S02]  /*8bc0*/  LEA R0, R3, R0, 0x18 ;  /* 0x0000000003007211 */ /* 0x004fe400078ec0ff */
[----:B------:R-:W-:-:S04]  /*8bd0*/  SHF.L.U32 R3, R2, 0x1f, RZ ;  /* 0x0000001f02037819 */ /* 0x000fc800000006ff */
[----:B------:R-:W2:Y:S02]  /*8be0*/  SYNCS.PHASECHK.TRANS64.TRYWAIT P0, [R0+URZ+0x22820], R3 ;  /* 0x02282003000075a7 */ /* 0x000ea4000800017f */
[----:B--2---:R-:W-:Y:S05]  /*8bf0*/  @!P0 BRA `(.L_x_76) ;  /* 0x0000000800448947 */ /* 0x004fea0003800000 */
.L_x_103:
[----:B------:R-:W-:Y:S05]  /*8c00*/  BSYNC B0 ;  /* 0x0000000000007941 */ /* 0x000fea0003800000 */
.L_x_75:
[----:B------:R-:W-:-:S03]  /*8c10*/  UMOV UR4, 0xffffffff ;  /* 0xffffffff00047882 */ /* 0x000fc60000000000 */
[----:B------:R-:W-:Y:S05]  /*8c20*/  BRA.DIV UR4, `(.L_x_77) ;  /* 0x0000000a044c7947 */ /* 0x000fea000b800000 */
[----:B------:R-:W3:Y:S02]  /*8c30*/  S2R R2, SR_TID.X ;  /* 0x0000000000027919 */ /* 0x000ee40000002100 */
[----:B---3--:R-:W-:-:S04]  /*8c40*/  SHF.R.U32.HI R2, RZ, 0x5, R2 ;  /* 0x00000005ff027819 */ /* 0x008fc80000011602 */
[----:B------:R-:W-:-:S05]  /*8c50*/  LOP3.LUT R2, R2, 0x3, RZ, 0xc0, !PT ;  /* 0x0000000302027812 */ /* 0x000fca00078ec0ff */
[----:B------:R3:W4:Y:S02]  /*8c60*/  SHFL.IDX PT, R14, R2, RZ, 0x1f ;  /* 0x00001fff020e7589 */ /* 0x00072400000e0000 */
.L_x_106:
[----:B----4-:R-:W-:Y:S01]  /*8c70*/  ISETP.NE.AND P0, PT, R14, RZ, PT ;  /* 0x000000ff0e00720c */ /* 0x010fe20003f05270 */
[----:B------:R-:W-:-:S12]  /*8c80*/  BSSY B0, `(.L_x_78) ;  /* 0x0000024000007945 */ /* 0x000fd80003800000 */
[----:B------:R-:W-:Y:S05]  /*8c90*/  @P0 BRA `(.L_x_79) ;  /* 0x0000000000880947 */ /* 0x000fea0003800000 */
[----:B------:R-:W-:-:S03]  /*8ca0*/  UMOV UR4, 0xffffffff ;  /* 0xffffffff00047882 */ /* 0x000fc60000000000 */
[----:B------:R-:W-:Y:S05]  /*8cb0*/  BRA.DIV UR4, `(.L_x_80) ;  /* 0x0000000a045c7947 */ /* 0x000fea000b800000 */
[----:B------:R-:W-:-:S13]  /*8cc0*/  ELECT P6, URZ, PT ;  /* 0x00000000003f782f */ /* 0x000fda00038c0000 */
.L_x_109:
[----:B------:R-:W-:Y:S05]  /*8cd0*/  @!P6 BRA `(.L_x_79) ;  /* 0x000000000078e947 */ /* 0x000fea0003800000 */
[----:B------:R-:W-:-:S06]  /*8ce0*/  ULOP3.LUT UR4, UR38, 0x2, URZ, 0xfc, !UPT ;  /* 0x0000000226047892 */ /* 0x000fcc000f8efc3f */
[----:B---3--:R-:W-:-:S04]  /*8cf0*/  MOV R2, UR4 ;  /* 0x0000000400027c02 */ /* 0x008fc80008000f00 */
[----:B------:R-:W-:-:S13]  /*8d00*/  ISETP.NE.AND P2, PT, R2, 0x3, PT ;  /* 0x000000030200780c */ /* 0x000fda0003f45270 */
[----:B------:R-:W-:Y:S05]  /*8d10*/  @!P2 BRA `(.L_x_81) ;  /* 0x000000000004a947 */ /* 0x000fea0003800000 */
[----:B------:R-:W-:Y:S01]  /*8d20*/  BPT.TRAP 0x1 ;  /* 0x000000040000795c */ /* 0x000fe20000300000 */
.L_x_81:
[----:B--2---:R-:W-:Y:S01]  /*8d30*/  VIADD R3, R0, 0x22840 ;  /* 0x0002284000037836 */ /* 0x004fe20000000000 */
[----:B------:R-:W-:Y:S01]  /*8d40*/  SHF.L.U32 R5, R17, 0x1f, RZ ;  /* 0x0000001f11057819 */ /* 0x000fe200000006ff */
[C---:B------:R-:W-:Y:S02]  /*8d50*/  VIADD R2, R16.reuse, 0x1 ;  /* 0x0000000110027836 */ /* 0x040fe40000000000 */
[----:B------:R-:W-:-:S03]  /*8d60*/  IMAD R6, R16, 0x8, R3 ;  /* 0x0000000810067824 */ /* 0x000fc600078e0203 */
[----:B------:R-:W-:Y:S01]  /*8d70*/  ISETP.NE.AND P1, PT, R2, 0x2, PT ;  /* 0x000000020200780c */ /* 0x000fe20003f25270 */
[----:B------:R-:W2:Y:S03]  /*8d80*/  SYNCS.PHASECHK.TRANS64.TRYWAIT P0, [R6+URZ], R5 ;  /* 0x00000005060075a7 */ /* 0x000ea6000800017f */
[----:B------:R-:W-:-:S04]  /*8d90*/  SEL R4, RZ, 0x1, P1 ;  /* 0x00000001ff047807 */ /* 0x000fc80000800000 */
[----:B------:R-:W-:Y:S02]  /*8da0*/  LOP3.LUT R17, R17, R4, RZ, 0x3c, !PT ;  /* 0x0000000411117212 */ /* 0x000fe400078e3cff */
[----:B------:R-:W-:Y:S02]  /*8db0*/  SEL R4, R2, RZ, P1 ;  /* 0x000000ff02047207 */ /* 0x000fe40000800000 */
[----:B------:R-:W-:-:S03]  /*8dc0*/  SHF.L.U32 R2, R17, 0x1f, RZ ;  /* 0x0000001f11027819 */ /* 0x000fc600000006ff */
[----:B------:R-:W-:Y:S01]  /*8dd0*/  IMAD R3, R4, 0x8, R3 ;  /* 0x0000000804037824 */ /* 0x000fe200078e0203 */
[----:B--2---:R-:W-:Y:S06]  /*8de0*/  @!P0 BRA `(.L_x_82) ;  /* 0x0000000800308947 */ /* 0x004fec0003800000 */
.L_x_110:
[----:B------:R-:W3:Y:S02]  /*8df0*/  SYNCS.PHASECHK.TRANS64.TRYWAIT P0, [R3+URZ], R2 ;  /* 0x00000002030075a7 */ /* 0x000ee4000800017f */
[----:B---3--:R-:W-:Y:S05]  /*8e00*/  @!P0 BRA `(.L_x_83) ;  /* 0x00000008003c8947 */ /* 0x008fea0003800000 */
.L_x_111:
[----:B------:R-:W-:Y:S05]  /*8e10*/  @!P2 BRA `(.L_x_84) ;  /* 0x000000000004a947 */ /* 0x000fea0003800000 */
[----:B------:R-:W-:Y:S01]  /*8e20*/  BPT.TRAP 0x1 ;  /* 0x000000040000795c */ /* 0x000fe20000300000 */
.L_x_84:
[----:B---3--:R-:W-:-:S04]  /*8e30*/  VIADD R3, R0, 0x22860 ;  /* 0x0002286000037836 */ /* 0x008fc80000000000 */
[----:B------:R-:W-:-:S04]  /*8e40*/  IMAD R16, R16, 0x8, R3 ;  /* 0x0000000810107824 */ /* 0x000fc800078e0203 */
[----:B------:R-:W3:Y:S02]  /*8e50*/  SYNCS.PHASECHK.TRANS64.TRYWAIT P0, [R16+URZ], R5 ;  /* 0x00000005100075a7 */ /* 0x000ee4000800017f */
[----:B---3--:R-:W-:Y:S05]  /*8e60*/  @!P0 BRA `(.L_x_85) ;  /* 0x0000000800388947 */ /* 0x008fea0003800000 */
.L_x_112:
[----:B------:R-:W-:-:S07]  /*8e70*/  IMAD R3, R4, 0x8, R3 ;  /* 0x0000000804037824 */ /* 0x000fce00078e0203 */
.L_x_86:
[----:B----4-:R4:W1:Y:S02]  /*8e80*/  SYNCS.PHASECHK.TRANS64.TRYWAIT P0, [R3+URZ], R2 ;  /* 0x00000002030075a7 */ /* 0x010864000800017f */
[----:B-1----:R-:W-:Y:S05]  /*8e90*/  @!P0 NANOSLEEP.SYNCS 0x989680 ;  /* 0x009896800000895d */ /* 0x002fea0003900000 */
[----:B------:R-:W1:Y:S02]  /*8ea0*/  @!P0 SYNCS.PHASECHK.TRANS64 P0, [R3+URZ], R2 ;  /* 0x00000002030085a7 */ /* 0x000e64000800007f */
[----:B-1----:R-:W-:Y:S05]  /*8eb0*/  @!P0 BRA `(.L_x_86) ;  /* 0xfffffffc00f08947 */ /* 0x002fea000383ffff */
.L_x_79:
[----:B------:R-:W-:Y:S05]  /*8ec0*/  BSYNC B0 ;  /* 0x0000000000007941 */ /* 0x000fea0003800000 */
.L_x_78:
[----:B------:R-:W-:Y:S05]  /*8ed0*/  EXIT ;  /* 0x000000000000794d */ /* 0x000fea0003800000 */
.L_x_10:
[----:B-1----:R-:W-:-:S04]  /*8ee0*/  MOV R3, UR46 ;  /* 0x0000002e00037c02 */ /* 0x002fc80008000f00 */
[----:B------:R1:W2:Y:S03]  /*8ef0*/  SYNCS.PHASECHK.TRANS64.TRYWAIT P0, [R3+URZ+0x22800], R0 ;  /* 0x02280000030075a7 */ /* 0x0002a6000800017f */
[----:B--2---:R-:W-:Y:S05]  /*8f00*/  @!P0 NANOSLEEP.SYNCS 0x989680 ;  /* 0x009896800000895d */ /* 0x004fea0003900000 */
[----:B------:R-:W2:Y:S02]  /*8f10*/  @!P0 SYNCS.PHASECHK.TRANS64 P0, [R3+URZ+0x22800], R0 ;  /* 0x02280000030085a7 */ /* 0x000ea4000800007f */
[----:B--2---:R-:W-:Y:S05]  /*8f20*/  @!P0 BRA `(.L_x_10) ;  /* 0xfffffffc00ec8947 */ /* 0x004fea000383ffff */
[----:B------:R-:W-:Y:S05]  /*8f30*/  BRA `(.L_x_87) ;  /* 0xffffff8000687947 */ /* 0x000fea000383ffff */
.L_x_14:
[----:B--2---:R-:W-:-:S04]  /*8f40*/  IMAD.U32 R0, RZ, RZ, UR21 ;  /* 0x00000015ff007e24 */ /* 0x004fc8000f8e00ff */
[----:B------:R2:W3:Y:S03]  /*8f50*/  SYNCS.PHASECHK.TRANS64.TRYWAIT P1, [R0+URZ+0x22830], R7 ;  /* 0x02283007000075a7 */ /* 0x0004e6000802017f */
[----:B---3--:R-:W-:Y:S05]  /*8f60*/  @!P1 NANOSLEEP.SYNCS 0x989680 ;  /* 0x009896800000995d */ /* 0x008fea0003900000 */
[----:B------:R-:W3:Y:S02]  /*8f70*/  @!P1 SYNCS.PHASECHK.TRANS64 P1, [R0+URZ+0x22830], R7 ;  /* 0x02283007000095a7 */ /* 0x000ee4000802007f */
[----:B---3--:R-:W-:Y:S05]  /*8f80*/  @!P1 BRA `(.L_x_14) ;  /* 0xfffffffc00ec9947 */ /* 0x008fea000383ffff */
[----:B------:R-:W-:Y:S05]  /*8f90*/  BRA `(.L_x_13) ;  /* 0xffffff80008c7947 */ /* 0x000fea000383ffff */
.L_x_18:
[----:B---3--:R3:W4:Y:S02]  /*8fa0*/  SYNCS.PHASECHK.TRANS64.TRYWAIT P2, [R8+URZ+0x22850], R7 ;  /* 0x02285007080075a7 */ /* 0x008724000804017f */
[----:B----4-:R-:W-:Y:S05]  /*8fb0*/  @!P2 NANOSLEEP.SYNCS 0x989680 ;  /* 0x009896800000a95d */ /* 0x010fea0003900000 */
[----:B------:R-:W4:Y:S02]  /*8fc0*/  @!P2 SYNCS.PHASECHK.TRANS64 P2, [R8+URZ+0x22850], R7 ;  /* 0x022850070800a5a7 */ /* 0x000f24000804007f */
[----:B----4-:R-:W-:Y:S05]  /*8fd0*/  @!P2 BRA `(.L_x_18) ;  /* 0xfffffffc00f0a947 */ /* 0x010fea000383ffff */
[----:B------:R-:W-:Y:S05]  /*8fe0*/  BRA `(.L_x_17) ;  /* 0xffffff9800007947 */ /* 0x000fea000383ffff */
.L_x_23:
[----:B-1----:R-:W-:Y:S02]  /*8ff0*/  IMAD.U32 R0, RZ, RZ, UR23 ;  /* 0x00000017ff007e24 */ /* 0x002fe4000f8e00ff */
[----:B------:R-:W-:-:S04]  /*9000*/  IMAD.U32 R3, RZ, RZ, UR24 ;  /* 0x00000018ff037e24 */ /* 0x000fc8000f8e00ff */
[----:B------:R1:W2:Y:S03]  /*9010*/  SYNCS.PHASECHK.TRANS64.TRYWAIT P3, [R0+URZ+0x22830], R3 ;  /* 0x02283003000075a7 */ /* 0x0002a6000806017f */
[----:B--2---:R-:W-:Y:S05]  /*9020*/  @!P3 NANOSLEEP.SYNCS 0x989680 ;  /* 0x009896800000b95d */ /* 0x004fea0003900000 */
[----:B------:R-:W2:Y:S02]  /*9030*/  @!P3 SYNCS.PHASECHK.TRANS64 P3, [R0+URZ+0x22830], R3 ;  /* 0x022830030000b5a7 */ /* 0x000ea4000806007f */
[----:B--2---:R-:W-:Y:S05]  /*9040*/  @!P3 BRA `(.L_x_23) ;  /* 0xfffffffc00e8b947 */ /* 0x004fea000383ffff */
[----:B------:R-:W-:Y:S05]  /*9050*/  BRA `(.L_x_22) ;  /* 0xffffff9c00087947 */ /* 0x000fea000383ffff */
.L_x_27:
[----:B-1----:R-:W-:-:S04]  /*9060*/  IMAD.U32 R6, RZ, RZ, UR24 ;  /* 0x00000018ff067e24 */ /* 0x002fc8000f8e00ff */
[----:B------:R1:W2:Y:S03]  /*9070*/  SYNCS.PHASECHK.TRANS64.TRYWAIT P3, [R183+URZ+0x22850], R6 ;  /* 0x02285006b70075a7 */ /* 0x0002a6000806017f */
[----:B--2---:R-:W-:Y:S05]  /*9080*/  @!P3 NANOSLEEP.SYNCS 0x989680 ;  /* 0x009896800000b95d */ /* 0x004fea0003900000 */
[----:B------:R-:W2:Y:S02]  /*9090*/  @!P3 SYNCS.PHASECHK.TRANS64 P3, [R183+URZ+0x22850], R6 ;  /* 0x02285006b700b5a7 */ /* 0x000ea4000806007f */
[----:B--2---:R-:W-:Y:S05]  /*90a0*/  @!P3 BRA `(.L_x_27) ;  /* 0xfffffffc00ecb947 */ /* 0x004fea000383ffff */
[----:B------:R-:W-:Y:S05]  /*90b0*/  BRA `(.L_x_26) ;  /* 0xffffffb400247947 */ /* 0x000fea000383ffff */
.L_x_37:
[----:B------:R-:W1:Y:S01]  /*90c0*/  S2R R5, SR_TID.X ;  /* 0x0000000000057919 */ /* 0x000e620000002100 */
[----:B------:R-:W-:Y:S01]  /*90d0*/  BSSY B0, `(.L_x_88) ;  /* 0x000000a000007945 */ /* 0x000fe20003800000 */
[----:B------:R-:W-:Y:S01]  /*90e0*/  IMAD.MOV.U32 R12, RZ, RZ, RZ ;  /* 0x000000ffff0c7224 */ /* 0x000fe200078e00ff */
[----:B------:R-:W-:Y:S01]  /*90f0*/  MOV R15, 0xffffffff ;  /* 0xffffffff000f7802 */ /* 0x000fe20000000f00 */
[----:B------:R-:W-:Y:S01]  /*9100*/  IMAD.MOV.U32 R11, RZ, RZ, 0x1f ;  /* 0x0000001fff0b7424 */ /* 0x000fe200078e00ff */
[----:B-1----:R-:W-:-:S04]  /*9110*/  SHF.R.U32.HI R5, RZ, 0x5, R5 ;  /* 0x00000005ff057819 */ /* 0x002fc80000011605 */
[----:B------:R-:W-:-:S05]  /*9120*/  LOP3.LUT R5, R5, 0x3, RZ, 0xc0, !PT ;  /* 0x0000000305057812 */ /* 0x000fca00078ec0ff */
[----:B------:R-:W-:-:S07]  /*9130*/  IMAD.MOV.U32 R13, RZ, RZ, R5 ;  /* 0x000000ffff0d7224 */ /* 0x000fce00078e0005 */
[----:B------:R-:W-:Y:S05]  /*9140*/  WARPSYNC.COLLECTIVE R15, `(.L_x_89) ;  /* 0x000000000f087348 */ /* 0x000fea0003c00000 */
[----:B------:R1:W2:Y:S02]  /*9150*/  SHFL.IDX P6, R14, R13, R12, R11 ;  /* 0x0000000c0d0e7389 */ /* 0x0002a400000c000b */
[----:B-12---:R-:W-:Y:S01]  /*9160*/  ENDCOLLECTIVE ;  /* 0x000000000000791b */ /* 0x006fe20003800000 */
.L_x_89:
[----:B------:R-:W-:Y:S05]  /*9170*/  BSYNC B0 ;  /* 0x0000000000007941 */ /* 0x000fea0003800000 */
.L_x_88:
[----:B------:R-:W-:Y:S05]  /*9180*/  BRA `(.L_x_90) ;  /* 0xffffffd8009c7947 */ /* 0x000fea000383ffff */
.L_x_38:
[----:B------:R-:W-:Y:S01]  /*9190*/  BSSY B0, `(.L_x_91) ;  /* 0x0000006000007945 */ /* 0x000fe20003800000 */
[----:B------:R-:W-:-:S07]  /*91a0*/  IMAD.MOV.U32 R15, RZ, RZ, -0x1 ;  /* 0xffffffffff0f7424 */ /* 0x000fce00078e00ff */
[----:B------:R-:W-:Y:S05]  /*91b0*/  WARPSYNC.COLLECTIVE R15, `(.L_x_92) ;  /* 0x000000000f0c7348 */ /* 0x000fea0003c00000 */
[----:B------:R-:W-:Y:S02]  /*91c0*/  ELECT P6, UR62, PT ;  /* 0x00000000003e782f */ /* 0x000fe400038c0000 */
[----:B------:R-:W-:Y:S01]  /*91d0*/  MOV R14, UR62 ;  /* 0x0000003e000e7c02 */ /* 0x000fe20008000f00 */
[----:B------:R-:W-:Y:S10]  /*91e0*/  ENDCOLLECTIVE ;  /* 0x000000000000791b */ /* 0x000ff40003800000 */
.L_x_92:
[----:B------:R-:W-:Y:S05]  /*91f0*/  BSYNC B0 ;  /* 0x0000000000007941 */ /* 0x000fea0003800000 */
.L_x_91:
[----:B------:R-:W-:Y:S05]  /*9200*/  BRA `(.L_x_93) ;  /* 0xffffffd800947947 */ /* 0x000fea000383ffff */
.L_x_41:
[----:B--2---:R2:W3:Y:S02]  /*9210*/  SYNCS.PHASECHK.TRANS64.TRYWAIT P1, [R5+URZ+0x22840], R10 ;  /* 0x0228400a050075a7 */ /* 0x0044e4000802017f */
[----:B---3--:R-:W-:Y:S05]  /*9220*/  @!P1 NANOSLEEP.SYNCS 0x989680 ;  /* 0x009896800000995d */ /* 0x008fea0003900000 */
[----:B------:R-:W3:Y:S02]  /*9230*/  @!P1 SYNCS.PHASECHK.TRANS64 P1, [R5+URZ+0x22840], R10 ;  /* 0x0228400a050095a7 */ /* 0x000ee4000802007f */
[----:B---3--:R-:W-:Y:S05]  /*9240*/  @!P1 BRA `(.L_x_41) ;  /* 0xfffffffc00f09947 */ /* 0x008fea000383ffff */
[----:B------:R-:W-:Y:S05]  /*9250*/  BRA `(.L_x_94) ;  /* 0xffffffd800f47947 */ /* 0x000fea000383ffff */
.L_x_44:
[----:B--2---:R-:W2:Y:S01]  /*9260*/  S2R R10, SR_CgaCtaId ;  /* 0x00000000000a7919 */ /* 0x004ea20000008800 */
[----:B------:R-:W-:-:S04]  /*9270*/  MOV R8, 0x400 ;  /* 0x0000040000087802 */ /* 0x000fc80000000f00 */
[----:B--2---:R-:W-:-:S04]  /*9280*/  LEA R8, R10, R8, 0x18 ;  /* 0x000000080a087211 */ /* 0x004fc800078ec0ff */
[----:B------:R2:W3:Y:S03]  /*9290*/  SYNCS.PHASECHK.TRANS64.TRYWAIT P1, [R8+URZ+0x22820], R5 ;  /* 0x02282005080075a7 */ /* 0x0004e6000802017f */
[----:B---3--:R-:W-:Y:S05]  /*92a0*/  @!P1 NANOSLEEP.SYNCS 0x989680 ;  /* 0x009896800000995d */ /* 0x008fea0003900000 */
[----:B------:R-:W3:Y:S02]  /*92b0*/  @!P1 SYNCS.PHASECHK.TRANS64 P1, [R8+URZ+0x22820], R5 ;  /* 0x02282005080095a7 */ /* 0x000ee4000802007f */
[----:B---3--:R-:W-:Y:S05]  /*92c0*/  @!P1 BRA `(.L_x_44) ;  /* 0xfffffffc00e49947 */ /* 0x008fea000383ffff */
[----:B------:R-:W-:Y:S05]  /*92d0*/  BRA `(.L_x_95) ;  /* 0xffffffdc00b87947 */ /* 0x000fea000383ffff */
.L_x_47:
[----:B--2---:R2:W3:Y:S02]  /*92e0*/  SYNCS.PHASECHK.TRANS64.TRYWAIT P1, [R8+URZ+0x22860], R5 ;  /* 0x02286005080075a7 */ /* 0x0044e4000802017f */
[----:B---3--:R-:W-:Y:S05]  /*92f0*/  @!P1 NANOSLEEP.SYNCS 0x989680 ;  /* 0x009896800000995d */ /* 0x008fea0003900000 */
[----:B------:R-:W3:Y:S02]  /*9300*/  @!P1 SYNCS.PHASECHK.TRANS64 P1, [R8+URZ+0x22860], R5 ;  /* 0x02286005080095a7 */ /* 0x000ee4000802007f */
[----:B---3--:R-:W-:Y:S05]  /*9310*/  @!P1 BRA `(.L_x_47) ;  /* 0xfffffffc00f09947 */ /* 0x008fea000383ffff */
[----:B------:R-:W-:Y:S05]  /*9320*/  BRA `(.L_x_96) ;  /* 0xffffffdc00d87947 */ /* 0x000fea000383ffff */
.L_x_54:
[----:B--2---:R2:W3:Y:S02]  /*9330*/  SYNCS.PHASECHK.TRANS64.TRYWAIT P2, [R2+URZ+0x22840], R3 ;  /* 0x02284003020075a7 */ /* 0x0044e4000804017f */
[----:B---3--:R-:W-:Y:S05]  /*9340*/  @!P2 NANOSLEEP.SYNCS 0x989680 ;  /* 0x009896800000a95d */ /* 0x008fea0003900000 */
[----:B------:R-:W3:Y:S02]  /*9350*/  @!P2 SYNCS.PHASECHK.TRANS64 P2, [R2+URZ+0x22840], R3 ;  /* 0x022840030200a5a7 */ /* 0x000ee4000804007f */
[----:B---3--:R-:W-:Y:S05]  /*9360*/  @!P2 BRA `(.L_x_54) ;  /* 0xfffffffc00f0a947 */ /* 0x008fea000383ffff */
[----:B------:R-:W-:Y:S05]  /*9370*/  BRA `(.L_x_97) ;  /* 0xffffffe400307947 */ /* 0x000fea000383ffff */
.L_x_56:
[----:B---3--:R3:W4:Y:S02]  /*9380*/  SYNCS.PHASECHK.TRANS64.TRYWAIT P2, [R2+URZ+0x22860], R3 ;  /* 0x02286003020075a7 */ /* 0x008724000804017f */
[----:B----4-:R-:W-:Y:S05]  /*9390*/  @!P2 NANOSLEEP.SYNCS 0x989680 ;  /* 0x009896800000a95d */ /* 0x010fea0003900000 */
[----:B------:R-:W4:Y:S02]  /*93a0*/  @!P2 SYNCS.PHASECHK.TRANS64 P2, [R2+URZ+0x22860], R3 ;  /* 0x022860030200a5a7 */ /* 0x000f24000804007f */
[----:B----4-:R-:W-:Y:S05]  /*93b0*/  @!P2 BRA `(.L_x_56) ;  /* 0xfffffffc00f0a947 */ /* 0x010fea000383ffff */
[----:B------:R-:W-:Y:S05]  /*93c0*/  BRA `(.L_x_98) ;  /* 0xffffffe4008c7947 */ /* 0x000fea000383ffff */
.L_x_62:
[----:B-1----:R1:W2:Y:S02]  /*93d0*/  SYNCS.PHASECHK.TRANS64.TRYWAIT P2, [R3+URZ+0x22840], R2 ;  /* 0x02284002030075a7 */ /* 0x0022a4000804017f */
[----:B--2---:R-:W-:Y:S05]  /*93e0*/  @!P2 NANOSLEEP.SYNCS 0x989680 ;  /* 0x009896800000a95d */ /* 0x004fea0003900000 */
[----:B------:R-:W2:Y:S02]  /*93f0*/  @!P2 SYNCS.PHASECHK.TRANS64 P2, [R3+URZ+0x22840], R2 ;  /* 0x022840020300a5a7 */ /* 0x000ea4000804007f */
[----:B--2---:R-:W-:Y:S05]  /*9400*/  @!P2 BRA `(.L_x_62) ;  /* 0xfffffffc00f0a947 */ /* 0x004fea000383ffff */
[----:B------:R-:W-:Y:S05]  /*9410*/  BRA `(.L_x_99) ;  /* 0xffffffe800cc7947 */ /* 0x000fea000383ffff */
.L_x_64:
[----:B--2---:R2:W3:Y:S02]  /*9420*/  SYNCS.PHASECHK.TRANS64.TRYWAIT P2, [R3+URZ+0x22860], R2 ;  /* 0x02286002030075a7 */ /* 0x0044e4000804017f */
[----:B---3--:R-:W-:Y:S05]  /*9430*/  @!P2 NANOSLEEP.SYNCS 0x989680 ;  /* 0x009896800000a95d */ /* 0x008fea0003900000 */
[----:B------:R-:W3:Y:S02]  /*9440*/  @!P2 SYNCS.PHASECHK.TRANS64 P2, [R3+URZ+0x22860], R2 ;  /* 0x022860020300a5a7 */ /* 0x000ee4000804007f */
[----:B---3--:R-:W-:Y:S05]  /*9450*/  @!P2 BRA `(.L_x_64) ;  /* 0xfffffffc00f0a947 */ /* 0x008fea000383ffff */
[----:B------:R-:W-:Y:S05]  /*9460*/  BRA `(.L_x_100) ;  /* 0xffffffec00287947 */ /* 0x000fea000383ffff */
.L_x_69:
[----:B-1----:R1:W2:Y:S02]  /*9470*/  SYNCS.PHASECHK.TRANS64.TRYWAIT P2, [R3+URZ+0x22840], R2 ;  /* 0x02284002030075a7 */ /* 0x0022a4000804017f */
[----:B--2---:R-:W-:Y:S05]  /*9480*/  @!P2 NANOSLEEP.SYNCS 0x989680 ;  /* 0x009896800000a95d */ /* 0x004fea0003900000 */
[----:B------:R-:W2:Y:S02]  /*9490*/  @!P2 SYNCS.PHASECHK.TRANS64 P2, [R3+URZ+0x22840], R2 ;  /* 0x022840020300a5a7 */ /* 0x000ea4000804007f */
[----:B--2---:R-:W-:Y:S05]  /*94a0*/  @!P2 BRA `(.L_x_69) ;  /* 0xfffffffc00f0a947 */ /* 0x004fea000383ffff */
[----:B------:R-:W-:Y:S05]  /*94b0*/  BRA `(.L_x_101) ;  /* 0xfffffff000507947 */ /* 0x000fea000383ffff */
.L_x_71:
[----:B--2---:R2:W3:Y:S02]  /*94c0*/  SYNCS.PHASECHK.TRANS64.TRYWAIT P2, [R3+URZ+0x22860], R2 ;  /* 0x02286002030075a7 */ /* 0x0044e4000804017f */
[----:B---3--:R-:W-:Y:S05]  /*94d0*/  @!P2 NANOSLEEP.SYNCS 0x989680 ;  /* 0x009896800000a95d */ /* 0x008fea0003900000 */
[----:B------:R-:W3:Y:S02]  /*94e0*/  @!P2 SYNCS.PHASECHK.TRANS64 P2, [R3+URZ+0x22860], R2 ;  /* 0x022860020300a5a7 */ /* 0x000ee4000804007f */
[----:B---3--:R-:W-:Y:S05]  /*94f0*/  @!P2 BRA `(.L_x_71) ;  /* 0xfffffffc00f0a947 */ /* 0x008fea000383ffff */
[----:B------:R-:W-:Y:S05]  /*9500*/  BRA `(.L_x_102) ;  /* 0xfffffff000ac7947 */ /* 0x000fea000383ffff */
.L_x_76:
[----:B--2---:R2:W3:Y:S02]  /*9510*/  SYNCS.PHASECHK.TRANS64.TRYWAIT P0, [R0+URZ+0x22820], R3 ;  /* 0x02282003000075a7 */ /* 0x0044e4000800017f */
[----:B---3--:R-:W-:Y:S05]  /*9520*/  @!P0 NANOSLEEP.SYNCS 0x989680 ;  /* 0x009896800000895d */ /* 0x008fea0003900000 */
[----:B------:R-:W3:Y:S02]  /*9530*/  @!P0 SYNCS.PHASECHK.TRANS64 P0, [R0+URZ+0x22820], R3 ;  /* 0x02282003000085a7 */ /* 0x000ee4000800007f */
[----:B---3--:R-:W-:Y:S05]  /*9540*/  @!P0 BRA `(.L_x_76) ;  /* 0xfffffffc00f08947 */ /* 0x008fea000383ffff */
[----:B------:R-:W-:Y:S05]  /*9550*/  BRA `(.L_x_103) ;  /* 0xfffffff400a87947 */ /* 0x000fea000383ffff */
.L_x_77:
[----:B------:R-:W3:Y:S01]  /*9560*/  S2R R2, SR_TID.X ;  /* 0x0000000000027919 */ /* 0x000ee20000002100 */
[----:B------:R-:W-:Y:S01]  /*9570*/  BSSY B0, `(.L_x_104) ;  /* 0x000000a000007945 */ /* 0x000fe20003800000 */
[----:B------:R-:W-:Y:S02]  /*9580*/  IMAD.MOV.U32 R12, RZ, RZ, RZ ;  /* 0x000000ffff0c7224 */ /* 0x000fe400078e00ff */
[----:B------:R-:W-:Y:S02]  /*9590*/  IMAD.MOV.U32 R11, RZ, RZ, 0x1f ;  /* 0x0000001fff0b7424 */ /* 0x000fe400078e00ff */
[----:B------:R-:W-:Y:S01]  /*95a0*/  IMAD.MOV.U32 R15, RZ, RZ, -0x1 ;  /* 0xffffffffff0f7424 */ /* 0x000fe200078e00ff */
[----:B---3--:R-:W-:-:S04]  /*95b0*/  SHF.R.U32.HI R2, RZ, 0x5, R2 ;  /* 0x00000005ff027819 */ /* 0x008fc80000011602 */
[----:B------:R-:W-:-:S05]  /*95c0*/  LOP3.LUT R2, R2, 0x3, RZ, 0xc0, !PT ;  /* 0x0000000302027812 */ /* 0x000fca00078ec0ff */
[----:B------:R-:W-:-:S07]  /*95d0*/  IMAD.MOV.U32 R13, RZ, RZ, R2 ;  /* 0x000000ffff0d7224 */ /* 0x000fce00078e0002 */
[----:B-12---:R-:W-:Y:S05]  /*95e0*/  WARPSYNC.COLLECTIVE R15, `(.L_x_105) ;  /* 0x000000000f087348 */ /* 0x006fea0003c00000 */
[----:B------:R3:W4:Y:S02]  /*95f0*/  SHFL.IDX P6, R14, R13, R12, R11 ;  /* 0x0000000c0d0e7389 */ /* 0x00072400000c000b */
[----:B-1234-:R-:W-:Y:S01]  /*9600*/  ENDCOLLECTIVE ;  /* 0x000000000000791b */ /* 0x01efe20003800000 */
.L_x_105:
[----:B------:R-:W-:Y:S05]  /*9610*/  BSYNC B0 ;  /* 0x0000000000007941 */ /* 0x000fea0003800000 */
.L_x_104:
[----:B------:R-:W-:Y:S05]  /*9620*/  BRA `(.L_x_106) ;  /* 0xfffffff400907947 */ /* 0x000fea000383ffff */
.L_x_80:
[----:B------:R-:W-:Y:S01]  /*9630*/  BSSY B1, `(.L_x_107) ;  /* 0x0000006000017945 */ /* 0x000fe20003800000 */
[----:B------:R-:W-:-:S07]  /*9640*/  IMAD.MOV.U32 R15, RZ, RZ, -0x1 ;  /* 0xffffffffff0f7424 */ /* 0x000fce00078e00ff */
[----:B-123--:R-:W-:Y:S05]  /*9650*/  WARPSYNC.COLLECTIVE R15, `(.L_x_108) ;  /* 0x000000000f0c7348 */ /* 0x00efea0003c00000 */
[----:B------:R-:W-:Y:S02]  /*9660*/  ELECT P6, UR62, PT ;  /* 0x00000000003e782f */ /* 0x000fe400038c0000 */
[----:B------:R-:W-:Y:S01]  /*9670*/  MOV R14, UR62 ;  /* 0x0000003e000e7c02 */ /* 0x000fe20008000f00 */
[----:B-123--:R-:W-:Y:S10]  /*9680*/  ENDCOLLECTIVE ;  /* 0x000000000000791b */ /* 0x00eff40003800000 */
.L_x_108:
[----:B------:R-:W-:Y:S05]  /*9690*/  BSYNC B1 ;  /* 0x0000000000017941 */ /* 0x000fea0003800000 */
.L_x_107:
[----:B------:R-:W-:Y:S05]  /*96a0*/  BRA `(.L_x_109) ;  /* 0xfffffff400887947 */ /* 0x000fea000383ffff */
.L_x_82:
[----:B--2---:R2:W3:Y:S02]  /*96b0*/  SYNCS.PHASECHK.TRANS64.TRYWAIT P0, [R6+URZ], R5 ;  /* 0x00000005060075a7 */ /* 0x0044e4000800017f */
[----:B---3--:R-:W-:Y:S05]  /*96c0*/  @!P0 NANOSLEEP.SYNCS 0x989680 ;  /* 0x009896800000895d */ /* 0x008fea0003900000 */
[----:B------:R-:W3:Y:S02]  /*96d0*/  @!P0 SYNCS.PHASECHK.TRANS64 P0, [R6+URZ], R5 ;  /* 0x00000005060085a7 */ /* 0x000ee4000800007f */
[----:B---3--:R-:W-:Y:S05]  /*96e0*/  @!P0 BRA `(.L_x_82) ;  /* 0xfffffffc00f08947 */ /* 0x008fea000383ffff */
[----:B------:R-:W-:Y:S05]  /*96f0*/  BRA `(.L_x_110) ;  /* 0xfffffff400bc7947 */ /* 0x000fea000383ffff */
.L_x_83:
[----:B---3--:R3:W4:Y:S02]  /*9700*/  SYNCS.PHASECHK.TRANS64.TRYWAIT P0, [R3+URZ], R2 ;  /* 0x00000002030075a7 */ /* 0x008724000800017f */
[----:B----4-:R-:W-:Y:S05]  /*9710*/  @!P0 NANOSLEEP.SYNCS 0x989680 ;  /* 0x009896800000895d */ /* 0x010fea0003900000 */
[----:B------:R-:W4:Y:S02]  /*9720*/  @!P0 SYNCS.PHASECHK.TRANS64 P0, [R3+URZ], R2 ;  /* 0x00000002030085a7 */ /* 0x000f24000800007f */
[----:B----4-:R-:W-:Y:S05]  /*9730*/  @!P0 BRA `(.L_x_83) ;  /* 0xfffffffc00f08947 */ /* 0x010fea000383ffff */
[----:B------:R-:W-:Y:S05]  /*9740*/  BRA `(.L_x_111) ;  /* 0xfffffff400b07947 */ /* 0x000fea000383ffff */
.L_x_85:
[----:B---3--:R3:W4:Y:S02]  /*9750*/  SYNCS.PHASECHK.TRANS64.TRYWAIT P0, [R16+URZ], R5 ;  /* 0x00000005100075a7 */ /* 0x008724000800017f */
[----:B----4-:R-:W-:Y:S05]  /*9760*/  @!P0 NANOSLEEP.SYNCS 0x989680 ;  /* 0x009896800000895d */ /* 0x010fea0003900000 */
[----:B------:R-:W4:Y:S02]  /*9770*/  @!P0 SYNCS.PHASECHK.TRANS64 P0, [R16+URZ], R5 ;  /* 0x00000005100085a7 */ /* 0x000f24000800007f */
[----:B----4-:R-:W-:Y:S05]  /*9780*/  @!P0 BRA `(.L_x_85) ;  /* 0xfffffffc00f08947 */ /* 0x010fea000383ffff */
[----:B------:R-:W-:Y:S05]  /*9790*/  BRA `(.L_x_112) ;  /* 0xfffffff400b47947 */ /* 0x000fea000383ffff */
.L_x_113:
[----:B------:R-:W-:-:S00]  /*97a0*/  BRA `(.L_x_113) ;  /* 0xfffffffc00fc7947 */ /* 0x000fc0000383ffff */
[----:B------:R-:W-:-:S00]  /*97b0*/  NOP ;  /* 0x0000000000007918 */ /* 0x000fc00000000000 */
        /* <DEDUP_REMOVED lines=12> */
.L_x_4714:


//--------------------- .text._ZN7cutlass13device_kernelIN5flash11enable_sm90INS1_16FlashAttnFwdSm90INS1_25CollectiveMainloopFwdSm90ILi2EN4cute5tupleIJNS5_1CILi1EEES8_S8_EEENS6_IJNS7_ILi128EEENS7_ILi96EEENS7_ILi64EEEEEELi256ENS_6half_tEfNS_4arch4Sm90ELb0ELb0ELb0ELb0ELb0ELb0ELb1ELb1ELb0ELb0ELb0ELb0EEENS1_21CollectiveEpilogueFwdINS6_IJSA_NS7_ILi256EEESB_EEES9_SE_SG_Li256ELb0ELb0ELb0ELb0EEENS1_29StaticPersistentTileSchedulerILb0EEEEEEEEEvNT_6ParamsE --------------------------
	.section	.text._ZN7cutlass13device_kernelIN5flash11enable_sm90INS1_16FlashAttnFwdSm90INS1_25CollectiveMainloopFwdSm90ILi2EN4cute5tupleIJNS5_1CILi1EEES8_S8_EEENS6_IJNS7_ILi128EEENS7_ILi96EEENS7_ILi64EEEEEELi256ENS_6half_tEfNS_4arch4Sm90ELb0ELb0ELb0ELb0ELb0ELb0ELb1ELb1ELb0ELb0ELb0ELb0EEENS1_21CollectiveEpilogueFwdINS6_IJSA_NS7_ILi256EEESB_EEES9_SE_SG_Li256ELb0ELb0ELb0ELb0EEENS1_29StaticPersistentTileSchedulerILb0EEEEEEEEEvNT_6ParamsE,"ax",@progbits
	.align	128
.text._ZN7cutlass13device_kernelIN5flash11enable_sm90INS1_16FlashAttnFwdSm90INS1_25CollectiveMainloopFwdSm90ILi2EN4cute5tupleIJNS5_1CILi1EEES8_S8_EEENS6_IJNS7_ILi128EEENS7_ILi96EEENS7_ILi64EEEEEELi256ENS_6half_tEfNS_4arch4Sm90ELb0ELb0ELb0ELb0ELb0ELb0ELb1ELb1ELb0ELb0ELb0ELb0EEENS1_21CollectiveEpilogueFwdINS6_IJSA_NS7_ILi256EEESB_EEES9_SE_SG_Li256ELb0ELb0ELb0ELb0EEENS1_29StaticPersistentTileSchedulerILb0EEEEEEEEEvNT_6ParamsE:
        .type           _ZN7cutlass13device_kernelIN5flash11enable_sm90INS1_16FlashAttnFwdSm90INS1_25CollectiveMainloopFwdSm90ILi2EN4cute5tupleIJNS5_1CILi1EEES8_S8_EEENS6_IJNS7_ILi128EEENS7_ILi96EEENS7_ILi64EEEEEELi256ENS_6half_tEfNS_4arch4Sm90ELb0ELb0ELb0ELb0ELb0ELb0ELb1ELb1ELb0ELb0ELb0ELb0EEENS1_21CollectiveEpilogueFwdINS6_IJSA_NS7_ILi256EEESB_EEES9_SE_SG_Li256ELb0ELb0ELb0ELb0EEENS1_29StaticPersistentTileSchedulerILb0EEEEEEEEEvNT_6ParamsE,@function
        .size           _ZN7cutlass13device_kernelIN5flash11enable_sm90INS1_16FlashAttnFwdSm90INS1_25CollectiveMainloopFwdSm90ILi2EN4cute5tupleIJNS5_1CILi1EEES8_S8_EEENS6_IJNS7_ILi128EEENS7_ILi96EEENS7_ILi64EEEEEELi256ENS_6half_tEfNS_4arch4Sm90ELb0ELb0ELb0ELb0ELb0ELb0ELb1ELb1ELb0ELb0ELb0ELb0EEENS1_21CollectiveEpilogueFwdINS6_IJSA_NS7_ILi256EEESB_EEES9_SE_SG_Li256ELb0ELb0ELb0ELb0EEENS1_29StaticPersistentTileSchedulerILb0EEEEEEEEEvNT_6ParamsE,(.L_x_4715 - _ZN7cutlass13device_kernelIN5flash11enable_sm90INS1_16FlashAttnFwdSm90INS1_25CollectiveMainloopFwdSm90ILi2EN4cute5tupleIJNS5_1CILi1EEES8_S8_EEENS6_IJNS7_ILi128EEENS7_ILi96EEENS7_ILi64EEEEEELi256ENS_6half_tEfNS_4arch4Sm90ELb0ELb0ELb0ELb0ELb0ELb0ELb1ELb1ELb0ELb0ELb0ELb0EEENS1_21CollectiveEpilogueFwdINS6_IJSA_NS7_ILi256EEESB_EEES9_SE_SG_Li256ELb0ELb0ELb0ELb0EEENS1_29StaticPersistentTileSchedulerILb0EEEEEEEEEvNT_6ParamsE)
        .other          _ZN7cutlass13device_kernelIN5flash11enable_sm90INS1_16FlashAttnFwdSm90INS1_25CollectiveMainloopFwdSm90ILi2EN4cute5tupleIJNS5_1CILi1EEES8_S8_EEENS6_IJNS7_ILi128EEENS7_ILi96EEENS7_ILi64EEEEEELi256ENS_6half_tEfNS_4arch4Sm90ELb0ELb0ELb0ELb0ELb0ELb0ELb1ELb1ELb0ELb0ELb0ELb0EEENS1_21CollectiveEpilogueFwdINS6_IJSA_NS7_ILi256EEESB_EEES9_SE_SG_Li256ELb0ELb0ELb0ELb0EEENS1_29StaticPersistentTileSchedulerILb0EEEEEEEEEvNT_6ParamsE,@"STO_CUDA_ENTRY STV_DEFAULT"
_ZN7cutlass13device_kernelIN5flash11enable_sm90INS1_16FlashAttnFwdSm90INS1_25CollectiveMainloopFwdSm90ILi2EN4cute5tupleIJNS5_1CILi1EEES8_S8_EEENS6_IJNS7_ILi128EEENS7_ILi96EEENS7_ILi64EEEEEELi256ENS_6half_tEfNS_4arch4Sm90ELb0ELb0ELb0ELb0ELb0ELb0ELb1ELb1ELb0ELb0ELb0ELb0EEENS1_21CollectiveEpilogueFwdINS6_IJSA_NS7_ILi256EEESB_EEES9_SE_SG_Li256ELb0ELb0ELb0ELb0EEENS1_29StaticPersistentTileSchedulerILb0EEEEEEEEEvNT_6ParamsE:
        /* <DEDUP_REMOVED lines=15> */
[----:B------:R-:W-:-:S02]  /*00f0*/  UIADD3 UR4, UP4, UR4, 0xaf0, URZ ;  /* 0x00000af004047890 */ /* 0x000fc4000ff9e03f */
[----:B------:R-:W-:Y:S02]  /*0100*/  UIADD3.X UR7, URZ, UR5, URZ, UP0, !UPT ;  /* 0x000000053f077290 */ /* 0x000fe400087fe43f */
[----:B------:R-:W-:Y:S02]  /*0110*/  UIADD3.X UR9, URZ, UR5, URZ, UP1, !UPT ;  /* 0x000000053f097290 */ /* 0x000fe40008ffe43f */
[----:B------:R-:W-:Y:S02]  /*0120*/  UIADD3.X UR11, URZ, UR5, URZ, UP2, !UPT ;  /* 0x000000053f0b7290 */ /* 0x000fe400097fe43f */
[----:B------:R-:W-:Y:S02]  /*0130*/  UIADD3.X UR13, URZ, UR5, URZ, UP3, !UPT ;  /* 0x000000053f0d7290 */ /* 0x000fe40009ffe43f */
[----:B------:R-:W-:Y:S01]  /*0140*/  UIADD3.X UR5, URZ, UR5, URZ, UP4, !UPT ;  /* 0x000000053f057290 */ /* 0x000fe2000a7fe43f */
[----:B------:R1:W-:Y:S02]  /*0150*/  UTMACCTL.PF [UR6] ;  /* 0x00000000060079b9 */ /* 0x0003e40008040000 */
[----:B------:R1:W-:Y:S02]  /*0160*/  UTMACCTL.PF [UR8] ;  /* 0x00000000080079b9 */ /* 0x0003e40008040000 */
[----:B------:R1:W-:Y:S02]  /*0170*/  UTMACCTL.PF [UR10] ;  /* 0x000000000a0079b9 */ /* 0x0003e40008040000 */
[----:B------:R1:W-:Y:S02]  /*0180*/  UTMACCTL.PF [UR12] ;  /* 0x000000000c0079b9 */ /* 0x0003e40008040000 */
[----:B------:R1:W-:Y:S02]  /*0190*/  UTMACCTL.PF [UR4] ;  /* 0x00000000040079b9 */ /* 0x0003e40008040000 */
[----:B-1----:R-:W-:Y:S01]  /*01a0*/  NOP ;  /* 0x0000000000007918 */ /* 0x002fe20000000000 */
.L_x_115:
[----:B------:R-:W-:Y:S05]  /*01b0*/  BSYNC B0 ;  /* 0x0000000000007941 */ /* 0x000fea0003800000 */
.L_x_114:
        /* <DEDUP_REMOVED lines=11> */
[----:B------:R-:W-:Y:S01]  /*0270*/  VOTEU.ANY UP3, P0 ;  /* 0x00000000003f7886 */ /* 0x000fe20000060100 */
[----:B-1----:R-:W-:Y:S01]  /*0280*/  R2UR UR8, R4 ;  /* 0x00000000040872ca */ /* 0x002fe200000e0000 */
[----:B--2---:R-:W-:Y:S01]  /*0290*/  @UP0 ULEA UR6, UR7, UR6, 0x18 ;  /* 0x0000000607060291 */ /* 0x004fe2000f8ec03f */
[----:B---3--:R-:W-:-:S11]  /*02a0*/  ISETP.NE.AND P1, PT, R2, RZ, PT ;  /* 0x000000ff0200720c */ /* 0x008fd60003f25270 */
[----:B------:R-:W-:Y:S01]  /*02b0*/  UISETP.NE.AND UP0, UPT, UR8, URZ, UPT ;  /* 0x0000003f0800728c */ /* 0x000fe2000bf05270 */
[----:B------:R-:W1:Y:S02]  /*02c0*/  FENCE.VIEW.ASYNC.S ;  /* 0x00000000000073c6 */ /* 0x000e640000000000 */
[----:B-1----:R1:W2:Y:S01]  /*02d0*/  @UP1 SYNCS.EXCH.64 URZ, [UR6+0x32400], UR4 ;  /* 0x03240004063f15b2 */ /* 0x0022a20008000100 */
[----:B------:R1:W3:Y:S01]  /*02e0*/  @UP2 SYNCS.EXCH.64 URZ, [UR6+0x32410], UR4 ;  /* 0x03241004063f25b2 */ /* 0x0002e20008000100 */
[----:B------:R1:W4:Y:S01]  /*02f0*/  @UP3 SYNCS.EXCH.64 URZ, [UR6+0x32420], UR4 ;  /* 0x03242004063f35b2 */ /* 0x0003220008000100 */
[----:B------:R-:W-:Y:S05]  /*0300*/  @P1 BRA `(.L_x_116) ;  /* 0x0000000000481947 */ /* 0x000fea0003800000 */
        /* <DEDUP_REMOVED lines=16> */
[----:B------:R1:W1:Y:S01]  /*0410*/  SYNCS.EXCH.64 URZ, [UR8+0x32448], UR4 ;  /* 0x03244804083f75b2 */ /* 0x0002620008000100 */
[----:B------:R-:W-:Y:S01]  /*0420*/  NOP ;  /* 0x0000000000007918 */ /* 0x000fe20000000000 */
.L_x_116:
[----:B------:R-:W5:Y:S01]  /*0430*/  SHFL.IDX PT, R2, R0, RZ, 0x1f ;  /* 0x00001fff00027589 */ /* 0x000f6200000e0000 */
[----:B------:R-:W-:Y:S01]  /*0440*/  NOP ;  /* 0x0000000000007918 */ /* 0x000fe20000000000 */
[----:B-----5:R-:W-:-:S13]  /*0450*/  ISETP.NE.AND P0, PT, R2, RZ, PT ;  /* 0x000000ff0200720c */ /* 0x020fda0003f05270 */
        /* <DEDUP_REMOVED lines=19> */
.L_x_117:
[----:B------:R-:W5:Y:S01]  /*0590*/  SHFL.IDX PT, R2, R0, RZ, 0x1f ;  /* 0x00001fff00027589 */ /* 0x000f6200000e0000 */
[----:B------:R-:W-:Y:S01]  /*05a0*/  NOP ;  /* 0x0000000000007918 */ /* 0x000fe20000000000 */
[----:B-----5:R-:W-:-:S13]  /*05b0*/  ISETP.NE.AND P0, PT, R2, RZ, PT ;  /* 0x000000ff0200720c */ /* 0x020fda0003f05270 */
        /* <DEDUP_REMOVED lines=13> */
[----:B------:R1:W1:Y:S01]  /*0690*/  SYNCS.EXCH.64 URZ, [UR6+0x32488], UR4 ;  /* 0x03248804063f75b2 */ /* 0x0002620008000100 */
[----:B------:R-:W-:Y:S01]  /*06a0*/  NOP ;  /* 0x0000000000007918 */ /* 0x000fe20000000000 */
.L_x_118:
        /* <DEDUP_REMOVED lines=22> */
.L_x_119:
        /* <DEDUP_REMOVED lines=22> */
.L_x_120:
[----:B------:R-:W-:Y:S01]  /*0970*/  PLOP3.LUT P0, PT, PT, PT, UP0, 0x80, 0x0 ;  /* 0x000000000000781c */ /* 0x000fe20003f0f008 */
[----:B------:R-:W-:Y:S01]  /*0980*/  UMOV UR46, 0x1 ;  /* 0x00000001002e7882 */ /* 0x000fe20000000000 */
[----:B------:R-:W-:Y:S01]  /*0990*/  NOP ;  /* 0x0000000000007918 */ /* 0x000fe20000000000 */
[----:B------:R-:W-:Y:S01]  /*09a0*/  USEL UR46, UR46, 0x2, !UP0 ;  /* 0x000000022e2e7887 */ /* 0x000fe2000c000000 */
[----:B------:R-:W-:Y:S01]  /*09b0*/  ULDC.64 UR48, c[0x0][0x208] ;  /* 0x0000820000307ab9 */ /* 0x000fe20000000a00 */
[----:B-1234-:R-:W-:Y:S08]  /*09c0*/  BAR.SYNC.DEFER_BLOCKING 0x0 ;  /* 0x0000000000007b1d */ /* 0x01eff00000010000 */
[----:B------:R-:W-:Y:S05]  /*09d0*/  @!P0 BRA `(.L_x_121) ;  /* 0x0000006400ac8947 */ /* 0x000fea0003800000 */
.L_x_122:
        /* <DEDUP_REMOVED lines=59> */
.L_x_146:
[----:B------:R-:W1:Y:S01]  /*0d90*/  SHFL.IDX PT, R0, R19, RZ, 0x1f ;  /* 0x00001fff13007589 */ /* 0x000e6200000e0000 */
[----:B------:R-:W-:Y:S01]  /*0da0*/  ULDC UR4, c[0x0][0xea8] ;  /* 0x0003aa0000047ab9 */ /* 0x000fe20000000800 */
[----:B------:R-:W-:Y:S01]  /*0db0*/  ULDC.64 UR6, c[0x0][0x3f8] ;  /* 0x0000fe0000067ab9 */ /* 0x000fe20000000a00 */
[----:B------:R-:W-:Y:S02]  /*0dc0*/  UISETP.NE.AND UP1, UPT, UR4, 0x1, UPT ;  /* 0x000000010400788c */ /* 0x000fe4000bf25270 */
[----:B------:R-:W-:Y:S01]  /*0dd0*/  UISETP.NE.U32.AND UP0, UPT, UR6, URZ, UPT ;  /* 0x0000003f0600728c */ /* 0x000fe2000bf05070 */
[----:B------:R-:W-:Y:S01]  /*0de0*/  ULDC UR4, c[0x0][0xeb4] ;  /* 0x0003ad0000047ab9 */ /* 0x000fe20000000800 */
[----:B------:R-:W-:Y:S02]  /*0df0*/  ULDC UR47, c[0x0][0x404] ;  /* 0x00010100002f7ab9 */ /* 0x000fe40000000800 */
[----:B------:R-:W-:Y:S02]  /*0e00*/  UISETP.NE.AND.EX UP0, UPT, UR7, URZ, UPT, UP0 ;  /* 0x0000003f0700728c */ /* 0x000fe4000bf05300 */
[----:B------:R-:W-:-:S02]  /*0e10*/  UIADD3 UR9, UR41, 0x18400, URZ ;  /* 0x0001840029097890 */ /* 0x000fc4000fffe03f */
[----:B------:R-:W-:Y:S02]  /*0e20*/  UISETP.NE.AND UP2, UPT, UR4, 0x1, UPT ;  /* 0x000000010400788c */ /* 0x000fe4000bf45270 */
[----:B------:R-:W-:Y:S01]  /*0e30*/  USEL UR47, UR47, 0x1, UP0 ;  /* 0x000000012f2f7887 */ /* 0x000fe20008000000 */
[----:B------:R-:W-:Y:S01]  /*0e40*/  @UP1 ULDC UR4, c[0x0][0xeac] ;  /* 0x0003ab0000041ab9 */ /* 0x000fe20000000800 */
[----:B------:R-:W-:Y:S01]  /*0e50*/  ULDC UR7, c[0x0][0x2e0] ;  /* 0x0000b80000077ab9 */ /* 0x000fe20000000800 */
[----:B------:R-:W-:Y:S02]  /*0e60*/  ULOP3.LUT UP0, URZ, UR9, 0x1bf, URZ, 0xc0, !UPT ;  /* 0x000001bf093f7892 */ /* 0x000fe4000f80c03f */
[----:B------:R-:W-:Y:S02]  /*0e70*/  UIMAD.WIDE.U32 UR4, UR43, UR4, URZ ;  /* 0x000000042b0472a5 */ /* 0x000fe4000f8e003f */
[----:B------:R-:W-:Y:S01]  /*0e80*/  UIMAD UR47, UR47, UR7, URZ ;  /* 0x000000072f2f72a4 */ /* 0x000fe2000f8e023f */
[----:B-1----:R-:W-:Y:S01]  /*0e90*/  R2UR UR44, R0 ;  /* 0x00000000002c72ca */ /* 0x002fe200000e0000 */
[----:B------:R-:W-:Y:S01]  /*0ea0*/  @UP1 ULDC UR8, c[0x0][0xeb0] ;  /* 0x0003ac0000081ab9 */ /* 0x000fe20000000800 */
[----:B------:R-:W-:Y:S01]  /*0eb0*/  UMOV UR37, UR43 ;  /* 0x0000002b00257c82 */ /* 0x000fe20008000000 */
[----:B------:R-:W-:Y:S01]  /*0ec0*/  @UP1 USHF.R.U32.HI UR37, URZ, UR8, UR5 ;  /* 0x000000083f251299 */ /* 0x000fe20008011605 */
[----:B------:R-:W-:Y:S01]  /*0ed0*/  PLOP3.LUT P0, PT, PT, PT, UP0, 0x80, 0x0 ;  /* 0x000000000000781c */ /* 0x000fe20003f0f008 */
[----:B------:R-:W-:-:S02]  /*0ee0*/  @UP2 ULDC.64 UR10, c[0x0][0xeb8] ;  /* 0x0003ae00000a2ab9 */ /* 0x000fc40000000a00 */
[----:B------:R-:W-:-:S03]  /*0ef0*/  UIMAD.WIDE.U32 UR4, UR37, UR10, URZ ;  /* 0x0000000a250472a5 */ /* 0x000fc6000f8e003f */
[----:B------:R-:W-:Y:S01]  /*0f00*/  UMOV UR36, UR37 ;  /* 0x0000002500247c82 */ /* 0x000fe20008000000 */
[----:B------:R-:W-:Y:S02]  /*0f10*/  @UP2 USHF.R.U32.HI UR36, URZ, UR11, UR5 ;  /* 0x0000000b3f242299 */ /* 0x000fe40008011605 */
[----:B------:R-:W-:-:S04]  /*0f20*/  ULEA.HI UR6, UR44, UR44, URZ, 0x1 ;  /* 0x0000002c2c067291 */ /* 0x000fc8000f8f083f */
[----:B------:R-:W-:-:S04]  /*0f30*/  ULOP3.LUT UR6, UR6, 0xfffffffe, URZ, 0xc0, !UPT ;  /* 0xfffffffe06067892 */ /* 0x000fc8000f8ec03f */
[----:B------:R-:W-:Y:S02]  /*0f40*/  UIADD3 UR44, UR44, -UR6, URZ ;  /* 0x800000062c2c7290 */ /* 0x000fe4000fffe03f */
[----:B------:R-:W-:Y:S02]  /*0f50*/  UIADD3 UR6, UR47, 0x5f, URZ ;  /* 0x0000005f2f067890 */ /* 0x000fe4000fffe03f */
[----:B------:R-:W-:Y:S02]  /*0f60*/  ULEA UR8, UR44, UR41, 0xd ;  /* 0x000000292c087291 */ /* 0x000fe4000f8e683f */
[----:B------:R-:W-:Y:S02]  /*0f70*/  UIMAD.WIDE UR6, UR6, 0x2aaaaaab, URZ ;  /* 0x2aaaaaab060678a5 */ /* 0x000fe4000f8e023f */
[----:B------:R-:W-:Y:S02]  /*0f80*/  UIADD3 UR8, UR8, 0x22400, URZ ;  /* 0x0002240008087890 */ /* 0x000fe4000fffe03f */
[----:B------:R-:W-:-:S02]  /*0f90*/  USHF.R.U32.HI UR45, URZ, 0x1f, UR7 ;  /* 0x0000001f3f2d7899 */ /* 0x000fc40008011607 */
[----:B------:R-:W-:Y:S02]  /*0fa0*/  USHF.R.U32.HI UR8, URZ, 0x4, UR8 ;  /* 0x000000043f087899 */ /* 0x000fe40008011608 */
[----:B------:R-:W-:Y:S02]  /*0fb0*/  ULEA.HI.SX32 UR45, UR7, UR45, 0x1c ;  /* 0x0000002d072d7291 */ /* 0x000fe4000f8fe23f */
[----:B------:R-:W-:Y:S01]  /*0fc0*/  ULOP3.LUT UR52, UR8, 0x3fff, URZ, 0xc0, !UPT ;  /* 0x00003fff08347892 */ /* 0x000fe2000f8ec03f */
        /* <DEDUP_REMOVED lines=17> */
.L_x_123:
[----:B------:R-:W-:Y:S01]  /*10e0*/  ULOP3.LUT UR4, UR40, 0x1, URZ, 0xc0, !UPT ;  /* 0x0000000128047892 */ /* 0x000fe2000f8ec03f */
[----:B------:R-:W-:-:S05]  /*10f0*/  VIADD R187, R18, 0x8 ;  /* 0x0000000812bb7836 */ /* 0x000fca0000000000 */
[----:B------:R-:W-:-:S05]  /*1100*/  IMAD.U32 R0, RZ, RZ, UR4 ;  /* 0x00000004ff007e24 */ /* 0x000fca000f8e00ff */
[----:B------:R-:W-:-:S04]  /*1110*/  SHF.L.U32 R0, R0, 0x1f, RZ ;  /* 0x0000001f00007819 */ /* 0x000fc800000006ff */
[----:B------:R-:W1:Y:S02]  /*1120*/  SYNCS.PHASECHK.TRANS64.TRYWAIT P0, [UR41+0x32400], R0 ;  /* 0x03240000ff0075a7 */ /* 0x000e640008000169 */
[----:B-1----:R-:W-:Y:S05]  /*1130*/  @!P0 BRA `(.L_x_124) ;  /* 0x0000008c00888947 */ /* 0x002fea0003800000 */
.L_x_204:
[----:B-1----:R-:W-:Y:S01]  /*1140*/  MOV R3, UR42 ;  /* 0x0000002a00037c02 */ /* 0x002fe20008000f00 */
[----:B------:R-:W-:Y:S05]  /*1150*/  WARPSYNC.ALL ;  /* 0x0000000000007948 */ /* 0x000fea0003800000 */
[----:B------:R1:W-:Y:S01]  /*1160*/  BAR.SYNC.DEFER_BLOCKING R187, 0x100 ;  /* 0x000400bb0000751d */ /* 0x0003e20000010000 */
[----:B------:R-:W-:-:S13]  /*1170*/  ISETP.NE.AND P0, PT, R3, 0x3, PT ;  /* 0x000000030300780c */ /* 0x000fda0003f05270 */
[----:B-1----:R-:W-:Y:S05]  /*1180*/  @!P0 BRA `(.L_x_125) ;  /* 0x0000000000048947 */ /* 0x002fea0003800000 */
[----:B------:R-:W-:Y:S01]  /*1190*/  BPT.TRAP 0x1 ;  /* 0x000000040000795c */ /* 0x000fe20000300000 */
.L_x_125:
[----:B------:R-:W-:Y:S01]  /*11a0*/  ULEA UR26, UR39, UR41, 0x3 ;  /* 0x00000029271a7291 */ /* 0x000fe2000f8e183f */
[----:B------:R-:W-:-:S05]  /*11b0*/  IMAD.U32 R3, RZ, RZ, UR38 ;  /* 0x00000026ff037e24 */ /* 0x000fca000f8e00ff */
[----:B------:R-:W-:-:S04]  /*11c0*/  SHF.L.U32 R3, R3, 0x1f, RZ ;  /* 0x0000001f03037819 */ /* 0x000fc800000006ff */
[----:B------:R1:W2:Y:S01]  /*11d0*/  SYNCS.PHASECHK.TRANS64.TRYWAIT P1, [UR26+0x32430], R3 ;  /* 0x03243003ff0075a7 */ /* 0x0002a2000802015a */
[----:B------:R-:W-:Y:S05]  /*11e0*/  @!P0 BRA `(.L_x_126) ;  /* 0x0000000000048947 */ /* 0x000fea0003800000 */
[----:B------:R-:W-:Y:S01]  /*11f0*/  BPT.TRAP 0x1 ;  /* 0x000000040000795c */ /* 0x000fe20000300000 */
.L_x_126:
[----:B--2---:R-:W-:Y:S05]  /*1200*/  @P1 BRA `(.L_x_127) ;  /* 0x0000000000081947 */ /* 0x004fea0003800000 */
[----:B------:R-:W2:Y:S02]  /*1210*/  SYNCS.PHASECHK.TRANS64.TRYWAIT P1, [UR26+0x32430], R3 ;  /* 0x03243003ff0075a7 */ /* 0x000ea4000802015a */
[----:B--2---:R-:W-:Y:S05]  /*1220*/  @!P1 BRA `(.L_x_128) ;  /* 0x0000008c00649947 */ /* 0x004fea0003800000 */
.L_x_127:
[----:B------:R-:W-:Y:S01]  /*1230*/  ULEA UR4, UR44, UR41, 0xd ;  /* 0x000000292c047291 */ /* 0x000fe2000f8e683f */
[----:B------:R-:W-:Y:S01]  /*1240*/  WARPGROUP.ARRIVE ;  /* 0x00000000000079c5 */ /* 0x000fe20000000000 */
[----:B------:R-:W-:Y:S02]  /*1250*/  UIADD3 UR5, UR41, 0x1c400, URZ ;  /* 0x0001c40029057890 */ /* 0x000fe4000fffe03f */
[----:B------:R-:W-:Y:S02]  /*1260*/  UIADD3 UR4, UR4, 0x18400, URZ ;  /* 0x0001840004047890 */ /* 0x000fe4000fffe03f */
[----:B------:R-:W-:Y:S02]  /*1270*/  USHF.R.U32.HI UR5, URZ, 0x4, UR5 ;  /* 0x000000043f057899 */ /* 0x000fe40008011605 */
[----:B------:R-:W-:Y:S02]  /*1280*/  USHF.R.U32.HI UR4, URZ, 0x4, UR4 ;  /* 0x000000043f047899 */ /* 0x000fe40008011604 */
[----:B------:R-:W-:-:S02]  /*1290*/  ULOP3.LUT UR5, UR5, 0x3fff, URZ, 0xc0, !UPT ;  /* 0x00003fff05057892 */ /* 0x000fc4000f8ec03f */
[----:B------:R-:W-:Y:S02]  /*12a0*/  ULOP3.LUT UR4, UR4, 0x3fff, URZ, 0xc0, !UPT ;  /* 0x00003fff04047892 */ /* 0x000fe4000f8ec03f */
[----:B------:R-:W-:Y:S02]  /*12b0*/  ULOP3.LUT UR24, UR5, 0x10000, URZ, 0xfc, !UPT ;  /* 0x0001000005187892 */ /* 0x000fe4000f8efc3f */
[----:B------:R-:W-:Y:S02]  /*12c0*/  ULOP3.LUT UR4, UR4, 0x10000, URZ, 0xfc, !UPT ;  /* 0x0001000004047892 */ /* 0x000fe4000f8efc3f */
[----:B------:R-:W-:Y:S01]  /*12d0*/  UIMAD UR6, UR39, 0x300, UR24 ;  /* 0x00000300270678a4 */ /* 0x000fe2000f8e0218 */
[----:B------:R-:W-:Y:S01]  /*12e0*/  UMOV UR5, 0x40000040 ;  /* 0x4000004000057882 */ /* 0x000fe20000000000 */
[----:B------:R-:W-:Y:S01]  /*12f0*/  UMOV UR7, 0x40000040 ;  /* 0x4000004000077882 */ /* 0x000fe20000000000 */
[----:B------:R-:W-:Y:S02]  /*1300*/  UIADD3 UR8, UR4, 0x2, URZ ;  /* 0x0000000204087890 */ /* 0x000fe4000fffe03f */
[----:B------:R-:W-:Y:S01]  /*1310*/  UIADD3 UR10, UR6, 0x2, URZ ;  /* 0x00000002060a7890 */ /* 0x000fe2000fffe03f */
[----:B------:R-:W-:-:S03]  /*1320*/  UMOV UR9, 0x40000040 ;  /* 0x4000004000097882 */ /* 0x000fc60000000000 */
[----:B------:R-:W-:Y:S01]  /*1330*/  HGMMA.64x96x16.F32 R24, gdesc[UR4], RZ, !UPT, gsb0 ;  /* 0x01600000041879f0 */ /* 0x000fe2000c0008ff */
[----:B------:R-:W-:Y:S01]  /*1340*/  UMOV UR11, 0x40000040 ;  /* 0x40000040000b7882 */ /* 0x000fe20000000000 */
[----:B------:R-:W-:Y:S02]  /*1350*/  UIADD3 UR12, UR4, 0x4, URZ ;  /* 0x00000004040c7890 */ /* 0x000fe4000fffe03f */
[----:B------:R-:W-:Y:S01]  /*1360*/  UIADD3 UR14, UR6, 0x4, URZ ;  /* 0x00000004060e7890 */ /* 0x000fe2000fffe03f */
[----:B------:R-:W-:Y:S01]  /*1370*/  UMOV UR13, 0x40000040 ;  /* 0x40000040000d7882 */ /* 0x000fe20000000000 */
[----:B------:R-:W-:Y:S01]  /*1380*/  UMOV UR15, 0x40000040 ;  /* 0x40000040000f7882 */ /* 0x000fe20000000000 */
[----:B------:R-:W-:Y:S02]  /*1390*/  UIADD3 UR16, UR4, 0x6, URZ ;  /* 0x0000000604107890 */ /* 0x000fe4000fffe03f */
[----:B------:R-:W-:Y:S01]  /*13a0*/  UIADD3 UR18, UR6, 0x6, URZ ;  /* 0x0000000606127890 */ /* 0x000fe2000fffe03f */
[----:B------:R-:W-:Y:S01]  /*13b0*/  UMOV UR17, 0x40000040 ;  /* 0x4000004000117882 */ /* 0x000fe20000000000 */
[----:B------:R-:W-:Y:S01]  /*13c0*/  UMOV UR19, 0x40000040 ;  /* 0x4000004000137882 */ /* 0x000fe20000000000 */
[----:B------:R-:W-:-:S02]  /*13d0*/  WARPGROUP.DEPBAR.LE gsb0, 0x0 ;  /* 0x00008000000079c5 */ /* 0x000fc40000010000 */
[----:B------:R-:W-:-:S06]  /*13e0*/  WARPGROUP.ARRIVE ;  /* 0x00000000000079c5 */ /* 0x000fcc0000000000 */
[----:B------:R-:W-:Y:S03]  /*13f0*/  HGMMA.64x96x16.F32 R24, gdesc[UR8], R24, gsb0 ;  /* 0x01600000081879f0 */ /* 0x000fe60008000818 */
[----:B------:R-:W-:Y:S02]  /*1400*/  WARPGROUP.DEPBAR.LE gsb0, 0x0 ;  /* 0x00008000000079c5 */ /* 0x000fe40000010000 */
[----:B------:R-:W-:-:S06]  /*1410*/  WARPGROUP.ARRIVE ;  /* 0x00000000000079c5 */ /* 0x000fcc0000000000 */
[----:B------:R-:W-:Y:S03]  /*1420*/  HGMMA.64x96x16.F32 R24, gdesc[UR12], R24, gsb0 ;  /* 0x016000000c1879f0 */ /* 0x000fe60008000818 */
[----:B------:R-:W-:Y:S02]  /*1430*/  WARPGROUP.DEPBAR.LE gsb0, 0x0 ;  /* 0x00008000000079c5 */ /* 0x000fe40000010000 */
[----:B------:R-:W-:-:S06]  /*1440*/  WARPGROUP.ARRIVE ;  /* 0x00000000000079c5 */ /* 0x000fcc0000000000 */
[----:B------:R-:W-:Y:S03]  /*1450*/  HGMMA.64x96x16.F32 R24, gdesc[UR16], R24, gsb0 ;  /* 0x01600000101879f0 */ /* 0x000fe60008000818 */
[----:B------:R-:W-:Y:S02]  /*1460*/  WARPGROUP.DEPBAR.LE gsb0, 0x0 ;  /* 0x00008000000079c5 */ /* 0x000fe40000010000 */
[----:B------:R-:W3:Y:S02]  /*1470*/  SYNCS.PHASECHK.TRANS64.TRYWAIT P1, [UR41+0x32410], R0 ;  /* 0x03241000ff0075a7 */ /* 0x000ee40008020169 */
[----:B---3--:R-:W-:Y:S05]  /*1480*/  @!P1 BRA `(.L_x_129) ;  /* 0x0000008800e49947 */ /* 0x008fea0003800000 */
.L_x_205:
[----:B------:R-:W-:Y:S05]  /*1490*/  @!P0 BRA `(.L_x_130) ;  /* 0x0000000000048947 */ /* 0x000fea0003800000 */
[----:B------:R-:W-:Y:S01]  /*14a0*/  BPT.TRAP 0x1 ;  /* 0x000000040000795c */ /* 0x000fe20000300000 */
.L_x_130:
[----:B------:R4:W1:Y:S01]  /*14b0*/  SYNCS.PHASECHK.TRANS64.TRYWAIT P1, [UR26+0x32450], R3 ;  /* 0x03245003ff0075a7 */ /* 0x000862000802015a */
[----:B------:R-:W-:Y:S05]  /*14c0*/  @!P0 BRA `(.L_x_131) ;  /* 0x0000000000048947 */ /* 0x000fea0003800000 */
[----:B------:R-:W-:Y:S01]  /*14d0*/  BPT.TRAP 0x1 ;  /* 0x000000040000795c */ /* 0x000fe20000300000 */
.L_x_131:
[----:B-1----:R-:W-:Y:S05]  /*14e0*/  @P1 BRA `(.L_x_132) ;  /* 0x0000000000081947 */ /* 0x002fea0003800000 */
[----:B------:R-:W1:Y:S02]  /*14f0*/  SYNCS.PHASECHK.TRANS64.TRYWAIT P1, [UR26+0x32450], R3 ;  /* 0x03245003ff0075a7 */ /* 0x000e64000802015a */
[----:B-1----:R-:W-:Y:S05]  /*1500*/  @!P1 BRA `(.L_x_133) ;  /* 0x0000008800dc9947 */ /* 0x002fea0003800000 */
.L_x_132:
[----:B------:R-:W-:Y:S01]  /*1510*/  UIADD3 UR6, UR41, 0x400, URZ ;  /* 0x0000040029067890 */ /* 0x000fe2000fffe03f */
[----:B------:R-:W-:Y:S01]  /*1520*/  WARPGROUP.ARRIVE ;  /* 0x00000000000079c5 */ /* 0x000fe20000000000 */
[----:B------:R-:W-:-:S05]  /*1530*/  ULOP3.LUT UR7, UR52, 0x10000, URZ, 0xfc, !UPT ;  /* 0x0001000034077892 */ /* 0x000fca000f8efc3f */
[----:B------:R-:W5:Y:S01]  /*1540*/  S2R R72, SR_TID.X ;  /* 0x0000000000487919 */ /* 0x000f620000002100 */
[----:B------:R-:W-:Y:S01]  /*1550*/  USHF.R.U32.HI UR6, URZ, 0x4, UR6 ;  /* 0x000000043f067899 */ /* 0x000fe20008011606 */
[----:B------:R-:W-:Y:S01]  /*1560*/  IMAD.U32 R174, RZ, RZ, UR26 ;  /* 0x0000001affae7e24 */ /* 0x000fe2000f8e00ff */
[----:B------:R-:W-:Y:S01]  /*1570*/  UMOV UR21, 0x40000040 ;  /* 0x4000004000157882 */ /* 0x000fe20000000000 */
[----:B------:R-:W-:Y:S01]  /*1580*/  UMOV UR23, 0x40000040 ;  /* 0x4000004000177882 */ /* 0x000fe20000000000 */
[----:B------:R-:W-:Y:S01]  /*1590*/  ULOP3.LUT UR6, UR6, 0x3fff, URZ, 0xc0, !UPT ;  /* 0x00003fff06067892 */ /* 0x000fe2000f8ec03f */
[----:B------:R-:W-:Y:S01]  /*15a0*/  UMOV UR20, UR7 ;  /* 0x0000000700147c82 */ /* 0x000fe20008000000 */
[----:B------:R-:W-:Y:S02]  /*15b0*/  ULDC UR27, c[0x0][0xa80] ;  /* 0x0002a000001b7ab9 */ /* 0x000fe40000000800 */
[----:B------:R-:W-:Y:S02]  /*15c0*/  ULOP3.LUT UR25, UR6, 0x10000, URZ, 0xfc, !UPT ;  /* 0x0001000006197892 */ /* 0x000fe4000f8efc3f */
[----:B------:R-:W-:-:S02]  /*15d0*/  ULOP3.LUT UR26, UR6, 0x3000000, URZ, 0xfc, !UPT ;  /* 0x03000000061a7892 */ /* 0x000fc4000f8efc3f */
[----:B------:R-:W-:Y:S02]  /*15e0*/  UIMAD UR10, UR39, 0xc00, UR25 ;  /* 0x00000c00270a78a4 */ /* 0x000fe4000f8e0219 */
[----:B------:R-:W-:-:S05]  /*15f0*/  UISETP.GE.AND UP0, UPT, UR47, 0x61, UPT ;  /* 0x000000612f00788c */ /* 0x000fca000bf06270 */
[----:B------:R-:W-:Y:S02]  /*1600*/  UMOV UR22, UR10 ;  /* 0x0000000a00167c82 */ /* 0x000fe40008000000 */
[----:B------:R-:W-:Y:S01]  /*1610*/  HGMMA.64x96x16.F32 R24, gdesc[UR20], R24, gsb0 ;  /* 0x01600000141879f0 */ /* 0x000fe20008000818 */
[----:B------:R-:W-:Y:S02]  /*1620*/  UIADD3 UR20, UR7, 0x2, URZ ;  /* 0x0000000207147890 */ /* 0x000fe4000fffe03f */
[----:B------:R-:W-:Y:S01]  /*1630*/  UIADD3 UR22, UR10, 0x2, URZ ;  /* 0x000000020a167890 */ /* 0x000fe2000fffe03f */
[----:B------:R-:W-:Y:S01]  /*1640*/  UMOV UR21, 0x40000040 ;  /* 0x4000004000157882 */ /* 0x000fe20000000000 */
[----:B------:R-:W-:Y:S01]  /*1650*/  UMOV UR23, 0x40000040 ;  /* 0x4000004000177882 */ /* 0x000fe20000000000 */
[----:B-----5:R-:W-:Y:S01]  /*1660*/  LOP3.LUT R72, R72, 0x7f, RZ, 0xc0, !PT ;  /* 0x0000007f48487812 */ /* 0x020fe200078ec0ff */
[----:B------:R-:W-:Y:S02]  /*1670*/  WARPGROUP.DEPBAR.LE gsb0, 0x0 ;  /* 0x00008000000079c5 */ /* 0x000fe40000010000 */
[----:B------:R-:W-:-:S06]  /*1680*/  WARPGROUP.ARRIVE ;  /* 0x00000000000079c5 */ /* 0x000fcc0000000000 */
[----:B------:R-:W-:Y:S01]  /*1690*/  HGMMA.64x96x16.F32 R24, gdesc[UR20], R24, gsb0 ;  /* 0x01600000141879f0 */ /* 0x000fe20008000818 */
[----:B------:R-:W-:Y:S02]  /*16a0*/  UIADD3 UR20, UR7, 0x4, URZ ;  /* 0x0000000407147890 */ /* 0x000fe4000fffe03f */
[----:B------:R-:W-:Y:S01]  /*16b0*/  UIADD3 UR22, UR10, 0x4, URZ ;  /* 0x000000040a167890 */ /* 0x000fe2000fffe03f */
[----:B------:R-:W-:Y:S01]  /*16c0*/  UMOV UR21, 0x40000040 ;  /* 0x4000004000157882 */ /* 0x000fe20000000000 */
[----:B------:R-:W-:Y:S01]  /*16d0*/  UMOV UR23, 0x40000040 ;  /* 0x4000004000177882 */ /* 0x000fe20000000000 */
        /* <DEDUP_REMOVED lines=91> */
[----:B------:R-:W-:Y:S02]  /*1c90*/  UIMAD UR7, UR45, -0x60, UR47 ;  /* 0xffffffa02d0778a4 */ /* 0x000fe4000f8e022f */
[----:B------:R-:W-:Y:S02]  /*1ca0*/  UIMAD UR10, UR39, 0xc00, UR26 ;  /* 0x00000c00270a78a4 */ /* 0x000fe4000f8e021a */
[----:B------:R-:W-:-:S05]  /*1cb0*/  UIADD3 UR7, UR7, 0x60, URZ ;  /* 0x0000006007077890 */ /* 0x000fca000fffe03f */
[----:B------:R-:W-:Y:S01]  /*1cc0*/  UMOV UR6, UR10 ;  /* 0x0000000a00067c82 */ /* 0x000fe20008000000 */
[----:B-1-3--:R-:W-:Y:S01]  /*1cd0*/  IMAD.U32 R0, RZ, RZ, UR7 ;  /* 0x00000007ff007e24 */ /* 0x00afe2000f8e00ff */
[----:B------:R-:W-:-:S03]  /*1ce0*/  UMOV UR7, 0x40000040 ;  /* 0x4000004000077882 */ /* 0x000fc60000000000 */
        /* <DEDUP_REMOVED lines=9> */
[----:B------:R-:W-:Y:S03]  /*1d80*/  HGMMA.64x96x16.F32 R24, gdesc[UR20], R24, gsb0 ;  /* 0x01600000141879f0 */ /* 0x000fe60008000818 */
[----:B------:R-:W-:Y:S02]  /*1d90*/  WARPGROUP.DEPBAR.LE gsb0, 0x0 ;  /* 0x00008000000079c5 */ /* 0x000fe40000010000 */
[----:B------:R-:W-:Y:S02]  /*1da0*/  FSEL R24, R24, -INF , P2 ;  /* 0xff80000018187808 */ /* 0x000fe40001000000 */
[----:B--2---:R-:W-:Y:S02]  /*1db0*/  FSEL R4, R25, -INF , P1 ;  /* 0xff80000019047808 */ /* 0x004fe40000800000 */
[----:B------:R-:W-:Y:S02]  /*1dc0*/  FSEL R28, R28, -INF , P6 ;  /* 0xff8000001c1c7808 */ /* 0x000fe40003000000 */
[----:B----4-:R-:W-:-:S02]  /*1dd0*/  FMNMX.FTZ R3, R24, R4, !PT ;  /* 0x0000000418037209 */ /* 0x010fc40007810000 */
[----:B------:R-:W-:Y:S02]  /*1de0*/  FSEL R73, R26, -INF , P2 ;  /* 0xff8000001a497808 */ /* 0x000fe40001000000 */
[----:B------:R-:W-:Y:S02]  /*1df0*/  FSEL R26, R29, -INF , P5 ;  /* 0xff8000001d1a7808 */ /* 0x000fe40002800000 */
[----:B------:R-:W-:Y:S02]  /*1e00*/  FMNMX.FTZ R3, R28, R3, !PT ;  /* 0x000000031c037209 */ /* 0x000fe40007810000 */
[----:B------:R-:W-:Y:S02]  /*1e10*/  FSEL R182, R32, -INF , P4 ;  /* 0xff80000020b67808 */ /* 0x000fe40002000000 */
[----:B------:R-:W-:Y:S02]  /*1e20*/  FMNMX.FTZ R3, R26, R3, !PT ;  /* 0x000000031a037209 */ /* 0x000fe40007810000 */
        /* <DEDUP_REMOVED lines=8> */
[----:B------:R-:W-:Y:S02]  /*1eb0*/  FMNMX.FTZ R10, R73, R27, !PT ;  /* 0x0000001b490a7209 */ /* 0x000fe40007810000 */
[----:B------:R-:W-:Y:S02]  /*1ec0*/  ISETP.GT.AND P6, PT, R0, 0x20, PT ;  /* 0x000000200000780c */ /* 0x000fe40003fc4270 */
[----:B------:R-:W-:Y:S02]  /*1ed0*/  FSEL R196, R37, -INF , P1 ;  /* 0xff80000025c47808 */ /* 0x000fe40000800000 */
[----:B------:R-:W-:Y:S02]  /*1ee0*/  FMNMX.FTZ R3, R186, R3, !PT ;  /* 0x00000003ba037209 */ /* 0x000fe40007810000 */
[----:B------:R-:W-:-:S02]  /*1ef0*/  FSEL R31, R31, -INF , P5 ;  /* 0xff8000001f1f7808 */ /* 0x000fc40002800000 */
[----:B------:R-:W-:Y:S02]  /*1f00*/  FMNMX.FTZ R10, R25, R10, !PT ;  /* 0x0000000a190a7209 */ /* 0x000fe40007810000 */
[----:B------:R-:W-:Y:S02]  /*1f10*/  ISETP.GT.AND P5, PT, R0, 0x21, PT ;  /* 0x000000210000780c */ /* 0x000fe40003fa4270 */
[----:B------:R-:W-:Y:S02]  /*1f20*/  FSEL R188, R40, -INF , P6 ;  /* 0xff80000028bc7808 */ /* 0x000fe40003000000 */
[----:B------:R-:W-:Y:S02]  /*1f30*/  FMNMX.FTZ R9, R196, R3, !PT ;  /* 0x00000003c4097209 */ /* 0x000fe40007810000 */
[----:B------:R-:W-:Y:S02]  /*1f40*/  FSEL R6, R34, -INF , P4 ;  /* 0xff80000022067808 */ /* 0x000fe40002000000 */
[----:B------:R-:W-:-:S02]  /*1f50*/  FMNMX.FTZ R3, R31, R10, !PT ;  /* 0x0000000a1f037209 */ /* 0x000fc40007810000 */
[----:B------:R-:W-:Y:S02]  /*1f60*/  ISETP.GT.AND P4, PT, R0, 0x28, PT ;  /* 0x000000280000780c */ /* 0x000fe40003f84270 */
        /* <DEDUP_REMOVED lines=8> */
[----:B------:R-:W-:Y:S02]  /*1ff0*/  FMNMX.FTZ R12, R189, R10, !PT ;  /* 0x0000000abd0c7209 */ /* 0x000fe40007810000 */
[----:B------:R-:W-:Y:S02]  /*2000*/  ISETP.GT.AND P2, PT, R0, 0x30, PT ;  /* 0x000000300000780c */ /* 0x000fe40003f44270 */
[----:B------:R-:W-:-:S02]  /*2010*/  FSEL R194, R45, -INF , P3 ;  /* 0xff8000002dc27808 */ /* 0x000fc40001800000 */
[----:B------:R-:W-:Y:S02]  /*2020*/  FMNMX.FTZ R3, R192, R3, !PT ;  /* 0x00000003c0037209 */ /* 0x000fe40007810000 */
[----:B------:R-:W-:Y:S02]  /*2030*/  FSEL R193, R39, -INF , P1 ;  /* 0xff80000027c17808 */ /* 0x000fe40000800000 */
[----:B------:R-:W-:Y:S02]  /*2040*/  FMNMX.FTZ R14, R191, R12, !PT ;  /* 0x0000000cbf0e7209 */ /* 0x000fe40007810000 */
        /* <DEDUP_REMOVED lines=30> */
[----:B------:R-:W-:Y:S02]  /*2230*/  FSEL R15, R54, -INF , P6 ;  /* 0xff800000360f7808 */ /* 0x000fe40003000000 */
[----:B------:R-:W-:Y:S02]  /*2240*/  ISETP.GT.AND P6, PT, R0, 0x49, PT ;  /* 0x000000490000780c */ /* 0x000fe40003fc4270 */
[----:B------:R-:W-:-:S02]  /*2250*/  FSEL R158, R60, -INF , P2 ;  /* 0xff8000003c9e7808 */ /* 0x000fc40001000000 */
[----:B------:R-:W-:Y:S02]  /*2260*/  FMNMX.FTZ R29, R21, R32, !PT ;  /* 0x00000020151d7209 */ /* 0x000fe40007810000 */
        /* <DEDUP_REMOVED lines=21> */
[----:B------:R-:W-:Y:S02]  /*23c0*/  FMNMX.FTZ R30, R163, R0, !PT ;  /* 0x00000000a31e7209 */ /* 0x000fe40007810000 */
[----:B------:R-:W-:-:S02]  /*23d0*/  FSEL R179, R63, -INF , P6 ;  /* 0xff8000003fb37808 */ /* 0x000fc40003000000 */
[----:B------:R-:W-:Y:S02]  /*23e0*/  FMNMX.FTZ R0, R176, R3, !PT ;  /* 0x00000003b0007209 */ /* 0x000fe40007810000 */
[----:B------:R-:W-:Y:S02]  /*23f0*/  FSEL R175, R66, -INF , P1 ;  /* 0xff80000042af7808 */ /* 0x000fe40000800000 */
[----:B------:R-:W-:Y:S02]  /*2400*/  FMNMX.FTZ R0, R179, R0, !PT ;  /* 0x00000000b3007209 */ /* 0x000fe40007810000 */
[----:B------:R-:W-:Y:S02]  /*2410*/  FSEL R177, R67, -INF , P5 ;  /* 0xff80000043b17808 */ /* 0x000fe40002800000 */
[----:B------:R-:W-:Y:S02]  /*2420*/  FMNMX.FTZ R0, R175, R0, !PT ;  /* 0x00000000af007209 */ /* 0x000fe40007810000 */
[----:B------:R-:W-:-:S02]  /*2430*/  FSEL R165, R69, -INF , P3 ;  /* 0xff80000045a57808 */ /* 0x000fc40001800000 */
[----:B------:R-:W-:Y:S02]  /*2440*/  FSEL R178, R70, -INF , P4 ;  /* 0xff80000046b27808 */ /* 0x000fe40002000000 */
[----:B------:R-:W-:Y:S02]  /*2450*/  FMNMX.FTZ R3, R177, R0, !PT ;  /* 0x00000000b1037209 */ /* 0x000fe40007810000 */
[----:B------:R-:W-:Y:S02]  /*2460*/  FMNMX.FTZ R30, R165, R30, !PT ;  /* 0x0000001ea51e7209 */ /* 0x000fe40007810000 */
[----:B------:R-:W-:Y:S02]  /*2470*/  FSEL R183, R71, -INF , P3 ;  /* 0xff80000047b77808 */ /* 0x000fe40001800000 */
[----:B------:R-:W-:Y:S01]  /*2480*/  FMNMX.FTZ R0, R178, R3, !PT ;  /* 0x00000003b2007209 */ /* 0x000fe20007810000 */
[----:B------:R-:W1:Y:S01]  /*2490*/  SHFL.BFLY PT, R29, R30, 0x2, 0x1f ;  /* 0x0c401f001e1d7f89 */ /* 0x000e6200000e0000 */
[----:B------:R-:W-:-:S02]  /*24a0*/  PLOP3.LUT P2, PT, PT, PT, UP0, 0x80, 0x0 ;  /* 0x000000000000781c */ /* 0x000fc40003f4f008 */
[----:B------:R-:W-:-:S05]  /*24b0*/  FMNMX.FTZ R3, R183, R0, !PT ;  /* 0x00000000b7037209 */ /* 0x000fca0007810000 */
[----:B------:R-:W2:Y:S01]  /*24c0*/  SHFL.BFLY PT, R32, R3, 0x2, 0x1f ;  /* 0x0c401f0003207f89 */ /* 0x000ea200000e0000 */
[----:B-1----:R-:W-:-:S05]  /*24d0*/  FMNMX.FTZ R29, R30, R29, !PT ;  /* 0x0000001d1e1d7209 */ /* 0x002fca0007810000 */
[----:B------:R-:W1:Y:S01]  /*24e0*/  SHFL.BFLY PT, R0, R29, 0x1, 0x1f ;  /* 0x0c201f001d007f89 */ /* 0x000e6200000e0000 */
[----:B--2---:R-:W-:-:S05]  /*24f0*/  FMNMX.FTZ R32, R3, R32, !PT ;  /* 0x0000002003207209 */ /* 0x004fca0007810000 */
[----:B------:R-:W2:Y:S01]  /*2500*/  SHFL.BFLY PT, R33, R32, 0x1, 0x1f ;  /* 0x0c201f0020217f89 */ /* 0x000ea200000e0000 */
[----:B-1----:R-:W-:-:S04]  /*2510*/  FMNMX.FTZ R0, R29, R0, !PT ;  /* 0x000000001d007209 */ /* 0x002fc80007810000 */
[C---:B------:R-:W-:Y:S01]  /*2520*/  FSETP.NEU.FTZ.AND P1, PT, R0.reuse, -INF , PT ;  /* 0xff8000000000780b */ /* 0x040fe20003f3d000 */
[----:B------:R-:W-:Y:S01]  /*2530*/  FMUL.FTZ R181, R0, UR27 ;  /* 0x0000001b00b57c20 */ /* 0x000fe20008410000 */
[----:B--2---:R-:W-:-:S04]  /*2540*/  FMNMX.FTZ R3, R32, R33, !PT ;  /* 0x0000002120037209 */ /* 0x004fc80007810000 */
[----:B------:R-:W-:Y:S02]  /*2550*/  FSEL R181, R181, RZ, P1 ;  /* 0x000000ffb5b57208 */ /* 0x000fe40000800000 */
[C---:B------:R-:W-:Y:S01]  /*2560*/  FSETP.NEU.FTZ.AND P1, PT, R3.reuse, -INF , PT ;  /* 0xff8000000300780b */ /* 0x040fe20003f3d000 */
[----:B------:R-:W-:Y:S02]  /*2570*/  FMUL.FTZ R180, R3, UR27 ;  /* 0x0000001b03b47c20 */ /* 0x000fe40008410000 */
[--C-:B------:R-:W-:Y:S01]  /*2580*/  FFMA.FTZ R167, R24, UR27, -R181.reuse ;  /* 0x0000001b18a77c23 */ /* 0x100fe200080108b5 */
[--C-:B------:R-:W-:Y:S01]  /*2590*/  FFMA.FTZ R166, R4, UR27, -R181.reuse ;  /* 0x0000001b04a67c23 */ /* 0x100fe200080108b5 */
[----:B------:R-:W-:Y:S01]  /*25a0*/  IADD3 R4, -R18, 0xb, RZ ;  /* 0x0000000b12047810 */ /* 0x000fe20007ffe1ff */
[--C-:B------:R-:W-:Y:S01]  /*25b0*/  FFMA.FTZ R169, R28, UR27, -R181.reuse ;  /* 0x0000001b1ca97c23 */ /* 0x100fe200080108b5 */
[----:B------:R-:W-:Y:S01]  /*25c0*/  FSEL R180, R180, RZ, P1 ;  /* 0x000000ffb4b47208 */ /* 0x000fe20000800000 */
[--C-:B------:R-:W-:Y:S01]  /*25d0*/  FFMA.FTZ R172, R26, UR27, -R181.reuse ;  /* 0x0000001b1aac7c23 */ /* 0x100fe200080108b5 */
[----:B------:R-:W-:Y:S01]  /*25e0*/  ISETP.NE.AND P1, PT, R72, RZ, PT ;  /* 0x000000ff4800720c */ /* 0x000fe20003f25270 */
[----:B------:R-:W-:Y:S01]  /*25f0*/  MUFU.EX2 R167, R167 ;  /* 0x000000a700a77308 */ /* 0x000fe20000000800 */
[--C-:B------:R-:W-:Y:S01]  /*2600*/  FFMA.FTZ R185, R184, UR27, -R181.reuse ;  /* 0x0000001bb8b97c23 */ /* 0x100fe200080108b5 */
[--C-:B------:R-:W-:Y:S01]  /*2610*/  FFMA.FTZ R168, R73, UR27, -R180.reuse ;  /* 0x0000001b49a87c23 */ /* 0x100fe200080108b4 */
[--C-:B------:R-:W-:Y:S01]  /*2620*/  FFMA.FTZ R173, R27, UR27, -R180.reuse ;  /* 0x0000001b1bad7c23 */ /* 0x100fe200080108b4 */
[--C-:B------:R-:W-:Y:S01]  /*2630*/  FFMA.FTZ R170, R25, UR27, -R180.reuse ;  /* 0x0000001b19aa7c23 */ /* 0x100fe200080108b4 */
[--C-:B------:R-:W-:Y:S01]  /*2640*/  FFMA.FTZ R171, R31, UR27, -R180.reuse ;  /* 0x0000001b1fab7c23 */ /* 0x100fe200080108b4 */
[--C-:B------:R-:W-:Y:S01]  /*2650*/  FFMA.FTZ R184, R186, UR27, -R181.reuse ;  /* 0x0000001bbab87c23 */ /* 0x100fe200080108b5 */
[--C-:B------:R-:W-:Y:S01]  /*2660*/  FFMA.FTZ R186, R191, UR27, -R180.reuse ;  /* 0x0000001bbfba7c23 */ /* 0x100fe200080108b4 */
[----:B------:R-:W1:Y:S01]  /*2670*/  MUFU.EX2 R166, R166 ;  /* 0x000000a600a67308 */ /* 0x000e620000000800 */
[----:B------:R-:W-:Y:S01]  /*2680*/  FFMA.FTZ R182, R182, UR27, -R181 ;  /* 0x0000001bb6b67c23 */ /* 0x000fe200080108b5 */
[--C-:B------:R-:W-:Y:S01]  /*2690*/  FFMA.FTZ R6, R6, UR27, -R180.reuse ;  /* 0x0000001b06067c23 */ /* 0x100fe200080108b4 */
[----:B------:R-:W-:Y:S01]  /*26a0*/  FFMA.FTZ R189, R189, UR27, -R180 ;  /* 0x0000001bbdbd7c23 */ /* 0x000fe200080108b4 */
[----:B------:R-:W-:-:S02]  /*26b0*/  @!P1 VIADD R24, R174, 0x32440 ;  /* 0x00032440ae189836 */ /* 0x000fc40000000000 */
[----:B------:R-:W-:Y:S01]  /*26c0*/  FFMA.FTZ R191, R193, UR27, -R180 ;  /* 0x0000001bc1bf7c23 */ /* 0x000fe200080108b4 */
[--C-:B------:R-:W-:Y:S01]  /*26d0*/  FFMA.FTZ R193, R190, UR27, -R181.reuse ;  /* 0x0000001bbec17c23 */ /* 0x100fe200080108b5 */
[--C-:B------:R-:W-:Y:S01]  /*26e0*/  FFMA.FTZ R190, R192, UR27, -R181.reuse ;  /* 0x0000001bc0be7c23 */ /* 0x100fe200080108b5 */
[----:B------:R-:W-:Y:S01]  /*26f0*/  MUFU.EX2 R169, R169 ;  /* 0x000000a900a97308 */ /* 0x000fe20000000800 */
[----:B------:R-:W-:Y:S01]  /*2700*/  @!P1 PRMT R24, RZ, 0x654, R24 ;  /* 0x00000654ff189816 */ /* 0x000fe20000000018 */
[----:B------:R2:W-:Y:S06]  /*2710*/  BAR.ARV R4, 0x100 ;  /* 0x000400040000751d */ /* 0x0005ec0000002000 */
[----:B------:R3:W-:Y:S01]  /*2720*/  @!P1 SYNCS.ARRIVE.TRANS64.RED.A1T0 RZ, [R24+URZ], RZ ;  /* 0x000000ff18ff99a7 */ /* 0x0007e2000810043f */
[----:B------:R-:W4:Y:S01]  /*2730*/  MUFU.EX2 R172, R172 ;  /* 0x000000ac00ac7308 */ /* 0x000f220000000800 */
[----:B------:R5:W-:Y:S01]  /*2740*/  BAR.SYNC.DEFER_BLOCKING R187, 0x100 ;  /* 0x000400bb0000751d */ /* 0x000be20000010000 */
[----:B-1----:R-:W-:Y:S01]  /*2750*/  F2FP.F16.F32.PACK_AB R152, R166, R167 ;  /* 0x000000a7a698723e */ /* 0x002fe200000000ff */
[--C-:B------:R-:W-:Y:S01]  /*2760*/  FFMA.FTZ R192, R7, UR27, -R180.reuse ;  /* 0x0000001b07c07c23 */ /* 0x100fe200080108b4 */
[--C-:B------:R-:W-:Y:S01]  /*2770*/  FFMA.FTZ R7, R8, UR27, -R180.reuse ;  /* 0x0000001b08077c23 */ /* 0x100fe200080108b4 */
[--C-:B------:R-:W-:Y:S01]  /*2780*/  FFMA.FTZ R188, R188, UR27, -R181.reuse ;  /* 0x0000001bbcbc7c23 */ /* 0x100fe200080108b5 */
[--C-:B------:R-:W-:Y:S01]  /*2790*/  FFMA.FTZ R195, R194, UR27, -R181.reuse ;  /* 0x0000001bc2c37c23 */ /* 0x100fe200080108b5 */
[--C-:B------:R-:W-:Y:S01]  /*27a0*/  FFMA.FTZ R5, R5, UR27, -R180.reuse ;  /* 0x0000001b05057c23 */ /* 0x100fe200080108b4 */
[----:B------:R-:W-:Y:S01]  /*27b0*/  MUFU.EX2 R168, R168 ;  /* 0x000000a800a87308 */ /* 0x000fe20000000800 */
[--C-:B-----5:R-:W-:Y:S01]  /*27c0*/  FFMA.FTZ R187, R196, UR27, -R181.reuse ;  /* 0x0000001bc4bb7c23 */ /* 0x120fe200080108b5 */
[--C-:B------:R-:W-:Y:S01]  /*27d0*/  FFMA.FTZ R8, R11, UR27, -R180.reuse ;  /* 0x0000001b0b087c23 */ /* 0x100fe200080108b4 */
[--C-:B------:R-:W-:Y:S01]  /*27e0*/  FFMA.FTZ R11, R13, UR27, -R181.reuse ;  /* 0x0000001b0d0b7c23 */ /* 0x100fe200080108b5 */
[--C-:B------:R-:W-:Y:S01]  /*27f0*/  FFMA.FTZ R13, R20, UR27, -R181.reuse ;  /* 0x0000001b140d7c23 */ /* 0x100fe200080108b5 */
[--C-:B------:R-:W-:Y:S01]  /*2800*/  FFMA.FTZ R10, R10, UR27, -R181.reuse ;  /* 0x0000001b0a0a7c23 */ /* 0x100fe200080108b5 */
[--C-:B------:R-:W-:Y:S01]  /*2810*/  FFMA.FTZ R20, R157, UR27, -R181.reuse ;  /* 0x0000001b9d147c23 */ /* 0x100fe200080108b5 */
[--C-:B------:R-:W-:Y:S01]  /*2820*/  FFMA.FTZ R9, R9, UR27, -R180.reuse ;  /* 0x0000001b09097c23 */ /* 0x100fe200080108b4 */
[----:B------:R-:W1:Y:S01]  /*2830*/  MUFU.EX2 R173, R173 ;  /* 0x000000ad00ad7308 */ /* 0x000e620000000800 */
[----:B----4-:R-:W-:Y:S01]  /*2840*/  F2FP.F16.F32.PACK_AB R154, R172, R169 ;  /* 0x000000a9ac9a723e */ /* 0x010fe200000000ff */
[--C-:B------:R-:W-:Y:S01]  /*2850*/  FFMA.FTZ R12, R12, UR27, -R180.reuse ;  /* 0x0000001b0c0c7c23 */ /* 0x100fe200080108b4 */
[--C-:B------:R-:W-:Y:S01]  /*2860*/  FFMA.FTZ R15, R15, UR27, -R180.reuse ;  /* 0x0000001b0f0f7c23 */ /* 0x100fe200080108b4 */
[--C-:B------:R-:W-:Y:S01]  /*2870*/  FFMA.FTZ R194, R161, UR27, -R180.reuse ;  /* 0x0000001ba1c27c23 */ /* 0x100fe200080108b4 */
[--C-:B------:R-:W-:Y:S01]  /*2880*/  FFMA.FTZ R157, R158, UR27, -R181.reuse ;  /* 0x0000001b9e9d7c23 */ /* 0x100fe200080108b5 */
[--C-:B------:R-:W-:Y:S01]  /*2890*/  FFMA.FTZ R158, R162, UR27, -R181.reuse ;  /* 0x0000001ba29e7c23 */ /* 0x100fe200080108b5 */
[--C-:B------:R-:W-:Y:S01]  /*28a0*/  FFMA.FTZ R162, R164, UR27, -R180.reuse ;  /* 0x0000001ba4a27c23 */ /* 0x100fe200080108b4 */
        /* <DEDUP_REMOVED lines=8> */
[----:B------:R-:W4:Y:S01]  /*2930*/  MUFU.EX2 R171, R171 ;  /* 0x000000ab00ab7308 */ /* 0x000f220000000800 */
[----:B-1----:R-:W-:Y:S01]  /*2940*/  F2FP.F16.F32.PACK_AB R153, R173, R168 ;  /* 0x000000a8ad99723e */ /* 0x002fe200000000ff */
[--C-:B------:R-:W-:Y:S01]  /*2950*/  FFMA.FTZ R163, R165, UR27, -R181.reuse ;  /* 0x0000001ba5a37c23 */ /* 0x100fe200080108b5 */
[--C-:B------:R-:W-:Y:S01]  /*2960*/  FFMA.FTZ R165, R175, UR27, -R180.reuse ;  /* 0x0000001bafa57c23 */ /* 0x100fe200080108b4 */
[--C-:B------:R-:W-:Y:S01]  /*2970*/  FFMA.FTZ R175, R178, UR27, -R180.reuse ;  /* 0x0000001bb2af7c23 */ /* 0x100fe200080108b4 */
[----:B------:R-:W-:Y:S01]  /*2980*/  FFMA.FTZ R156, R156, UR27, -R181 ;  /* 0x0000001b9c9c7c23 */ /* 0x000fe200080108b5 */
[--C-:B------:R-:W-:Y:S01]  /*2990*/  FFMA.FTZ R176, R177, UR27, -R180.reuse ;  /* 0x0000001bb1b07c23 */ /* 0x100fe200080108b4 */
[----:B------:R-:W-:Y:S01]  /*29a0*/  FFMA.FTZ R178, R183, UR27, -R180 ;  /* 0x0000001bb7b27c23 */ /* 0x000fe200080108b4 */
[----:B------:R-:W-:Y:S01]  /*29b0*/  MUFU.EX2 R182, R182 ;  /* 0x000000b600b67308 */ /* 0x000fe20000000800 */
[----:B------:R-:W-:Y:S01]  /*29c0*/  FADD.FTZ R166, R167, R166 ;  /* 0x000000a6a7a67221 */ /* 0x000fe20000010000 */
[----:B------:R-:W-:Y:S01]  /*29d0*/  FADD.FTZ R173, R168, R173 ;  /* 0x000000ada8ad7221 */ /* 0x000fe20000010000 */
[----:B------:R-:W-:-:S02]  /*29e0*/  @!P1 VIADD R174, R174, 0x32460 ;  /* 0x00032460aeae9836 */ /* 0x000fc40000000000 */
[----:B------:R-:W-:-:S03]  /*29f0*/  FADD.FTZ R169, R169, R166 ;  /* 0x000000a6a9a97221 */ /* 0x000fc60000010000 */
[----:B------:R-:W1:Y:S01]  /*2a00*/  MUFU.EX2 R185, R185 ;  /* 0x000000b900b97308 */ /* 0x000e620000000800 */
[C---:B----4-:R-:W-:Y:S01]  /*2a10*/  F2FP.F16.F32.PACK_AB R155, R171.reuse, R170 ;  /* 0x000000aaab9b723e */ /* 0x050fe200000000ff */
[----:B------:R-:W-:Y:S01]  /*2a20*/  FADD.FTZ R170, R170, R173 ;  /* 0x000000adaaaa7221 */ /* 0x000fe20000010000 */
[----:B------:R-:W-:Y:S01]  /*2a30*/  FADD.FTZ R169, R172, R169 ;  /* 0x000000a9aca97221 */ /* 0x000fe20000010000 */
[----:B------:R-:W-:Y:S01]  /*2a40*/  @!P1 PRMT R174, RZ, 0x654, R174 ;  /* 0x00000654ffae9816 */ /* 0x000fe200000000ae */
[----:B---3--:R-:W-:Y:S01]  /*2a50*/  WARPGROUP.ARRIVE ;  /* 0x00000000000079c5 */ /* 0x008fe20000000000 */
[----:B------:R-:W-:Y:S02]  /*2a60*/  FADD.FTZ R171, R171, R170 ;  /* 0x000000aaabab7221 */ /* 0x000fe40000010000 */
[----:B------:R-:W-:Y:S03]  /*2a70*/  MUFU.EX2 R184, R184 ;  /* 0x000000b800b87308 */ /* 0x000fe60000000800 */
[----:B------:R-:W-:Y:S01]  /*2a80*/  HGMMA.64x256x16.F32 R24, R152, gdesc[UR4].tnspB, RZ, !UPT, gsb0 ;  /* 0x43e0000498187df0 */ /* 0x000fe2000c0008ff */
[----:B------:R-:W-:Y:S01]  /*2a90*/  UIADD3 UR6, UR10, 0x80, URZ ;  /* 0x000000800a067890 */ /* 0x000fe2000fffe03f */
[----:B------:R-:W-:-:S03]  /*2aa0*/  UMOV UR7, 0x40000040 ;  /* 0x4000004000077882 */ /* 0x000fc60000000000 */
[----:B------:R-:W-:Y:S08]  /*2ab0*/  MUFU.EX2 R187, R187 ;  /* 0x000000bb00bb7308 */ /* 0x000ff00000000800 */
[----:B------:R-:W-:Y:S08]  /*2ac0*/  MUFU.EX2 R6, R6 ;  /* 0x0000000600067308 */ /* 0x000ff00000000800 */
[----:B------:R-:W3:Y:S08]  /*2ad0*/  MUFU.EX2 R189, R189 ;  /* 0x000000bd00bd7308 */ /* 0x000ef00000000800 */
[----:B------:R-:W-:Y:S08]  /*2ae0*/  MUFU.EX2 R186, R186 ;  /* 0x000000ba00ba7308 */ /* 0x000ff00000000800 */
[----:B------:R-:W4:Y:S08]  /*2af0*/  MUFU.EX2 R191, R191 ;  /* 0x000000bf00bf7308 */ /* 0x000f300000000800 */
[----:B------:R-:W-:Y:S08]  /*2b00*/  MUFU.EX2 R188, R188 ;  /* 0x000000bc00bc7308 */ /* 0x000ff00000000800 */
[----:B------:R-:W5:Y:S08]  /*2b10*/  MUFU.EX2 R193, R193 ;  /* 0x000000c100c17308 */ /* 0x000f700000000800 */
[----:B------:R-:W-:Y:S08]  /*2b20*/  MUFU.EX2 R190, R190 ;  /* 0x000000be00be7308 */ /* 0x000ff00000000800 */
[----:B------:R-:W-:Y:S08]  /*2b30*/  MUFU.EX2 R195, R195 ;  /* 0x000000c300c37308 */ /* 0x000ff00000000800 */
[----:B------:R-:W-:Y:S08]  /*2b40*/  MUFU.EX2 R5, R5 ;  /* 0x0000000500057308 */ /* 0x000ff00000000800 */
[----:B------:R-:W2:Y:S08]  /*2b50*/  MUFU.EX2 R192, R192 ;  /* 0x000000c000c07308 */ /* 0x000eb00000000800 */
[----:B------:R-:W-:Y:S08]  /*2b60*/  MUFU.EX2 R7, R7 ;  /* 0x0000000700077308 */ /* 0x000ff00000000800 */
[----:B------:R-:W2:Y:S08]  /*2b70*/  MUFU.EX2 R8, R8 ;  /* 0x0000000800087308 */ /* 0x000eb00000000800 */
[----:B------:R-:W-:Y:S08]  /*2b80*/  MUFU.EX2 R10, R10 ;  /* 0x0000000a000a7308 */ /* 0x000ff00000000800 */
[----:B------:R-:W2:Y:S08]  /*2b90*/  MUFU.EX2 R11, R11 ;  /* 0x0000000b000b7308 */ /* 0x000eb00000000800 */
        /* <DEDUP_REMOVED lines=18> */
[----:B------:R-:W-:Y:S01]  /*2cc0*/  MUFU.EX2 R165, R165 ;  /* 0x000000a500a57308 */ /* 0x000fe20000000800 */
[----:B------:R-:W-:-:S02]  /*2cd0*/  WARPGROUP.DEPBAR.LE gsb0, 0x0 ;  /* 0x00008000000079c5 */ /* 0x000fc40000010000 */
[----:B-1----:R-:W-:Y:S01]  /*2ce0*/  F2FP.F16.F32.PACK_AB R152, R185, R182 ;  /* 0x000000b6b998723e */ /* 0x002fe200000000ff */
[----:B------:R-:W-:Y:S01]  /*2cf0*/  FADD.FTZ R182, R182, R169 ;  /* 0x000000a9b6b67221 */ /* 0x000fe20000010000 */
[----:B---3--:R-:W-:Y:S01]  /*2d00*/  F2FP.F16.F32.PACK_AB R153, R189, R6 ;  /* 0x00000006bd99723e */ /* 0x008fe200000000ff */
[----:B------:R-:W-:Y:S01]  /*2d10*/  FADD.FTZ R6, R6, R171 ;  /* 0x000000ab06067221 */ /* 0x000fe20000010000 */
[----:B------:R-:W-:Y:S01]  /*2d20*/  F2FP.F16.F32.PACK_AB R154, R187, R184 ;  /* 0x000000b8bb9a723e */ /* 0x000fe200000000ff */
[----:B------:R-:W1:Y:S01]  /*2d30*/  MUFU.EX2 R176, R176 ;  /* 0x000000b000b07308 */ /* 0x000e620000000800 */
[----:B----4-:R-:W-:Y:S01]  /*2d40*/  F2FP.F16.F32.PACK_AB R155, R191, R186 ;  /* 0x000000babf9b723e */ /* 0x010fe200000000ff */
[----:B------:R-:W-:Y:S01]  /*2d50*/  FADD.FTZ R185, R185, R182 ;  /* 0x000000b6b9b97221 */ /* 0x000fe20000010000 */
[----:B------:R-:W-:Y:S02]  /*2d60*/  FADD.FTZ R189, R189, R6 ;  /* 0x00000006bdbd7221 */ /* 0x000fe40000010000 */
[----:B------:R-:W-:Y:S01]  /*2d70*/  WARPGROUP.ARRIVE ;  /* 0x00000000000079c5 */ /* 0x000fe20000000000 */
[----:B------:R-:W-:Y:S01]  /*2d80*/  FADD.FTZ R184, R184, R185 ;  /* 0x000000b9b8b87221 */ /* 0x000fe20000010000 */
[----:B------:R-:W-:Y:S01]  /*2d90*/  FADD.FTZ R186, R186, R189 ;  /* 0x000000bdbaba7221 */ /* 0x000fe20000010000 */
[----:B------:R-:W-:Y:S02]  /*2da0*/  MUFU.EX2 R175, R175 ;  /* 0x000000af00af7308 */ /* 0x000fe40000000800 */
[----:B------:R-:W-:Y:S01]  /*2db0*/  FADD.FTZ R187, R187, R184 ;  /* 0x000000b8bbbb7221 */ /* 0x000fe20000010000 */
[----:B------:R-:W-:Y:S01]  /*2dc0*/  HGMMA.64x256x16.F32 R24, R152, gdesc[UR4].tnspB, R24, gsb0 ;  /* 0x43e0000498187df0 */ /* 0x000fe20008000818 */
[----:B------:R-:W-:Y:S01]  /*2dd0*/  UIADD3 UR6, UR10, 0x100, URZ ;  /* 0x000001000a067890 */ /* 0x000fe2000fffe03f */
[----:B------:R-:W-:Y:S01]  /*2de0*/  FADD.FTZ R186, R191, R186 ;  /* 0x000000babfba7221 */ /* 0x000fe20000010000 */
[----:B------:R-:W-:-:S02]  /*2df0*/  UMOV UR7, 0x40000040 ;  /* 0x4000004000077882 */ /* 0x000fc40000000000 */
[----:B------:R-:W3:Y:S01]  /*2e00*/  MUFU.EX2 R178, R178 ;  /* 0x000000b200b27308 */ /* 0x000ee20000000800 */
[----:B------:R-:W-:Y:S02]  /*2e10*/  WARPGROUP.DEPBAR.LE gsb0, 0x0 ;  /* 0x00008000000079c5 */ /* 0x000fe40000010000 */
[----:B-----5:R-:W-:Y:S01]  /*2e20*/  F2FP.F16.F32.PACK_AB R152, R193, R188 ;  /* 0x000000bcc198723e */ /* 0x020fe200000000ff */
[----:B------:R-:W-:Y:S01]  /*2e30*/  FADD.FTZ R188, R188, R187 ;  /* 0x000000bbbcbc7221 */ /* 0x000fe20000010000 */
[----:B--2---:R-:W-:Y:S01]  /*2e40*/  F2FP.F16.F32.PACK_AB R153, R192, R5 ;  /* 0x00000005c099723e */ /* 0x004fe200000000ff */
[----:B------:R-:W-:Y:S01]  /*2e50*/  FADD.FTZ R5, R5, R186 ;  /* 0x000000ba05057221 */ /* 0x000fe20000010000 */
[----:B------:R-:W-:Y:S01]  /*2e60*/  F2FP.F16.F32.PACK_AB R154, R195, R190 ;  /* 0x000000bec39a723e */ /* 0x000fe200000000ff */
[----:B------:R-:W-:Y:S01]  /*2e70*/  FADD.FTZ R193, R193, R188 ;  /* 0x000000bcc1c17221 */ /* 0x000fe20000010000 */
[----:B------:R-:W-:Y:S01]  /*2e80*/  F2FP.F16.F32.PACK_AB R155, R8, R7 ;  /* 0x00000007089b723e */ /* 0x000fe200000000ff */
[----:B------:R-:W-:-:S02]  /*2e90*/  FADD.FTZ R192, R192, R5 ;  /* 0x00000005c0c07221 */ /* 0x000fc40000010000 */
[----:B------:R-:W-:Y:S01]  /*2ea0*/  FADD.FTZ R190, R190, R193 ;  /* 0x000000c1bebe7221 */ /* 0x000fe20000010000 */
[----:B------:R-:W-:Y:S01]  /*2eb0*/  WARPGROUP.ARRIVE ;  /* 0x00000000000079c5 */ /* 0x000fe20000000000 */
[----:B------:R-:W-:Y:S02]  /*2ec0*/  FADD.FTZ R7, R7, R192 ;  /* 0x000000c007077221 */ /* 0x000fe40000010000 */
[----:B------:R-:W-:Y:S02]  /*2ed0*/  FADD.FTZ R195, R195, R190 ;  /* 0x000000bec3c37221 */ /* 0x000fe40000010000 */
[----:B------:R-:W-:-:S05]  /*2ee0*/  FADD.FTZ R8, R8, R7 ;  /* 0x0000000708087221 */ /* 0x000fca0000010000 */
[----:B------:R-:W-:Y:S01]  /*2ef0*/  HGMMA.64x256x16.F32 R24, R152, gdesc[UR4].tnspB, R24, gsb0 ;  /* 0x43e0000498187df0 */ /* 0x000fe20008000818 */
[----:B------:R-:W-:Y:S01]  /*2f00*/  UIADD3 UR6, UR10, 0x180, URZ ;  /* 0x000001800a067890 */ /* 0x000fe2000fffe03f */
[----:B------:R-:W-:Y:S01]  /*2f10*/  UMOV UR7, 0x40000040 ;  /* 0x4000004000077882 */ /* 0x000fe20000000000 */
[----:B------:R-:W-:Y:S02]  /*2f20*/  WARPGROUP.DEPBAR.LE gsb0, 0x0 ;  /* 0x00008000000079c5 */ /* 0x000fe40000010000 */
[----:B------:R-:W-:Y:S01]  /*2f30*/  F2FP.F16.F32.PACK_AB R152, R11, R10 ;  /* 0x0000000a0b98723e */ /* 0x000fe200000000ff */
[----:B------:R-:W-:Y:S01]  /*2f40*/  FADD.FTZ R10, R10, R195 ;  /* 0x000000c30a0a7221 */ /* 0x000fe20000010000 */
[----:B------:R-:W-:Y:S01]  /*2f50*/  F2FP.F16.F32.PACK_AB R153, R12, R9 ;  /* 0x000000090c99723e */ /* 0x000fe200000000ff */
        /* <DEDUP_REMOVED lines=9> */
[----:B------:R-:W-:-:S08]  /*2ff0*/  FADD.FTZ R194, R194, R15 ;  /* 0x0000000fc2c27221 */ /* 0x000fd00000010000 */
        /* <DEDUP_REMOVED lines=23> */
[----:B-1----:R-:W-:Y:S01]  /*3170*/  F2FP.F16.F32.PACK_AB R153, R176, R165 ;  /* 0x000000a5b099723e */ /* 0x002fe200000000ff */
[----:B------:R-:W-:Y:S01]  /*3180*/  FADD.FTZ R165, R165, R164 ;  /* 0x000000a4a5a57221 */ /* 0x000fe20000010000 */
[----:B------:R-:W-:Y:S01]  /*3190*/  F2FP.F16.F32.PACK_AB R154, R163, R160 ;  /* 0x000000a0a39a723e */ /* 0x000fe200000000ff */
[----:B------:R-:W-:Y:S01]  /*31a0*/  FADD.FTZ R179, R179, R156 ;  /* 0x0000009cb3b37221 */ /* 0x000fe20000010000 */
[----:B---3--:R-:W-:Y:S01]  /*31b0*/  F2FP.F16.F32.PACK_AB R155, R178, R175 ;  /* 0x000000afb29b723e */ /* 0x008fe200000000ff */
[----:B------:R-:W-:-:S02]  /*31c0*/  FADD.FTZ R176, R176, R165 ;  /* 0x000000a5b0b07221 */ /* 0x000fc40000010000 */
[----:B------:R-:W-:Y:S01]  /*31d0*/  FADD.FTZ R160, R160, R179 ;  /* 0x000000b3a0a07221 */ /* 0x000fe20000010000 */
[----:B------:R-:W-:Y:S01]  /*31e0*/  WARPGROUP.ARRIVE ;  /* 0x00000000000079c5 */ /* 0x000fe20000000000 */
[----:B------:R-:W-:Y:S02]  /*31f0*/  FADD.FTZ R7, R175, R176 ;  /* 0x000000b0af077221 */ /* 0x000fe40000010000 */
[----:B------:R-:W-:Y:S02]  /*3200*/  FADD.FTZ R5, R163, R160 ;  /* 0x000000a0a3057221 */ /* 0x000fe40000010000 */
[----:B------:R-:W-:-:S08]  /*3210*/  FADD.FTZ R7, R178, R7 ;  /* 0x00000007b2077221 */ /* 0x000fd00000010000 */
[----:B------:R-:W-:Y:S03]  /*3220*/  HGMMA.64x256x16.F32 R24, R152, gdesc[UR4].tnspB, R24, gsb0 ;  /* 0x43e0000498187df0 */ /* 0x000fe60008000818 */
[----:B------:R-:W-:Y:S02]  /*3230*/  WARPGROUP.DEPBAR.LE gsb0, 0x0 ;  /* 0x00008000000079c5 */ /* 0x000fe40000010000 */
[----:B------:R1:W-:Y:S01]  /*3240*/  @!P1 SYNCS.ARRIVE.TRANS64.RED.A1T0 RZ, [R174+URZ], RZ ;  /* 0x000000ffaeff99a7 */ /* 0x0003e2000810043f */
[----:B------:R-:W-:Y:S05]  /*3250*/  @!P2 BRA `(.L_x_134) ;  /* 0x0000002000f8a947 */ /* 0x000fea0003800000 */
[----:B------:R-:W-:Y:S01]  /*3260*/  IMAD.MOV.U32 R12, RZ, RZ, R3 ;  /* 0x000000ffff0c7224 */ /* 0x000fe200078e0003 */
[----:B------:R-:W-:Y:S01]  /*3270*/  UIADD3 UR45, UR45, -0x2, URZ ;  /* 0xfffffffe2d2d7890 */ /* 0x000fe2000fffe03f */
[----:B------:R-:W-:Y:S01]  /*3280*/  IMAD.MOV.U32 R9, RZ, RZ, R0 ;  /* 0x000000ffff097224 */ /* 0x000fe200078e0000 */
[----:B------:R-:W-:-:S10]  /*3290*/  ULDC UR27, c[0x0][0xa80] ;  /* 0x0002a000001b7ab9 */ /* 0x000fd40000000800 */
.L_x_143:
        /* <DEDUP_REMOVED lines=8> */
[----:B--2---:R-:W-:Y:S11]  /*3320*/  @!P0 BRA `(.L_x_135) ;  /* 0x0000000000048947 */ /* 0x004ff60003800000 */
[----:B------:R-:W-:Y:S01]  /*3330*/  BPT.TRAP 0x1 ;  /* 0x000000040000795c */ /* 0x000fe20000300000 */
.L_x_135:
[----:B------:R-:W-:Y:S01]  /*3340*/  ULEA UR28, UR39, UR41, 0x3 ;  /* 0x00000029271c7291 */ /* 0x000fe2000f8e183f */
[----:B------:R-:W-:-:S04]  /*3350*/  MOV R0, UR38 ;  /* 0x0000002600007c02 */ /* 0x000fc80008000f00 */
[----:B------:R-:W-:-:S04]  /*3360*/  SHF.L.U32 R0, R0, 0x1f, RZ ;  /* 0x0000001f00007819 */ /* 0x000fc800000006ff */
[----:B------:R2:W3:Y:S01]  /*3370*/  SYNCS.PHASECHK.TRANS64.TRYWAIT P3, [UR28+0x32430], R0 ;  /* 0x03243000ff0075a7 */ /* 0x0004e2000806015c */
[----:B------:R-:W-:Y:S05]  /*3380*/  @!P0 BRA `(.L_x_136) ;  /* 0x0000000000048947 */ /* 0x000fea0003800000 */
[----:B------:R-:W-:Y:S01]  /*3390*/  BPT.TRAP 0x1 ;  /* 0x000000040000795c */ /* 0x000fe20000300000 */
.L_x_136:
[----:B---3--:R-:W-:Y:S05]  /*33a0*/  @P3 BRA `(.L_x_137) ;  /* 0x0000000000083947 */ /* 0x008fea0003800000 */
[----:B------:R-:W3:Y:S02]  /*33b0*/  SYNCS.PHASECHK.TRANS64.TRYWAIT P3, [UR28+0x32430], R0 ;  /* 0x03243000ff0075a7 */ /* 0x000ee4000806015c */
[----:B---3--:R-:W-:Y:S05]  /*33c0*/  @!P3 BRA `(.L_x_138) ;  /* 0x0000006c0044b947 */ /* 0x008fea0003800000 */
.L_x_137:
[----:B------:R-:W-:Y:S01]  /*33d0*/  UIMAD UR6, UR39, 0x300, UR24 ;  /* 0x00000300270678a4 */ /* 0x000fe2000f8e0218 */
[----:B-1----:R-:W-:Y:S01]  /*33e0*/  WARPGROUP.ARRIVE ;  /* 0x00000000000079c5 */ /* 0x002fe20000000000 */
        /* <DEDUP_REMOVED lines=18> */
[----:B------:R-:W-:Y:S05]  /*3510*/  @!P0 BRA `(.L_x_139) ;  /* 0x0000000000048947 */ /* 0x000fea0003800000 */
[----:B------:R-:W-:Y:S01]  /*3520*/  BPT.TRAP 0x1 ;  /* 0x000000040000795c */ /* 0x000fe20000300000 */
.L_x_139:
[----:B------:R1:W4:Y:S01]  /*3530*/  SYNCS.PHASECHK.TRANS64.TRYWAIT P3, [UR28+0x32450], R0 ;  /* 0x03245000ff0075a7 */ /* 0x000322000806015c */
[----:B------:R-:W-:Y:S05]  /*3540*/  @!P0 BRA `(.L_x_140) ;  /* 0x0000000000048947 */ /* 0x000fea0003800000 */
[----:B------:R-:W-:Y:S01]  /*3550*/  BPT.TRAP 0x1 ;  /* 0x000000040000795c */ /* 0x000fe20000300000 */
.L_x_140:
[----:B----4-:R-:W-:Y:S05]  /*3560*/  @P3 BRA `(.L_x_141) ;  /* 0x0000000000083947 */ /* 0x010fea0003800000 */
[----:B------:R-:W4:Y:S02]  /*3570*/  SYNCS.PHASECHK.TRANS64.TRYWAIT P3, [UR28+0x32450], R0 ;  /* 0x03245000ff0075a7 */ /* 0x000f24000806015c */
[----:B----4-:R-:W-:Y:S05]  /*3580*/  @!P3 BRA `(.L_x_142) ;  /* 0x0000006800ecb947 */ /* 0x010fea0003800000 */
.L_x_141:
[----:B------:R-:W-:Y:S01]  /*3590*/  ULEA UR6, UR44, UR41, 0xd ;  /* 0x000000292c067291 */ /* 0x000fe2000f8e683f */
[----:B------:R-:W-:Y:S01]  /*35a0*/  WARPGROUP.ARRIVE ;  /* 0x00000000000079c5 */ /* 0x000fe20000000000 */
[----:B------:R-:W-:Y:S01]  /*35b0*/  UIMAD UR7, UR39, 0xc00, UR25 ;  /* 0x00000c00270778a4 */ /* 0x000fe2000f8e0219 */
[----:B------:R-:W-:Y:S01]  /*35c0*/  IMAD.U32 R20, RZ, RZ, UR28 ;  /* 0x0000001cff147e24 */ /* 0x000fe2000f8e00ff */
[----:B------:R-:W-:Y:S01]  /*35d0*/  UIADD3 UR6, UR6, 0x22400, URZ ;  /* 0x0002240006067890 */ /* 0x000fe2000fffe03f */
[----:B------:R-:W-:Y:S01]  /*35e0*/  UMOV UR23, 0x40000040 ;  /* 0x4000004000177882 */ /* 0x000fe20000000000 */
[----:B------:R-:W-:Y:S02]  /*35f0*/  UMOV UR21, 0x40000040 ;  /* 0x4000004000157882 */ /* 0x000fe40000000000 */
[----:B------:R-:W-:Y:S01]  /*3600*/  USHF.R.U32.HI UR6, URZ, 0x4, UR6 ;  /* 0x000000043f067899 */ /* 0x000fe20008011606 */
[C---:B------:R-:W-:Y:S01]  /*3610*/  @!P1 VIADD R21, R20.reuse, 0x32440 ;  /* 0x0003244014159836 */ /* 0x040fe20000000000 */
[----:B------:R-:W-:Y:S01]  /*3620*/  UMOV UR22, UR7 ;  /* 0x0000000700167c82 */ /* 0x000fe20008000000 */
[----:B------:R-:W-:Y:S01]  /*3630*/  UIMAD UR10, UR39, 0xc00, UR26 ;  /* 0x00000c00270a78a4 */ /* 0x000fe2000f8e021a */
[----:B------:R-:W-:Y:S01]  /*3640*/  @!P1 VIADD R20, R20, 0x32460 ;  /* 0x0003246014149836 */ /* 0x000fe20000000000 */
[----:B------:R-:W-:-:S04]  /*3650*/  ULOP3.LUT UR6, UR6, 0x3fff, URZ, 0xc0, !UPT ;  /* 0x00003fff06067892 */ /* 0x000fc8000f8ec03f */
[----:B------:R-:W-:Y:S01]  /*3660*/  ULOP3.LUT UR6, UR6, 0x10000, URZ, 0xfc, !UPT ;  /* 0x0001000006067892 */ /* 0x000fe2000f8efc3f */
[----:B------:R-:W-:-:S06]  /*3670*/  @!P1 PRMT R20, RZ, 0x654, R20 ;  /* 0x00000654ff149816 */ /* 0x000fcc0000000014 */
[----:B------:R-:W-:Y:S02]  /*3680*/  UMOV UR20, UR6 ;  /* 0x0000000600147c82 */ /* 0x000fe40008000000 */
        /* <DEDUP_REMOVED lines=103> */
[----:B------:R-:W-:Y:S01]  /*3d00*/  UMOV UR6, UR10 ;  /* 0x0000000a00067c82 */ /* 0x000fe20008000000 */
[----:B------:R-:W-:Y:S01]  /*3d10*/  UMOV UR7, 0x40000040 ;  /* 0x4000004000077882 */ /* 0x000fe20000000000 */
[----:B------:R-:W-:Y:S02]  /*3d20*/  WARPGROUP.DEPBAR.LE gsb0, 0x0 ;  /* 0x00008000000079c5 */ /* 0x000fe40000010000 */
[----:B------:R-:W-:-:S06]  /*3d30*/  WARPGROUP.ARRIVE ;  /* 0x00000000000079c5 */ /* 0x000fcc0000000000 */
[----:B------:R-:W-:Y:S03]  /*3d40*/  HGMMA.64x96x16.F32 R152, gdesc[UR20], R152, gsb0 ;  /* 0x01600000149879f0 */ /* 0x000fe60008000898 */
[----:B------:R-:W-:Y:S02]  /*3d50*/  WARPGROUP.DEPBAR.LE gsb0, 0x0 ;  /* 0x00008000000079c5 */ /* 0x000fe40000010000 */
[----:B-123--:R-:W-:-:S04]  /*3d60*/  FMNMX.FTZ R0, R152, R9, !PT ;  /* 0x0000000998007209 */ /* 0x00efc80007810000 */
[----:B------:R-:W-:-:S04]  /*3d70*/  FMNMX.FTZ R3, R153, R0, !PT ;  /* 0x0000000099037209 */ /* 0x000fc80007810000 */
[----:B------:R-:W-:-:S04]  /*3d80*/  FMNMX.FTZ R0, R156, R3, !PT ;  /* 0x000000039c007209 */ /* 0x000fc80007810000 */
[----:B------:R-:W-:-:S04]  /*3d90*/  FMNMX.FTZ R3, R157, R0, !PT ;  /* 0x000000009d037209 */ /* 0x000fc80007810000 */
[----:B------:R-:W-:-:S04]  /*3da0*/  FMNMX.FTZ R0, R160, R3, !PT ;  /* 0x00000003a0007209 */ /* 0x000fc80007810000 */
[----:B------:R-:W-:Y:S02]  /*3db0*/  FMNMX.FTZ R3, R161, R0, !PT ;  /* 0x00000000a1037209 */ /* 0x000fe40007810000 */
[----:B------:R-:W-:Y:S02]  /*3dc0*/  FMNMX.FTZ R0, R154, R12, !PT ;  /* 0x0000000c9a007209 */ /* 0x000fe40007810000 */
[----:B------:R-:W-:Y:S02]  /*3dd0*/  FMNMX.FTZ R4, R164, R3, !PT ;  /* 0x00000003a4047209 */ /* 0x000fe40007810000 */
[----:B------:R-:W-:Y:S02]  /*3de0*/  FMNMX.FTZ R3, R155, R0, !PT ;  /* 0x000000009b037209 */ /* 0x000fe40007810000 */
[----:B------:R-:W-:Y:S02]  /*3df0*/  FMNMX.FTZ R11, R165, R4, !PT ;  /* 0x00000004a50b7209 */ /* 0x000fe40007810000 */
[----:B------:R-:W-:-:S02]  /*3e00*/  FMNMX.FTZ R0, R158, R3, !PT ;  /* 0x000000039e007209 */ /* 0x000fc40007810000 */
        /* <DEDUP_REMOVED lines=31> */
[----:B------:R-:W-:-:S03]  /*4000*/  FMNMX.FTZ R0, R190, R3, !PT ;  /* 0x00000003be007209 */ /* 0x000fc60007810000 */
[----:B------:R-:W1:Y:S01]  /*4010*/  SHFL.BFLY PT, R11, R4, 0x2, 0x1f ;  /* 0x0c401f00040b7f89 */ /* 0x000e6200000e0000 */
[----:B------:R-:W-:-:S04]  /*4020*/  FMNMX.FTZ R3, R191, R0, !PT ;  /* 0x00000000bf037209 */ /* 0x000fc80007810000 */
[----:B------:R-:W-:-:S04]  /*4030*/  FMNMX.FTZ R0, R194, R3, !PT ;  /* 0x00000003c2007209 */ /* 0x000fc80007810000 */
[----:B------:R-:W-:-:S04]  /*4040*/  FMNMX.FTZ R3, R195, R0, !PT ;  /* 0x00000000c3037209 */ /* 0x000fc80007810000 */
[----:B------:R-:W-:-:S04]  /*4050*/  FMNMX.FTZ R0, R198, R3, !PT ;  /* 0x00000003c6007209 */ /* 0x000fc80007810000 */
[----:B------:R-:W-:-:S05]  /*4060*/  FMNMX.FTZ R3, R199, R0, !PT ;  /* 0x00000000c7037209 */ /* 0x000fca0007810000 */
[----:B------:R-:W2:Y:S01]  /*4070*/  SHFL.BFLY PT, R0, R3, 0x2, 0x1f ;  /* 0x0c401f0003007f89 */ /* 0x000ea200000e0000 */
[----:B-1----:R-:W-:-:S05]  /*4080*/  FMNMX.FTZ R8, R4, R11, !PT ;  /* 0x0000000b04087209 */ /* 0x002fca0007810000 */
[----:B------:R-:W1:Y:S01]  /*4090*/  SHFL.BFLY PT, R11, R8, 0x1, 0x1f ;  /* 0x0c201f00080b7f89 */ /* 0x000e6200000e0000 */
[----:B--2---:R-:W-:-:S05]  /*40a0*/  FMNMX.FTZ R10, R3, R0, !PT ;  /* 0x00000000030a7209 */ /* 0x004fca0007810000 */
[----:B------:R-:W2:Y:S01]  /*40b0*/  SHFL.BFLY PT, R13, R10, 0x1, 0x1f ;  /* 0x0c201f000a0d7f89 */ /* 0x000ea200000e0000 */
[----:B-1----:R-:W-:-:S05]  /*40c0*/  FMNMX.FTZ R0, R8, R11, !PT ;  /* 0x0000000b08007209 */ /* 0x002fca0007810000 */
[C---:B------:R-:W-:Y:S01]  /*40d0*/  FADD.FTZ R4, -R0.reuse, R9 ;  /* 0x0000000900047221 */ /* 0x040fe20000010100 */
[----:B------:R-:W-:-:S03]  /*40e0*/  FMUL.FTZ R11, R0, UR27 ;  /* 0x0000001b000b7c20 */ /* 0x000fc60008410000 */
[----:B------:R-:W-:Y:S01]  /*40f0*/  FMUL.FTZ R4, R4, UR27 ;  /* 0x0000001b04047c20 */ /* 0x000fe20008410000 */
[--C-:B------:R-:W-:Y:S01]  /*4100*/  FFMA.FTZ R156, R156, UR27, -R11.reuse ;  /* 0x0000001b9c9c7c23 */ /* 0x100fe2000801080b */
[--C-:B------:R-:W-:Y:S01]  /*4110*/  FFMA.FTZ R9, R152, UR27, -R11.reuse ;  /* 0x0000001b98097c23 */ /* 0x100fe2000801080b */
[----:B------:R-:W-:Y:S01]  /*4120*/  FFMA.FTZ R8, R153, UR27, -R11 ;  /* 0x0000001b99087c23 */ /* 0x000fe2000801080b */
[----:B------:R1:W3:Y:S01]  /*4130*/  MUFU.EX2 R6, R4 ;  /* 0x0000000400067308 */ /* 0x0002e20000000800 */
[----:B------:R-:W-:Y:S01]  /*4140*/  VIADD R153, R18, 0x8 ;  /* 0x0000000812997836 */ /* 0x000fe20000000000 */
[----:B------:R-:W-:-:S06]  /*4150*/  @!P1 PRMT R152, RZ, 0x654, R21 ;  /* 0x00000654ff989816 */ /* 0x000fcc0000000015 */
[----:B------:R-:W-:Y:S01]  /*4160*/  MUFU.EX2 R9, R9 ;  /* 0x0000000900097308 */ /* 0x000fe20000000800 */
[----:B--2---:R-:W-:Y:S01]  /*4170*/  FMNMX.FTZ R3, R10, R13, !PT ;  /* 0x0000000d0a037209 */ /* 0x004fe20007810000 */
[----:B------:R-:W-:Y:S01]  /*4180*/  FFMA.FTZ R13, R157, UR27, -R11 ;  /* 0x0000001b9d0d7c23 */ /* 0x000fe2000801080b */
[----:B-1----:R-:W-:-:S03]  /*4190*/  IADD3 R4, -R18, 0xb, RZ ;  /* 0x0000000b12047810 */ /* 0x002fc60007ffe1ff */
[C---:B------:R-:W-:Y:S01]  /*41a0*/  FADD.FTZ R12, -R3.reuse, R12 ;  /* 0x0000000c030c7221 */ /* 0x040fe20000010100 */
[----:B------:R-:W-:Y:S01]  /*41b0*/  FMUL.FTZ R157, R3, UR27 ;  /* 0x0000001b039d7c20 */ /* 0x000fe20008410000 */
[----:B------:R1:W-:Y:S01]  /*41c0*/  MUFU.EX2 R10, R156 ;  /* 0x0000009c000a7308 */ /* 0x0003e20000000800 */
[----:B------:R2:W-:Y:S06]  /*41d0*/  BAR.ARV R4, 0x100 ;  /* 0x000400040000751d */ /* 0x0005ec0000002000 */
[----:B------:R-:W-:Y:S01]  /*41e0*/  FMUL.FTZ R12, R12, UR27 ;  /* 0x0000001b0c0c7c20 */ /* 0x000fe20008410000 */
[--C-:B------:R-:W-:Y:S01]  /*41f0*/  FFMA.FTZ R15, R154, UR27, -R157.reuse ;  /* 0x0000001b9a0f7c23 */ /* 0x100fe2000801089d */
[--C-:B------:R-:W-:Y:S01]  /*4200*/  FFMA.FTZ R14, R155, UR27, -R157.reuse ;  /* 0x0000001b9b0e7c23 */ /* 0x100fe2000801089d */
[--C-:B-1----:R-:W-:Y:S01]  /*4210*/  FFMA.FTZ R156, R159, UR27, -R157.reuse ;  /* 0x0000001b9f9c7c23 */ /* 0x102fe2000801089d */
[----:B------:R-:W-:Y:S01]  /*4220*/  FFMA.FTZ R158, R158, UR27, -R157 ;  /* 0x0000001b9e9e7c23 */ /* 0x000fe2000801089d */
[----:B------:R1:W-:Y:S01]  /*4230*/  @!P1 SYNCS.ARRIVE.TRANS64.RED.A1T0 RZ, [R152+URZ], RZ ;  /* 0x000000ff98ff99a7 */ /* 0x0003e2000810043f */
[----:B------:R-:W4:Y:S01]  /*4240*/  MUFU.EX2 R12, R12 ;  /* 0x0000000c000c7308 */ /* 0x000f220000000800 */
[-C--:B---3--:R-:W-:Y:S01]  /*4250*/  FMUL.FTZ R24, R24, R6.reuse ;  /* 0x0000000618187220 */ /* 0x088fe20000410000 */
[-C--:B------:R-:W-:Y:S01]  /*4260*/  FMUL.FTZ R25, R25, R6.reuse ;  /* 0x0000000619197220 */ /* 0x080fe20000410000 */
[-C--:B------:R-:W-:Y:S01]  /*4270*/  FMUL.FTZ R28, R28, R6.reuse ;  /* 0x000000061c1c7220 */ /* 0x080fe20000410000 */
[-C--:B------:R-:W-:Y:S01]  /*4280*/  FMUL.FTZ R29, R29, R6.reuse ;  /* 0x000000061d1d7220 */ /* 0x080fe20000410000 */
[-C--:B------:R-:W-:Y:S01]  /*4290*/  FMUL.FTZ R32, R32, R6.reuse ;  /* 0x0000000620207220 */ /* 0x080fe20000410000 */
[-C--:B------:R-:W-:Y:S01]  /*42a0*/  FMUL.FTZ R33, R33, R6.reuse ;  /* 0x0000000621217220 */ /* 0x080fe20000410000 */
[-C--:B------:R-:W-:Y:S01]  /*42b0*/  FMUL.FTZ R36, R36, R6.reuse ;  /* 0x0000000624247220 */ /* 0x080fe20000410000 */
[----:B------:R-:W1:Y:S01]  /*42c0*/  MUFU.EX2 R8, R8 ;  /* 0x0000000800087308 */ /* 0x000e620000000800 */
[-C--:B------:R-:W-:Y:S01]  /*42d0*/  FMUL.FTZ R37, R37, R6.reuse ;  /* 0x0000000625257220 */ /* 0x080fe20000410000 */
[-C--:B------:R-:W-:Y:S01]  /*42e0*/  FMUL.FTZ R40, R40, R6.reuse ;  /* 0x0000000628287220 */ /* 0x080fe20000410000 */
[-C--:B------:R-:W-:Y:S01]  /*42f0*/  FMUL.FTZ R41, R41, R6.reuse ;  /* 0x0000000629297220 */ /* 0x080fe20000410000 */
[-C--:B------:R-:W-:Y:S01]  /*4300*/  FMUL.FTZ R44, R44, R6.reuse ;  /* 0x000000062c2c7220 */ /* 0x080fe20000410000 */
[-C--:B------:R-:W-:Y:S01]  /*4310*/  FMUL.FTZ R45, R45, R6.reuse ;  /* 0x000000062d2d7220 */ /* 0x080fe20000410000 */
[-C--:B------:R-:W-:Y:S01]  /*4320*/  FMUL.FTZ R48, R48, R6.reuse ;  /* 0x0000000630307220 */ /* 0x080fe20000410000 */
[-C--:B------:R-:W-:Y:S01]  /*4330*/  FMUL.FTZ R49, R49, R6.reuse ;  /* 0x0000000631317220 */ /* 0x080fe20000410000 */
[----:B------:R-:W3:Y:S01]  /*4340*/  MUFU.EX2 R13, R13 ;  /* 0x0000000d000d7308 */ /* 0x000ee20000000800 */
        /* <DEDUP_REMOVED lines=15> */
[----:B------:R-:W5:Y:S01]  /*4440*/  MUFU.EX2 R14, R14 ;  /* 0x0000000e000e7308 */ /* 0x000f620000000800 */
[----:B------:R5:W-:Y:S01]  /*4450*/  BAR.SYNC.DEFER_BLOCKING R153, 0x100 ;  /* 0x000400990000751d */ /* 0x000be20000010000 */
[-C--:B------:R-:W-:Y:S01]  /*4460*/  FMUL.FTZ R80, R80, R6.reuse ;  /* 0x0000000650507220 */ /* 0x080fe20000410000 */
[-C--:B------:R-:W-:Y:S01]  /*4470*/  FMUL.FTZ R81, R81, R6.reuse ;  /* 0x0000000651517220 */ /* 0x080fe20000410000 */
[-C--:B------:R-:W-:Y:S01]  /*4480*/  FMUL.FTZ R84, R84, R6.reuse ;  /* 0x0000000654547220 */ /* 0x080fe20000410000 */
[-C--:B------:R-:W-:Y:S01]  /*4490*/  FMUL.FTZ R85, R85, R6.reuse ;  /* 0x0000000655557220 */ /* 0x080fe20000410000 */
[-C--:B------:R-:W-:Y:S01]  /*44a0*/  FMUL.FTZ R88, R88, R6.reuse ;  /* 0x0000000658587220 */ /* 0x080fe20000410000 */
[-C--:B------:R-:W-:Y:S01]  /*44b0*/  FMUL.FTZ R89, R89, R6.reuse ;  /* 0x0000000659597220 */ /* 0x080fe20000410000 */
[----:B------:R2:W-:Y:S01]  /*44c0*/  MUFU.EX2 R21, R158 ;  /* 0x0000009e00157308 */ /* 0x0005e20000000800 */
        /* <DEDUP_REMOVED lines=31> */
[-C--:B----4-:R-:W-:Y:S01]  /*46c0*/  FMUL.FTZ R26, R26, R12.reuse ;  /* 0x0000000c1a1a7220 */ /* 0x090fe20000410000 */
        /* <DEDUP_REMOVED lines=63> */
[----:B-1----:R-:W-:Y:S01]  /*4ac0*/  F2FP.F16.F32.PACK_AB R152, R8, R9 ;  /* 0x000000090898723e */ /* 0x002fe200000000ff */
[--C-:B--2---:R-:W-:Y:S01]  /*4ad0*/  FFMA.FTZ R158, R160, UR27, -R11.reuse ;  /* 0x0000001ba09e7c23 */ /* 0x104fe2000801080b */
[----:B---3--:R-:W-:Y:S01]  /*4ae0*/  F2FP.F16.F32.PACK_AB R154, R13, R10 ;  /* 0x0000000a0d9a723e */ /* 0x008fe200000000ff */
[--C-:B------:R-:W-:Y:S01]  /*4af0*/  FFMA.FTZ R159, R161, UR27, -R11.reuse ;  /* 0x0000001ba19f7c23 */ /* 0x100fe2000801080b */
[----:B-----5:R-:W-:Y:S01]  /*4b00*/  F2FP.F16.F32.PACK_AB R153, R14, R15 ;  /* 0x0000000f0e99723e */ /* 0x020fe200000000ff */
[--C-:B------:R-:W-:Y:S01]  /*4b10*/  FFMA.FTZ R160, R164, UR27, -R11.reuse ;  /* 0x0000001ba4a07c23 */ /* 0x100fe2000801080b */
[----:B------:R-:W-:Y:S01]  /*4b20*/  F2FP.F16.F32.PACK_AB R155, R156, R21 ;  /* 0x000000159c9b723e */ /* 0x000fe200000000ff */
[----:B------:R-:W-:Y:S01]  /*4b30*/  FFMA.FTZ R161, R165, UR27, -R11 ;  /* 0x0000001ba5a17c23 */ /* 0x000fe2000801080b */
[--C-:B------:R-:W-:Y:S01]  /*4b40*/  FFMA.FTZ R162, R162, UR27, -R157.reuse ;  /* 0x0000001ba2a27c23 */ /* 0x100fe2000801089d */
[--C-:B------:R-:W-:Y:S01]  /*4b50*/  FFMA.FTZ R163, R163, UR27, -R157.reuse ;  /* 0x0000001ba3a37c23 */ /* 0x100fe2000801089d */
[----:B------:R-:W-:Y:S01]  /*4b60*/  WARPGROUP.ARRIVE ;  /* 0x00000000000079c5 */ /* 0x000fe20000000000 */
[--C-:B------:R-:W-:Y:S01]  /*4b70*/  FFMA.FTZ R164, R166, UR27, -R157.reuse ;  /* 0x0000001ba6a47c23 */ /* 0x100fe2000801089d */
[----:B------:R-:W-:Y:S01]  /*4b80*/  FFMA.FTZ R165, R167, UR27, -R157 ;  /* 0x0000001ba7a57c23 */ /* 0x000fe2000801089d */
[----:B------:R-:W-:Y:S01]  /*4b90*/  MUFU.EX2 R158, R158 ;  /* 0x0000009e009e7308 */ /* 0x000fe20000000800 */
[--C-:B------:R-:W-:Y:S01]  /*4ba0*/  FFMA.FTZ R166, R168, UR27, -R11.reuse ;  /* 0x0000001ba8a67c23 */ /* 0x100fe2000801080b */
[--C-:B------:R-:W-:Y:S01]  /*4bb0*/  FFMA.FTZ R167, R169, UR27, -R11.reuse ;  /* 0x0000001ba9a77c23 */ /* 0x100fe2000801080b */
[----:B------:R-:W-:Y:S01]  /*4bc0*/  HGMMA.64x256x16.F32 R24, R152, gdesc[UR4].tnspB, R24, gsb0 ;  /* 0x43e0000498187df0 */ /* 0x000fe20008000818 */
[----:B------:R-:W-:Y:S01]  /*4bd0*/  UIADD3 UR6, UR10, 0x80, URZ ;  /* 0x000000800a067890 */ /* 0x000fe2000fffe03f */
[--C-:B------:R-:W-:Y:S01]  /*4be0*/  FFMA.FTZ R168, R172, UR27, -R11.reuse ;  /* 0x0000001baca87c23 */ /* 0x100fe2000801080b */
[----:B------:R-:W-:Y:S01]  /*4bf0*/  UMOV UR7, 0x40000040 ;  /* 0x4000004000077882 */ /* 0x000fe20000000000 */
[----:B------:R-:W-:Y:S01]  /*4c00*/  FFMA.FTZ R169, R173, UR27, -R11 ;  /* 0x0000001bada97c23 */ /* 0x000fe2000801080b */
[----:B------:R-:W1:Y:S01]  /*4c10*/  MUFU.EX2 R159, R159 ;  /* 0x0000009f009f7308 */ /* 0x000e620000000800 */
[--C-:B------:R-:W-:Y:S01]  /*4c20*/  FFMA.FTZ R170, R170, UR27, -R157.reuse ;  /* 0x0000001baaaa7c23 */ /* 0x100fe2000801089d */
[--C-:B------:R-:W-:Y:S01]  /*4c30*/  FFMA.FTZ R171, R171, UR27, -R157.reuse ;  /* 0x0000001babab7c23 */ /* 0x100fe2000801089d */
[--C-:B------:R-:W-:Y:S01]  /*4c40*/  FFMA.FTZ R172, R174, UR27, -R157.reuse ;  /* 0x0000001baeac7c23 */ /* 0x100fe2000801089d */
[----:B------:R-:W-:Y:S01]  /*4c50*/  FFMA.FTZ R173, R175, UR27, -R157 ;  /* 0x0000001bafad7c23 */ /* 0x000fe2000801089d */
[--C-:B------:R-:W-:Y:S01]  /*4c60*/  FFMA.FTZ R174, R176, UR27, -R11.reuse ;  /* 0x0000001bb0ae7c23 */ /* 0x100fe2000801080b */
[--C-:B------:R-:W-:Y:S01]  /*4c70*/  FFMA.FTZ R175, R177, UR27, -R11.reuse ;  /* 0x0000001bb1af7c23 */ /* 0x100fe2000801080b */
[--C-:B------:R-:W-:Y:S01]  /*4c80*/  FFMA.FTZ R176, R180, UR27, -R11.reuse ;  /* 0x0000001bb4b07c23 */ /* 0x100fe2000801080b */
[----:B------:R-:W-:Y:S01]  /*4c90*/  MUFU.EX2 R160, R160 ;  /* 0x000000a000a07308 */ /* 0x000fe20000000800 */
[----:B------:R-:W-:Y:S01]  /*4ca0*/  FFMA.FTZ R177, R181, UR27, -R11 ;  /* 0x0000001bb5b17c23 */ /* 0x000fe2000801080b */
[--C-:B------:R-:W-:Y:S01]  /*4cb0*/  FFMA.FTZ R178, R178, UR27, -R157.reuse ;  /* 0x0000001bb2b27c23 */ /* 0x100fe2000801089d */
[--C-:B------:R-:W-:Y:S01]  /*4cc0*/  FFMA.FTZ R179, R179, UR27, -R157.reuse ;  /* 0x0000001bb3b37c23 */ /* 0x100fe2000801089d */
[--C-:B------:R-:W-:Y:S01]  /*4cd0*/  FFMA.FTZ R180, R182, UR27, -R157.reuse ;  /* 0x0000001bb6b47c23 */ /* 0x100fe2000801089d */
[----:B------:R-:W-:Y:S01]  /*4ce0*/  FFMA.FTZ R181, R183, UR27, -R157 ;  /* 0x0000001bb7b57c23 */ /* 0x000fe2000801089d */
[--C-:B------:R-:W-:Y:S01]  /*4cf0*/  FFMA.FTZ R182, R184, UR27, -R11.reuse ;  /* 0x0000001bb8b67c23 */ /* 0x100fe2000801080b */
[--C-:B------:R-:W-:Y:S01]  /*4d00*/  FFMA.FTZ R183, R185, UR27, -R11.reuse ;  /* 0x0000001bb9b77c23 */ /* 0x100fe2000801080b */
[----:B------:R-:W-:Y:S01]  /*4d10*/  MUFU.EX2 R161, R161 ;  /* 0x000000a100a17308 */ /* 0x000fe20000000800 */
[--C-:B------:R-:W-:Y:S01]  /*4d20*/  FFMA.FTZ R184, R188, UR27, -R11.reuse ;  /* 0x0000001bbcb87c23 */ /* 0x100fe2000801080b */
[----:B------:R-:W-:Y:S01]  /*4d30*/  FFMA.FTZ R185, R189, UR27, -R11 ;  /* 0x0000001bbdb97c23 */ /* 0x000fe2000801080b */
[--C-:B------:R-:W-:Y:S01]  /*4d40*/  FFMA.FTZ R186, R186, UR27, -R157.reuse ;  /* 0x0000001bbaba7c23 */ /* 0x100fe2000801089d */
[--C-:B------:R-:W-:Y:S01]  /*4d50*/  FFMA.FTZ R187, R187, UR27, -R157.reuse ;  /* 0x0000001bbbbb7c23 */ /* 0x100fe2000801089d */
[--C-:B------:R-:W-:Y:S01]  /*4d60*/  FFMA.FTZ R188, R190, UR27, -R157.reuse ;  /* 0x0000001bbebc7c23 */ /* 0x100fe2000801089d */
[----:B------:R-:W-:Y:S01]  /*4d70*/  FFMA.FTZ R189, R191, UR27, -R157 ;  /* 0x0000001bbfbd7c23 */ /* 0x000fe2000801089d */
[--C-:B------:R-:W-:Y:S01]  /*4d80*/  FFMA.FTZ R191, R193, UR27, -R11.reuse ;  /* 0x0000001bc1bf7c23 */ /* 0x100fe2000801080b */
[----:B------:R-:W-:Y:S01]  /*4d90*/  MUFU.EX2 R162, R162 ;  /* 0x000000a200a27308 */ /* 0x000fe20000000800 */
[----:B------:R-:W-:Y:S01]  /*4da0*/  FFMA.FTZ R190, R192, UR27, -R11 ;  /* 0x0000001bc0be7c23 */ /* 0x000fe2000801080b */
[----:B------:R-:W-:Y:S01]  /*4db0*/  FFMA.FTZ R193, R194, UR27, -R157 ;  /* 0x0000001bc2c17c23 */ /* 0x000fe2000801089d */
[----:B------:R-:W-:Y:S01]  /*4dc0*/  FFMA.FTZ R192, R196, UR27, -R11 ;  /* 0x0000001bc4c07c23 */ /* 0x000fe2000801080b */
[----:B------:R-:W-:Y:S01]  /*4dd0*/  FFMA.FTZ R194, R195, UR27, -R157 ;  /* 0x0000001bc3c27c23 */ /* 0x000fe2000801089d */
[----:B------:R-:W-:Y:S01]  /*4de0*/  FFMA.FTZ R11, R197, UR27, -R11 ;  /* 0x0000001bc50b7c23 */ /* 0x000fe2000801080b */
[--C-:B------:R-:W-:Y:S01]  /*4df0*/  FFMA.FTZ R195, R198, UR27, -R157.reuse ;  /* 0x0000001bc6c37c23 */ /* 0x100fe2000801089d */
[----:B------:R-:W-:Y:S01]  /*4e00*/  FFMA.FTZ R196, R199, UR27, -R157 ;  /* 0x0000001bc7c47c23 */ /* 0x000fe2000801089d */
[----:B------:R-:W2:Y:S01]  /*4e10*/  MUFU.EX2 R163, R163 ;  /* 0x000000a300a37308 */ /* 0x000ea20000000800 */
[----:B------:R-:W-:Y:S01]  /*4e20*/  FFMA.FTZ R5, R6, R5, R9 ;  /* 0x0000000506057223 */ /* 0x000fe20000010009 */
[----:B------:R-:W-:Y:S01]  /*4e30*/  FFMA.FTZ R7, R12, R7, R15 ;  /* 0x000000070c077223 */ /* 0x000fe2000001000f */
[----:B------:R-:W-:-:S02]  /*4e40*/  IMAD.MOV.U32 R12, RZ, RZ, R3 ;  /* 0x000000ffff0c7224 */ /* 0x000fc400078e0003 */
[----:B------:R-:W-:Y:S01]  /*4e50*/  FADD.FTZ R5, R8, R5 ;  /* 0x0000000508057221 */ /* 0x000fe20000010000 */
[----:B------:R-:W-:Y:S01]  /*4e60*/  FADD.FTZ R14, R14, R7 ;  /* 0x000000070e0e7221 */ /* 0x000fe20000010000 */
[----:B------:R-:W-:Y:S01]  /*4e70*/  IMAD.MOV.U32 R9, RZ, RZ, R0 ;  /* 0x000000ffff097224 */ /* 0x000fe200078e0000 */
[----:B------:R-:W-:Y:S01]  /*4e80*/  MUFU.EX2 R164, R164 ;  /* 0x000000a400a47308 */ /* 0x000fe20000000800 */
[----:B------:R-:W-:Y:S01]  /*4e90*/  FADD.FTZ R10, R10, R5 ;  /* 0x000000050a0a7221 */ /* 0x000fe20000010000 */
[----:B------:R-:W-:-:S03]  /*4ea0*/  FADD.FTZ R21, R21, R14 ;  /* 0x0000000e15157221 */ /* 0x000fc60000010000 */
[----:B------:R-:W-:Y:S01]  /*4eb0*/  FADD.FTZ R13, R13, R10 ;  /* 0x0000000a0d0d7221 */ /* 0x000fe20000010000 */
[----:B------:R-:W-:Y:S02]  /*4ec0*/  FADD.FTZ R21, R156, R21 ;  /* 0x000000159c157221 */ /* 0x000fe40000010000 */
[----:B------:R-:W3:Y:S08]  /*4ed0*/  MUFU.EX2 R165, R165 ;  /* 0x000000a500a57308 */ /* 0x000ef00000000800 */
[----:B------:R-:W-:Y:S08]  /*4ee0*/  MUFU.EX2 R166, R166 ;  /* 0x000000a600a67308 */ /* 0x000ff00000000800 */
[----:B------:R-:W4:Y:S08]  /*4ef0*/  MUFU.EX2 R167, R167 ;  /* 0x000000a700a77308 */ /* 0x000f300000000800 */
[----:B------:R-:W-:Y:S08]  /*4f00*/  MUFU.EX2 R168, R168 ;  /* 0x000000a800a87308 */ /* 0x000ff00000000800 */
[----:B------:R-:W-:Y:S08]  /*4f10*/  MUFU.EX2 R169, R169 ;  /* 0x000000a900a97308 */ /* 0x000ff00000000800 */
[----:B------:R-:W-:Y:S08]  /*4f20*/  MUFU.EX2 R170, R170 ;  /* 0x000000aa00aa7308 */ /* 0x000ff00000000800 */
[----:B------:R-:W5:Y:S08]  /*4f30*/  MUFU.EX2 R171, R171 ;  /* 0x000000ab00ab7308 */ /* 0x000f700000000800 */
[----:B------:R-:W-:Y:S08]  /*4f40*/  MUFU.EX2 R172, R172 ;  /* 0x000000ac00ac7308 */ /* 0x000ff00000000800 */
[----:B------:R-:W5:Y:S08]  /*4f50*/  MUFU.EX2 R173, R173 ;  /* 0x000000ad00ad7308 */ /* 0x000f700000000800 */
[----:B------:R-:W-:Y:S08]  /*4f60*/  MUFU.EX2 R174, R174 ;  /* 0x000000ae00ae7308 */ /* 0x000ff00000000800 */
[----:B------:R-:W5:Y:S08]  /*4f70*/  MUFU.EX2 R175, R175 ;  /* 0x000000af00af7308 */ /* 0x000f700000000800 */
        /* <DEDUP_REMOVED lines=16> */
[----:B------:R-:W-:Y:S01]  /*5080*/  MUFU.EX2 R192, R192 ;  /* 0x000000c000c07308 */ /* 0x000fe20000000800 */
[----:B------:R-:W-:-:S02]  /*5090*/  WARPGROUP.DEPBAR.LE gsb0, 0x0 ;  /* 0x00008000000079c5 */ /* 0x000fc40000010000 */
[----:B-1----:R-:W-:Y:S01]  /*50a0*/  F2FP.F16.F32.PACK_AB R152, R159, R158 ;  /* 0x0000009e9f98723e */ /* 0x002fe200000000ff */
[----:B------:R-:W-:Y:S01]  /*50b0*/  FADD.FTZ R158, R158, R13 ;  /* 0x0000000d9e9e7221 */ /* 0x000fe20000010000 */
[----:B--2---:R-:W-:Y:S01]  /*50c0*/  F2FP.F16.F32.PACK_AB R153, R163, R162 ;  /* 0x000000a2a399723e */ /* 0x004fe200000000ff */
[----:B------:R-:W-:Y:S01]  /*50d0*/  FADD.FTZ R162, R162, R21 ;  /* 0x00000015a2a27221 */ /* 0x000fe20000010000 */
[----:B------:R-:W-:Y:S01]  /*50e0*/  F2FP.F16.F32.PACK_AB R154, R161, R160 ;  /* 0x000000a0a19a723e */ /* 0x000fe200000000ff */
[----:B------:R-:W-:Y:S01]  /*50f0*/  MUFU.EX2 R11, R11 ;  /* 0x0000000b000b7308 */ /* 0x000fe20000000800 */
[----:B---3--:R-:W-:Y:S01]  /*5100*/  F2FP.F16.F32.PACK_AB R155, R165, R164 ;  /* 0x000000a4a59b723e */ /* 0x008fe200000000ff */
        /* <DEDUP_REMOVED lines=11> */
[----:B------:R-:W1:Y:S08]  /*51c0*/  MUFU.EX2 R194, R194 ;  /* 0x000000c200c27308 */ /* 0x000e700000000800 */
[----:B------:R-:W-:Y:S08]  /*51d0*/  MUFU.EX2 R195, R195 ;  /* 0x000000c300c37308 */ /* 0x000ff00000000800 */
[----:B------:R-:W2:Y:S01]  /*51e0*/  MUFU.EX2 R196, R196 ;  /* 0x000000c400c47308 */ /* 0x000ea20000000800 */
[----:B------:R-:W-:-:S02]  /*51f0*/  WARPGROUP.DEPBAR.LE gsb0, 0x0 ;  /* 0x00008000000079c5 */ /* 0x000fc40000010000 */
[----:B----4-:R-:W-:Y:S01]  /*5200*/  F2FP.F16.F32.PACK_AB R152, R167, R166 ;  /* 0x000000a6a798723e */ /* 0x010fe200000000ff */
[----:B------:R-:W-:Y:S01]  /*5210*/  FADD.FTZ R166, R166, R161 ;  /* 0x000000a1a6a67221 */ /* 0x000fe20000010000 */
[----:B-----5:R-:W-:Y:S01]  /*5220*/  F2FP.F16.F32.PACK_AB R153, R171, R170 ;  /* 0x000000aaab99723e */ /* 0x020fe200000000ff */
[----:B------:R-:W-:Y:S01]  /*5230*/  FADD.FTZ R170, R170, R165 ;  /* 0x000000a5aaaa7221 */ /* 0x000fe20000010000 */
[----:B------:R-:W-:Y:S01]  /*5240*/  F2FP.F16.F32.PACK_AB R154, R169, R168 ;  /* 0x000000a8a99a723e */ /* 0x000fe200000000ff */
[----:B------:R-:W-:Y:S01]  /*5250*/  FADD.FTZ R167, R167, R166 ;  /* 0x000000a6a7a77221 */ /* 0x000fe20000010000 */
[----:B------:R-:W-:Y:S01]  /*5260*/  F2FP.F16.F32.PACK_AB R155, R173, R172 ;  /* 0x000000acad9b723e */ /* 0x000fe200000000ff */
[----:B------:R-:W-:Y:S02]  /*5270*/  FADD.FTZ R171, R171, R170 ;  /* 0x000000aaabab7221 */ /* 0x000fe40000010000 */
[----:B------:R-:W-:Y:S01]  /*5280*/  FADD.FTZ R168, R168, R167 ;  /* 0x000000a7a8a87221 */ /* 0x000fe20000010000 */
[----:B------:R-:W-:Y:S01]  /*5290*/  WARPGROUP.ARRIVE ;  /* 0x00000000000079c5 */ /* 0x000fe20000000000 */
[----:B------:R-:W-:-:S02]  /*52a0*/  FADD.FTZ R172, R172, R171 ;  /* 0x000000abacac7221 */ /* 0x000fc40000010000 */
[----:B------:R-:W-:Y:S02]  /*52b0*/  FADD.FTZ R169, R169, R168 ;  /* 0x000000a8a9a97221 */ /* 0x000fe40000010000 */
[----:B------:R-:W-:Y:S01]  /*52c0*/  FADD.FTZ R173, R173, R172 ;  /* 0x000000acadad7221 */ /* 0x000fe20000010000 */
        /* <DEDUP_REMOVED lines=44> */
[----:B--2---:R-:W-:Y:S01]  /*5590*/  F2FP.F16.F32.PACK_AB R155, R196, R195 ;  /* 0x000000c3c49b723e */ /* 0x004fe200000000ff */
        /* <DEDUP_REMOVED lines=9> */
[----:B------:R-:W-:Y:S05]  /*5630*/  @P2 BRA `(.L_x_143) ;  /* 0xffffffdc00182947 */ /* 0x000fea000383ffff */
.L_x_134:
[----:B------:R-:W3:Y:S01]  /*5640*/  SHFL.BFLY PT, R6, R5, 0x2, 0x1f ;  /* 0x0c401f0005067f89 */ /* 0x000ee200000e0000 */
[C---:B------:R-:W-:Y:S01]  /*5650*/  IADD3 R10, P0, R16.reuse, 0x20, RZ ;  /* 0x00000020100a7810 */ /* 0x040fe20007f1e0ff */
[----:B------:R-:W-:Y:S01]  /*5660*/  UIADD3 UR34, -UR37, URZ, URZ ;  /* 0x0000003f25227290 */ /* 0x000fe2000fffe13f */
[----:B------:R-:W-:Y:S01]  /*5670*/  IADD3 R165, P3, R16, 0x4000, RZ ;  /* 0x0000400010a57810 */ /* 0x000fe20007f7e0ff */
[----:B------:R-:W4:Y:S01]  /*5680*/  SHFL.BFLY PT, R8, R7, 0x2, 0x1f ;  /* 0x0c401f0007087f89 */ /* 0x000f2200000e0000 */
[----:B------:R-:W-:Y:S01]  /*5690*/  LOP3.LUT R9, R10, 0x380, RZ, 0xc0, !PT ;  /* 0x000003800a097812 */ /* 0x000fe200078ec0ff */
[----:B------:R-:W-:Y:S01]  /*56a0*/  ULDC UR4, c[0x0][0xea8] ;  /* 0x0003aa0000047ab9 */ /* 0x000fe20000000800 */
[C---:B------:R-:W-:Y:S01]  /*56b0*/  IADD3 R11, P2, R16.reuse, 0x4060, RZ ;  /* 0x00004060100b7810 */ /* 0x040fe20007f5e0ff */
[----:B------:R-:W-:Y:S01]  /*56c0*/  UIADD3 UR35, -UR36, URZ, URZ ;  /* 0x0000003f24237290 */ /* 0x000fe2000fffe13f */
[----:B------:R-:W-:Y:S01]  /*56d0*/  LOP3.LUT R164, R165, 0x380, RZ, 0xc0, !PT ;  /* 0x00000380a5a47812 */ /* 0x000fe200078ec0ff */
[----:B------:R-:W-:Y:S01]  /*56e0*/  UIMAD UR34, UR4, UR34, UR43 ;  /* 0x00000022042272a4 */ /* 0x000fe2000f8e022b */
[----:B------:R-:W-:Y:S01]  /*56f0*/  IADD3 R163, P1, R16, 0x40, RZ ;  /* 0x0000004010a37810 */ /* 0x000fe20007f3e0ff */
[----:B------:R-:W-:Y:S01]  /*5700*/  ULDC.64 UR8, c[0x0][0xc70] ;  /* 0x00031c0000087ab9 */ /* 0x000fe20000000a00 */
[----:B------:R-:W-:Y:S01]  /*5710*/  SHF.R.U64 R164, R164, 0x3, RZ ;  /* 0x00000003a4a47819 */ /* 0x000fe200000012ff */
[----:B------:R-:W-:Y:S01]  /*5720*/  ULDC UR4, c[0x0][0xeb4] ;  /* 0x0003ad0000047ab9 */ /* 0x000fe20000000800 */
[----:B------:R-:W-:Y:S01]  /*5730*/  IADD3 R12, P4, R16, 0x60, RZ ;  /* 0x00000060100c7810 */ /* 0x000fe20007f9e0ff */
[----:B------:R-:W-:Y:S01]  /*5740*/  UIMAD UR35, UR4, UR35, UR37 ;  /* 0x00000023042372a4 */ /* 0x000fe2000f8e0225 */
[----:B------:R-:W-:Y:S01]  /*5750*/  LOP3.LUT R164, R164, R165, RZ, 0x3c, !PT ;  /* 0x000000a5a4a47212 */ /* 0x000fe200078e3cff */
[----:B------:R-:W-:Y:S01]  /*5760*/  IMAD.X R165, RZ, RZ, R17, P3 ;  /* 0x000000ffffa57224 */ /* 0x000fe200018e0611 */
[----:B------:R-:W-:Y:S01]  /*5770*/  IADD3 R177, P3, R16, 0x8060, RZ ;  /* 0x0000806010b17810 */ /* 0x000fe20007f7e0ff */
[----:B------:R-:W-:Y:S01]  /*5780*/  USHF.L.U32 UR34, UR34, 0x7, URZ ;  /* 0x0000000722227899 */ /* 0x000fe2000800063f */
[----:B------:R-:W-:Y:S01]  /*5790*/  LOP3.LUT R162, R163, 0x380, RZ, 0xc0, !PT ;  /* 0x00000380a3a27812 */ /* 0x000fe200078ec0ff */
[----:B------:R-:W-:Y:S01]  /*57a0*/  USHF.R.S32.HI UR4, URZ, 0x1f, UR35 ;  /* 0x0000001f3f047899 */ /* 0x000fe20008011423 */
[----:B------:R-:W-:Y:S01]  /*57b0*/  LOP3.LUT R176, R177, 0x380, RZ, 0xc0, !PT ;  /* 0x00000380b1b07812 */ /* 0x000fe200078ec0ff */
[----:B---3--:R-:W-:Y:S01]  /*57c0*/  FADD.FTZ R6, R6, R5 ;  /* 0x0000000506067221 */ /* 0x008fe20000010000 */
[----:B------:R-:W-:Y:S01]  /*57d0*/  LOP3.LUT R5, R12, 0x380, RZ, 0xc0, !PT ;  /* 0x000003800c057812 */ /* 0x000fe200078ec0ff */
[----:B------:R-:W-:Y:S01]  /*57e0*/  UIMAD UR6, UR4, UR8, URZ ;  /* 0x00000008040672a4 */ /* 0x000fe2000f8e023f */
[----:B------:R-:W-:Y:S01]  /*57f0*/  SHF.R.U64 R176, R176, 0x3, RZ ;  /* 0x00000003b0b07819 */ /* 0x000fe200000012ff */
[----:B----4-:R-:W-:Y:S01]  /*5800*/  FADD.FTZ R8, R8, R7 ;  /* 0x0000000708087221 */ /* 0x010fe20000010000 */
[----:B------:R-:W3:Y:S01]  /*5810*/  SHFL.BFLY PT, R169, R6, 0x1, 0x1f ;  /* 0x0c201f0006a97f89 */ /* 0x000ee200000e0000 */
[----:B------:R-:W-:Y:S01]  /*5820*/  SHF.R.U64 R7, R9, 0x3, RZ ;  /* 0x0000000309077819 */ /* 0x000fe200000012ff */
[----:B------:R-:W-:Y:S01]  /*5830*/  UIMAD.WIDE.U32 UR4, UR35, UR8, URZ ;  /* 0x00000008230472a5 */ /* 0x000fe2000f8e003f */
[----:B------:R-:W-:Y:S01]  /*5840*/  IADD3 R9, P6, R16, 0x4020, RZ ;  /* 0x0000402010097810 */ /* 0x000fe20007fde0ff */
[----:B------:R-:W4:Y:S01]  /*5850*/  SHFL.BFLY PT, R167, R8, 0x1, 0x1f ;  /* 0x0c201f0008a77f89 */ /* 0x000f2200000e0000 */
[----:B------:R-:W-:Y:S01]  /*5860*/  SHF.R.U64 R162, R162, 0x3, RZ ;  /* 0x00000003a2a27819 */ /* 0x000fe200000012ff */
[----:B------:R-:W-:Y:S01]  /*5870*/  ULDC UR7, c[0x0][0xb88] ;  /* 0x0002e20000077ab9 */ /* 0x000fe20000000800 */
[----:B------:R-:W-:Y:S01]  /*5880*/  SHF.R.U64 R5, R5, 0x3, RZ ;  /* 0x0000000305057819 */ /* 0x000fe200000012ff */
[----:B------:R5:W-:Y:S06]  /*5890*/  BAR.ARV R4, 0x100 ;  /* 0x000400040000751d */ /* 0x000bec0000002000 */
[----:B------:R-:W-:Y:S01]  /*58a0*/  LOP3.LUT R176, R176, R177, RZ, 0x3c, !PT ;  /* 0x000000b1b0b07212 */ /* 0x000fe200078e3cff */
[----:B------:R-:W-:Y:S01]  /*58b0*/  UIMAD UR6, UR35, UR9, UR6 ;  /* 0x00000009230672a4 */ /* 0x000fe2000f8e0206 */
[----:B------:R-:W-:Y:S01]  /*58c0*/  LOP3.LUT R162, R162, R163, RZ, 0x3c, !PT ;  /* 0x000000a3a2a27212 */ /* 0x000fe200078e3cff */
[----:B------:R-:W-:Y:S01]  /*58d0*/  IMAD.X R163, RZ, RZ, R17, P1 ;  /* 0x000000ffffa37224 */ /* 0x000fe200008e0611 */
[----:B------:R-:W-:Y:S01]  /*58e0*/  IADD3.X R177, RZ, R17, RZ, P3, !PT ;  /* 0x00000011ffb17210 */ /* 0x000fe20001ffe4ff */
[----:B------:R-:W-:Y:S06]  /*58f0*/  BAR.ARV 0x8, 0x120 ;  /* 0x0204800000007b1d */ /* 0x000fec0000002000 */
[----:B---3--:R-:W-:Y:S01]  /*5900*/  FADD.FTZ R169, R6, R169 ;  /* 0x000000a906a97221 */ /* 0x008fe20000010000 */
[----:B------:R-:W-:Y:S01]  /*5910*/  LOP3.LUT R6, R7, R10, RZ, 0x3c, !PT ;  /* 0x0000000a07067212 */ /* 0x000fe200078e3cff */
[----:B------:R-:W-:Y:S01]  /*5920*/  IMAD.X R7, RZ, RZ, R17, P0 ;  /* 0x000000ffff077224 */ /* 0x000fe200000e0611 */
[----:B------:R-:W-:Y:S01]  /*5930*/  LOP3.LUT R10, R11, 0x380, RZ, 0xc0, !PT ;  /* 0x000003800b0a7812 */ /* 0x000fe200078ec0ff */
[----:B----4-:R-:W-:Y:S01]  /*5940*/  FADD.FTZ R167, R8, R167 ;  /* 0x000000a708a77221 */ /* 0x010fe20000010000 */
[----:B------:R-:W-:Y:S01]  /*5950*/  LOP3.LUT R8, R9, 0x380, RZ, 0xc0, !PT ;  /* 0x0000038009087812 */ /* 0x000fe200078ec0ff */
[----:B------:R-:W-:Y:S01]  /*5960*/  BAR.SYNC.DEFER_BLOCKING 0x1, 0x100 ;  /* 0x0044000000007b1d */ /* 0x000fe20000010000 */
[----:B------:R-:W-:-:S02]  /*5970*/  SHF.R.U64 R10, R10, 0x3, RZ ;  /* 0x000000030a0a7819 */ /* 0x000fc400000012ff */
[----:B------:R-:W-:Y:S02]  /*5980*/  IADD3 R13, P0, R16, 0x8000, RZ ;  /* 0x00008000100d7810 */ /* 0x000fe40007f1e0ff */
[----:B------:R-:W-:Y:S01]  /*5990*/  LOP3.LUT R10, R10, R11, RZ, 0x3c, !PT ;  /* 0x0000000b0a0a7212 */ /* 0x000fe200078e3cff */
[----:B------:R-:W-:Y:S01]  /*59a0*/  IMAD.X R11, RZ, RZ, R17, P2 ;  /* 0x000000ffff0b7224 */ /* 0x000fe200010e0611 */
[----:B------:R-:W-:Y:S02]  /*59b0*/  IADD3 R173, P2, R16, 0xc040, RZ ;  /* 0x0000c04010ad7810 */ /* 0x000fe40007f5e0ff */
[----:B------:R-:W-:Y:S02]  /*59c0*/  SHF.R.U64 R8, R8, 0x3, RZ ;  /* 0x0000000308087819 */ /* 0x000fe400000012ff */
[----:B------:R-:W-:Y:S02]  /*59d0*/  LOP3.LUT R172, R173, 0x380, RZ, 0xc0, !PT ;  /* 0x00000380adac7812 */ /* 0x000fe400078ec0ff */
[----:B------:R-:W-:-:S02]  /*59e0*/  FSETP.NE.FTZ.AND P3, PT, R169, RZ, PT ;  /* 0x000000ffa900720b */ /* 0x000fc40003f75000 */
[----:B------:R-:W-:Y:S02]  /*59f0*/  SHF.R.U64 R172, R172, 0x3, RZ ;  /* 0x00000003acac7819 */ /* 0x000fe400000012ff */
[----:B-----5:R-:W-:Y:S02]  /*5a00*/  LOP3.LUT R4, R5, R12, RZ, 0x3c, !PT ;  /* 0x0000000c05047212 */ /* 0x020fe400078e3cff */
[----:B------:R-:W-:Y:S02]  /*5a10*/  IADD3.X R5, RZ, R17, RZ, P4, !PT ;  /* 0x00000011ff057210 */ /* 0x000fe400027fe4ff */
[----:B------:R-:W-:Y:S02]  /*5a20*/  LOP3.LUT R12, R13, 0x380, RZ, 0xc0, !PT ;  /* 0x000003800d0c7812 */ /* 0x000fe400078ec0ff */
[----:B------:R-:W-:Y:S01]  /*5a30*/  LOP3.LUT R172, R172, R173, RZ, 0x3c, !PT ;  /* 0x000000adacac7212 */ /* 0x000fe200078e3cff */
[--C-:B------:R-:W-:Y:S01]  /*5a40*/  IMAD.X R173, RZ, RZ, R17.reuse, P2 ;  /* 0x000000ffffad7224 */ /* 0x100fe200010e0611 */
[----:B------:R-:W-:Y:S01]  /*5a50*/  LOP3.LUT R8, R8, R9, RZ, 0x3c, !PT ;  /* 0x0000000908087212 */ /* 0x000fe200078e3cff */
[----:B------:R-:W-:Y:S01]  /*5a60*/  IMAD.X R9, RZ, RZ, R17, P6 ;  /* 0x000000ffff097224 */ /* 0x000fe200030e0611 */
[----:B------:R-:W-:-:S02]  /*5a70*/  FSETP.NE.FTZ.AND P2, PT, R167, RZ, PT ;  /* 0x000000ffa700720b */ /* 0x000fc40003f55000 */
[----:B------:R-:W-:Y:S02]  /*5a80*/  MOV R162, R162 ;  /* 0x000000a200a27202 */ /* 0x000fe40000000f00 */
[----:B------:R-:W-:Y:S02]  /*5a90*/  SHF.R.U64 R12, R12, 0x3, RZ ;  /* 0x000000030c0c7819 */ /* 0x000fe400000012ff */
[C---:B------:R-:W-:Y:S02]  /*5aa0*/  IADD3 R155, P6, R16.reuse, 0xc000, RZ ;  /* 0x0000c000109b7810 */ /* 0x040fe40007fde0ff */
[----:B------:R-:W-:Y:S01]  /*5ab0*/  MOV R163, R4 ;  /* 0x0000000400a37202 */ /* 0x000fe20000000f00 */
[----:B------:R-:W-:Y:S01]  /*5ac0*/  IMAD.MOV.U32 R4, RZ, RZ, RZ ;  /* 0x000000ffff047224 */ /* 0x000fe200078e00ff */
[----:B------:R-:W-:Y:S02]  /*5ad0*/  IADD3 R159, P5, R16, 0x4040, RZ ;  /* 0x00004040109f7810 */ /* 0x000fe40007fbe0ff */
[----:B------:R-:W-:Y:S01]  /*5ae0*/  LOP3.LUT R12, R12, R13, RZ, 0x3c, !PT ;  /* 0x0000000d0c0c7212 */ /* 0x000fe200078e3cff */
[----:B------:R-:W-:Y:S01]  /*5af0*/  IMAD.X R13, RZ, RZ, R17, P0 ;  /* 0x000000ffff0d7224 */ /* 0x000fe200000e0611 */
[----:B------:R-:W-:Y:S01]  /*5b00*/  LOP3.LUT R154, R155, 0x380, RZ, 0xc0, !PT ;  /* 0x000003809b9a7812 */ /* 0x000fe200078ec0ff */
[----:B------:R-:W3:Y:S01]  /*5b10*/  @P3 MUFU.RCP R4, R169 ;  /* 0x000000a900043308 */ /* 0x000ee20000001000 */
[----:B------:R-:W-:Y:S01]  /*5b20*/  MOV R161, R6 ;  /* 0x0000000600a17202 */ /* 0x000fe20000000f00 */
[----:B------:R-:W-:Y:S01]  /*5b30*/  IMAD.MOV.U32 R6, RZ, RZ, RZ ;  /* 0x000000ffff067224 */ /* 0x000fe200078e00ff */
[----:B------:R-:W-:-:S02]  /*5b40*/  IADD3 R21, P1, R16, 0x8020, RZ ;  /* 0x0000802010157810 */ /* 0x000fc40007f3e0ff */
[----:B------:R-:W-:Y:S02]  /*5b50*/  IADD3 R171, P0, R16, 0xc060, RZ ;  /* 0x0000c06010ab7810 */ /* 0x000fe40007f1e0ff */
[----:B------:R-:W-:Y:S01]  /*5b60*/  LOP3.LUT R158, R159, 0x380, RZ, 0xc0, !PT ;  /* 0x000003809f9e7812 */ /* 0x000fe200078ec0ff */
[----:B------:R-:W4:Y:S01]  /*5b70*/  @P2 MUFU.RCP R6, R167 ;  /* 0x000000a700062308 */ /* 0x000f220000001000 */
[----:B------:R-:W-:Y:S02]  /*5b80*/  SHF.R.U64 R154, R154, 0x3, RZ ;  /* 0x000000039a9a7819 */ /* 0x000fe400000012ff */
[----:B--2---:R-:W-:Y:S02]  /*5b90*/  LOP3.LUT R20, R21, 0x380, RZ, 0xc0, !PT ;  /* 0x0000038015147812 */ /* 0x004fe400078ec0ff */
[----:B------:R-:W-:Y:S02]  /*5ba0*/  LOP3.LUT R15, R16, 0x380, RZ, 0xc0, !PT ;  /* 0x00000380100f7812 */ /* 0x000fe400078ec0ff */
[----:B------:R-:W-:Y:S01]  /*5bb0*/  LOP3.LUT R170, R171, 0x380, RZ, 0xc0, !PT ;  /* 0x00000380abaa7812 */ /* 0x000fe200078ec0ff */
[----:B------:R-:W2:Y:S01]  /*5bc0*/  @P3 MUFU.LG2 R169, R169 ;  /* 0x000000a900a93308 */ /* 0x000ea20000000c00 */
[----:B------:R-:W-:Y:S01]  /*5bd0*/  SHF.R.U64 R158, R158, 0x3, RZ ;  /* 0x000000039e9e7819 */ /* 0x000fe200000012ff */
[-C--:B---3--:R-:W-:Y:S01]  /*5be0*/  FMUL.FTZ R168, R32, R4.reuse ;  /* 0x0000000420a87220 */ /* 0x088fe20000410000 */
[----:B------:R-:W-:Y:S01]  /*5bf0*/  LOP3.LUT R154, R154, R155, RZ, 0x3c, !PT ;  /* 0x0000009b9a9a7212 */ /* 0x000fe200078e3cff */
[--C-:B------:R-:W-:Y:S01]  /*5c00*/  IMAD.X R155, RZ, RZ, R17.reuse, P6 ;  /* 0x000000ffff9b7224 */ /* 0x100fe200030e0611 */
[----:B------:R-:W-:Y:S01]  /*5c10*/  SHF.R.U64 R20, R20, 0x3, RZ ;  /* 0x0000000314147819 */ /* 0x000fe200000012ff */
[-C--:B------:R-:W-:Y:S01]  /*5c20*/  FMUL.FTZ R7, R37, R4.reuse ;  /* 0x0000000425077220 */ /* 0x080fe20000410000 */
[----:B------:R-:W-:Y:S01]  /*5c30*/  SHF.R.U64 R15, R15, 0x3, RZ ;  /* 0x000000030f0f7819 */ /* 0x000fe200000012ff */
[----:B------:R-:W3:Y:S01]  /*5c40*/  @P2 MUFU.LG2 R167, R167 ;  /* 0x000000a700a72308 */ /* 0x000ee20000000c00 */
[----:B------:R-:W-:Y:S01]  /*5c50*/  SHF.R.U64 R170, R170, 0x3, RZ ;  /* 0x00000003aaaa7819 */ /* 0x000fe200000012ff */
[----:B------:R-:W-:Y:S01]  /*5c60*/  FMUL.FTZ R166, R36, R4 ;  /* 0x0000000424a67220 */ /* 0x000fe20000410000 */
[----:B------:R-:W-:Y:S01]  /*5c70*/  LOP3.LUT R158, R158, R159, RZ, 0x3c, !PT ;  /* 0x0000009f9e9e7212 */ /* 0x000fe200078e3cff */
[--C-:B------:R-:W-:Y:S01]  /*5c80*/  IMAD.X R159, RZ, RZ, R17.reuse, P5 ;  /* 0x000000ffff9f7224 */ /* 0x100fe200028e0611 */
[----:B------:R-:W-:Y:S01]  /*5c90*/  LOP3.LUT R20, R20, R21, RZ, 0x3c, !PT ;  /* 0x0000001514147212 */ /* 0x000fe200078e3cff */
[--C-:B------:R-:W-:Y:S01]  /*5ca0*/  IMAD.X R21, RZ, RZ, R17.reuse, P1 ;  /* 0x000000ffff157224 */ /* 0x100fe200008e0611 */
[----:B------:R-:W-:Y:S01]  /*5cb0*/  LOP3.LUT R14, R15, R16, RZ, 0x3c, !PT ;  /* 0x000000100f0e7212 */ /* 0x000fe200078e3cff */
[--C-:B------:R-:W-:Y:S01]  /*5cc0*/  IMAD.MOV.U32 R15, RZ, RZ, R17.reuse ;  /* 0x000000ffff0f7224 */ /* 0x100fe200078e0011 */
[----:B------:R-:W-:Y:S01]  /*5cd0*/  LOP3.LUT R170, R170, R171, RZ, 0x3c, !PT ;  /* 0x000000abaaaa7212 */ /* 0x000fe200078e3cff */
[----:B------:R-:W-:Y:S01]  /*5ce0*/  IMAD.X R171, RZ, RZ, R17, P0 ;  /* 0x000000ffffab7224 */ /* 0x000fe200000e0611 */
[----:B------:R-:W-:Y:S01]  /*5cf0*/  MOV R155, R154 ;  /* 0x0000009a009b7202 */ /* 0x000fe20000000f00 */
[----:B------:R-:W-:Y:S01]  /*5d00*/  VIADD R154, R200, UR34 ;  /* 0x00000022c89a7c36 */ /* 0x000fe20008000000 */
[----:B------:R-:W-:Y:S01]  /*5d10*/  MOV R158, R158 ;  /* 0x0000009e009e7202 */ /* 0x000fe20000000f00 */
[----:B------:R-:W-:Y:S01]  /*5d20*/  FMUL.FTZ R25, R25, R4 ;  /* 0x0000000419197220 */ /* 0x000fe20000410000 */
[----:B------:R-:W-:Y:S01]  /*5d30*/  MOV R14, R14 ;  /* 0x0000000e000e7202 */ /* 0x000fe20000000f00 */
        /* <DEDUP_REMOVED lines=15> */
[----:B------:R-:W-:Y:S01]  /*5e30*/  MOV R40, UR27 ;  /* 0x0000001b00287c02 */ /* 0x000fe20008000f00 */
        /* <DEDUP_REMOVED lines=55> */
[-C--:B----4-:R-:W-:Y:S01]  /*61b0*/  FMUL.FTZ R43, R43, R6.reuse ;  /* 0x000000062b2b7220 */ /* 0x090fe20000410000 */
[----:B------:R-:W-:Y:S01]  /*61c0*/  FMUL.FTZ R42, R42, R6 ;  /* 0x000000062a2a7220 */ /* 0x000fe20000410000 */
[----:B------:R-:W-:-:S02]  /*61d0*/  IMAD.U32 R5, RZ, RZ, UR5 ;  /* 0x00000005ff057e24 */ /* 0x000fc4000f8e00ff */
        /* <DEDUP_REMOVED lines=8> */
[----:B--2---:R-:W-:Y:S01]  /*6260*/  @P3 FMUL.FTZ R26, R169, 0.69314718246459960938 ;  /* 0x3f317218a91a3820 */ /* 0x004fe20000410000 */
        /* <DEDUP_REMOVED lines=21> */
[----:B-1----:R-:W-:Y:S01]  /*63c0*/  LOP3.LUT R174, R175, 0x380, RZ, 0xc0, !PT ;  /* 0x00000380afae7812 */ /* 0x002fe200078ec0ff */
        /* <DEDUP_REMOVED lines=50> */
[----:B---3--:R-:W-:Y:S01]  /*66f0*/  @P2 FMUL.FTZ R30, R167, 0.69314718246459960938 ;  /* 0x3f317218a71e2820 */ /* 0x008fe20000410000 */
        /* <DEDUP_REMOVED lines=142> */
.L_x_145:
[----:B------:R-:W-:Y:S05]  /*6fe0*/  BSYNC B0 ;  /* 0x0000000000007941 */ /* 0x000fea0003800000 */
.L_x_144:
        /* <DEDUP_REMOVED lines=10> */
.L_x_121:
[----:B------:R-:W-:-:S08]  /*7090*/  NOP ;  /* 0x0000000000007918 */ /* 0x000fd00000000000 */
[----:B------:R-:W1:-:S00]  /*70a0*/  USETMAXREG.DEALLOC.CTAPOOL 0x18 ;  /* 0x00000018000079c8 */ /* 0x000e4000080e0500 */
[----:B-1----:R-:W-:-:S06]  /*70b0*/  LOP3.LUT R0, R0, 0x3, RZ, 0xc0, !PT ;  /* 0x0000000300007812 */ /* 0x002fcc00078ec0ff */
[----:B------:R-:W1:Y:S02]  /*70c0*/  SHFL.IDX PT, R0, R0, RZ, 0x1f ;  /* 0x00001fff00007589 */ /* 0x000e6400000e0000 */
[----:B-1----:R-:W-:-:S13]  /*70d0*/  ISETP.NE.AND P0, PT, R0, RZ, PT ;  /* 0x000000ff0000720c */ /* 0x002fda0003f05270 */
[----:B------:R-:W-:Y:S05]  /*70e0*/  @P0 EXIT ;  /* 0x000000000000094d */ /* 0x000fea0003800000 */
[----:B------:R-:W1:Y:S01]  /*70f0*/  S2UR UR4, SR_CTAID.X ;  /* 0x00000000000479c3 */ /* 0x000e620000002500 */
[----:B------:R-:W-:Y:S01]  /*7100*/  MOV R16, RZ ;  /* 0x000000ff00107202 */ /* 0x000fe20000000f00 */
[----:B------:R-:W-:Y:S02]  /*7110*/  IMAD.MOV.U32 R2, RZ, RZ, 0x1 ;  /* 0x00000001ff027424 */ /* 0x000fe400078e00ff */
[----:B------:R-:W-:-:S04]  /*7120*/  IMAD.MOV.U32 R17, RZ, RZ, 0x1 ;  /* 0x00000001ff117424 */ /* 0x000fc800078e00ff */
        /* <DEDUP_REMOVED lines=10> */
.L_x_191:
        /* <DEDUP_REMOVED lines=14> */
[----:B--2---:R-:W-:-:S04]  /*72b0*/  @P0 IMAD.HI.U32 R0, R2, R0, RZ ;  /* 0x0000000002000227 */ /* 0x004fc800078e00ff */
[----:B------:R-:W-:Y:S01]  /*72c0*/  IMAD.MOV.U32 R4, RZ, RZ, R2 ;  /* 0x000000ffff047224 */ /* 0x000fe200078e0002 */
        /* <DEDUP_REMOVED lines=8> */
[----:B------:R2:W-:Y:S01]  /*7350*/  STL [R1+0x14], R7 ;  /* 0x0000140701007387 */ /* 0x0005e20000100800 */
[----:B------:R-:W-:Y:S01]  /*7360*/  IADD3 R0, R7, 0x5f, RZ ;  /* 0x0000005f07007810 */ /* 0x000fe20007ffe0ff */
[----:B----4-:R-:W-:Y:S02]  /*7370*/  @P1 IMAD.HI.U32 R2, R4, R2, RZ ;  /* 0x0000000204021227 */ /* 0x010fe400078e00ff */
[----:B------:R2:W-:Y:S03]  /*7380*/  STL [R1], R6 ;  /* 0x0000000601007387 */ /* 0x0005e60000100800 */
        /* <DEDUP_REMOVED lines=26> */
.L_x_148:
        /* <DEDUP_REMOVED lines=20> */
.L_x_150:
[----:B------:R-:W-:Y:S01]  /*7670*/  MOV R2, 0x0 ;  /* 0x0000000000027802 */ /* 0x000fe20000000f00 */
[----:B------:R-:W-:Y:S01]  /*7680*/  ULDC.64 UR6, c[0x4][0x90] ;  /* 0x0100240000067ab9 */ /* 0x000fe20000000a00 */
[----:B------:R-:W-:Y:S01]  /*7690*/  ULDC.64 UR8, c[0x4][0x98] ;  /* 0x0100260000087ab9 */ /* 0x000fe20000000a00 */
[----:B------:R-:W-:Y:S01]  /*76a0*/  ULDC.64 UR4, c[0x4][0x18] ;  /* 0x0100060000047ab9 */ /* 0x000fe20000000a00 */
[----:B------:R-:W-:Y:S01]  /*76b0*/  IMAD.U32 R4, RZ, RZ, UR6 ;  /* 0x00000006ff047e24 */ /* 0x000fe2000f8e00ff */
        /* <DEDUP_REMOVED lines=11> */
.L_x_149:
[----:B------:R-:W2:Y:S01]  /*7770*/  LDL.LU R5, [R1+0x4] ;  /* 0x0000040001057983 */ /* 0x000ea20000300800 */
[----:B------:R-:W1:Y:S01]  /*7780*/  LDC R0, c[0x0][0x428] ;  /* 0x00010a00ff007b82 */ /* 0x000e620000000800 */
[----:B------:R-:W-:Y:S02]  /*7790*/  ULDC.64 UR4, c[0x0][0xaf0] ;  /* 0x0002bc0000047ab9 */ /* 0x000fe40000000a00 */
[----:B------:R-:W3:Y:S01]  /*77a0*/  LDL R4, [R1+0xc] ;  /* 0x00000c0001047983 */ /* 0x000ee20000100800 */
[----:B------:R-:W-:Y:S01]  /*77b0*/  ISETP.NE.U32.AND P0, PT, RZ, UR4, PT ;  /* 0x00000004ff007c0c */ /* 0x000fe2000bf05070 */
[----:B------:R-:W-:Y:S01]  /*77c0*/  ULDC UR4, c[0x0][0xea8] ;  /* 0x0003aa0000047ab9 */ /* 0x000fe20000000800 */
[----:B------:R-:W-:Y:S01]  /*77d0*/  MOV R6, R18 ;  /* 0x0000001200067202 */ /* 0x000fe20000000f00 */
[----:B------:R-:W4:Y:S01]  /*77e0*/  S2R R7, SR_TID.X ;  /* 0x0000000000077919 */ /* 0x000f220000002100 */
[----:B------:R-:W-:Y:S02]  /*77f0*/  ISETP.NE.AND.EX P0, PT, RZ, UR5, PT, P0 ;  /* 0x00000005ff007c0c */ /* 0x000fe4000bf05300 */
[----:B-1----:R-:W-:Y:S01]  /*7800*/  ISETP.NE.AND P1, PT, R0, 0x1, PT ;  /* 0x000000010000780c */ /* 0x002fe20003f25270 */
[----:B------:R-:W-:-:S12]  /*7810*/  IMAD.MOV.U32 R0, RZ, RZ, R19 ;  /* 0x000000ffff007224 */ /* 0x000fd800078e0013 */
[----:B------:R-:W1:Y:S01]  /*7820*/  @P1 LDC R2, c[0x0][0x42c] ;  /* 0x00010b00ff021b82 */ /* 0x000e620000000800 */
[----:B----4-:R-:W-:-:S07]  /*7830*/  LOP3.LUT R7, R7, 0x1f, RZ, 0xc0, !PT ;  /* 0x0000001f07077812 */ /* 0x010fce00078ec0ff */
[----:B------:R-:W4:Y:S01]  /*7840*/  @P1 LDC R3, c[0x0][0x430] ;  /* 0x00010c00ff031b82 */ /* 0x000f220000000800 */
[----:B-1----:R-:W-:-:S05]  /*7850*/  @P1 IMAD.HI.U32 R2, R19, R2, RZ ;  /* 0x0000000213021227 */ /* 0x002fca00078e00ff */
[----:B----4-:R-:W-:Y:S02]  /*7860*/  @P1 SHF.R.U32.HI R0, RZ, R3, R2 ;  /* 0x00000003ff001219 */ /* 0x010fe40000011602 */
[----:B------:R-:W1:Y:S01]  /*7870*/  @P0 LDC.64 R2, c[0x0][0xaf0] ;  /* 0x0002bc00ff020b82 */ /* 0x000e620000000a00 */
[----:B------:R-:W-:-:S04]  /*7880*/  ISETP.NE.AND P1, PT, R7, RZ, PT ;  /* 0x000000ff0700720c */ /* 0x000fc80003f25270 */
[----:B------:R-:W-:-:S09]  /*7890*/  PLOP3.LUT P2, PT, P1, PT, PT, 0x8, 0x0 ;  /* 0x000000000000781c */ /* 0x000fd20000f4e170 */
[----:B------:R-:W-:-:S05]  /*78a0*/  VOTEU.ALL UP1, P1 ;  /* 0x00000000003f7886 */ /* 0x000fca0000820000 */
[----:B------:R-:W-:Y:S01]  /*78b0*/  @!UP1 UIADD3 UR8, UP0, UR50, 0x270, URZ ;  /* 0x0000027032089890 */ /* 0x000fe2000ff1e03f */
[----:B-1----:R-:W-:-:S03]  /*78c0*/  @P0 IMAD.WIDE R2, R18, 0x4, R2 ;  /* 0x0000000412020825 */ /* 0x002fc600078e0202 */
[----:B------:R-:W-:Y:S02]  /*78d0*/  @!UP1 UIADD3.X UR9, URZ, UR51, URZ, UP0, !UPT ;  /* 0x000000333f099290 */ /* 0x000fe400087fe43f */
[----:B------:R1:W5:Y:S01]  /*78e0*/  @P0 LDG.E R6, desc[UR48][R2.64] ;  /* 0x0000003002060981 */ /* 0x000362000c1e1900 */
[----:B------:R-:W-:Y:S01]  /*78f0*/  PLOP3.LUT P0, PT, PT, PT, PT, 0x80, 0x0 ;  /* 0x000000000000781c */ /* 0x000fe20003f0f070 */
[----:B------:R-:W-:Y:S01]  /*7900*/  VOTEU.ALL UP0, P1 ;  /* 0x00000000003f7886 */ /* 0x000fe20000800000 */
[----:B--2---:R-:W-:-:S04]  /*7910*/  IMAD.MOV R8, RZ, RZ, -R5 ;  /* 0x000000ffff087224 */ /* 0x004fc800078e0a05 */
[----:B---3--:R-:W-:-:S04]  /*7920*/  IMAD R8, R8, UR4, R4 ;  /* 0x0000000408087c24 */ /* 0x008fc8000f8e0204 */
[----:B-1----:R-:W-:-:S07]  /*7930*/  IMAD.SHL.U32 R8, R8, 0x80, RZ ;  /* 0x0000008008087824 */ /* 0x002fce00078e00ff */
.L_x_151:
[----:B------:R-:W-:Y:S02]  /*7940*/  PLOP3.LUT P0, PT, P0, P2, PT, 0xa2, 0x0 ;  /* 0x000000000000781c */ /* 0x000fe40000705472 */
[----:B------:R-:W-:Y:S01]  /*7950*/  @P2 R2UR P0, UR7, R18 ;  /* 0x00000000120722ca */ /* 0x000fe20000000000 */
[----:B------:R-:W-:-:S07]  /*7960*/  UMOV UR4, URZ ;  /* 0x0000003f00047c82 */ /* 0x000fce0008000000 */
[----:B------:R-:W-:Y:S02]  /*7970*/  PLOP3.LUT P0, PT, P0, P2, PT, 0xa2, 0x0 ;  /* 0x000000000000781c */ /* 0x000fe40000705472 */
[----:B------:R-:W-:-:S08]  /*7980*/  @P2 R2UR.OR P0, UR6, R19 ;  /* 0x00000000130622ca */ /* 0x000fd00000100000 */
[----:B------:R-:W-:Y:S02]  /*7990*/  PLOP3.LUT P0, PT, P0, P2, PT, 0xa2, 0x0 ;  /* 0x000000000000781c */ /* 0x000fe40000705472 */
[----:B------:R-:W-:-:S08]  /*79a0*/  @P2 R2UR.OR P0, UR5, R8 ;  /* 0x00000000080522ca */ /* 0x000fd00000100000 */
[----:B------:R-:W-:Y:S02]  /*79b0*/  @P2 PLOP3.LUT P2, PT, P0, PT, PT, 0x80, 0x0 ;  /* 0x000000000000281c */ /* 0x000fe4000074f070 */
[----:B------:R-:W-:-:S03]  /*79c0*/  PLOP3.LUT P0, PT, PT, PT, PT, 0x80, 0x0 ;  /* 0x000000000000781c */ /* 0x000fc60003f0f070 */
        /* <DEDUP_REMOVED lines=8> */
.L_x_208:
[----:B------:R-:W2:Y:S01]  /*7a50*/  LDL R5, [R1+0x8] ;  /* 0x0000080001057983 */ /* 0x000ea20000100800 */
[----:B------:R-:W-:Y:S01]  /*7a60*/  UMOV UR4, 0xffffffff ;  /* 0xffffffff00047882 */ /* 0x000fe20000000000 */
[----:B------:R-:W-:Y:S01]  /*7a70*/  SHF.R.S32.HI R7, RZ, 0x1f, R6 ;  /* 0x0000001fff077819 */ /* 0x000fe20000011406 */
[----:B--2---:R-:W-:Y:S01]  /*7a80*/  VIADD R9, R5, 0xffffffff ;  /* 0xffffffff05097836 */ /* 0x004fe20000000000 */
[----:B------:R-:W-:Y:S06]  /*7a90*/  BRA.DIV UR4, `(.L_x_153) ;  /* 0x0000002604f47947 */ /* 0x000fec000b800000 */
[----:B------:R-:W-:-:S13]  /*7aa0*/  ELECT P6, URZ, PT ;  /* 0x00000000003f782f */ /* 0x000fda00038c0000 */
.L_x_211:
        /* <DEDUP_REMOVED lines=11> */
[----:B------:R-:W-:-:S04]  /*7b60*/  IMAD R10, R7, UR4, RZ ;  /* 0x00000004070a7c24 */ /* 0x000fc8000f8e02ff */
[----:B------:R-:W-:Y:S02]  /*7b70*/  IMAD.MOV R5, RZ, RZ, -R4 ;  /* 0x000000ffff057224 */ /* 0x000fe400078e0a04 */
[----:B------:R-:W-:Y:S02]  /*7b80*/  IMAD R10, R6, UR5, R10 ;  /* 0x00000005060a7c24 */ /* 0x000fe4000f8e020a */
        /* <DEDUP_REMOVED lines=8> */
.L_x_155:
[----:B--2---:R-:W2:Y:S01]  /*7c10*/  S2R R10, SR_CgaCtaId ;  /* 0x00000000000a7919 */ /* 0x004ea20000008800 */
[----:B------:R-:W-:-:S04]  /*7c20*/  MOV R5, 0x400 ;  /* 0x0000040000057802 */ /* 0x000fc80000000f00 */
[----:B--2---:R-:W-:Y:S02]  /*7c30*/  LEA R5, R10, R5, 0x18 ;  /* 0x000000050a057211 */ /* 0x004fe400078ec0ff */
[----:B------:R-:W-:Y:S02]  /*7c40*/  SHF.L.U32 R10, R17, 0x1f, RZ ;  /* 0x0000001f110a7819 */ /* 0x000fe400000006ff */
[----:B------:R-:W-:-:S04]  /*7c50*/  LEA R5, R16, R5, 0x3 ;  /* 0x0000000510057211 */ /* 0x000fc800078e18ff */
[----:B------:R-:W2:Y:S02]  /*7c60*/  SYNCS.PHASECHK.TRANS64.TRYWAIT P1, [R5+URZ+0x32440], R10 ;  /* 0x0324400a050075a7 */ /* 0x000ea4000802017f */
[----:B--2---:R-:W-:Y:S05]  /*7c70*/  @!P1 BRA `(.L_x_156) ;  /* 0x00000024009c9947 */ /* 0x004fea0003800000 */
.L_x_212:
        /* <DEDUP_REMOVED lines=11> */
.L_x_157:
        /* <DEDUP_REMOVED lines=20> */
.L_x_154:
[----:B------:R-:W2:Y:S01]  /*7e70*/  S2R R11, SR_CgaCtaId ;  /* 0x00000000000b7919 */ /* 0x000ea20000008800 */
[----:B------:R-:W-:Y:S05]  /*7e80*/  WARPSYNC.ALL ;  /* 0x0000000000007948 */ /* 0x000fea0003800000 */
[----:B------:R-:W-:Y:S01]  /*7e90*/  BAR.SYNC.DEFER_BLOCKING 0x8, 0x120 ;  /* 0x0204800000007b1d */ /* 0x000fe20000010000 */
[----:B------:R-:W-:Y:S02]  /*7ea0*/  ELECT P1, URZ, PT ;  /* 0x00000000003f782f */ /* 0x000fe40003820000 */
[----:B------:R-:W-:-:S03]  /*7eb0*/  MOV R10, 0x400 ;  /* 0x00000400000a7802 */ /* 0x000fc60000000f00 */
[----:B------:R-:W-:Y:S01]  /*7ec0*/  BSSY B0, `(.L_x_158) ;  /* 0x0000032000007945 */ /* 0x000fe20003800000 */
[----:B--2---:R-:W-:-:S07]  /*7ed0*/  LEA R10, R11, R10, 0x18 ;  /* 0x0000000a0b0a7211 */ /* 0x004fce00078ec0ff */
[----:B------:R-:W-:Y:S05]  /*7ee0*/  @!P1 BRA `(.L_x_159) ;  /* 0x0000000000bc9947 */ /* 0x000fea0003800000 */
[----:B------:R-:W-:Y:S01]  /*7ef0*/  R2UR UR16, R10 ;  /* 0x000000000a1072ca */ /* 0x000fe200000e0000 */
[----:B------:R-:W-:Y:S01]  /*7f00*/  UIADD3 UR4, UP0, UR50, 0x270, URZ ;  /* 0x0000027032047890 */ /* 0x000fe2000ff1e03f */
[----:B------:R-:W-:Y:S01]  /*7f10*/  R2UR UR11, R8 ;  /* 0x00000000080b72ca */ /* 0x000fe200000e0000 */
[----:B------:R-:W-:Y:S01]  /*7f20*/  IMAD.MOV.U32 R5, RZ, RZ, 0x4000 ;  /* 0x00004000ff057424 */ /* 0x000fe200078e00ff */
[----:B------:R-:W-:Y:S01]  /*7f30*/  R2UR UR12, R19 ;  /* 0x00000000130c72ca */ /* 0x000fe200000e0000 */
[----:B------:R-:W-:Y:S01]  /*7f40*/  UIADD3.X UR5, URZ, UR51, URZ, UP0, !UPT ;  /* 0x000000333f057290 */ /* 0x000fe200087fe43f */
[----:B------:R-:W-:Y:S01]  /*7f50*/  R2UR UR13, R18 ;  /* 0x00000000120d72ca */ /* 0x000fe200000e0000 */
[----:B------:R-:W-:Y:S01]  /*7f60*/  UIADD3 UR6, UP0, UR50, 0x770, URZ ;  /* 0x0000077032067890 */ /* 0x000fe2000ff1e03f */
[----:B------:R2:W-:Y:S01]  /*7f70*/  SYNCS.ARRIVE.TRANS64 RZ, [R10+URZ+0x32400], R5 ;  /* 0x032400050aff79a7 */ /* 0x0005e2000800003f */
[----:B------:R-:W-:Y:S01]  /*7f80*/  UMOV UR14, 0x0 ;  /* 0x00000000000e7882 */ /* 0x000fe20000000000 */
[----:B------:R-:W-:Y:S01]  /*7f90*/  UMOV UR15, 0x12f00000 ;  /* 0x12f00000000f7882 */ /* 0x000fe20000000000 */
[----:B------:R-:W-:-:S02]  /*7fa0*/  UIADD3.X UR7, URZ, UR51, URZ, UP0, !UPT ;  /* 0x000000333f077290 */ /* 0x000fc400087fe43f */
[----:B------:R-:W-:Y:S02]  /*7fb0*/  UIADD3 UR8, UR16, 0x18400, URZ ;  /* 0x0001840010087890 */ /* 0x000fe4000fffe03f */
[----:B------:R-:W-:Y:S02]  /*7fc0*/  UIADD3 UR9, UR16, 0x32400, URZ ;  /* 0x0003240010097890 */ /* 0x000fe4000fffe03f */
[----:B------:R-:W-:Y:S01]  /*7fd0*/  UIADD3 UR40, UR16, 0x22400, URZ ;  /* 0x0002240010287890 */ /* 0x000fe2000fffe03f */
[----:B--2---:R-:W-:Y:S01]  /*7fe0*/  IMAD.MOV.U32 R5, RZ, RZ, 0x10000 ;  /* 0x00010000ff057424 */ /* 0x004fe200078e00ff */
[----:B------:R-:W-:Y:S02]  /*7ff0*/  UIADD3 UR41, UR16, 0x32410, URZ ;  /* 0x0003241010297890 */ /* 0x000fe4000fffe03f */
[----:B------:R-:W-:Y:S02]  /*8000*/  UIADD3 UR32, UR16, 0x26400, URZ ;  /* 0x0002640010207890 */ /* 0x000fe4000fffe03f */
[----:B------:R-:W-:-:S02]  /*8010*/  UIADD3 UR24, UR16, 0x2a400, URZ ;  /* 0x0002a40010187890 */ /* 0x000fc4000fffe03f */
[----:B------:R-:W-:Y:S01]  /*8020*/  UIADD3 UR16, UR16, 0x2e400, URZ ;  /* 0x0002e40010107890 */ /* 0x000fe2000fffe03f */
[----:B------:R-:W-:Y:S01]  /*8030*/  UMOV UR10, URZ ;  /* 0x0000003f000a7c82 */ /* 0x000fe20008000000 */
[----:B------:R-:W-:Y:S01]  /*8040*/  UMOV UR43, UR11 ;  /* 0x0000000b002b7c82 */ /* 0x000fe20008000000 */
[----:B------:R2:W-:Y:S01]  /*8050*/  UTMALDG.4D [UR8], [UR4], desc[UR14] ;  /* 0x00000e08040075b4 */ /* 0x0005e20008019000 */
[----:B------:R-:W-:Y:S01]  /*8060*/  UMOV UR44, UR12 ;  /* 0x0000000c002c7c82 */ /* 0x000fe20008000000 */
[----:B------:R-:W-:Y:S01]  /*8070*/  UMOV UR45, UR13 ;  /* 0x0000000d002d7c82 */ /* 0x000fe20008000000 */
[----:B------:R-:W-:Y:S01]  /*8080*/  UMOV UR42, UR10 ;  /* 0x0000000a002a7c82 */ /* 0x000fe20008000000 */
[----:B------:R2:W-:Y:S01]  /*8090*/  SYNCS.ARRIVE.TRANS64 RZ, [R10+URZ+0x32410], R5 ;  /* 0x032410050aff79a7 */ /* 0x0005e2000800003f */
[----:B------:R-:W-:Y:S01]  /*80a0*/  UMOV UR34, 0x40 ;  /* 0x0000004000227882 */ /* 0x000fe20000000000 */
[----:B------:R-:W-:Y:S01]  /*80b0*/  UMOV UR35, UR11 ;  /* 0x0000000b00237c82 */ /* 0x000fe20008000000 */
[----:B------:R-:W-:Y:S01]  /*80c0*/  UMOV UR36, UR12 ;  /* 0x0000000c00247c82 */ /* 0x000fe20008000000 */
[----:B------:R-:W-:Y:S01]  /*80d0*/  UMOV UR37, UR13 ;  /* 0x0000000d00257c82 */ /* 0x000fe20008000000 */
[----:B------:R-:W-:Y:S01]  /*80e0*/  UMOV UR33, UR41 ;  /* 0x0000002900217c82 */ /* 0x000fe20008000000 */
[----:B------:R-:W-:Y:S01]  /*80f0*/  UMOV UR26, 0x80 ;  /* 0x00000080001a7882 */ /* 0x000fe20000000000 */
[----:B------:R-:W-:Y:S01]  /*8100*/  UMOV UR27, UR11 ;  /* 0x0000000b001b7c82 */ /* 0x000fe20008000000 */
[----:B------:R2:W-:Y:S01]  /*8110*/  UTMALDG.4D [UR40], [UR6], desc[UR14] ;  /* 0x00000e28060075b4 */ /* 0x0005e20008019000 */
[----:B------:R-:W-:Y:S01]  /*8120*/  UMOV UR28, UR12 ;  /* 0x0000000c001c7c82 */ /* 0x000fe20008000000 */
[----:B------:R-:W-:Y:S01]  /*8130*/  UMOV UR29, UR13 ;  /* 0x0000000d001d7c82 */ /* 0x000fe20008000000 */
[----:B------:R-:W-:Y:S01]  /*8140*/  UMOV UR25, UR41 ;  /* 0x0000002900197c82 */ /* 0x000fe20008000000 */
[----:B------:R-:W-:Y:S01]  /*8150*/  UMOV UR18, 0xc0 ;  /* 0x000000c000127882 */ /* 0x000fe20000000000 */
[----:B------:R-:W-:Y:S01]  /*8160*/  UMOV UR19, UR11 ;  /* 0x0000000b00137c82 */ /* 0x000fe20008000000 */
[----:B------:R-:W-:Y:S01]  /*8170*/  UMOV UR20, UR12 ;  /* 0x0000000c00147c82 */ /* 0x000fe20008000000 */
[----:B------:R-:W-:Y:S01]  /*8180*/  UMOV UR21, UR13 ;  /* 0x0000000d00157c82 */ /* 0x000fe20008000000 */
[----:B------:R2:W-:Y:S01]  /*8190*/  UTMALDG.4D [UR32], [UR6], desc[UR14] ;  /* 0x00000e20060075b4 */ /* 0x0005e20008019000 */
[----:B------:R-:W-:Y:S01]  /*81a0*/  UMOV UR17, UR41 ;  /* 0x0000002900117c82 */ /* 0x000fe20008000000 */
[----:B------:R2:W-:Y:S01]  /*81b0*/  UTMALDG.4D [UR24], [UR6], desc[UR14] ;  /* 0x00000e18060075b4 */ /* 0x0005e20008019000 */
[----:B------:R2:W-:Y:S02]  /*81c0*/  UTMALDG.4D [UR16], [UR6], desc[UR14] ;  /* 0x00000e10060075b4 */ /* 0x0005e40008019000 */
[----:B--2---:R-:W-:Y:S01]  /*81d0*/  NOP ;  /* 0x0000000000007918 */ /* 0x004fe20000000000 */
.L_x_159:
[----:B------:R-:W-:Y:S05]  /*81e0*/  BSYNC B0 ;  /* 0x0000000000007941 */ /* 0x000fea0003800000 */
.L_x_158:
[----:B------:R-:W2:Y:S01]  /*81f0*/  LDL R5, [R1+0x18] ;  /* 0x0000180001057983 */ /* 0x000ea20000100800 */
[----:B------:R-:W-:Y:S01]  /*8200*/  ULDC.64 UR38, c[0x0][0x408] ;  /* 0x0001020000267ab9 */ /* 0x000fe20000000a00 */
[----:B------:R-:W-:Y:S01]  /*8210*/  BSSY B0, `(.L_x_160) ;  /* 0x0000005000007945 */ /* 0x000fe20003800000 */
[----:B--2---:R-:W-:-:S04]  /*8220*/  LOP3.LUT R5, R5, 0x1, RZ, 0xc, !PT ;  /* 0x0000000105057812 */ /* 0x004fc800078e0cff */
[----:B------:R-:W-:-:S04]  /*8230*/  SHF.L.U32 R5, R5, 0x1f, RZ ;  /* 0x0000001f05057819 */ /* 0x000fc800000006ff */
[----:B------:R-:W2:Y:S02]  /*8240*/  SYNCS.PHASECHK.TRANS64.TRYWAIT P1, [R10+URZ+0x32420], R5 ;  /* 0x032420050a0075a7 */ /* 0x000ea4000802017f */
[----:B--2---:R-:W-:Y:S05]  /*8250*/  @!P1 BRA `(.L_x_161) ;  /* 0x0000002000389947 */ /* 0x004fea0003800000 */
.L_x_213:
[----:B------:R-:W-:Y:S05]  /*8260*/  BSYNC B0 ;  /* 0x0000000000007941 */ /* 0x000fea0003800000 */
.L_x_160:
        /* <DEDUP_REMOVED lines=12> */
.L_x_214:
        /* <DEDUP_REMOVED lines=8> */
.L_x_165:
        /* <DEDUP_REMOVED lines=19> */
[----:B------:R-:W-:Y:S01]  /*84e0*/  UIADD3 UR14, UR14, 0x9400, URZ ;  /* 0x000094000e0e7890 */ /* 0x000fe2000fffe03f */
[----:B---3--:R-:W-:-:S13]  /*84f0*/  R2UR UR11, R10 ;  /* 0x000000000a0b72ca */ /* 0x008fda00000e0000 */
[----:B------:R-:W-:-:S09]  /*8500*/  UIMAD UR11, UR11, 0x60, URZ ;  /* 0x000000600b0b78a4 */ /* 0x000fd2000f8e023f */
        /* <DEDUP_REMOVED lines=13> */
.L_x_163:
[----:B------:R-:W-:Y:S05]  /*85e0*/  BSYNC B0 ;  /* 0x0000000000007941 */ /* 0x000fea0003800000 */
.L_x_162:
        /* <DEDUP_REMOVED lines=9> */
[----:B------:R-:W-:Y:S01]  /*8680*/  MOV R5, 0x1 ;  /* 0x0000000100057802 */ /* 0x000fe20000000f00 */
[----:B--2---:R-:W-:Y:S02]  /*8690*/  IMAD.MOV R10, RZ, RZ, -R11 ;  /* 0x000000ffff0a7224 */ /* 0x004fe400078e0a0b */
        /* <DEDUP_REMOVED lines=26> */
.L_x_170:
        /* <DEDUP_REMOVED lines=10> */
.L_x_215:
[----:B------:R-:W-:Y:S05]  /*88e0*/  @P1 BRA `(.L_x_172) ;  /* 0x00000000001c1947 */ /* 0x000fea0003800000 */
[----:B------:R-:W3:Y:S01]  /*88f0*/  S2R R11, SR_TID.X ;  /* 0x00000000000b7919 */ /* 0x000ee20000002100 */
[----:B------:R-:W-:-:S04]  /*8900*/  IMAD.MOV.U32 R5, RZ, RZ, 0x3000 ;  /* 0x00003000ff057424 */ /* 0x000fc800078e00ff */
[----:B------:R4:W-:Y:S01]  /*8910*/  SYNCS.ARRIVE.TRANS64 RZ, [R2+URZ+0x32430], R5 ;  /* 0x0324300502ff79a7 */ /* 0x0009e2000800003f */
[----:B---3--:R-:W-:-:S04]  /*8920*/  LOP3.LUT R11, R11, 0x1f, RZ, 0xc0, !PT ;  /* 0x0000001f0b0b7812 */ /* 0x008fc800078ec0ff */
[----:B------:R-:W-:-:S13]  /*8930*/  ISETP.NE.AND P2, PT, R11, RZ, PT ;  /* 0x000000ff0b00720c */ /* 0x000fda0003f45270 */
[----:B----4-:R-:W-:Y:S05]  /*8940*/  @!P2 BRA `(.L_x_172) ;  /* 0x000000000004a947 */ /* 0x010fea0003800000 */
[----:B------:R-:W-:Y:S01]  /*8950*/  BPT.TRAP 0x1 ;  /* 0x000000040000795c */ /* 0x000fe20000300000 */
.L_x_172:
        /* <DEDUP_REMOVED lines=20> */
.L_x_216:
[----:B------:R-:W-:Y:S05]  /*8aa0*/  @P1 BRA `(.L_x_174) ;  /* 0x00000000001c1947 */ /* 0x000fea0003800000 */
[----:B------:R-:W4:Y:S01]  /*8ab0*/  S2R R5, SR_TID.X ;  /* 0x0000000000057919 */ /* 0x000f220000002100 */
[----:B--23--:R-:W-:-:S04]  /*8ac0*/  MOV R3, 0xc000 ;  /* 0x0000c00000037802 */ /* 0x00cfc80000000f00 */
[----:B------:R2:W-:Y:S01]  /*8ad0*/  SYNCS.ARRIVE.TRANS64 RZ, [R2+URZ+0x32450], R3 ;  /* 0x0324500302ff79a7 */ /* 0x0005e2000800003f */
[----:B----4-:R-:W-:-:S04]  /*8ae0*/  LOP3.LUT R5, R5, 0x1f, RZ, 0xc0, !PT ;  /* 0x0000001f05057812 */ /* 0x010fc800078ec0ff */
[----:B------:R-:W-:-:S13]  /*8af0*/  ISETP.NE.AND P1, PT, R5, RZ, PT ;  /* 0x000000ff0500720c */ /* 0x000fda0003f25270 */
[----:B--2---:R-:W-:Y:S05]  /*8b00*/  @!P1 BRA `(.L_x_174) ;  /* 0x0000000000049947 */ /* 0x004fea0003800000 */
[----:B------:R-:W-:Y:S01]  /*8b10*/  BPT.TRAP 0x1 ;  /* 0x000000040000795c */ /* 0x000fe20000300000 */
.L_x_174:
        /* <DEDUP_REMOVED lines=33> */
.L_x_169:
[----:B------:R-:W-:Y:S05]  /*8d30*/  BSYNC B0 ;  /* 0x0000000000007941 */ /* 0x000fea0003800000 */
.L_x_168:
[----:B------:R-:W2:Y:S01]  /*8d40*/  LDL.LU R3, [R1+0x8] ;  /* 0x0000080001037983 */ /* 0x000ea20000300800 */
[----:B------:R-:W-:-:S05]  /*8d50*/  VIADD R16, R16, 0x1 ;  /* 0x0000000110107836 */ /* 0x000fca0000000000 */
[----:B------:R-:W-:-:S04]  /*8d60*/  ISETP.NE.AND P1, PT, R16, 0x2, PT ;  /* 0x000000021000780c */ /* 0x000fc80003f25270 */
[----:B------:R-:W-:Y:S02]  /*8d70*/  SEL R2, RZ, 0x1, P1 ;  /* 0x00000001ff027807 */ /* 0x000fe40000800000 */
[----:B------:R-:W-:Y:S02]  /*8d80*/  SEL R16, R16, RZ, P1 ;  /* 0x000000ff10107207 */ /* 0x000fe40000800000 */
[----:B------:R-:W-:Y:S01]  /*8d90*/  LOP3.LUT R17, R17, R2, RZ, 0x3c, !PT ;  /* 0x0000000211117212 */ /* 0x000fe200078e3cff */
[----:B--2---:R-:W-:-:S07]  /*8da0*/  VIADD R8, R3, 0xfffffffd ;  /* 0xfffffffd03087836 */ /* 0x004fce0000000000 */
.L_x_167:
[----:B------:R-:W-:Y:S01]  /*8db0*/  IMAD.MOV R10, RZ, RZ, -R10 ;  /* 0x000000ffff0a7224 */ /* 0x000fe200078e0a0a */
[----:B------:R-:W-:Y:S04]  /*8dc0*/  BSSY B0, `(.L_x_166) ;  /* 0x00000da000007945 */ /* 0x000fe80003800000 */
[----:B------:R-:W-:-:S13]  /*8dd0*/  ISETP.NE.AND P1, PT, R9, R10, PT ;  /* 0x0000000a0900720c */ /* 0x000fda0003f25270 */
[----:B------:R-:W-:Y:S05]  /*8de0*/  @!P1 BRA `(.L_x_175) ;  /* 0x0000000c005c9947 */ /* 0x000fea0003800000 */
.L_x_190:
[----:B------:R-:W-:Y:S04]  /*8df0*/  BSSY B1, `(.L_x_176) ;  /* 0x0000064000017945 */ /* 0x000fe80003800000 */
[----:B------:R-:W-:Y:S05]  /*8e00*/  @!P6 BRA `(.L_x_177) ;  /* 0x000000040088e947 */ /* 0x000fea0003800000 */
[----:B-1----:R-:W-:Y:S01]  /*8e10*/  IMAD.MOV.U32 R9, RZ, RZ, R8 ;  /* 0x000000ffff097224 */ /* 0x002fe200078e0008 */
[----:B------:R-:W-:Y:S06]  /*8e20*/  @!P0 BRA `(.L_x_178) ;  /* 0x0000000000448947 */ /* 0x000fec0003800000 */
[----:B------:R-:W1:Y:S01]  /*8e30*/  LDC R10, c[0x0][0x41c] ;  /* 0x00010700ff0a7b82 */ /* 0x000e620000000800 */
        /* <DEDUP_REMOVED lines=11> */
[----:B------:R-:W-:Y:S02]  /*8ef0*/  IMAD.IADD R11, R11, 0x1, R3 ;  /* 0x000000010b0b7824 */ /* 0x000fe400078e0203 */
[----:B------:R-:W-:Y:S01]  /*8f00*/  IMAD R9, R10, R9, R8 ;  /* 0x000000090a097224 */ /* 0x000fe200078e0208 */
[----:B-1----:R-:W-:-:S04]  /*8f10*/  LEA R4, P1, R2, R4, 0x2 ;  /* 0x0000000402047211 */ /* 0x002fc800078210ff */
[----:B------:R-:W-:-:S05]  /*8f20*/  LEA.HI.X R5, R2, R5, R11, 0x2, P1 ;  /* 0x0000000502057211 */ /* 0x000fca00008f140b */
[----:B------:R1:W5:Y:S04]  /*8f30*/  LDG.E R4, desc[UR48][R4.64] ;  /* 0x0000003004047981 */ /* 0x000368000c1e1900 */
.L_x_178:
[----:B------:R-:W2:Y:S01]  /*8f40*/  S2R R3, SR_CgaCtaId ;  /* 0x0000000000037919 */ /* 0x000ea20000008800 */
[----:B------:R-:W-:Y:S01]  /*8f50*/  MOV R2, 0x400 ;  /* 0x0000040000027802 */ /* 0x000fe20000000f00 */
[----:B-1----:R-:W1:Y:S03]  /*8f60*/  S2R R5, SR_TID.X ;  /* 0x0000000000057919 */ /* 0x002e660000002100 */
[----:B--2---:R-:W-:-:S04]  /*8f70*/  LEA R2, R3, R2, 0x18 ;  /* 0x0000000203027211 */ /* 0x004fc800078ec0ff */
[----:B------:R-:W-:Y:S02]  /*8f80*/  LEA R3, R16, R2, 0x3 ;  /* 0x0000000210037211 */ /* 0x000fe400078e18ff */
[----:B------:R-:W-:Y:S02]  /*8f90*/  SHF.L.U32 R2, R17, 0x1f, RZ ;  /* 0x0000001f11027819 */ /* 0x000fe400000006ff */
[----:B-1----:R-:W-:Y:S02]  /*8fa0*/  LOP3.LUT R5, R5, 0x7f, RZ, 0xc0, !PT ;  /* 0x0000007f05057812 */ /* 0x002fe400078ec0ff */
[----:B------:R-:W1:Y:S02]  /*8fb0*/  SYNCS.PHASECHK.TRANS64.TRYWAIT P2, [R3+URZ+0x32440], R2 ;  /* 0x03244002030075a7 */ /* 0x000e64000804017f */
[----:B------:R-:W-:Y:S01]  /*8fc0*/  ISETP.NE.AND P1, PT, R5, RZ, PT ;  /* 0x000000ff0500720c */ /* 0x000fe20003f25270 */
[----:B-1----:R-:W-:-:S12]  /*8fd0*/  @!P2 BRA `(.L_x_179) ;  /* 0x000000140034a947 */ /* 0x002fd80003800000 */
.L_x_217:
        /* <DEDUP_REMOVED lines=8> */
.L_x_180:
        /* <DEDUP_REMOVED lines=20> */
.L_x_218:
        /* <DEDUP_REMOVED lines=8> */
.L_x_182:
        /* <DEDUP_REMOVED lines=33> */
.L_x_177:
[----:B------:R-:W-:Y:S05]  /*9430*/  BSYNC B1 ;  /* 0x0000000000017941 */ /* 0x000fea0003800000 */
.L_x_176:
        /* <DEDUP_REMOVED lines=21> */
[----:B------:R-:W-:-:S04]  /*9590*/  IMAD.WIDE.U32 R2, R6, UR38, R2 ;  /* 0x0000002606027c25 */ /* 0x000fc8000f8e0002 */
[----:B------:R-:W-:Y:S01]  /*95a0*/  IMAD.IADD R11, R11, 0x1, R3 ;  /* 0x000000010b0b7824 */ /* 0x000fe200078e0203 */
[----:B-1----:R-:W-:-:S04]  /*95b0*/  LEA R4, P1, R2, R4, 0x2 ;  /* 0x0000000402047211 */ /* 0x002fc800078210ff */
[----:B------:R-:W-:-:S05]  /*95c0*/  LEA.HI.X R5, R2, R5, R11, 0x2, P1 ;  /* 0x0000000502057211 */ /* 0x000fca00008f140b */
[----:B------:R1:W5:Y:S04]  /*95d0*/  LDG.E R4, desc[UR48][R4.64] ;  /* 0x0000003004047981 */ /* 0x000368000c1e1900 */
.L_x_185:
        /* <DEDUP_REMOVED lines=10> */
.L_x_219:
        /* <DEDUP_REMOVED lines=8> */
.L_x_187:
        /* <DEDUP_REMOVED lines=20> */
.L_x_220:
        /* <DEDUP_REMOVED lines=8> */
.L_x_189:
        /* <DEDUP_REMOVED lines=33> */
.L_x_184:
[----:B------:R-:W-:Y:S05]  /*9ad0*/  BSYNC B1 ;  /* 0x0000000000017941 */ /* 0x000fea0003800000 */
.L_x_183:
        /* <DEDUP_REMOVED lines=8> */
.L_x_175:
[----:B------:R-:W-:Y:S05]  /*9b60*/  BSYNC B0 ;  /* 0x0000000000007941 */ /* 0x000fea0003800000 */
.L_x_166:
        /* <DEDUP_REMOVED lines=10> */
.L_x_147:
[----:B------:R-:W2:Y:S01]  /*9c10*/  S2R R3, SR_CgaCtaId ;  /* 0x0000000000037919 */ /* 0x000ea20000008800 */
[----:B------:R-:W-:Y:S01]  /*9c20*/  MOV R0, 0x400 ;  /* 0x0000040000007802 */ /* 0x000fe20000000f00 */
[----:B------:R-:W-:Y:S03]  /*9c30*/  BSSY B0, `(.L_x_192) ;  /* 0x0000005000007945 */ /* 0x000fe60003800000 */
[----:B--2---:R-:W-:Y:S02]  /*9c40*/  LEA R0, R3, R0, 0x18 ;  /* 0x0000000003007211 */ /* 0x004fe400078ec0ff */
[----:B------:R-:W-:-:S04]  /*9c50*/  SHF.L.U32 R3, R2, 0x1f, RZ ;  /* 0x0000001f02037819 */ /* 0x000fc800000006ff */
[----:B------:R-:W2:Y:S02]  /*9c60*/  SYNCS.PHASECHK.TRANS64.TRYWAIT P0, [R0+URZ+0x32420], R3 ;  /* 0x03242003000075a7 */ /* 0x000ea4000800017f */
[----:B--2---:R-:W-:Y:S05]  /*9c70*/  @!P0 BRA `(.L_x_193) ;  /* 0x00000008005c8947 */ /* 0x004fea0003800000 */
.L_x_221:
[----:B------:R-:W-:Y:S05]  /*9c80*/  BSYNC B0 ;  /* 0x0000000000007941 */ /* 0x000fea0003800000 */
.L_x_192:
[----:B------:R-:W-:-:S03]  /*9c90*/  UMOV UR4, 0xffffffff ;  /* 0xffffffff00047882 */ /* 0x000fc60000000000 */
[----:B------:R-:W-:Y:S05]  /*9ca0*/  BRA.DIV UR4, `(.L_x_194) ;  /* 0x0000000a04647947 */ /* 0x000fea000b800000 */
[----:B------:R-:W3:Y:S02]  /*9cb0*/  S2R R2, SR_TID.X ;  /* 0x0000000000027919 */ /* 0x000ee40000002100 */
[----:B---3--:R-:W-:-:S04]  /*9cc0*/  SHF.R.U32.HI R2, RZ, 0x5, R2 ;  /* 0x00000005ff027819 */ /* 0x008fc80000011602 */
[----:B------:R-:W-:-:S05]  /*9cd0*/  LOP3.LUT R2, R2, 0x3, RZ, 0xc0, !PT ;  /* 0x0000000302027812 */ /* 0x000fca00078ec0ff */
[----:B------:R3:W4:Y:S02]  /*9ce0*/  SHFL.IDX PT, R14, R2, RZ, 0x1f ;  /* 0x00001fff020e7589 */ /* 0x00072400000e0000 */
.L_x_224:
[----:B----4-:R-:W-:Y:S01]  /*9cf0*/  ISETP.NE.AND P0, PT, R14, RZ, PT ;  /* 0x000000ff0e00720c */ /* 0x010fe20003f05270 */
[----:B------:R-:W-:-:S12]  /*9d00*/  BSSY B0, `(.L_x_195) ;  /* 0x0000024000007945 */ /* 0x000fd80003800000 */
[----:B------:R-:W-:Y:S05]  /*9d10*/  @P0 BRA `(.L_x_196) ;  /* 0x0000000000880947 */ /* 0x000fea0003800000 */
[----:B------:R-:W-:-:S03]  /*9d20*/  UMOV UR4, 0xffffffff ;  /* 0xffffffff00047882 */ /* 0x000fc60000000000 */
[----:B------:R-:W-:Y:S05]  /*9d30*/  BRA.DIV UR4, `(.L_x_197) ;  /* 0x0000000a04747947 */ /* 0x000fea000b800000 */
[----:B------:R-:W-:-:S13]  /*9d40*/  ELECT P6, URZ, PT ;  /* 0x00000000003f782f */ /* 0x000fda00038c0000 */
.L_x_227:
[----:B------:R-:W-:Y:S05]  /*9d50*/  @!P6 BRA `(.L_x_196) ;  /* 0x000000000078e947 */ /* 0x000fea0003800000 */
[----:B------:R-:W-:-:S06]  /*9d60*/  ULOP3.LUT UR4, UR46, 0x2, URZ, 0xfc, !UPT ;  /* 0x000000022e047892 */ /* 0x000fcc000f8efc3f */
[----:B---3--:R-:W-:-:S05]  /*9d70*/  IMAD.U32 R2, RZ, RZ, UR4 ;  /* 0x00000004ff027e24 */ /* 0x008fca000f8e00ff */
[----:B------:R-:W-:-:S13]  /*9d80*/  ISETP.NE.AND P2, PT, R2, 0x3, PT ;  /* 0x000000030200780c */ /* 0x000fda0003f45270 */
[----:B------:R-:W-:Y:S05]  /*9d90*/  @!P2 BRA `(.L_x_198) ;  /* 0x000000000004a947 */ /* 0x000fea0003800000 */
[----:B------:R-:W-:Y:S01]  /*9da0*/  BPT.TRAP 0x1 ;  /* 0x000000040000795c */ /* 0x000fe20000300000 */
.L_x_198:
[----:B--2---:R-:W-:Y:S01]  /*9db0*/  IADD3 R3, R0, 0x32440, RZ ;  /* 0x0003244000037810 */ /* 0x004fe20007ffe0ff */
[----:B------:R-:W-:Y:S01]  /*9dc0*/  VIADD R2, R16, 0x1 ;  /* 0x0000000110027836 */ /* 0x000fe20000000000 */
[----:B------:R-:W-:-:S03]  /*9dd0*/  SHF.L.U32 R5, R17, 0x1f, RZ ;  /* 0x0000001f11057819 */ /* 0x000fc600000006ff */
[----:B------:R-:W-:Y:S01]  /*9de0*/  IMAD R6, R16, 0x8, R3 ;  /* 0x0000000810067824 */ /* 0x000fe200078e0203 */
[----:B------:R-:W-:-:S03]  /*9df0*/  ISETP.NE.AND P1, PT, R2, 0x2, PT ;  /* 0x000000020200780c */ /* 0x000fc60003f25270 */
[----:B------:R-:W2:Y:S01]  /*9e00*/  SYNCS.PHASECHK.TRANS64.TRYWAIT P0, [R6+URZ], R5 ;  /* 0x00000005060075a7 */ /* 0x000ea2000800017f */
[----:B------:R-:W-:-:S04]  /*9e10*/  SEL R4, RZ, 0x1, P1 ;  /* 0x00000001ff047807 */ /* 0x000fc80000800000 */
[----:B------:R-:W-:Y:S02]  /*9e20*/  LOP3.LUT R17, R17, R4, RZ, 0x3c, !PT ;  /* 0x0000000411117212 */ /* 0x000fe400078e3cff */
[----:B------:R-:W-:Y:S02]  /*9e30*/  SEL R4, R2, RZ, P1 ;  /* 0x000000ff02047207 */ /* 0x000fe40000800000 */
[----:B------:R-:W-:-:S03]  /*9e40*/  SHF.L.U32 R2, R17, 0x1f, RZ ;  /* 0x0000001f11027819 */ /* 0x000fc600000006ff */
[----:B------:R-:W-:Y:S01]  /*9e50*/  IMAD R3, R4, 0x8, R3 ;  /* 0x0000000804037824 */ /* 0x000fe200078e0203 */
[----:B--2---:R-:W-:Y:S06]  /*9e60*/  @!P0 BRA `(.L_x_199) ;  /* 0x0000000800488947 */ /* 0x004fec0003800000 */
.L_x_228:
[----:B------:R-:W3:Y:S02]  /*9e70*/  SYNCS.PHASECHK.TRANS64.TRYWAIT P0, [R3+URZ], R2 ;  /* 0x00000002030075a7 */ /* 0x000ee4000800017f */
[----:B---3--:R-:W-:Y:S05]  /*9e80*/  @!P0 BRA `(.L_x_200) ;  /* 0x0000000800548947 */ /* 0x008fea0003800000 */
.L_x_229:
[----:B------:R-:W-:Y:S05]  /*9e90*/  @!P2 BRA `(.L_x_201) ;  /* 0x000000000004a947 */ /* 0x000fea0003800000 */
[----:B------:R-:W-:Y:S01]  /*9ea0*/  BPT.TRAP 0x1 ;  /* 0x000000040000795c */ /* 0x000fe20000300000 */
.L_x_201:
[----:B---3--:R-:W-:-:S04]  /*9eb0*/  VIADD R3, R0, 0x32460 ;  /* 0x0003246000037836 */ /* 0x008fc80000000000 */
[----:B------:R-:W-:-:S04]  /*9ec0*/  IMAD R16, R16, 0x8, R3 ;  /* 0x0000000810107824 */ /* 0x000fc800078e0203 */
[----:B------:R-:W3:Y:S02]  /*9ed0*/  SYNCS.PHASECHK.TRANS64.TRYWAIT P0, [R16+URZ], R5 ;  /* 0x00000005100075a7 */ /* 0x000ee4000800017f */
[----:B---3--:R-:W-:Y:S05]  /*9ee0*/  @!P0 BRA `(.L_x_202) ;  /* 0x0000000800508947 */ /* 0x008fea0003800000 */
.L_x_230:
[----:B------:R-:W-:-:S07]  /*9ef0*/  IMAD R3, R4, 0x8, R3 ;  /* 0x0000000804037824 */ /* 0x000fce00078e0203 */
.L_x_203:
[----:B----4-:R4:W1:Y:S02]  /*9f00*/  SYNCS.PHASECHK.TRANS64.TRYWAIT P0, [R3+URZ], R2 ;  /* 0x00000002030075a7 */ /* 0x010864000800017f */
[----:B-1----:R-:W-:Y:S05]  /*9f10*/  @!P0 NANOSLEEP.SYNCS 0x989680 ;  /* 0x009896800000895d */ /* 0x002fea0003900000 */
[----:B------:R-:W1:Y:S02]  /*9f20*/  @!P0 SYNCS.PHASECHK.TRANS64 P0, [R3+URZ], R2 ;  /* 0x00000002030085a7 */ /* 0x000e64000800007f */
[----:B-1----:R-:W-:Y:S05]  /*9f30*/  @!P0 BRA `(.L_x_203) ;  /* 0xfffffffc00f08947 */ /* 0x002fea000383ffff */
.L_x_196:
[----:B------:R-:W-:Y:S05]  /*9f40*/  BSYNC B0 ;  /* 0x0000000000007941 */ /* 0x000fea0003800000 */
.L_x_195:
[----:B------:R-:W-:Y:S05]  /*9f50*/  EXIT ;  /* 0x000000000000794d */ /* 0x000fea0003800000 */
.L_x_124:
[----:B-1----:R-:W-:-:S04]  /*9f60*/  IMAD.U32 R3, RZ, RZ, UR41 ;  /* 0x00000029ff037e24 */ /* 0x002fc8000f8e00ff */
[----:B------:R1:W2:Y:S03]  /*9f70*/  SYNCS.PHASECHK.TRANS64.TRYWAIT P0, [R3+URZ+0x32400], R0 ;  /* 0x03240000030075a7 */ /* 0x0002a6000800017f */
[----:B--2---:R-:W-:Y:S05]  /*9f80*/  @!P0 NANOSLEEP.SYNCS 0x989680 ;  /* 0x009896800000895d */ /* 0x004fea0003900000 */
[----:B------:R-:W2:Y:S02]  /*9f90*/  @!P0 SYNCS.PHASECHK.TRANS64 P0, [R3+URZ+0x32400], R0 ;  /* 0x03240000030085a7 */ /* 0x000ea4000800007f */
[----:B--2---:R-:W-:Y:S05]  /*9fa0*/  @!P0 BRA `(.L_x_124) ;  /* 0xfffffffc00ec8947 */ /* 0x004fea000383ffff */
[----:B------:R-:W-:Y:S05]  /*9fb0*/  BRA `(.L_x_204) ;  /* 0xffffff7000607947 */ /* 0x000fea000383ffff */
.L_x_128:
[----:B--2---:R-:W-:-:S04]  /*9fc0*/  MOV R4, UR26 ;  /* 0x0000001a00047c02 */ /* 0x004fc80008000f00 */
[----:B------:R2:W3:Y:S03]  /*9fd0*/  SYNCS.PHASECHK.TRANS64.TRYWAIT P1, [R4+URZ+0x32430], R3 ;  /* 0x03243003040075a7 */ /* 0x0004e6000802017f */
[----:B---3--:R-:W-:Y:S05]  /*9fe0*/  @!P1 NANOSLEEP.SYNCS 0x989680 ;  /* 0x009896800000995d */ /* 0x008fea0003900000 */
[----:B------:R-:W3:Y:S02]  /*9ff0*/  @!P1 SYNCS.PHASECHK.TRANS64 P1, [R4+URZ+0x32430], R3 ;  /* 0x03243003040095a7 */ /* 0x000ee4000802007f */
[----:B---3--:R-:W-:Y:S05]  /*a000*/  @!P1 BRA `(.L_x_128) ;  /* 0xfffffffc00ec9947 */ /* 0x008fea000383ffff */
[----:B------:R-:W-:Y:S05]  /*a010*/  BRA `(.L_x_127) ;  /* 0xffffff7000847947 */ /* 0x000fea000383ffff */
.L_x_129:
[----:B---3--:R-:W-:-:S04]  /*a020*/  IMAD.U32 R5, RZ, RZ, UR41 ;  /* 0x00000029ff057e24 */ /* 0x008fc8000f8e00ff */
[----:B------:R3:W4:Y:S03]  /*a030*/  SYNCS.PHASECHK.TRANS64.TRYWAIT P1, [R5+URZ+0x32410], R0 ;  /* 0x03241000050075a7 */ /* 0x000726000802017f */
[----:B----4-:R-:W-:Y:S05]  /*a040*/  @!P1 NANOSLEEP.SYNCS 0x989680 ;  /* 0x009896800000995d */ /* 0x010fea0003900000 */
[----:B------:R-:W4:Y:S02]  /*a050*/  @!P1 SYNCS.PHASECHK.TRANS64 P1, [R5+URZ+0x32410], R0 ;  /* 0x03241000050095a7 */ /* 0x000f24000802007f */
[----:B----4-:R-:W-:Y:S05]  /*a060*/  @!P1 BRA `(.L_x_129) ;  /* 0xfffffffc00ec9947 */ /* 0x010fea000383ffff */
[----:B------:R-:W-:Y:S05]  /*a070*/  BRA `(.L_x_205) ;  /* 0xffffff7400047947 */ /* 0x000fea000383ffff */
.L_x_133:
[----:B-1-3--:R-:W-:-:S04]  /*a080*/  IMAD.U32 R0, RZ, RZ, UR26 ;  /* 0x0000001aff007e24 */ /* 0x00afc8000f8e00ff */
[----:B------:R1:W3:Y:S03]  /*a090*/  SYNCS.PHASECHK.TRANS64.TRYWAIT P1, [R0+URZ+0x32450], R3 ;  /* 0x03245003000075a7 */ /* 0x0002e6000802017f */
[----:B---3--:R-:W-:Y:S05]  /*a0a0*/  @!P1 NANOSLEEP.SYNCS 0x989680 ;  /* 0x009896800000995d */ /* 0x008fea0003900000 */
[----:B------:R-:W3:Y:S02]  /*a0b0*/  @!P1 SYNCS.PHASECHK.TRANS64 P1, [R0+URZ+0x32450], R3 ;  /* 0x03245003000095a7 */ /* 0x000ee4000802007f */
[----:B---3--:R-:W-:Y:S05]  /*a0c0*/  @!P1 BRA `(.L_x_133) ;  /* 0xfffffffc00ec9947 */ /* 0x008fea000383ffff */
[----:B------:R-:W-:Y:S05]  /*a0d0*/  BRA `(.L_x_132) ;  /* 0xffffff74000c7947 */ /* 0x000fea000383ffff */
.L_x_138:
[----:B---3--:R-:W-:-:S04]  /*a0e0*/  IMAD.U32 R3, RZ, RZ, UR28 ;  /* 0x0000001cff037e24 */ /* 0x008fc8000f8e00ff */
[----:B------:R3:W4:Y:S03]  /*a0f0*/  SYNCS.PHASECHK.TRANS64.TRYWAIT P3, [R3+URZ+0x32430], R0 ;  /* 0x03243000030075a7 */ /* 0x000726000806017f */
[----:B----4-:R-:W-:Y:S05]  /*a100*/  @!P3 NANOSLEEP.SYNCS 0x989680 ;  /* 0x009896800000b95d */ /* 0x010fea0003900000 */
[----:B------:R-:W4:Y:S02]  /*a110*/  @!P3 SYNCS.PHASECHK.TRANS64 P3, [R3+URZ+0x32430], R0 ;  /* 0x032430000300b5a7 */ /* 0x000f24000806007f */
[----:B----4-:R-:W-:Y:S05]  /*a120*/  @!P3 BRA `(.L_x_138) ;  /* 0xfffffffc00ecb947 */ /* 0x010fea000383ffff */
[----:B------:R-:W-:Y:S05]  /*a130*/  BRA `(.L_x_137) ;  /* 0xffffff9000a47947 */ /* 0x000fea000383ffff */
.L_x_142:
[----:B---3--:R-:W-:-:S04]  /*a140*/  IMAD.U32 R3, RZ, RZ, UR28 ;  /* 0x0000001cff037e24 */ /* 0x008fc8000f8e00ff */
[----:B------:R3:W4:Y:S03]  /*a150*/  SYNCS.PHASECHK.TRANS64.TRYWAIT P3, [R3+URZ+0x32450], R0 ;  /* 0x03245000030075a7 */ /* 0x000726000806017f */
[----:B----4-:R-:W-:Y:S05]  /*a160*/  @!P3 NANOSLEEP.SYNCS 0x989680 ;  /* 0x009896800000b95d */ /* 0x010fea0003900000 */
[----:B------:R-:W4:Y:S02]  /*a170*/  @!P3 SYNCS.PHASECHK.TRANS64 P3, [R3+URZ+0x32450], R0 ;  /* 0x032450000300b5a7 */ /* 0x000f24000806007f */
[----:B----4-:R-:W-:Y:S05]  /*a180*/  @!P3 BRA `(.L_x_142) ;  /* 0xfffffffc00ecb947 */ /* 0x010fea000383ffff */
[----:B------:R-:W-:Y:S05]  /*a190*/  BRA `(.L_x_141) ;  /* 0xffffff9000fc7947 */ /* 0x000fea000383ffff */
.L_x_152:
        /* <DEDUP_REMOVED lines=11> */
.L_x_207:
[----:B------:R-:W-:Y:S05]  /*a250*/  BSYNC B0 ;  /* 0x0000000000007941 */ /* 0x000fea0003800000 */
.L_x_206:
[----:B------:R-:W-:Y:S05]  /*a260*/  BRA `(.L_x_208) ;  /* 0xffffffd400f87947 */ /* 0x000fea000383ffff */
.L_x_153:
[----:B------:R-:W-:Y:S01]  /*a270*/  BSSY B0, `(.L_x_209) ;  /* 0x0000006000007945 */ /* 0x000fe20003800000 */
[----:B------:R-:W-:-:S07]  /*a280*/  IMAD.MOV.U32 R15, RZ, RZ, -0x1 ;  /* 0xffffffffff0f7424 */ /* 0x000fce00078e00ff */
[----:B------:R-:W-:Y:S05]  /*a290*/  WARPSYNC.COLLECTIVE R15, `(.L_x_210) ;  /* 0x000000000f0c7348 */ /* 0x000fea0003c00000 */
[----:B------:R-:W-:Y:S02]  /*a2a0*/  ELECT P6, UR62, PT ;  /* 0x00000000003e782f */ /* 0x000fe400038c0000 */
[----:B------:R-:W-:Y:S01]  /*a2b0*/  MOV R14, UR62 ;  /* 0x0000003e000e7c02 */ /* 0x000fe20008000f00 */
[----:B------:R-:W-:Y:S10]  /*a2c0*/  ENDCOLLECTIVE ;  /* 0x000000000000791b */ /* 0x000ff40003800000 */
.L_x_210:
[----:B------:R-:W-:Y:S05]  /*a2d0*/  BSYNC B0 ;  /* 0x0000000000007941 */ /* 0x000fea0003800000 */
.L_x_209:
[----:B------:R-:W-:Y:S05]  /*a2e0*/  BRA `(.L_x_211) ;  /* 0xffffffd400f07947 */ /* 0x000fea000383ffff */
.L_x_156:
[----:B--2---:R2:W3:Y:S02]  /*a2f0*/  SYNCS.PHASECHK.TRANS64.TRYWAIT P1, [R5+URZ+0x32440], R10 ;  /* 0x0324400a050075a7 */ /* 0x0044e4000802017f */
[----:B---3--:R-:W-:Y:S05]  /*a300*/  @!P1 NANOSLEEP.SYNCS 0x989680 ;  /* 0x009896800000995d */ /* 0x008fea0003900000 */
[----:B------:R-:W3:Y:S02]  /*a310*/  @!P1 SYNCS.PHASECHK.TRANS64 P1, [R5+URZ+0x32440], R10 ;  /* 0x0324400a050095a7 */ /* 0x000ee4000802007f */
[----:B---3--:R-:W-:Y:S05]  /*a320*/  @!P1 BRA `(.L_x_156) ;  /* 0xfffffffc00f09947 */ /* 0x008fea000383ffff */
[----:B------:R-:W-:Y:S05]  /*a330*/  BRA `(.L_x_212) ;  /* 0xffffffd800507947 */ /* 0x000fea000383ffff */
.L_x_161:
        /* <DEDUP_REMOVED lines=8> */
.L_x_164:
[----:B--2---:R2:W3:Y:S02]  /*a3c0*/  SYNCS.PHASECHK.TRANS64.TRYWAIT P1, [R8+URZ+0x32460], R5 ;  /* 0x03246005080075a7 */ /* 0x0044e4000802017f */
[----:B---3--:R-:W-:Y:S05]  /*a3d0*/  @!P1 NANOSLEEP.SYNCS 0x989680 ;  /* 0x009896800000995d */ /* 0x008fea0003900000 */
[----:B------:R-:W3:Y:S02]  /*a3e0*/  @!P1 SYNCS.PHASECHK.TRANS64 P1, [R8+URZ+0x32460], R5 ;  /* 0x03246005080095a7 */ /* 0x000ee4000802007f */
[----:B---3--:R-:W-:Y:S05]  /*a3f0*/  @!P1 BRA `(.L_x_164) ;  /* 0xfffffffc00f09947 */ /* 0x008fea000383ffff */
[----:B------:R-:W-:Y:S05]  /*a400*/  BRA `(.L_x_214) ;  /* 0xffffffdc00c87947 */ /* 0x000fea000383ffff */
.L_x_171:
[----:B--2---:R2:W3:Y:S02]  /*a410*/  SYNCS.PHASECHK.TRANS64.TRYWAIT P2, [R2+URZ+0x32440], R3 ;  /* 0x03244003020075a7 */ /* 0x0044e4000804017f */
[----:B---3--:R-:W-:Y:S05]  /*a420*/  @!P2 NANOSLEEP.SYNCS 0x989680 ;  /* 0x009896800000a95d */ /* 0x008fea0003900000 */
[----:B------:R-:W3:Y:S02]  /*a430*/  @!P2 SYNCS.PHASECHK.TRANS64 P2, [R2+URZ+0x32440], R3 ;  /* 0x032440030200a5a7 */ /* 0x000ee4000804007f */
[----:B---3--:R-:W-:Y:S05]  /*a440*/  @!P2 BRA `(.L_x_171) ;  /* 0xfffffffc00f0a947 */ /* 0x008fea000383ffff */
[----:B------:R-:W-:Y:S05]  /*a450*/  BRA `(.L_x_215) ;  /* 0xffffffe400207947 */ /* 0x000fea000383ffff */
.L_x_173:
[----:B---3--:R3:W4:Y:S02]  /*a460*/  SYNCS.PHASECHK.TRANS64.TRYWAIT P2, [R2+URZ+0x32460], R3 ;  /* 0x03246003020075a7 */ /* 0x008724000804017f */
[----:B----4-:R-:W-:Y:S05]  /*a470*/  @!P2 NANOSLEEP.SYNCS 0x989680 ;  /* 0x009896800000a95d */ /* 0x010fea0003900000 */
[----:B------:R-:W4:Y:S02]  /*a480*/  @!P2 SYNCS.PHASECHK.TRANS64 P2, [R2+URZ+0x32460], R3 ;  /* 0x032460030200a5a7 */ /* 0x000f24000804007f */
[----:B----4-:R-:W-:Y:S05]  /*a490*/  @!P2 BRA `(.L_x_173) ;  /* 0xfffffffc00f0a947 */ /* 0x010fea000383ffff */
[----:B------:R-:W-:Y:S05]  /*a4a0*/  BRA `(.L_x_216) ;  /* 0xffffffe4007c7947 */ /* 0x000fea000383ffff */
.L_x_179:
[----:B-1----:R1:W2:Y:S02]  /*a4b0*/  SYNCS.PHASECHK.TRANS64.TRYWAIT P2, [R3+URZ+0x32440], R2 ;  /* 0x03244002030075a7 */ /* 0x0022a4000804017f */
[----:B--2---:R-:W-:Y:S05]  /*a4c0*/  @!P2 NANOSLEEP.SYNCS 0x989680 ;  /* 0x009896800000a95d */ /* 0x004fea0003900000 */
[----:B------:R-:W2:Y:S02]  /*a4d0*/  @!P2 SYNCS.PHASECHK.TRANS64 P2, [R3+URZ+0x32440], R2 ;  /* 0x032440020300a5a7 */ /* 0x000ea4000804007f */
[----:B--2---:R-:W-:Y:S05]  /*a4e0*/  @!P2 BRA `(.L_x_179) ;  /* 0xfffffffc00f0a947 */ /* 0x004fea000383ffff */
[----:B------:R-:W-:Y:S05]  /*a4f0*/  BRA `(.L_x_217) ;  /* 0xffffffe800b87947 */ /* 0x000fea000383ffff */
.L_x_181:
[----:B--2---:R2:W3:Y:S02]  /*a500*/  SYNCS.PHASECHK.TRANS64.TRYWAIT P2, [R3+URZ+0x32460], R2 ;  /* 0x03246002030075a7 */ /* 0x0044e4000804017f */
[----:B---3--:R-:W-:Y:S05]  /*a510*/  @!P2 NANOSLEEP.SYNCS 0x989680 ;  /* 0x009896800000a95d */ /* 0x008fea0003900000 */
[----:B------:R-:W3:Y:S02]  /*a520*/  @!P2 SYNCS.PHASECHK.TRANS64 P2, [R3+URZ+0x32460], R2 ;  /* 0x032460020300a5a7 */ /* 0x000ee4000804007f */
[----:B---3--:R-:W-:Y:S05]  /*a530*/  @!P2 BRA `(.L_x_181) ;  /* 0xfffffffc00f0a947 */ /* 0x008fea000383ffff */
[----:B------:R-:W-:Y:S05]  /*a540*/  BRA `(.L_x_218) ;  /* 0xffffffec00147947 */ /* 0x000fea000383ffff */
.L_x_186:
[----:B-1----:R1:W2:Y:S02]  /*a550*/  SYNCS.PHASECHK.TRANS64.TRYWAIT P2, [R3+URZ+0x32440], R2 ;  /* 0x03244002030075a7 */ /* 0x0022a4000804017f */
[----:B--2---:R-:W-:Y:S05]  /*a560*/  @!P2 NANOSLEEP.SYNCS 0x989680 ;  /* 0x009896800000a95d */ /* 0x004fea0003900000 */
[----:B------:R-:W2:Y:S02]  /*a570*/  @!P2 SYNCS.PHASECHK.TRANS64 P2, [R3+URZ+0x32440], R2 ;  /* 0x032440020300a5a7 */ /* 0x000ea4000804007f */
[----:B--2---:R-:W-:Y:S05]  /*a580*/  @!P2 BRA `(.L_x_186) ;  /* 0xfffffffc00f0a947 */ /* 0x004fea000383ffff */
[----:B------:R-:W-:Y:S05]  /*a590*/  BRA `(.L_x_219) ;  /* 0xfffffff000387947 */ /* 0x000fea000383ffff */
.L_x_188:
[----:B--2---:R2:W3:Y:S02]  /*a5a0*/  SYNCS.PHASECHK.TRANS64.TRYWAIT P2, [R3+URZ+0x32460], R2 ;  /* 0x03246002030075a7 */ /* 0x0044e4000804017f */
[----:B---3--:R-:W-:Y:S05]  /*a5b0*/  @!P2 NANOSLEEP.SYNCS 0x989680 ;  /* 0x009896800000a95d */ /* 0x008fea0003900000 */
[----:B------:R-:W3:Y:S02]  /*a5c0*/  @!P2 SYNCS.PHASECHK.TRANS64 P2, [R3+URZ+0x32460], R2 ;  /* 0x032460020300a5a7 */ /* 0x000ee4000804007f */
[----:B---3--:R-:W-:Y:S05]  /*a5d0*/  @!P2 BRA `(.L_x_188) ;  /* 0xfffffffc00f0a947 */ /* 0x008fea000383ffff */
[----:B------:R-:W-:Y:S05]  /*a5e0*/  BRA `(.L_x_220) ;  /* 0xfffffff000947947 */ /* 0x000fea000383ffff */
.L_x_193:
[----:B--2---:R2:W3:Y:S02]  /*a5f0*/  SYNCS.PHASECHK.TRANS64.TRYWAIT P0, [R0+URZ+0x32420], R3 ;  /* 0x03242003000075a7 */ /* 0x0044e4000800017f */
[----:B---3--:R-:W-:Y:S05]  /*a600*/  @!P0 NANOSLEEP.SYNCS 0x989680 ;  /* 0x009896800000895d */ /* 0x008fea0003900000 */
[----:B------:R-:W3:Y:S02]  /*a610*/  @!P0 SYNCS.PHASECHK.TRANS64 P0, [R0+URZ+0x32420], R3 ;  /* 0x03242003000085a7 */ /* 0x000ee4000800007f */
[----:B---3--:R-:W-:Y:S05]  /*a620*/  @!P0 BRA `(.L_x_193) ;  /* 0xfffffffc00f08947 */ /* 0x008fea000383ffff */
[----:B------:R-:W-:Y:S05]  /*a630*/  BRA `(.L_x_221) ;  /* 0xfffffff400907947 */ /* 0x000fea000383ffff */
.L_x_194:
        /* <DEDUP_REMOVED lines=11> */
.L_x_223:
[----:B------:R-:W-:Y:S05]  /*a6f0*/  BSYNC B0 ;  /* 0x0000000000007941 */ /* 0x000fea0003800000 */
.L_x_222:
[----:B------:R-:W-:Y:S05]  /*a700*/  BRA `(.L_x_224) ;  /* 0xfffffff400787947 */ /* 0x000fea000383ffff */
.L_x_197:
[----:B------:R-:W-:Y:S01]  /*a710*/  BSSY B1, `(.L_x_225) ;  /* 0x0000006000017945 */ /* 0x000fe20003800000 */
[----:B------:R-:W-:-:S07]  /*a720*/  IMAD.MOV.U32 R15, RZ, RZ, -0x1 ;  /* 0xffffffffff0f7424 */ /* 0x000fce00078e00ff */
[----:B-123--:R-:W-:Y:S05]  /*a730*/  WARPSYNC.COLLECTIVE R15, `(.L_x_226) ;  /* 0x000000000f0c7348 */ /* 0x00efea0003c00000 */
[----:B------:R-:W-:Y:S02]  /*a740*/  ELECT P6, UR62, PT ;  /* 0x00000000003e782f */ /* 0x000fe400038c0000 */
[----:B------:R-:W-:Y:S01]  /*a750*/  MOV R14, UR62 ;  /* 0x0000003e000e7c02 */ /* 0x000fe20008000f00 */
[----:B-123--:R-:W-:Y:S10]  /*a760*/  ENDCOLLECTIVE ;  /* 0x000000000000791b */ /* 0x00eff40003800000 */
.L_x_226:
[----:B------:R-:W-:Y:S05]  /*a770*/  BSYNC B1 ;  /* 0x0000000000017941 */ /* 0x000fea0003800000 */
.L_x_225:
[----:B------:R-:W-:Y:S05]  /*a780*/  BRA `(.L_x_227) ;  /* 0xfffffff400707947 */ /* 0x000fea000383ffff */
.L_x_199:
[----:B--2---:R2:W3:Y:S02]  /*a790*/  SYNCS.PHASECHK.TRANS64.TRYWAIT P0, [R6+URZ], R5 ;  /* 0x00000005060075a7 */ /* 0x0044e4000800017f */
[----:B---3--:R-:W-:Y:S05]  /*a7a0*/  @!P0 NANOSLEEP.SYNCS 0x989680 ;  /* 0x009896800000895d */ /* 0x008fea0003900000 */
[----:B------:R-:W3:Y:S02]  /*a7b0*/  @!P0 SYNCS.PHASECHK.TRANS64 P0, [R6+URZ], R5 ;  /* 0x00000005060085a7 */ /* 0x000ee4000800007f */
[----:B---3--:R-:W-:Y:S05]  /*a7c0*/  @!P0 BRA `(.L_x_199) ;  /* 0xfffffffc00f08947 */ /* 0x008fea000383ffff */
[----:B------:R-:W-:Y:S05]  /*a7d0*/  BRA `(.L_x_228) ;  /* 0xfffffff400a47947 */ /* 0x000fea000383ffff */
.L_x_200:
[----:B---3--:R3:W4:Y:S02]  /*a7e0*/  SYNCS.PHASECHK.TRANS64.TRYWAIT P0, [R3+URZ], R2 ;  /* 0x00000002030075a7 */ /* 0x008724000800017f */
[----:B----4-:R-:W-:Y:S05]  /*a7f0*/  @!P0 NANOSLEEP.SYNCS 0x989680 ;  /* 0x009896800000895d */ /* 0x010fea0003900000 */
[----:B------:R-:W4:Y:S02]  /*a800*/  @!P0 SYNCS.PHASECHK.TRANS64 P0, [R3+URZ], R2 ;  /* 0x00000002030085a7 */ /* 0x000f24000800007f */
[----:B----4-:R-:W-:Y:S05]  /*a810*/  @!P0 BRA `(.L_x_200) ;  /* 0xfffffffc00f08947 */ /* 0x010fea000383ffff */
[----:B------:R-:W-:Y:S05]  /*a820*/  BRA `(.L_x_229) ;  /* 0xfffffff400987947 */ /* 0x000fea000383ffff */
.L_x_202:
[----:B---3--:R3:W4:Y:S02]  /*a830*/  SYNCS.PHASECHK.TRANS64.TRYWAIT P0, [R16+URZ], R5 ;  /* 0x00000005100075a7 */ /* 0x008724000800017f */
[----:B----4-:R-:W-:Y:S05]  /*a840*/  @!P0 NANOSLEEP.SYNCS 0x989680 ;  /* 0x009896800000895d */ /* 0x010fea0003900000 */
[----:B------:R-:W4:Y:S02]  /*a850*/  @!P0 SYNCS.PHASECHK.TRANS64 P0, [R16+URZ], R5 ;  /* 0x00000005100085a7 */ /* 0x000f24000800007f */
[----:B----4-:R-:W-:Y:S05]  /*a860*/  @!P0 BRA `(.L_x_202) ;  /* 0xfffffffc00f08947 */ /* 0x010fea000383ffff */
[----:B------:R-:W-:Y:S05]  /*a870*/  BRA `(.L_x_230) ;  /* 0xfffffff4009c7947 */ /* 0x000fea000383ffff */
.L_x_231:
        /* <DEDUP_REMOVED lines=16> */
.L_x_4715:


//--------------------- .text._ZN7cutlass13device_kernelIN5flash11enable_sm90INS1_16FlashAttnFwdSm90INS1_25CollectiveMainloopFwdSm90ILi2EN4cute5tupleIJNS5_1CILi1EEES8_S8_EEENS6_IJNS7_ILi128EEENS7_ILi96EEENS7_ILi64EEEEEELi256ENS_6half_tEfNS_4arch4Sm90ELb0ELb0ELb0ELb1ELb0ELb0ELb0ELb1ELb0ELb0ELb0ELb0EEENS1_21CollectiveEpilogueFwdINS6_IJSA_NS7_ILi256EEESB_EEES9_SE_SG_Li256ELb1ELb0ELb0ELb0EEENS1_36VarlenDynamicPersistentTileSchedulerILi128ELi96ELi256ELi32ELb0ELb0ELb1ELb0ELb1ELb1EEEEEEEEEvNT_6ParamsE --------------------------
	.section	.text._ZN7cutlass13device_kernelIN5flash11enable_sm90INS1_16FlashAttnFwdSm90INS1_25CollectiveMainloopFwdSm90ILi2EN4cute5tupleIJNS5_1CILi1EEES8_S8_EEENS6_IJNS7_ILi128EEENS7_ILi96EEENS7_ILi64EEEEEELi256ENS_6half_tEfNS_4arch4Sm90ELb0ELb0ELb0ELb1ELb0ELb0ELb0ELb1ELb0ELb0ELb0ELb0EEENS1_21CollectiveEpilogueFwdINS6_IJSA_NS7_ILi256EEESB_EEES9_SE_SG_Li256ELb1ELb0ELb0ELb0EEENS1_36VarlenDynamicPersistentTileSchedulerILi128ELi96ELi256ELi32ELb0ELb0ELb1ELb0ELb1ELb1EEEEEEEEEvNT_6ParamsE,"ax",@progbits
	.align	128
.text._ZN7cutlass13device_kernelIN5flash11enable_sm90INS1_16FlashAttnFwdSm90INS1_25CollectiveMainloopFwdSm90ILi2EN4cute5tupleIJNS5_1CILi1EEES8_S8_EEENS6_IJNS7_ILi128EEENS7_ILi96EEENS7_ILi64EEEEEELi256ENS_6half_tEfNS_4arch4Sm90ELb0ELb0ELb0ELb1ELb0ELb0ELb0ELb1ELb0ELb0ELb0ELb0EEENS1_21CollectiveEpilogueFwdINS6_IJSA_NS7_ILi256EEESB_EEES9_SE_SG_Li256ELb1ELb0ELb0ELb0EEENS1_36VarlenDynamicPersistentTileSchedulerILi128ELi96ELi256ELi32ELb0ELb0ELb1ELb0ELb1ELb1EEEEEEEEEvNT_6ParamsE:
        .type           _ZN7cutlass13device_kernelIN5flash11enable_sm90INS1_16FlashAttnFwdSm90INS1_25CollectiveMainloopFwdSm90ILi2EN4cute5tupleIJNS5_1CILi1EEES8_S8_EEENS6_IJNS7_ILi128EEENS7_ILi96EEENS7_ILi64EEEEEELi256ENS_6half_tEfNS_4arch4Sm90ELb0ELb0ELb0ELb1ELb0ELb0ELb0ELb1ELb0ELb0ELb0ELb0EEENS1_21CollectiveEpilogueFwdINS6_IJSA_NS7_ILi256EEESB_EEES9_SE_SG_Li256ELb1ELb0ELb0ELb0EEENS1_36VarlenDynamicPersistentTileSchedulerILi128ELi96ELi256ELi32ELb0ELb0ELb1ELb0ELb1ELb1EEEEEEEEEvNT_6ParamsE,@function
        .size           _ZN7cutlass13device_kernelIN5flash11enable_sm90INS1_16FlashAttnFwdSm90INS1_25CollectiveMainloopFwdSm90ILi2EN4cute5tupleIJNS5_1CILi1EEES8_S8_EEENS6_IJNS7_ILi128EEENS7_ILi96EEENS7_ILi64EEEEEELi256ENS_6half_tEfNS_4arch4Sm90ELb0ELb0ELb0ELb1ELb0ELb0ELb0ELb1ELb0ELb0ELb0ELb0EEENS1_21CollectiveEpilogueFwdINS6_IJSA_NS7_ILi256EEESB_EEES9_SE_SG_Li256ELb1ELb0ELb0ELb0EEENS1_36VarlenDynamicPersistentTileSchedulerILi128ELi96ELi256ELi32ELb0ELb0ELb1ELb0ELb1ELb1EEEEEEEEEvNT_6ParamsE,(.L_x_4716 - _ZN7cutlass13device_kernelIN5flash11enable_sm90INS1_16FlashAttnFwdSm90INS1_25CollectiveMainloopFwdSm90ILi2EN4cute5tupleIJNS5_1CILi1EEES8_S8_EEENS6_IJNS7_ILi128EEENS7_ILi96EEENS7_ILi64EEEEEELi256ENS_6half_tEfNS_4arch4Sm90ELb0ELb0ELb0ELb1ELb0ELb0ELb0ELb1ELb0ELb0ELb0ELb0EEENS1_21CollectiveEpilogueFwdINS6_IJSA_NS7_ILi256EEESB_EEES9_SE_SG_Li256ELb1ELb0ELb0ELb0EEENS1_36VarlenDynamicPersistentTileSchedulerILi128ELi96ELi256ELi32ELb0ELb0ELb1ELb0ELb1ELb1EEEEEEEEEvNT_6ParamsE)
        .other          _ZN7cutlass13device_kernelIN5flash11enable_sm90INS1_16FlashAttnFwdSm90INS1_25CollectiveMainloopFwdSm90ILi2EN4cute5tupleIJNS5_1CILi1EEES8_S8_EEENS6_IJNS7_ILi128EEENS7_ILi96EEENS7_ILi64EEEEEELi256ENS_6half_tEfNS_4arch4Sm90ELb0ELb0ELb0ELb1ELb0ELb0ELb0ELb1ELb0ELb0ELb0ELb0EEENS1_21CollectiveEpilogueFwdINS6_IJSA_NS7_ILi256EEESB_EEES9_SE_SG_Li256ELb1ELb0ELb0ELb0EEENS1_36VarlenDynamicPersistentTileSchedulerILi128ELi96ELi256ELi32ELb0ELb0ELb1ELb0ELb1ELb1EEEEEEEEEvNT_6ParamsE,@"STO_CUDA_ENTRY STV_DEFAULT"
_ZN7cutlass13device_kernelIN5flash11enable_sm90INS1_16FlashAttnFwdSm90INS1_25CollectiveMainloopFwdSm90ILi2EN4cute5tupleIJNS5_1CILi1EEES8_S8_EEENS6_IJNS7_ILi128EEENS7_ILi96EEENS7_ILi64EEEEEELi256ENS_6half_tEfNS_4arch4Sm90ELb0ELb0ELb0ELb1ELb0ELb0ELb0ELb1ELb0ELb0ELb0ELb0EEENS1_21CollectiveEpilogueFwdINS6_IJSA_NS7_ILi256EEESB_EEES9_SE_SG_Li256ELb1ELb0ELb0ELb0EEENS1_36VarlenDynamicPersistentTileSchedulerILi128ELi96ELi256ELi32ELb0ELb0ELb1ELb0ELb1ELb1EEEEEEEEEvNT_6ParamsE:
[----:B------:R-:W0:Y:S02]  /*0000*/  LDC R1, c[0x0][0x28] ;  /* 0x00000a00ff017b82 */ /* 0x000e240000000800 */
[----:B0-----:R-:W-:Y:S01]  /*0010*/  VIADD R1, R1, 0xffffffd0 ;  /* 0xffffffd001017836 */ /* 0x001fe20000000000 */
[----:B------:R-:W0:Y:S01]  /*0020*/  S2R R3, SR_TID.X ;  /* 0x0000000000037919 */ /* 0x000e220000002100 */
[----:B------:R-:W-:Y:S01]  /*0030*/  ELECT P0, URZ, PT ;  /* 0x00000000003f782f */ /* 0x000fe20003800000 */
[----:B------:R-:W-:Y:S01]  /*0040*/  BSSY B0, `(.L_x_232) ;  /* 0x0000011000007945 */ /* 0x000fe20003800000 */
[--C-:B0-----:R-:W-:Y:S02]  /*0050*/  SHF.R.U32.HI R0, RZ, 0x5, R3.reuse ;  /* 0x00000005ff007819 */ /* 0x101fe40000011603 */
[----:B------:R-:W-:-:S03]  /*0060*/  SHF.R.U32.HI R22, RZ, 0x7, R3 ;  /* 0x00000007ff167819 */ /* 0x000fc60000011603 */
[----:B------:R-:W0:Y:S02]  /*0070*/  SHFL.IDX PT, R2, R0, RZ, 0x1f ;  /* 0x00001fff00027589 */ /* 0x000e2400000e0000 */
[----:B0-----:R-:W-:-:S13]  /*0080*/  ISETP.EQ.AND P0, PT, R2, RZ, P0 ;  /* 0x000000ff0200720c */ /* 0x001fda0000702270 */
[----:B------:R-:W-:Y:S05]  /*0090*/  @!P0 BRA `(.L_x_233) ;  /* 0x00000000002c8947 */ /* 0x000fea0003800000 */
[----:B------:R-:W-:Y:S02]  /*00a0*/  ULDC.64 UR4, c[0x0][0x198] ;  /* 0x0000660000047ab9 */ /* 0x000fe40000000a00 */
[----:B------:R-:W-:Y:S02]  /*00b0*/  UIADD3 UR6, UP0, UR4, 0x270, URZ ;  /* 0x0000027004067890 */ /* 0x000fe4000ff1e03f */
[----:B------:R-:W-:Y:S02]  /*00c0*/  UIADD3 UR8, UP1, UR4, 0x370, URZ ;  /* 0x0000037004087890 */ /* 0x000fe4000ff3e03f */
[----:B------:R-:W-:Y:S02]  /*00d0*/  UIADD3 UR4, UP2, UR4, 0x470, URZ ;  /* 0x0000047004047890 */ /* 0x000fe4000ff5e03f */
[----:B------:R-:W-:Y:S02]  /*00e0*/  UIADD3.X UR7, URZ, UR5, URZ, UP0, !UPT ;  /* 0x000000053f077290 */ /* 0x000fe400087fe43f */
[----:B------:R-:W-:-:S02]  /*00f0*/  UIADD3.X UR9, URZ, UR5, URZ, UP1, !UPT ;  /* 0x000000053f097290 */ /* 0x000fc40008ffe43f */
[----:B------:R-:W-:-:S05]  /*0100*/  UIADD3.X UR5, URZ, UR5, URZ, UP2, !UPT ;  /* 0x000000053f057290 */ /* 0x000fca00097fe43f */
[----:B------:R0:W-:Y:S02]  /*0110*/  UTMACCTL.PF [UR6] ;  /* 0x00000000060079b9 */ /* 0x0001e40008040000 */
[----:B------:R0:W-:Y:S02]  /*0120*/  UTMACCTL.PF [UR8] ;  /* 0x00000000080079b9 */ /* 0x0001e40008040000 */
[----:B------:R0:W-:Y:S02]  /*0130*/  UTMACCTL.PF [UR4] ;  /* 0x00000000040079b9 */ /* 0x0001e40008040000 */
[----:B0-----:R-:W-:Y:S01]  /*0140*/  NOP ;  /* 0x0000000000007918 */ /* 0x001fe20000000000 */
.L_x_233:
[----:B------:R-:W-:Y:S05]  /*0150*/  BSYNC B0 ;  /* 0x0000000000007941 */ /* 0x000fea0003800000 */
.L_x_232:
[----:B------:R-:W-:Y:S01]  /*0160*/  VOTEU.ANY UP0, P0 ;  /* 0x00000000003f7886 */ /* 0x000fe20000000100 */
[----:B------:R-:W0:Y:S01]  /*0170*/  SHFL.IDX PT, R3, R22, RZ, 0x1f ;  /* 0x00001fff16037589 */ /* 0x000e2200000e0000 */
[----:B------:R-:W-:Y:S01]  /*0180*/  UMOV UR4, 0x1 ;  /* 0x0000000100047882 */ /* 0x000fe20000000000 */
[----:B------:R-:W-:Y:S01]  /*0190*/  UMOV UR7, 0x100 ;  /* 0x0000010000077882 */ /* 0x000fe20000000000 */
[----:B------:R-:W-:Y:S01]  /*01a0*/  VOTEU.ANY UP1, P0 ;  /* 0x00000000003f7886 */ /* 0x000fe20000020100 */
[----:B------:R-:W1:Y:S01]  /*01b0*/  @UP0 S2UR UR8, SR_CgaCtaId ;  /* 0x00000000000809c3 */ /* 0x000e620000008800 */
[----:B------:R-:W2:Y:S01]  /*01c0*/  SHFL.IDX PT, R2, R0, RZ, 0x1f ;  /* 0x00001fff00027589 */ /* 0x000ea200000e0000 */
[----:B------:R-:W-:Y:S01]  /*01d0*/  @UP0 UMOV UR6, 0x400 ;  /* 0x0000040000060882 */ /* 0x000fe20000000000 */
[----:B------:R-:W-:-:S04]  /*01e0*/  @UP0 UIADD3 UR4, -UR4, 0x100000, URZ ;  /* 0x0010000004040890 */ /* 0x000fc8000fffe13f */
[----:B------:R-:W-:Y:S02]  /*01f0*/  @UP0 USHF.L.U32 UR5, UR4, 0xb, URZ ;  /* 0x0000000b04050899 */ /* 0x000fe4000800063f */
[----:B------:R-:W-:Y:S01]  /*0200*/  @UP0 USHF.L.U32 UR4, UR4, 0x1, URZ ;  /* 0x0000000104040899 */ /* 0x000fe2000800063f */
[----:B------:R-:W-:Y:S01]  /*0210*/  VOTEU.ANY UP2, P0 ;  /* 0x00000000003f7886 */ /* 0x000fe20000040100 */
[----:B0-----:R-:W-:Y:S01]  /*0220*/  R2UR UR9, R3 ;  /* 0x00000000030972ca */ /* 0x001fe200000e0000 */
[----:B-1----:R-:W-:Y:S01]  /*0230*/  @UP0 ULEA UR8, UR8, UR6, 0x18 ;  /* 0x0000000608080291 */ /* 0x002fe2000f8ec03f */
[----:B--2---:R-:W-:Y:S01]  /*0240*/  ISETP.NE.AND P1, PT, R2, RZ, PT ;  /* 0x000000ff0200720c */ /* 0x004fe20003f25270 */
[----:B------:R-:W-:-:S04]  /*0250*/  @UP0 UIADD3 UR6, -UR7, 0x100000, URZ ;  /* 0x0010000007060890 */ /* 0x000fc8000fffe13f */
[----:B------:R-:W-:Y:S02]  /*0260*/  @UP0 USHF.L.U32 UR7, UR6, 0xb, URZ ;  /* 0x0000000b06070899 */ /* 0x000fe4000800063f */
[----:B------:R-:W-:-:S04]  /*0270*/  @UP0 USHF.L.U32 UR6, UR6, 0x1, URZ ;  /* 0x0000000106060899 */ /* 0x000fc8000800063f */
[----:B------:R-:W-:Y:S01]  /*0280*/  UISETP.NE.AND UP0, UPT, UR9, URZ, UPT ;  /* 0x0000003f0900728c */ /* 0x000fe2000bf05270 */
[----:B------:R-:W0:Y:S02]  /*0290*/  FENCE.VIEW.ASYNC.S ;  /* 0x00000000000073c6 */ /* 0x000e240000000000 */
[----:B0-----:R0:W1:Y:S05]  /*02a0*/  @UP1 SYNCS.EXCH.64 URZ, [UR8+0x22800], UR4 ;  /* 0x02280004083f15b2 */ /* 0x00106a0008000100 */
[----:B------:R0:W2:Y:S01]  /*02b0*/  @UP2 SYNCS.EXCH.64 URZ, [UR8+0x22820], UR6 ;  /* 0x02282006083f25b2 */ /* 0x0000a20008000100 */
[----:B------:R-:W-:Y:S05]  /*02c0*/  @P1 BRA `(.L_x_234) ;  /* 0x0000000000481947 */ /* 0x000fea0003800000 */
[----:B0-----:R-:W0:Y:S01]  /*02d0*/  S2UR UR5, SR_CgaCtaId ;  /* 0x00000000000579c3 */ /* 0x001e220000008800 */
[----:B------:R-:W-:Y:S01]  /*02e0*/  UMOV UR4, 0x400 ;  /* 0x0000040000047882 */ /* 0x000fe20000000000 */
[----:B------:R-:W-:Y:S01]  /*02f0*/  UMOV UR6, 0x1 ;  /* 0x0000000100067882 */ /* 0x000fe20000000000 */
[----:B------:R-:W-:Y:S01]  /*0300*/  UMOV UR9, 0x2 ;  /* 0x0000000200097882 */ /* 0x000fe20000000000 */
[----:B------:R-:W-:-:S04]  /*0310*/  UIADD3 UR6, -UR6, 0x100000, URZ ;  /* 0x0010000006067890 */ /* 0x000fc8000fffe13f */
[----:B------:R-:W-:Y:S02]  /*0320*/  USHF.L.U32 UR7, UR6, 0xb, URZ ;  /* 0x0000000b06077899 */ /* 0x000fe4000800063f */
[----:B------:R-:W-:Y:S01]  /*0330*/  USHF.L.U32 UR6, UR6, 0x1, URZ ;  /* 0x0000000106067899 */ /* 0x000fe2000800063f */
[----:B------:R-:W-:Y:S01]  /*0340*/  ELECT P0, URZ, PT ;  /* 0x00000000003f782f */ /* 0x000fe20003800000 */
[----:B0-----:R-:W-:Y:S02]  /*0350*/  ULEA UR8, UR5, UR4, 0x18 ;  /* 0x0000000405087291 */ /* 0x001fe4000f8ec03f */
[----:B------:R-:W-:-:S04]  /*0360*/  UIADD3 UR4, -UR9, 0x100000, URZ ;  /* 0x0010000009047890 */ /* 0x000fc8000fffe13f */
[----:B------:R-:W-:Y:S02]  /*0370*/  USHF.L.U32 UR5, UR4, 0xb, URZ ;  /* 0x0000000b04057899 */ /* 0x000fe4000800063f */
[----:B------:R-:W-:Y:S01]  /*0380*/  USHF.L.U32 UR4, UR4, 0x1, URZ ;  /* 0x0000000104047899 */ /* 0x000fe2000800063f */
[----:B------:R-:W0:Y:S03]  /*0390*/  FENCE.VIEW.ASYNC.S ;  /* 0x00000000000073c6 */ /* 0x000e260000000000 */
[----:B0-----:R3:W4:Y:S08]  /*03a0*/  SYNCS.EXCH.64 URZ, [UR8+0x22830], UR6 ;  /* 0x02283006083f75b2 */ /* 0x0017300008000100 */
[----:B------:R3:W0:Y:S01]  /*03b0*/  SYNCS.EXCH.64 URZ, [UR8+0x22840], UR4 ;  /* 0x02284004083f75b2 */ /* 0x0006220008000100 */
[----:B------:R3:W0:Y:S01]  /*03c0*/  SYNCS.EXCH.64 URZ, [UR8+0x22838], UR6 ;  /* 0x02283806083f75b2 */ /* 0x0006220008000100 */
[----:B------:R3:W0:Y:S02]  /*03d0*/  SYNCS.EXCH.64 URZ, [UR8+0x22848], UR4 ;  /* 0x02284804083f75b2 */ /* 0x0006240008000100 */
[----:B---3--:R-:W-:Y:S01]  /*03e0*/  NOP ;  /* 0x0000000000007918 */ /* 0x008fe20000000000 */
.L_x_234:
[----:B------:R-:W3:Y:S01]  /*03f0*/  SHFL.IDX PT, R2, R0, RZ, 0x1f ;  /* 0x00001fff00027589 */ /* 0x000ee200000e0000 */
[----:B------:R-:W-:Y:S01]  /*0400*/  NOP ;  /* 0x0000000000007918 */ /* 0x000fe20000000000 */
[----:B---3--:R-:W-:-:S13]  /*0410*/  ISETP.NE.AND P0, PT, R2, RZ, PT ;  /* 0x000000ff0200720c */ /* 0x008fda0003f05270 */
[----:B------:R-:W-:Y:S05]  /*0420*/  @P0 BRA `(.L_x_235) ;  /* 0x0000000000480947 */ /* 0x000fea0003800000 */
[----:B0-----:R-:W0:Y:S01]  /*0430*/  S2UR UR5, SR_CgaCtaId ;  /* 0x00000000000579c3 */ /* 0x001e220000008800 */
[----:B------:R-:W-:Y:S01]  /*0440*/  UMOV UR4, 0x400 ;  /* 0x0000040000047882 */ /* 0x000fe20000000000 */
[----:B------:R-:W-:Y:S01]  /*0450*/  UMOV UR6, 0x1 ;  /* 0x0000000100067882 */ /* 0x000fe20000000000 */
[----:B------:R-:W-:Y:S01]  /*0460*/  UMOV UR7, 0x2 ;  /* 0x0000000200077882 */ /* 0x000fe20000000000 */
[----:B------:R-:W-:Y:S01]  /*0470*/  ELECT P0, URZ, PT ;  /* 0x00000000003f782f */ /* 0x000fe20003800000 */
[----:B0-----:R-:W-:Y:S02]  /*0480*/  ULEA UR8, UR5, UR4, 0x18 ;  /* 0x0000000405087291 */ /* 0x001fe4000f8ec03f */
[----:B------:R-:W-:-:S04]  /*0490*/  UIADD3 UR4, -UR6, 0x100000, URZ ;  /* 0x0010000006047890 */ /* 0x000fc8000fffe13f */
[----:B------:R-:W-:Y:S02]  /*04a0*/  USHF.L.U32 UR5, UR4, 0xb, URZ ;  /* 0x0000000b04057899 */ /* 0x000fe4000800063f */
[----:B------:R-:W-:Y:S02]  /*04b0*/  USHF.L.U32 UR4, UR4, 0x1, URZ ;  /* 0x0000000104047899 */ /* 0x000fe4000800063f */
[----:B------:R-:W-:-:S04]  /*04c0*/  UIADD3 UR6, -UR7, 0x100000, URZ ;  /* 0x0010000007067890 */ /* 0x000fc8000fffe13f */
[----:B------:R-:W-:Y:S02]  /*04d0*/  USHF.L.U32 UR7, UR6, 0xb, URZ ;  /* 0x0000000b06077899 */ /* 0x000fe4000800063f */
[----:B------:R-:W-:Y:S01]  /*04e0*/  USHF.L.U32 UR6, UR6, 0x1, URZ ;  /* 0x0000000106067899 */ /* 0x000fe2000800063f */
[----:B------:R-:W0:Y:S03]  /*04f0*/  FENCE.VIEW.ASYNC.S ;  /* 0x00000000000073c6 */ /* 0x000e260000000000 */
[----:B0-----:R3:W0:Y:S08]  /*0500*/  SYNCS.EXCH.64 URZ, [UR8+0x22850], UR4 ;  /* 0x02285004083f75b2 */ /* 0x0016300008000100 */
[----:B------:R3:W0:Y:S01]  /*0510*/  SYNCS.EXCH.64 URZ, [UR8+0x22860], UR6 ;  /* 0x02286006083f75b2 */ /* 0x0006220008000100 */
[----:B------:R3:W0:Y:S01]  /*0520*/  SYNCS.EXCH.64 URZ, [UR8+0x22858], UR4 ;  /* 0x02285804083f75b2 */ /* 0x0006220008000100 */
[----:B------:R3:W0:Y:S02]  /*0530*/  SYNCS.EXCH.64 URZ, [UR8+0x22868], UR6 ;  /* 0x02286806083f75b2 */ /* 0x0006240008000100 */
[----:B---3--:R-:W-:Y:S01]  /*0540*/  NOP ;  /* 0x0000000000007918 */ /* 0x008fe20000000000 */
.L_x_235:
[----:B------:R-:W3:Y:S01]  /*0550*/  SHFL.IDX PT, R2, R0, RZ, 0x1f ;  /* 0x00001fff00027589 */ /* 0x000ee200000e0000 */
[----:B------:R-:W-:Y:S01]  /*0560*/  NOP ;  /* 0x0000000000007918 */ /* 0x000fe20000000000 */
[----:B---3--:R-:W-:-:S13]  /*0570*/  ISETP.NE.AND P0, PT, R2, RZ, PT ;  /* 0x000000ff0200720c */ /* 0x008fda0003f05270 */
[----:B------:R-:W-:Y:S05]  /*0580*/  @P0 BRA `(.L_x_236) ;  /* 0x0000000000380947 */ /* 0x000fea0003800000 */
[----:B0-----:R-:W0:Y:S01]  /*0590*/  S2UR UR5, SR_CgaCtaId ;  /* 0x00000000000579c3 */ /* 0x001e220000008800 */
[----:B------:R-:W-:Y:S01]  /*05a0*/  UMOV UR4, 0x400 ;  /* 0x0000040000047882 */ /* 0x000fe20000000000 */
[----:B------:R-:W-:Y:S01]  /*05b0*/  UMOV UR7, 0x1 ;  /* 0x0000000100077882 */ /* 0x000fe20000000000 */
[----:B------:R-:W-:Y:S01]  /*05c0*/  ELECT P0, URZ, PT ;  /* 0x00000000003f782f */ /* 0x000fe20003800000 */
[----:B0-----:R-:W-:Y:S02]  /*05d0*/  ULEA UR6, UR5, UR4, 0x18 ;  /* 0x0000000405067291 */ /* 0x001fe4000f8ec03f */
[----:B------:R-:W-:-:S04]  /*05e0*/  UIADD3 UR4, -UR7, 0x100000, URZ ;  /* 0x0010000007047890 */ /* 0x000fc8000fffe13f */
[----:B------:R-:W-:Y:S02]  /*05f0*/  USHF.L.U32 UR5, UR4, 0xb, URZ ;  /* 0x0000000b04057899 */ /* 0x000fe4000800063f */
[----:B------:R-:W-:Y:S01]  /*0600*/  USHF.L.U32 UR4, UR4, 0x1, URZ ;  /* 0x0000000104047899 */ /* 0x000fe2000800063f */
[----:B------:R-:W0:Y:S11]  /*0610*/  FENCE.VIEW.ASYNC.S ;  /* 0x00000000000073c6 */ /* 0x000e360000000000 */
[----:B0-----:R3:W0:Y:S01]  /*0620*/  SYNCS.EXCH.64 URZ, [UR6+0x22870], UR4 ;  /* 0x02287004063f75b2 */ /* 0x0016220008000100 */
[----:B------:R3:W0:Y:S01]  /*0630*/  SYNCS.EXCH.64 URZ, [UR6+0x22880], UR4 ;  /* 0x02288004063f75b2 */ /* 0x0006220008000100 */
[----:B------:R3:W0:Y:S01]  /*0640*/  SYNCS.EXCH.64 URZ, [UR6+0x22878], UR4 ;  /* 0x02287804063f75b2 */ /* 0x0006220008000100 */
[----:B------:R3:W0:Y:S02]  /*0650*/  SYNCS.EXCH.64 URZ, [UR6+0x22888], UR4 ;  /* 0x02288804063f75b2 */ /* 0x0006240008000100 */
[----:B---3--:R-:W-:Y:S01]  /*0660*/  NOP ;  /* 0x0000000000007918 */ /* 0x008fe20000000000 */
.L_x_236:
        /* <DEDUP_REMOVED lines=22> */
.L_x_237:
        /* <DEDUP_REMOVED lines=22> */
.L_x_238:
[----:B------:R-:W-:Y:S01]  /*0930*/  PLOP3.LUT P0, PT, PT, PT, UP0, 0x80, 0x0 ;  /* 0x000000000000781c */ /* 0x000fe20003f0f008 */
[----:B------:R-:W-:Y:S01]  /*0940*/  UMOV UR36, 0x1 ;  /* 0x0000000100247882 */ /* 0x000fe20000000000 */
[----:B------:R-:W-:Y:S01]  /*0950*/  NOP ;  /* 0x0000000000007918 */ /* 0x000fe20000000000 */
[----:B------:R-:W-:Y:S01]  /*0960*/  USEL UR36, UR36, 0x2, !UP0 ;  /* 0x0000000224247887 */ /* 0x000fe2000c000000 */
[----:B------:R-:W-:Y:S01]  /*0970*/  ULDC.64 UR40, c[0x0][0x208] ;  /* 0x0000820000287ab9 */ /* 0x000fe20000000a00 */
[----:B012-4-:R-:W-:Y:S08]  /*0980*/  BAR.SYNC.DEFER_BLOCKING 0x0 ;  /* 0x0000000000007b1d */ /* 0x017ff00000010000 */
[----:B------:R-:W-:Y:S05]  /*0990*/  @!P0 BRA `(.L_x_239) ;  /* 0x0000007800948947 */ /* 0x000fea0003800000 */
.L_x_240:
[----:B------:R-:W-:-:S08]  /*09a0*/  NOP ;  /* 0x0000000000007918 */ /* 0x000fd00000000000 */
[----:B------:R-:W0:Y:S02]  /*09b0*/  USETMAXREG.TRY_ALLOC.CTAPOOL UP0, 0xf0 ;  /* 0x000000f0000079c8 */ /* 0x000e240008000600 */
[----:B0-----:R-:W-:-:S13]  /*09c0*/  PLOP3.LUT P0, PT, PT, PT, UP0, 0x80, 0x0 ;  /* 0x000000000000781c */ /* 0x001fda0003f0f008 */
[----:B------:R-:W-:Y:S05]  /*09d0*/  @!P0 BRA `(.L_x_240) ;  /* 0xfffffffc00f08947 */ /* 0x000fea000383ffff */
[----:B------:R-:W-:Y:S06]  /*09e0*/  BAR.ARV 0x8, 0x120 ;  /* 0x0204800000007b1d */ /* 0x000fec0000002000 */
[----:B------:R-:W-:Y:S02]  /*09f0*/  ISETP.NE.AND P0, PT, R22, 0x1, PT ;  /* 0x000000011600780c */ /* 0x000fe40003f05270 */
[----:B------:R-:W0:Y:S01]  /*0a00*/  S2UR UR5, SR_CgaCtaId ;  /* 0x00000000000579c3 */ /* 0x000e220000008800 */
[----:B------:R-:W-:-:S10]  /*0a10*/  UMOV UR4, 0x400 ;  /* 0x0000040000047882 */ /* 0x000fd40000000000 */
[----:B------:R-:W-:Y:S08]  /*0a20*/  @!P0 BAR.ARV 0x9, 0x100 ;  /* 0x0244000000008b1d */ /* 0x000ff00000002000 */
[----:B------:R-:W-:Y:S01]  /*0a30*/  BAR.SYNC.DEFER_BLOCKING 0x5, 0x120 ;  /* 0x0144800000007b1d */ /* 0x000fe20000010000 */
[----:B0-----:R-:W-:-:S09]  /*0a40*/  ULEA UR4, UR5, UR4, 0x18 ;  /* 0x0000000405047291 */ /* 0x001fd2000f8ec03f */
[----:B------:R-:W0:Y:S01]  /*0a50*/  LDS.128 R40, [UR4+0x228d0] ;  /* 0x0228d004ff287984 */ /* 0x000e220008000c00 */
[----:B------:R-:W-:Y:S01]  /*0a60*/  ULDC UR4, c[0x0][0xc14] ;  /* 0x0003050000047ab9 */ /* 0x000fe20000000800 */
[----:B------:R-:W-:Y:S06]  /*0a70*/  BAR.ARV 0x4, 0x120 ;  /* 0x0104800000007b1d */ /* 0x000fec0000002000 */
[----:B0-----:R-:W-:-:S13]  /*0a80*/  ISETP.GE.AND P0, PT, R43, UR4, PT ;  /* 0x000000042b007c0c */ /* 0x001fda000bf06270 */
[----:B------:R-:W-:Y:S05]  /*0a90*/  @P0 EXIT ;  /* 0x000000000000094d */ /* 0x000fea0003800000 */
[----:B------:R-:W0:Y:S01]  /*0aa0*/  S2R R0, SR_TID.X ;  /* 0x0000000000007919 */ /* 0x000e220000002100 */
[----:B------:R-:W-:Y:S01]  /*0ab0*/  R2UR UR5, R42 ;  /* 0x000000002a0572ca */ /* 0x000fe200000e0000 */
[----:B------:R-:W-:Y:S01]  /*0ac0*/  ULOP3.LUT UR47, UR36, 0x1, URZ, 0xfc, !UPT ;  /* 0x00000001242f7892 */ /* 0x000fe2000f8efc3f */
[----:B------:R-:W-:Y:S01]  /*0ad0*/  UMOV UR39, URZ ;  /* 0x0000003f00277c82 */ /* 0x000fe20008000000 */
[----:B------:R-:W-:Y:S01]  /*0ae0*/  UMOV UR38, URZ ;  /* 0x0000003f00267c82 */ /* 0x000fe20008000000 */
[----:B------:R-:W-:Y:S01]  /*0af0*/  UMOV UR37, URZ ;  /* 0x0000003f00257c82 */ /* 0x000fe20008000000 */
[----:B0-----:R-:W-:-:S05]  /*0b00*/  VIADD R203, R0, 0xffffff80 ;  /* 0xffffff8000cb7836 */ /* 0x001fca0000000000 */
[----:B------:R-:W-:-:S04]  /*0b10*/  SHF.R.S32.HI R0, RZ, 0x1f, R203 ;  /* 0x0000001fff007819 */ /* 0x000fc800000114cb */
[CC--:B------:R-:W-:Y:S02]  /*0b20*/  LEA.HI R2, R0.reuse, R203.reuse, RZ, 0x7 ;  /* 0x000000cb00027211 */ /* 0x0c0fe400078f38ff */
[----:B------:R-:W-:Y:S02]  /*0b30*/  LEA.HI R3, R0, R203, RZ, 0x4 ;  /* 0x000000cb00037211 */ /* 0x000fe400078f20ff */
[C---:B------:R-:W-:Y:S02]  /*0b40*/  LOP3.LUT R4, R2.reuse, 0xffffff80, RZ, 0xc0, !PT ;  /* 0xffffff8002047812 */ /* 0x040fe400078ec0ff */
[----:B------:R-:W-:Y:S02]  /*0b50*/  SHF.R.S32.HI R23, RZ, 0x7, R2 ;  /* 0x00000007ff177819 */ /* 0x000fe40000011402 */
[----:B------:R-:W-:Y:S01]  /*0b60*/  SHF.R.S32.HI R6, RZ, 0x4, R3 ;  /* 0x00000004ff067819 */ /* 0x000fe20000011403 */
[----:B------:R-:W-:Y:S01]  /*0b70*/  IMAD.IADD R19, R203, 0x1, -R4 ;  /* 0x00000001cb137824 */ /* 0x000fe200078e0a04 */
[----:B------:R-:W-:-:S04]  /*0b80*/  LEA.HI R2, R2, R23, RZ, 0x1 ;  /* 0x0000001702027211 */ /* 0x000fc800078f08ff */
[----:B------:R-:W-:Y:S02]  /*0b90*/  SHF.R.S32.HI R8, RZ, 0x1f, R19 ;  /* 0x0000001fff087819 */ /* 0x000fe40000011413 */
[----:B------:R-:W-:Y:S02]  /*0ba0*/  LOP3.LUT R2, R2, 0x3fffffe, RZ, 0xc0, !PT ;  /* 0x03fffffe02027812 */ /* 0x000fe400078ec0ff */
[CC--:B------:R-:W-:Y:S02]  /*0bb0*/  LEA.HI R7, R8.reuse, R19.reuse, RZ, 0x2 ;  /* 0x0000001308077211 */ /* 0x0c0fe400078f10ff */
[----:B------:R-:W-:Y:S01]  /*0bc0*/  LEA.HI R8, R8, R19, RZ, 0x5 ;  /* 0x0000001308087211 */ /* 0x000fe200078f28ff */
[----:B------:R-:W-:Y:S01]  /*0bd0*/  IMAD.IADD R2, R23, 0x1, -R2 ;  /* 0x0000000117027824 */ /* 0x000fe200078e0a02 */
[--C-:B------:R-:W-:Y:S02]  /*0be0*/  SHF.R.S32.HI R9, RZ, 0x2, R7.reuse ;  /* 0x00000002ff097819 */ /* 0x100fe40000011407 */
[----:B------:R-:W-:-:S02]  /*0bf0*/  SHF.R.S32.HI R4, RZ, 0x1f, R7 ;  /* 0x0000001fff047819 */ /* 0x000fc40000011407 */
[----:B------:R-:W-:Y:S02]  /*0c00*/  SHF.R.S32.HI R8, RZ, 0x5, R8 ;  /* 0x00000005ff087819 */ /* 0x000fe40000011408 */
[----:B------:R-:W-:Y:S02]  /*0c10*/  LEA.HI R5, R4, R9, RZ, 0x3 ;  /* 0x0000000904057211 */ /* 0x000fe400078f18ff */
[CC--:B------:R-:W-:Y:S02]  /*0c20*/  LEA.HI R4, R0.reuse, R203.reuse, RZ, 0x5 ;  /* 0x000000cb00047211 */ /* 0x0c0fe400078f28ff */
[----:B------:R-:W-:Y:S02]  /*0c30*/  LOP3.LUT R10, R5, 0xfffffff8, RZ, 0xc0, !PT ;  /* 0xfffffff8050a7812 */ /* 0x000fe400078ec0ff */
[----:B------:R-:W-:Y:S01]  /*0c40*/  LEA.HI R0, R0, R203, RZ, 0x3 ;  /* 0x000000cb00007211 */ /* 0x000fe200078f18ff */
[----:B------:R-:W-:Y:S01]  /*0c50*/  IMAD.SHL.U32 R5, R4, 0x20, RZ ;  /* 0x0000002004057824 */ /* 0x000fe200078e00ff */
[----:B------:R-:W-:Y:S01]  /*0c60*/  LOP3.LUT R4, R3, 0x3fffff0, RZ, 0xc0, !PT ;  /* 0x03fffff003047812 */ /* 0x000fe200078ec0ff */
[----:B------:R-:W-:Y:S01]  /*0c70*/  IMAD.IADD R9, R9, 0x1, -R10 ;  /* 0x0000000109097824 */ /* 0x000fe200078e0a0a */
[----:B------:R-:W-:-:S02]  /*0c80*/  LEA.HI R3, R3, R6, RZ, 0x1 ;  /* 0x0000000603037211 */ /* 0x000fc400078f08ff */
[----:B------:R-:W-:Y:S01]  /*0c90*/  LOP3.LUT R5, R5, 0xfffffc00, RZ, 0xc0, !PT ;  /* 0xfffffc0005057812 */ /* 0x000fe200078ec0ff */
[----:B------:R-:W-:Y:S01]  /*0ca0*/  IMAD R9, R8, 0x10, R9 ;  /* 0x0000001008097824 */ /* 0x000fe200078e0209 */
[----:B------:R-:W-:Y:S01]  /*0cb0*/  LOP3.LUT R3, R3, 0x1ffffffe, RZ, 0xc0, !PT ;  /* 0x1ffffffe03037812 */ /* 0x000fe200078ec0ff */
[----:B------:R-:W-:Y:S01]  /*0cc0*/  IMAD.IADD R4, R203, 0x1, -R4 ;  /* 0x00000001cb047824 */ /* 0x000fe200078e0a04 */
[----:B------:R-:W-:Y:S01]  /*0cd0*/  LOP3.LUT R200, R7, 0x7ffffffc, RZ, 0xc0, !PT ;  /* 0x7ffffffc07c87812 */ /* 0x000fe200078ec0ff */
[----:B------:R-:W-:Y:S01]  /*0ce0*/  IMAD R201, R2, 0x40, R9 ;  /* 0x0000004002c97824 */ /* 0x000fe200078e0209 */
[----:B------:R-:W-:Y:S01]  /*0cf0*/  LOP3.LUT R2, R0, 0x1ffffff8, RZ, 0xc0, !PT ;  /* 0x1ffffff800027812 */ /* 0x000fe200078ec0ff */
[----:B------:R-:W-:Y:S01]  /*0d00*/  IMAD R4, R4, 0x40, R5 ;  /* 0x0000004004047824 */ /* 0x000fe200078e0205 */
[----:B------:R-:W-:Y:S01]  /*0d10*/  SHF.R.S32.HI R16, RZ, 0x3, R0 ;  /* 0x00000003ff107819 */ /* 0x000fe20000011400 */
[----:B------:R-:W-:Y:S02]  /*0d20*/  IMAD.IADD R3, R6, 0x1, -R3 ;  /* 0x0000000106037824 */ /* 0x000fe400078e0a03 */
[----:B------:R-:W-:-:S02]  /*0d30*/  IMAD.IADD R2, R203, 0x1, -R2 ;  /* 0x00000001cb027824 */ /* 0x000fc400078e0a02 */
[----:B------:R-:W-:Y:S02]  /*0d40*/  IMAD R202, R3, 0x8, R4 ;  /* 0x0000000803ca7824 */ /* 0x000fe400078e0204 */
[----:B------:R-:W-:Y:S02]  /*0d50*/  IMAD.SHL.U32 R2, R2, 0x8, RZ ;  /* 0x0000000802027824 */ /* 0x000fe400078e00ff */
[----:B------:R-:W-:-:S07]  /*0d60*/  IMAD.IADD R200, R19, 0x1, -R200 ;  /* 0x0000000113c87824 */ /* 0x000fce00078e0ac8 */
.L_x_282:
[----:B0---45:R-:W0:Y:S01]  /*0d70*/  LDC.64 R4, c[0x0][0xc60] ;  /* 0x00031800ff047b82 */ /* 0x031e220000000a00 */
[----:B------:R-:W-:Y:S01]  /*0d80*/  ULDC.64 UR6, c[0x0][0xa28] ;  /* 0x00028a0000067ab9 */ /* 0x000fe20000000a00 */
[----:B------:R-:W-:Y:S01]  /*0d90*/  ULDC.64 UR8, c[0x0][0xa20] ;  /* 0x0002880000087ab9 */ /* 0x000fe20000000a00 */
[----:B------:R-:W-:Y:S01]  /*0da0*/  ULDC UR4, c[0x0][0x404] ;  /* 0x0001010000047ab9 */ /* 0x000fe20000000800 */
[----:B0-----:R-:W-:-:S06]  /*0db0*/  IMAD.WIDE R4, R43, 0x4, R4 ;  /* 0x000000042b047825 */ /* 0x001fcc00078e0204 */
[----:B--2---:R-:W2:Y:S01]  /*0dc0*/  LDG.E R4, desc[UR40][R4.64] ;  /* 0x0000002804047981 */ /* 0x004ea2000c1e1900 */
[----:B------:R-:W-:Y:S02]  /*0dd0*/  UISETP.NE.U32.AND UP0, UPT, UR6, URZ, UPT ;  /* 0x0000003f0600728c */ /* 0x000fe4000bf05070 */
[----:B------:R-:W-:Y:S02]  /*0de0*/  UISETP.NE.U32.AND UP1, UPT, UR8, URZ, UPT ;  /* 0x0000003f0800728c */ /* 0x000fe4000bf25070 */
[----:B------:R-:W-:Y:S02]  /*0df0*/  UISETP.NE.AND.EX UP0, UPT, UR7, URZ, UPT, UP0 ;  /* 0x0000003f0700728c */ /* 0x000fe4000bf05300 */
[----:B------:R-:W-:-:S04]  /*0e00*/  UISETP.NE.AND.EX UP1, UPT, UR9, URZ, UPT, UP1 ;  /* 0x0000003f0900728c */ /* 0x000fc8000bf25310 */
[----:B------:R-:W-:Y:S02]  /*0e10*/  PLOP3.LUT P0, PT, PT, PT, UP0, 0x80, 0x0 ;  /* 0x000000000000781c */ /* 0x000fe40003f0f008 */
[----:B------:R-:W-:Y:S02]  /*0e20*/  PLOP3.LUT P1, PT, PT, PT, UP1, 0x80, 0x0 ;  /* 0x000000000000781c */ /* 0x000fe40003f2f018 */
[----:B--2---:R-:W-:-:S13]  /*0e30*/  R2UR UR46, R4 ;  /* 0x00000000042e72ca */ /* 0x004fda00000e0000 */
[----:B------:R-:W-:Y:S02]  /*0e40*/  USHF.R.S32.HI UR45, URZ, 0x1f, UR46 ;  /* 0x0000001f3f2d7899 */ /* 0x000fe4000801142e */
[----:B------:R-:W-:Y:S02]  /*0e50*/  @UP0 ULEA UR6, UP2, UR46, UR6, 0x2 ;  /* 0x000000062e060291 */ /* 0x000fe4000f84103f */
[----:B------:R-:W-:Y:S02]  /*0e60*/  @UP1 ULEA UR8, UP3, UR46, UR8, 0x2 ;  /* 0x000000082e081291 */ /* 0x000fe4000f86103f */
[----:B------:R-:W-:Y:S02]  /*0e70*/  @UP0 ULEA.HI.X UR7, UR46, UR7, UR45, 0x2, UP2 ;  /* 0x000000072e070291 */ /* 0x000fe400090f142d */
[----:B------:R-:W-:Y:S01]  /*0e80*/  @UP1 ULEA.HI.X UR9, UR46, UR9, UR45, 0x2, UP3 ;  /* 0x000000092e091291 */ /* 0x000fe200098f142d */
[----:B------:R-:W-:Y:S02]  /*0e90*/  IMAD.U32 R4, RZ, RZ, UR6 ;  /* 0x00000006ff047e24 */ /* 0x000fe4000f8e00ff */
[----:B---3--:R-:W-:-:S02]  /*0ea0*/  IMAD.U32 R6, RZ, RZ, UR8 ;  /* 0x00000008ff067e24 */ /* 0x008fc4000f8e00ff */
[----:B------:R-:W-:Y:S01]  /*0eb0*/  IMAD.U32 R5, RZ, RZ, UR7 ;  /* 0x00000007ff057e24 */ /* 0x000fe2000f8e00ff */
[----:B------:R-:W-:Y:S01]  /*0ec0*/  ULDC.64 UR6, c[0x0][0x3f8] ;  /* 0x0000fe0000067ab9 */ /* 0x000fe20000000a00 */
[----:B------:R-:W-:-:S03]  /*0ed0*/  IMAD.U32 R7, RZ, RZ, UR9 ;  /* 0x00000009ff077e24 */ /* 0x000fc6000f8e00ff */
[----:B------:R-:W2:Y:S04]  /*0ee0*/  @P0 LDG.E R4, desc[UR40][R4.64] ;  /* 0x0000002804040981 */ /* 0x000ea8000c1e1900 */
[----:B------:R-:W3:Y:S01]  /*0ef0*/  @P1 LDG.E R6, desc[UR40][R6.64] ;  /* 0x0000002806061981 */ /* 0x000ee2000c1e1900 */
[----:B------:R-:W-:Y:S01]  /*0f00*/  UISETP.NE.U32.AND UP0, UPT, UR6, URZ, UPT ;  /* 0x0000003f0600728c */ /* 0x000fe2000bf05070 */
[----:B------:R-:W-:Y:S01]  /*0f10*/  IMAD.MOV.U32 R18, RZ, RZ, R41 ;  /* 0x000000ffff127224 */ /* 0x000fe200078e0029 */
[----:B------:R-:W-:Y:S01]  /*0f20*/  UMOV UR43, URZ ;  /* 0x0000003f002b7c82 */ /* 0x000fe20008000000 */
[----:B------:R-:W-:Y:S01]  /*0f30*/  ULDC UR6, c[0x0][0x2e0] ;  /* 0x0000b80000067ab9 */ /* 0x000fe20000000800 */
[----:B------:R-:W-:Y:S01]  /*0f40*/  UISETP.NE.AND.EX UP0, UPT, UR7, URZ, UPT, UP0 ;  /* 0x0000003f0700728c */ /* 0x000fe2000bf05300 */
[----:B------:R-:W-:Y:S01]  /*0f50*/  CS2R R44, SRZ ;  /* 0x00000000002c7805 */ /* 0x000fe2000001ff00 */
[----:B------:R-:W-:Y:S01]  /*0f60*/  UMOV UR44, UR5 ;  /* 0x00000005002c7c82 */ /* 0x000fe20008000000 */
[----:B------:R-:W-:Y:S01]  /*0f70*/  CS2R R150, SRZ ;  /* 0x0000000000967805 */ /* 0x000fe2000001ff00 */
[----:B------:R-:W-:Y:S01]  /*0f80*/  USEL UR4, UR4, 0x1, UP0 ;  /* 0x0000000104047887 */ /* 0x000fe20008000000 */
[----:B------:R-:W-:-:S02]  /*0f90*/  CS2R R148, SRZ ;  /* 0x0000000000947805 */ /* 0x000fc4000001ff00 */
[----:B------:R-:W-:Y:S02]  /*0fa0*/  CS2R R146, SRZ ;  /* 0x0000000000927805 */ /* 0x000fe4000001ff00 */
[----:B------:R-:W-:Y:S01]  /*0fb0*/  CS2R R144, SRZ ;  /* 0x0000000000907805 */ /* 0x000fe2000001ff00 */
[----:B------:R-:W-:Y:S01]  /*0fc0*/  UIMAD UR4, UR4, UR6, URZ ;  /* 0x00000006040472a4 */ /* 0x000fe2000f8e023f */
[----:B------:R-:W-:Y:S02]  /*0fd0*/  CS2R R142, SRZ ;  /* 0x00000000008e7805 */ /* 0x000fe4000001ff00 */
[----:B------:R-:W-:Y:S02]  /*0fe0*/  CS2R R140, SRZ ;  /* 0x00000000008c7805 */ /* 0x000fe4000001ff00 */
[----:B------:R-:W-:Y:S02]  /*0ff0*/  CS2R R138, SRZ ;  /* 0x00000000008a7805 */ /* 0x000fe4000001ff00 */
[----:B------:R-:W-:-:S02]  /*1000*/  CS2R R136, SRZ ;  /* 0x0000000000887805 */ /* 0x000fc4000001ff00 */
[----:B------:R-:W-:Y:S02]  /*1010*/  CS2R R134, SRZ ;  /* 0x0000000000867805 */ /* 0x000fe4000001ff00 */
[----:B------:R-:W-:Y:S02]  /*1020*/  CS2R R132, SRZ ;  /* 0x0000000000847805 */ /* 0x000fe4000001ff00 */
        /* <DEDUP_REMOVED lines=32> */
[----:B-1----:R-:W-:Y:S02]  /*1230*/  CS2R R68, SRZ ;  /* 0x0000000000447805 */ /* 0x002fe4000001ff00 */
[----:B------:R-:W-:-:S02]  /*1240*/  CS2R R166, SRZ ;  /* 0x0000000000a67805 */ /* 0x000fc4000001ff00 */
[----:B------:R-:W-:Y:S01]  /*1250*/  CS2R R154, SRZ ;  /* 0x00000000009a7805 */ /* 0x000fe2000001ff00 */
[----:B------:R-:W-:Y:S01]  /*1260*/  IMAD.MOV.U32 R28, RZ, RZ, RZ ;  /* 0x000000ffff1c7224 */ /* 0x000fe200078e00ff */
[----:B------:R-:W-:Y:S01]  /*1270*/  CS2R R60, SRZ ;  /* 0x00000000003c7805 */ /* 0x000fe2000001ff00 */
[----:B------:R-:W-:Y:S01]  /*1280*/  IMAD.MOV.U32 R3, RZ, RZ, RZ ;  /* 0x000000ffff037224 */ /* 0x000fe200078e00ff */
[----:B------:R-:W-:Y:S02]  /*1290*/  CS2R R24, SRZ ;  /* 0x0000000000187805 */ /* 0x000fe4000001ff00 */
[----:B------:R-:W-:Y:S02]  /*12a0*/  CS2R R168, SRZ ;  /* 0x0000000000a87805 */ /* 0x000fe4000001ff00 */
[----:B------:R-:W-:Y:S02]  /*12b0*/  CS2R R156, SRZ ;  /* 0x00000000009c7805 */ /* 0x000fe4000001ff00 */
[----:B------:R-:W-:-:S02]  /*12c0*/  CS2R R14, SRZ ;  /* 0x00000000000e7805 */ /* 0x000fc4000001ff00 */
[----:B------:R-:W-:Y:S02]  /*12d0*/  CS2R R12, SRZ ;  /* 0x00000000000c7805 */ /* 0x000fe4000001ff00 */
[----:B------:R-:W-:Y:S02]  /*12e0*/  CS2R R170, SRZ ;  /* 0x0000000000aa7805 */ /* 0x000fe4000001ff00 */
[----:B------:R-:W-:Y:S02]  /*12f0*/  CS2R R158, SRZ ;  /* 0x00000000009e7805 */ /* 0x000fe4000001ff00 */
[----:B------:R-:W-:Y:S01]  /*1300*/  CS2R R10, SRZ ;  /* 0x00000000000a7805 */ /* 0x000fe2000001ff00 */
[----:B------:R-:W-:Y:S01]  /*1310*/  IMAD.MOV.U32 R8, RZ, RZ, RZ ;  /* 0x000000ffff087224 */ /* 0x000fe200078e00ff */
[----:B--2---:R-:W-:Y:S02]  /*1320*/  @P0 R2UR UR43, R4 ;  /* 0x00000000042b02ca */ /* 0x004fe400000e0000 */
[----:B------:R-:W-:-:S02]  /*1330*/  PLOP3.LUT P0, PT, PT, PT, PT, 0x80, 0x0 ;  /* 0x000000000000781c */ /* 0x000fc40003f0f070 */
[----:B---3--:R-:W-:Y:S01]  /*1340*/  @P1 R2UR UR4, R6 ;  /* 0x00000000060412ca */ /* 0x008fe200000e0000 */
[----:B------:R-:W-:-:S14]  /*1350*/  @P1 BRA `(.L_x_241) ;  /* 0x0000000000341947 */ /* 0x000fdc0003800000 */
[----:B------:R-:W-:Y:S02]  /*1360*/  ULDC.64 UR6, c[0x0][0xa08] ;  /* 0x0002820000067ab9 */ /* 0x000fe40000000a00 */
[----:B------:R-:W-:-:S04]  /*1370*/  ISETP.NE.U32.AND P1, PT, RZ, UR6, PT ;  /* 0x00000006ff007c0c */ /* 0x000fc8000bf25070 */
[----:B------:R-:W-:-:S13]  /*1380*/  ISETP.NE.AND.EX P1, PT, RZ, UR7, PT, P1 ;  /* 0x00000007ff007c0c */ /* 0x000fda000bf25310 */
[----:B------:R-:W-:Y:S05]  /*1390*/  @!P1 BRA `(.L_x_241) ;  /* 0x0000000000249947 */ /* 0x000fea0003800000 */
[----:B------:R-:W-:Y:S02]  /*13a0*/  ULDC.64 UR4, c[0x0][0xa08] ;  /* 0x0002820000047ab9 */ /* 0x000fe40000000a00 */
[----:B------:R-:W-:-:S06]  /*13b0*/  UIMAD.WIDE UR4, UR46, 0x4, UR4 ;  /* 0x000000042e0478a5 */ /* 0x000fcc000f8e0204 */
[----:B------:R-:W-:Y:S02]  /*13c0*/  IMAD.U32 R4, RZ, RZ, UR4 ;  /* 0x00000004ff047e24 */ /* 0x000fe4000f8e00ff */
[----:B------:R-:W-:-:S05]  /*13d0*/  IMAD.U32 R5, RZ, RZ, UR5 ;  /* 0x00000005ff057e24 */ /* 0x000fca000f8e00ff */
[----:B------:R-:W2:Y:S04]  /*13e0*/  LDG.E R6, desc[UR40][R4.64] ;  /* 0x0000002804067981 */ /* 0x000ea8000c1e1900 */
[----:B------:R-:W3:Y:S01]  /*13f0*/  LDG.E R0, desc[UR40][R4.64+0x4] ;  /* 0x0000042804007981 */ /* 0x000ee2000c1e1900 */
[----:B--2---:R-:W-:Y:S02]  /*1400*/  R2UR UR4, R6 ;  /* 0x00000000060472ca */ /* 0x004fe400000e0000 */
[----:B---3--:R-:W-:-:S13]  /*1410*/  R2UR UR5, R0 ;  /* 0x00000000000572ca */ /* 0x008fda00000e0000 */
[----:B------:R-:W-:-:S12]  /*1420*/  UIADD3 UR4, -UR4, UR5, URZ ;  /* 0x0000000504047290 */ /* 0x000fd8000fffe13f */
.L_x_241:
[----:B------:R-:W-:Y:S01]  /*1430*/  UIADD3 UR43, -UR43, UR4, URZ ;  /* 0x000000042b2b7290 */ /* 0x000fe2000fffe13f */
[----:B------:R-:W-:Y:S01]  /*1440*/  IMAD.MOV.U32 R9, RZ, RZ, RZ ;  /* 0x000000ffff097224 */ /* 0x000fe200078e00ff */
[----:B------:R-:W-:Y:S02]  /*1450*/  CS2R R174, SRZ ;  /* 0x0000000000ae7805 */ /* 0x000fe4000001ff00 */
[----:B------:R-:W-:Y:S01]  /*1460*/  CS2R R172, SRZ ;  /* 0x0000000000ac7805 */ /* 0x000fe2000001ff00 */
[----:B------:R-:W-:Y:S01]  /*1470*/  UISETP.GE.AND UP0, UPT, UR43, 0x1, UPT ;  /* 0x000000012b00788c */ /* 0x000fe2000bf06270 */
[----:B------:R-:W-:Y:S01]  /*1480*/  CS2R R36, SRZ ;  /* 0x0000000000247805 */ /* 0x000fe2000001ff00 */
[----:B------:R-:W-:Y:S01]  /*1490*/  UIADD3 UR4, UR43, 0x5f, URZ ;  /* 0x0000005f2b047890 */ /* 0x000fe2000fffe03f */
[----:B------:R-:W-:Y:S02]  /*14a0*/  CS2R R176, SRZ ;  /* 0x0000000000b07805 */ /* 0x000fe4000001ff00 */
[----:B------:R-:W-:Y:S01]  /*14b0*/  CS2R R32, SRZ ;  /* 0x0000000000207805 */ /* 0x000fe2000001ff00 */
[----:B------:R-:W-:Y:S01]  /*14c0*/  IMAD.MOV.U32 R26, RZ, RZ, RZ ;  /* 0x000000ffff1a7224 */ /* 0x000fe200078e00ff */
[----:B------:R-:W-:Y:S01]  /*14d0*/  PLOP3.LUT P1, PT, PT, PT, UP0, 0x80, 0x0 ;  /* 0x000000000000781c */ /* 0x000fe20003f2f008 */
[----:B------:R-:W-:Y:S01]  /*14e0*/  UIMAD.WIDE UR4, UR4, 0x2aaaaaab, URZ ;  /* 0x2aaaaaab040478a5 */ /* 0x000fe2000f8e023f */
[----:B------:R-:W-:Y:S01]  /*14f0*/  IMAD.MOV.U32 R29, RZ, RZ, RZ ;  /* 0x000000ffff1d7224 */ /* 0x000fe200078e00ff */
[----:B------:R-:W-:Y:S01]  /*1500*/  CS2R R4, SRZ ;  /* 0x0000000000047805 */ /* 0x000fe2000001ff00 */
[----:B------:R-:W-:Y:S01]  /*1510*/  IMAD.MOV.U32 R6, RZ, RZ, RZ ;  /* 0x000000ffff067224 */ /* 0x000fe200078e00ff */
[----:B------:R-:W-:Y:S01]  /*1520*/  USHF.R.U32.HI UR42, URZ, 0x1f, UR5 ;  /* 0x0000001f3f2a7899 */ /* 0x000fe20008011605 */
[----:B------:R-:W-:-:S03]  /*1530*/  IMAD.MOV.U32 R179, RZ, RZ, RZ ;  /* 0x000000ffffb37224 */ /* 0x000fc600078e00ff */
[----:B------:R-:W-:-:S04]  /*1540*/  ULEA.HI.SX32 UR42, UR5, UR42, 0x1c ;  /* 0x0000002a052a7291 */ /* 0x000fc8000f8fe23f */
[----:B------:R-:W-:Y:S08]  /*1550*/  @!P1 BRA `(.L_x_242) ;  /* 0x0000004000f89947 */ /* 0x000ff00003800000 */
[----:B------:R-:W0:Y:S01]  /*1560*/  SHFL.IDX PT, R0, R23, RZ, 0x1f ;  /* 0x00001fff17007589 */ /* 0x000e2200000e0000 */
[----:B------:R-:W1:Y:S01]  /*1570*/  S2UR UR7, SR_CgaCtaId ;  /* 0x00000000000779c3 */ /* 0x000e620000008800 */
[----:B------:R-:W-:Y:S01]  /*1580*/  UMOV UR6, 0x400 ;  /* 0x0000040000067882 */ /* 0x000fe20000000000 */
[----:B0-----:R-:W-:Y:S01]  /*1590*/  R2UR UR4, R0 ;  /* 0x00000000000472ca */ /* 0x001fe200000e0000 */
[----:B-1----:R-:W-:-:S04]  /*15a0*/  ULEA UR6, UR7, UR6, 0x18 ;  /* 0x0000000607067291 */ /* 0x002fc8000f8ec03f */
[----:B------:R-:W-:-:S04]  /*15b0*/  UIADD3 UR6, UR6, 0x18400, URZ ;  /* 0x0001840006067890 */ /* 0x000fc8000fffe03f */
[----:B------:R-:W-:-:S04]  /*15c0*/  ULOP3.LUT UP0, URZ, UR6, 0x1bf, URZ, 0xc0, !UPT ;  /* 0x000001bf063f7892 */ /* 0x000fc8000f80c03f */
[----:B------:R-:W-:Y:S02]  /*15d0*/  ULEA.HI UR5, UR4, UR4, URZ, 0x1 ;  /* 0x0000000404057291 */ /* 0x000fe4000f8f083f */
[----:B------:R-:W-:Y:S02]  /*15e0*/  PLOP3.LUT P0, PT, PT, PT, UP0, 0x80, 0x0 ;  /* 0x000000000000781c */ /* 0x000fe40003f0f008 */
[----:B------:R-:W-:-:S04]  /*15f0*/  ULOP3.LUT UR5, UR5, 0x1e, URZ, 0xc0, !UPT ;  /* 0x0000001e05057892 */ /* 0x000fc8000f8ec03f */
[----:B------:R-:W-:-:S04]  /*1600*/  UIADD3 UR5, UR4, -UR5, URZ ;  /* 0x8000000504057290 */ /* 0x000fc8000fffe03f */
[----:B------:R-:W-:-:S04]  /*1610*/  ULEA UR5, UR5, UR6, 0xd ;  /* 0x0000000605057291 */ /* 0x000fc8000f8e683f */
[----:B------:R-:W-:-:S04]  /*1620*/  USHF.R.U32.HI UR5, URZ, 0x4, UR5 ;  /* 0x000000043f057899 */ /* 0x000fc80008011605 */
[----:B------:R-:W-:Y:S01]  /*1630*/  ULOP3.LUT UR48, UR5, 0x3fff, URZ, 0xc0, !UPT ;  /* 0x00003fff05307892 */ /* 0x000fe2000f8ec03f */
[----:B------:R-:W-:Y:S11]  /*1640*/  @!P0 BRA `(.L_x_243) ;  /* 0x0000000000408947 */ /* 0x000ff60003800000 */
[----:B------:R-:W-:Y:S01]  /*1650*/  MOV R0, 0x0 ;  /* 0x0000000000007802 */ /* 0x000fe20000000f00 */
[----:B------:R-:W-:Y:S01]  /*1660*/  ULDC.64 UR4, c[0x4][0x90] ;  /* 0x0100240000047ab9 */ /* 0x000fe20000000a00 */
[----:B------:R-:W-:Y:S01]  /*1670*/  ULDC.64 UR6, c[0x4][0x28] ;  /* 0x01000a0000067ab9 */ /* 0x000fe20000000a00 */
[----:B------:R-:W-:Y:S01]  /*1680*/  IMAD.U32 R4, RZ, RZ, UR4 ;  /* 0x00000004ff047e24 */ /* 0x000fe2000f8e00ff */
[----:B------:R0:W1:Y:S01]  /*1690*/  LDC.64 R14, c[0x4][R0] ;  /* 0x01000000000e7b82 */ /* 0x0000620000000a00 */
[----:B------:R-:W-:Y:S01]  /*16a0*/  IMAD.U32 R5, RZ, RZ, UR5 ;  /* 0x00000005ff057e24 */ /* 0x000fe2000f8e00ff */
[----:B------:R-:W-:Y:S01]  /*16b0*/  ULDC.64 UR4, c[0x4][0x98] ;  /* 0x0100260000047ab9 */ /* 0x000fe20000000a00 */
[----:B------:R-:W-:Y:S02]  /*16c0*/  IMAD.U32 R10, RZ, RZ, UR6 ;  /* 0x00000006ff0a7e24 */ /* 0x000fe4000f8e00ff */
[----:B------:R-:W-:Y:S02]  /*16d0*/  IMAD.U32 R6, RZ, RZ, UR4 ;  /* 0x00000004ff067e24 */ /* 0x000fe4000f8e00ff */
[----:B------:R-:W-:-:S02]  /*16e0*/  IMAD.U32 R7, RZ, RZ, UR5 ;  /* 0x00000005ff077e24 */ /* 0x000fc4000f8e00ff */
[----:B------:R-:W-:Y:S02]  /*16f0*/  IMAD.U32 R11, RZ, RZ, UR7 ;  /* 0x00000007ff0b7e24 */ /* 0x000fe4000f8e00ff */
[----:B------:R-:W-:Y:S02]  /*1700*/  IMAD.MOV.U32 R8, RZ, RZ, 0x70 ;  /* 0x00000070ff087424 */ /* 0x000fe400078e00ff */
[----:B------:R-:W-:Y:S02]  /*1710*/  IMAD.MOV.U32 R12, RZ, RZ, 0x1 ;  /* 0x00000001ff0c7424 */ /* 0x000fe400078e00ff */
[----:B0-----:R-:W-:-:S07]  /*1720*/  IMAD.MOV.U32 R13, RZ, RZ, RZ ;  /* 0x000000ffff0d7224 */ /* 0x001fce00078e00ff */
[----:B------:R-:W-:-:S07]  /*1730*/  LEPC R20, `(.L_x_243) ;  /* 0x000000001014794e */ /* 0x000fce0000000000 */
[----:B-1----:R-:W-:Y:S05]  /*1740*/  CALL.ABS.NOINC R14 ;  /* 0x000000000e007343 */ /* 0x002fea0003c00000 */
.L_x_243:
[----:B------:R-:W0:Y:S01]  /*1750*/  S2R R3, SR_CgaCtaId ;  /* 0x0000000000037919 */ /* 0x000e220000008800 */
[----:B------:R-:W-:Y:S01]  /*1760*/  ULEA.HI UR4, UR39, UR39, URZ, 0x1 ;  /* 0x0000002727047291 */ /* 0x000fe2000f8f083f */
[----:B------:R-:W-:Y:S01]  /*1770*/  MOV R6, 0x400 ;  /* 0x0000040000067802 */ /* 0x000fe20000000f00 */
[----:B------:R-:W-:Y:S02]  /*1780*/  VIADD R8, R22, 0x8 ;  /* 0x0000000816087836 */ /* 0x000fe40000000000 */
[----:B------:R-:W-:-:S04]  /*1790*/  ULOP3.LUT UR4, UR4, 0xfffffffe, URZ, 0xc0, !UPT ;  /* 0xfffffffe04047892 */ /* 0x000fc8000f8ec03f */
[----:B------:R-:W-:-:S06]  /*17a0*/  UIADD3 UR4, UR39, -UR4, URZ ;  /* 0x8000000427047290 */ /* 0x000fcc000fffe03f */
[----:B------:R-:W-:Y:S01]  /*17b0*/  IMAD.U32 R0, RZ, RZ, UR4 ;  /* 0x00000004ff007e24 */ /* 0x000fe2000f8e00ff */
[----:B0-----:R-:W-:-:S04]  /*17c0*/  LEA R6, R3, R6, 0x18 ;  /* 0x0000000603067211 */ /* 0x001fc800078ec0ff */
[----:B------:R-:W-:-:S04]  /*17d0*/  SHF.L.U32 R3, R0, 0x1f, RZ ;  /* 0x0000001f00037819 */ /* 0x000fc800000006ff */
[----:B------:R-:W0:Y:S02]  /*17e0*/  SYNCS.PHASECHK.TRANS64.TRYWAIT P0, [R6+URZ+0x22800], R3 ;  /* 0x02280003060075a7 */ /* 0x000e24000800017f */
[----:B0-----:R-:W-:Y:S05]  /*17f0*/  @!P0 BRA `(.L_x_244) ;  /* 0x000000b000b08947 */ /* 0x001fea0003800000 */
.L_x_366:
[----:B------:R-:W-:Y:S01]  /*1800*/  IMAD.U32 R0, RZ, RZ, UR47 ;  /* 0x0000002fff007e24 */ /* 0x000fe2000f8e00ff */
[----:B------:R-:W-:Y:S05]  /*1810*/  WARPSYNC.ALL ;  /* 0x0000000000007948 */ /* 0x000fea0003800000 */
[----:B------:R1:W-:Y:S01]  /*1820*/  BAR.SYNC.DEFER_BLOCKING R8, 0x100 ;  /* 0x000400080000751d */ /* 0x0003e20000010000 */
[----:B------:R-:W-:-:S13]  /*1830*/  ISETP.NE.AND P0, PT, R0, 0x3, PT ;  /* 0x000000030000780c */ /* 0x000fda0003f05270 */
[----:B-1----:R-:W-:Y:S05]  /*1840*/  @!P0 BRA `(.L_x_245) ;  /* 0x0000000000048947 */ /* 0x002fea0003800000 */
[----:B------:R-:W-:Y:S01]  /*1850*/  BPT.TRAP 0x1 ;  /* 0x000000040000795c */ /* 0x000fe20000300000 */
.L_x_245:
[----:B------:R-:W-:Y:S02]  /*1860*/  IMAD.U32 R10, RZ, RZ, UR38 ;  /* 0x00000026ff0a7e24 */ /* 0x000fe4000f8e00ff */
[----:B------:R-:W-:-:S03]  /*1870*/  IMAD.U32 R5, RZ, RZ, UR37 ;  /* 0x00000025ff057e24 */ /* 0x000fc6000f8e00ff */
[----:B------:R-:W-:Y:S01]  /*1880*/  SHF.L.U32 R10, R10, 0x1f, RZ ;  /* 0x0000001f0a0a7819 */ /* 0x000fe200000006ff */
[----:B------:R-:W-:-:S04]  /*1890*/  IMAD R5, R5, 0x8, R6 ;  /* 0x0000000805057824 */ /* 0x000fc800078e0206 */
[----:B------:R1:W2:Y:S01]  /*18a0*/  SYNCS.PHASECHK.TRANS64.TRYWAIT P1, [R5+URZ+0x22830], R10 ;  /* 0x0228300a050075a7 */ /* 0x0002a2000802017f */
[----:B------:R-:W-:Y:S05]  /*18b0*/  @!P0 BRA `(.L_x_246) ;  /* 0x0000000000048947 */ /* 0x000fea0003800000 */
[----:B------:R-:W-:Y:S01]  /*18c0*/  BPT.TRAP 0x1 ;  /* 0x000000040000795c */ /* 0x000fe20000300000 */
.L_x_246:
[----:B--2---:R-:W-:Y:S05]  /*18d0*/  @P1 BRA `(.L_x_247) ;  /* 0x0000000000081947 */ /* 0x004fea0003800000 */
[----:B------:R-:W2:Y:S02]  /*18e0*/  SYNCS.PHASECHK.TRANS64.TRYWAIT P1, [R5+URZ+0x22830], R10 ;  /* 0x0228300a050075a7 */ /* 0x000ea4000802017f */
[----:B--2---:R-:W-:Y:S05]  /*18f0*/  @!P1 BRA `(.L_x_248) ;  /* 0x000000b000849947 */ /* 0x004fea0003800000 */
.L_x_247:
[----:B------:R-:W-:Y:S01]  /*1900*/  R2UR UR4, R6 ;  /* 0x00000000060472ca */ /* 0x000fe200000e0000 */
[----:B------:R-:W-:Y:S01]  /*1910*/  WARPGROUP.ARRIVE ;  /* 0x00000000000079c5 */ /* 0x000fe20000000000 */
[----:B------:R-:W-:Y:S01]  /*1920*/  UMOV UR5, 0x40000040 ;  /* 0x4000004000057882 */ /* 0x000fe20000000000 */
[----:B------:R-:W-:Y:S01]  /*1930*/  UMOV UR7, 0x40000040 ;  /* 0x4000004000077882 */ /* 0x000fe20000000000 */
[----:B------:R-:W-:Y:S01]  /*1940*/  UMOV UR9, 0x40000040 ;  /* 0x4000004000097882 */ /* 0x000fe20000000000 */
[----:B------:R-:W-:Y:S01]  /*1950*/  UMOV UR11, 0x40000040 ;  /* 0x40000040000b7882 */ /* 0x000fe20000000000 */
[----:B------:R-:W-:Y:S01]  /*1960*/  UMOV UR13, 0x40000040 ;  /* 0x40000040000d7882 */ /* 0x000fe20000000000 */
[----:B------:R-:W-:Y:S01]  /*1970*/  UMOV UR15, 0x40000040 ;  /* 0x40000040000f7882 */ /* 0x000fe20000000000 */
[----:B------:R-:W-:Y:S01]  /*1980*/  UMOV UR17, 0x40000040 ;  /* 0x4000004000117882 */ /* 0x000fe20000000000 */
[----:B------:R-:W-:Y:S01]  /*1990*/  UMOV UR19, 0x40000040 ;  /* 0x4000004000137882 */ /* 0x000fe20000000000 */
[----:B------:R-:W-:Y:S01]  /*19a0*/  P2R R12, PR, RZ, 0x1 ;  /* 0x00000001ff0c7803 */ /* 0x000fe20000000000 */
[----:B------:R-:W3:Y:S01]  /*19b0*/  S2R R13, SR_TID.X ;  /* 0x00000000000d7919 */ /* 0x000ee20000002100 */
[----:B------:R-:W-:Y:S01]  /*19c0*/  IADD3 R176, -R22, 0xb, RZ ;  /* 0x0000000b16b07810 */ /* 0x000fe20007ffe1ff */
[----:B------:R-:W-:-:S04]  /*19d0*/  UIADD3 UR4, UR4, 0x1c400, URZ ;  /* 0x0001c40004047890 */ /* 0x000fc8000fffe03f */
[----:B------:R-:W-:-:S04]  /*19e0*/  USHF.R.U32.HI UR4, URZ, 0x4, UR4 ;  /* 0x000000043f047899 */ /* 0x000fc80008011604 */
[----:B------:R-:W-:-:S04]  /*19f0*/  ULOP3.LUT UR4, UR4, 0x3fff, URZ, 0xc0, !UPT ;  /* 0x00003fff04047892 */ /* 0x000fc8000f8ec03f */
[----:B------:R-:W-:Y:S02]  /*1a00*/  ULOP3.LUT UR20, UR4, 0x10000, URZ, 0xfc, !UPT ;  /* 0x0001000004147892 */ /* 0x000fe4000f8efc3f */
[----:B------:R-:W-:Y:S02]  /*1a10*/  ULOP3.LUT UR4, UR48, 0x10000, URZ, 0xfc, !UPT ;  /* 0x0001000030047892 */ /* 0x000fe4000f8efc3f */
[----:B------:R-:W-:Y:S02]  /*1a20*/  UIMAD UR6, UR37, 0x300, UR20 ;  /* 0x00000300250678a4 */ /* 0x000fe4000f8e0214 */
[----:B------:R-:W-:Y:S02]  /*1a30*/  UIADD3 UR8, UR4, 0x2, URZ ;  /* 0x0000000204087890 */ /* 0x000fe4000fffe03f */
[----:B------:R-:W-:Y:S02]  /*1a40*/  UIADD3 UR10, UR6, 0x2, URZ ;  /* 0x00000002060a7890 */ /* 0x000fe4000fffe03f */
[----:B------:R-:W-:-:S02]  /*1a50*/  UIADD3 UR12, UR4, 0x4, URZ ;  /* 0x00000004040c7890 */ /* 0x000fc4000fffe03f */
[----:B------:R-:W-:Y:S02]  /*1a60*/  UIADD3 UR14, UR6, 0x4, URZ ;  /* 0x00000004060e7890 */ /* 0x000fe4000fffe03f */
[----:B------:R-:W-:Y:S01]  /*1a70*/  HGMMA.64x96x16.F32 R24, gdesc[UR4], RZ, !UPT, gsb0 ;  /* 0x01600000041879f0 */ /* 0x000fe2000c0008ff */
[----:B------:R-:W-:Y:S02]  /*1a80*/  UIADD3 UR16, UR4, 0x6, URZ ;  /* 0x0000000604107890 */ /* 0x000fe4000fffe03f */
[----:B------:R-:W-:Y:S02]  /*1a90*/  UIADD3 UR18, UR6, 0x6, URZ ;  /* 0x0000000606127890 */ /* 0x000fe4000fffe03f */
[----:B------:R-:W-:-:S04]  /*1aa0*/  UIMAD UR6, UR42, -0x60, UR43 ;  /* 0xffffffa02a0678a4 */ /* 0x000fc8000f8e022b */
[----:B------:R-:W-:-:S06]  /*1ab0*/  UIADD3 UR6, UR6, 0x60, URZ ;  /* 0x0000006006067890 */ /* 0x000fcc000fffe03f */
[----:B0-----:R-:W-:-:S04]  /*1ac0*/  IMAD.U32 R3, RZ, RZ, UR6 ;  /* 0x00000006ff037e24 */ /* 0x001fc8000f8e00ff */
        /* <DEDUP_REMOVED lines=104> */
[----:B------:R-:W0:Y:S01]  /*2150*/  SHFL.BFLY PT, R0, R7, 0x2, 0x1f ;  /* 0x0c401f0007007f89 */ /* 0x000e2200000e0000 */
[----:B------:R-:W-:Y:S02]  /*2160*/  FSEL R67, R67, -INF , P3 ;  /* 0xff80000043437808 */ /* 0x000fe40001800000 */
[----:B------:R-:W-:-:S02]  /*2170*/  FSEL R70, R70, -INF , P2 ;  /* 0xff80000046467808 */ /* 0x000fc40001000000 */
[----:B------:R-:W-:Y:S02]  /*2180*/  FSEL R71, R71, -INF , P1 ;  /* 0xff80000047477808 */ /* 0x000fe40000800000 */
[----:B0-----:R-:W-:-:S05]  /*2190*/  FMNMX.FTZ R9, R7, R0, !PT ;  /* 0x0000000007097209 */ /* 0x001fca0007810000 */
[----:B------:R-:W0:Y:S02]  /*21a0*/  SHFL.BFLY PT, R0, R9, 0x1, 0x1f ;  /* 0x0c201f0009007f89 */ /* 0x000e2400000e0000 */
[----:B0-----:R-:W-:Y:S01]  /*21b0*/  FMNMX.FTZ R0, R9, R0, !PT ;  /* 0x0000000009007209 */ /* 0x001fe20007810000 */
[----:B------:R0:W-:Y:S06]  /*21c0*/  BAR.ARV R176, 0x100 ;  /* 0x000400b00000751d */ /* 0x0001ec0000002000 */
[C---:B------:R-:W-:Y:S01]  /*21d0*/  FMUL.FTZ R3, R0.reuse, UR10 ;  /* 0x0000000a00037c20 */ /* 0x040fe20008410000 */
[----:B------:R-:W-:-:S04]  /*21e0*/  FSETP.NEU.FTZ.AND P0, PT, R0, -INF , PT ;  /* 0xff8000000000780b */ /* 0x000fc80003f1d000 */
        /* <DEDUP_REMOVED lines=17> */
[----:B------:R-:W4:Y:S01]  /*2300*/  MUFU.EX2 R25, R25 ;  /* 0x0000001900197308 */ /* 0x000f220000000800 */
        /* <DEDUP_REMOVED lines=15> */
[----:B------:R-:W5:Y:S01]  /*2400*/  MUFU.EX2 R29, R29 ;  /* 0x0000001d001d7308 */ /* 0x000f620000000800 */
[--C-:B------:R-:W-:Y:S01]  /*2410*/  FFMA.FTZ R61, R61, UR10, -R11.reuse ;  /* 0x0000000a3d3d7c23 */ /* 0x100fe2000801080b */
[--C-:B------:R-:W-:Y:S01]  /*2420*/  FFMA.FTZ R64, R64, UR10, -R11.reuse ;  /* 0x0000000a40407c23 */ /* 0x100fe2000801080b */
[----:B------:R-:W-:Y:S01]  /*2430*/  FMNMX.FTZ R4, R46, R3, !PT ;  /* 0x000000032e047209 */ /* 0x000fe20007810000 */
[--C-:B------:R-:W-:Y:S01]  /*2440*/  FFMA.FTZ R65, R65, UR10, -R11.reuse ;  /* 0x0000000a41417c23 */ /* 0x100fe2000801080b */
[--C-:B------:R-:W-:Y:S01]  /*2450*/  FFMA.FTZ R68, R68, UR10, -R11.reuse ;  /* 0x0000000a44447c23 */ /* 0x100fe2000801080b */
[----:B------:R-:W-:Y:S01]  /*2460*/  FFMA.FTZ R11, R69, UR10, -R11 ;  /* 0x0000000a450b7c23 */ /* 0x000fe2000801080b */
[----:B------:R-:W-:Y:S01]  /*2470*/  FMNMX.FTZ R3, R47, R4, !PT ;  /* 0x000000042f037209 */ /* 0x000fe20007810000 */
[----:B------:R-:W-:Y:S01]  /*2480*/  MUFU.EX2 R32, R32 ;  /* 0x0000002000207308 */ /* 0x000fe20000000800 */
[----:B----4-:R-:W-:-:S02]  /*2490*/  F2FP.F16.F32.PACK_AB R168, R25, R24 ;  /* 0x0000001819a8723e */ /* 0x010fc400000000ff */
[----:B------:R-:W-:-:S04]  /*24a0*/  FMNMX.FTZ R4, R50, R3, !PT ;  /* 0x0000000332047209 */ /* 0x000fc80007810000 */
[----:B------:R-:W-:Y:S01]  /*24b0*/  FMNMX.FTZ R3, R51, R4, !PT ;  /* 0x0000000433037209 */ /* 0x000fe20007810000 */
[----:B------:R-:W4:Y:S01]  /*24c0*/  MUFU.EX2 R33, R33 ;  /* 0x0000002100217308 */ /* 0x000f220000000800 */
[----:B-----5:R-:W-:Y:S02]  /*24d0*/  F2FP.F16.F32.PACK_AB R170, R29, R28 ;  /* 0x0000001c1daa723e */ /* 0x020fe400000000ff */
[----:B------:R-:W-:-:S04]  /*24e0*/  FMNMX.FTZ R4, R54, R3, !PT ;  /* 0x0000000336047209 */ /* 0x000fc80007810000 */
[----:B------:R-:W-:Y:S01]  /*24f0*/  FMNMX.FTZ R3, R55, R4, !PT ;  /* 0x0000000437037209 */ /* 0x000fe20007810000 */
[----:B------:R-:W-:Y:S03]  /*2500*/  MUFU.EX2 R36, R36 ;  /* 0x0000002400247308 */ /* 0x000fe60000000800 */
[----:B------:R-:W-:-:S04]  /*2510*/  FMNMX.FTZ R4, R58, R3, !PT ;  /* 0x000000033a047209 */ /* 0x000fc80007810000 */
[----:B------:R-:W-:Y:S01]  /*2520*/  FMNMX.FTZ R3, R59, R4, !PT ;  /* 0x000000043b037209 */ /* 0x000fe20007810000 */
[----:B------:R-:W5:Y:S01]  /*2530*/  MUFU.EX2 R37, R37 ;  /* 0x0000002500257308 */ /* 0x000f620000000800 */
[----:B----4-:R-:W-:Y:S02]  /*2540*/  F2FP.F16.F32.PACK_AB R164, R33, R32 ;  /* 0x0000002021a4723e */ /* 0x010fe400000000ff */
[----:B------:R-:W-:-:S04]  /*2550*/  FMNMX.FTZ R4, R62, R3, !PT ;  /* 0x000000033e047209 */ /* 0x000fc80007810000 */
[----:B------:R-:W-:Y:S01]  /*2560*/  FMNMX.FTZ R3, R63, R4, !PT ;  /* 0x000000043f037209 */ /* 0x000fe20007810000 */
[----:B------:R-:W-:Y:S03]  /*2570*/  MUFU.EX2 R40, R40 ;  /* 0x0000002800287308 */ /* 0x000fe60000000800 */
[----:B------:R-:W-:-:S04]  /*2580*/  FMNMX.FTZ R4, R66, R3, !PT ;  /* 0x0000000342047209 */ /* 0x000fc80007810000 */
[----:B------:R-:W-:Y:S01]  /*2590*/  FMNMX.FTZ R3, R67, R4, !PT ;  /* 0x0000000443037209 */ /* 0x000fe20007810000 */
[----:B------:R-:W4:Y:S01]  /*25a0*/  MUFU.EX2 R41, R41 ;  /* 0x0000002900297308 */ /* 0x000f220000000800 */
[----:B-----5:R-:W-:Y:S02]  /*25b0*/  F2FP.F16.F32.PACK_AB R166, R37, R36 ;  /* 0x0000002425a6723e */ /* 0x020fe400000000ff */
[----:B------:R-:W-:-:S04]  /*25c0*/  FMNMX.FTZ R4, R70, R3, !PT ;  /* 0x0000000346047209 */ /* 0x000fc80007810000 */
[----:B------:R-:W-:Y:S01]  /*25d0*/  FMNMX.FTZ R4, R71, R4, !PT ;  /* 0x0000000447047209 */ /* 0x000fe20007810000 */
[----:B------:R-:W-:Y:S04]  /*25e0*/  MUFU.EX2 R44, R44 ;  /* 0x0000002c002c7308 */ /* 0x000fe80000000800 */
[----:B------:R-:W5:Y:S04]  /*25f0*/  SHFL.BFLY PT, R3, R4, 0x2, 0x1f ;  /* 0x0c401f0004037f89 */ /* 0x000f6800000e0000 */
[----:B------:R-:W1:Y:S01]  /*2600*/  MUFU.EX2 R45, R45 ;  /* 0x0000002d002d7308 */ /* 0x000e620000000800 */
[----:B----4-:R-:W-:-:S07]  /*2610*/  F2FP.F16.F32.PACK_AB R160, R41, R40 ;  /* 0x0000002829a0723e */ /* 0x010fce00000000ff */
[----:B------:R-:W-:Y:S08]  /*2620*/  MUFU.EX2 R48, R48 ;  /* 0x0000003000307308 */ /* 0x000ff00000000800 */
[----:B------:R-:W4:Y:S01]  /*2630*/  MUFU.EX2 R49, R49 ;  /* 0x0000003100317308 */ /* 0x000f220000000800 */
[----:B-1----:R-:W-:Y:S02]  /*2640*/  F2FP.F16.F32.PACK_AB R162, R45, R44 ;  /* 0x0000002c2da2723e */ /* 0x002fe400000000ff */
[----:B-----5:R-:W-:-:S05]  /*2650*/  FMNMX.FTZ R3, R4, R3, !PT ;  /* 0x0000000304037209 */ /* 0x020fca0007810000 */
[----:B------:R-:W-:Y:S01]  /*2660*/  MUFU.EX2 R52, R52 ;  /* 0x0000003400347308 */ /* 0x000fe20000000800 */
[----:B------:R-:W1:Y:S07]  /*2670*/  SHFL.BFLY PT, R4, R3, 0x1, 0x1f ;  /* 0x0c201f0003047f89 */ /* 0x000e6e00000e0000 */
[----:B------:R-:W5:Y:S01]  /*2680*/  MUFU.EX2 R53, R53 ;  /* 0x0000003500357308 */ /* 0x000f620000000800 */
[----:B----4-:R-:W-:-:S07]  /*2690*/  F2FP.F16.F32.PACK_AB R156, R49, R48 ;  /* 0x00000030319c723e */ /* 0x010fce00000000ff */
[----:B------:R-:W-:Y:S08]  /*26a0*/  MUFU.EX2 R56, R56 ;  /* 0x0000003800387308 */ /* 0x000ff00000000800 */
[----:B------:R-:W-:Y:S01]  /*26b0*/  MUFU.EX2 R57, R57 ;  /* 0x0000003900397308 */ /* 0x000fe20000000800 */
[----:B-1----:R-:W-:Y:S02]  /*26c0*/  FMNMX.FTZ R7, R3, R4, !PT ;  /* 0x0000000403077209 */ /* 0x002fe40007810000 */
[----:B-----5:R-:W-:-:S02]  /*26d0*/  F2FP.F16.F32.PACK_AB R158, R53, R52 ;  /* 0x00000034359e723e */ /* 0x020fc400000000ff */
[C---:B------:R-:W-:Y:S01]  /*26e0*/  FSETP.NEU.FTZ.AND P1, PT, R7.reuse, -INF , PT ;  /* 0xff8000000700780b */ /* 0x040fe20003f3d000 */
[----:B------:R-:W-:Y:S02]  /*26f0*/  FMUL.FTZ R3, R7, UR10 ;  /* 0x0000000a07037c20 */ /* 0x000fe40008410000 */
[----:B------:R-:W-:Y:S03]  /*2700*/  MUFU.EX2 R60, R60 ;  /* 0x0000003c003c7308 */ /* 0x000fe60000000800 */
[----:B------:R-:W-:Y:S01]  /*2710*/  FSEL R4, R3, RZ, P1 ;  /* 0x000000ff03047208 */ /* 0x000fe20000800000 */
[----:B------:R-:W-:Y:S01]  /*2720*/  FADD.FTZ R3, R24, R25 ;  /* 0x0000001918037221 */ /* 0x000fe20000010000 */
[----:B---3--:R-:W-:-:S03]  /*2730*/  LOP3.LUT P1, RZ, R13, 0x7f, RZ, 0xc0, !PT ;  /* 0x0000007f0dff7812 */ /* 0x008fc6000782c0ff */
[--C-:B------:R-:W-:Y:S01]  /*2740*/  FFMA.FTZ R26, R26, UR10, -R4.reuse ;  /* 0x0000000a1a1a7c23 */ /* 0x100fe20008010804 */
[--C-:B------:R-:W-:Y:S01]  /*2750*/  FFMA.FTZ R27, R27, UR10, -R4.reuse ;  /* 0x0000000a1b1b7c23 */ /* 0x100fe20008010804 */
[--C-:B------:R-:W-:Y:S01]  /*2760*/  FFMA.FTZ R30, R30, UR10, -R4.reuse ;  /* 0x0000000a1e1e7c23 */ /* 0x100fe20008010804 */
[--C-:B------:R-:W-:Y:S01]  /*2770*/  FFMA.FTZ R31, R31, UR10, -R4.reuse ;  /* 0x0000000a1f1f7c23 */ /* 0x100fe20008010804 */
[--C-:B------:R-:W-:Y:S01]  /*2780*/  FFMA.FTZ R34, R34, UR10, -R4.reuse ;  /* 0x0000000a22227c23 */ /* 0x100fe20008010804 */
[----:B------:R-:W-:Y:S01]  /*2790*/  FADD.FTZ R12, R28, R3 ;  /* 0x000000031c0c7221 */ /* 0x000fe20000010000 */
[----:B------:R-:W-:Y:S01]  /*27a0*/  MUFU.EX2 R26, R26 ;  /* 0x0000001a001a7308 */ /* 0x000fe20000000800 */
[--C-:B------:R-:W-:Y:S01]  /*27b0*/  FFMA.FTZ R35, R35, UR10, -R4.reuse ;  /* 0x0000000a23237c23 */ /* 0x100fe20008010804 */
[----:B------:R-:W-:Y:S01]  /*27c0*/  FFMA.FTZ R38, R38, UR10, -R4 ;  /* 0x0000000a26267c23 */ /* 0x000fe20008010804 */
[----:B------:R-:W-:Y:S01]  /*27d0*/  FADD.FTZ R3, R29, R12 ;  /* 0x0000000c1d037221 */ /* 0x000fe20000010000 */
[--C-:B------:R-:W-:Y:S01]  /*27e0*/  FFMA.FTZ R39, R39, UR10, -R4.reuse ;  /* 0x0000000a27277c23 */ /* 0x100fe20008010804 */
[--C-:B------:R-:W-:Y:S01]  /*27f0*/  FFMA.FTZ R42, R42, UR10, -R4.reuse ;  /* 0x0000000a2a2a7c23 */ /* 0x100fe20008010804 */
[--C-:B------:R-:W-:Y:S01]  /*2800*/  FFMA.FTZ R43, R43, UR10, -R4.reuse ;  /* 0x0000000a2b2b7c23 */ /* 0x100fe20008010804 */
[----:B------:R-:W-:Y:S01]  /*2810*/  FADD.FTZ R12, R32, R3 ;  /* 0x00000003200c7221 */ /* 0x000fe20000010000 */
[----:B------:R-:W1:Y:S01]  /*2820*/  MUFU.EX2 R27, R27 ;  /* 0x0000001b001b7308 */ /* 0x000e620000000800 */
[--C-:B------:R-:W-:Y:S01]  /*2830*/  FFMA.FTZ R46, R46, UR10, -R4.reuse ;  /* 0x0000000a2e2e7c23 */ /* 0x100fe20008010804 */
[----:B------:R-:W-:Y:S01]  /*2840*/  FFMA.FTZ R47, R47, UR10, -R4 ;  /* 0x0000000a2f2f7c23 */ /* 0x000fe20008010804 */
[----:B------:R-:W-:Y:S01]  /*2850*/  FADD.FTZ R9, R33, R12 ;  /* 0x0000000c21097221 */ /* 0x000fe20000010000 */
[--C-:B------:R-:W-:Y:S01]  /*2860*/  FFMA.FTZ R50, R50, UR10, -R4.reuse ;  /* 0x0000000a32327c23 */ /* 0x100fe20008010804 */
[--C-:B------:R-:W-:Y:S01]  /*2870*/  FFMA.FTZ R51, R51, UR10, -R4.reuse ;  /* 0x0000000a33337c23 */ /* 0x100fe20008010804 */
[--C-:B------:R-:W-:Y:S01]  /*2880*/  FFMA.FTZ R54, R54, UR10, -R4.reuse ;  /* 0x0000000a36367c23 */ /* 0x100fe20008010804 */
[----:B------:R-:W-:Y:S01]  /*2890*/  FADD.FTZ R14, R36, R9 ;  /* 0x00000009240e7221 */ /* 0x000fe20000010000 */
[----:B------:R-:W3:Y:S01]  /*28a0*/  MUFU.EX2 R30, R30 ;  /* 0x0000001e001e7308 */ /* 0x000ee20000000800 */
[--C-:B------:R-:W-:Y:S01]  /*28b0*/  FFMA.FTZ R55, R55, UR10, -R4.reuse ;  /* 0x0000000a37377c23 */ /* 0x100fe20008010804 */
[----:B------:R-:W-:Y:S01]  /*28c0*/  FFMA.FTZ R58, R58, UR10, -R4 ;  /* 0x0000000a3a3a7c23 */ /* 0x000fe20008010804 */
[----:B------:R-:W-:Y:S01]  /*28d0*/  FADD.FTZ R13, R37, R14 ;  /* 0x0000000e250d7221 */ /* 0x000fe20000010000 */
[--C-:B------:R-:W-:Y:S01]  /*28e0*/  FFMA.FTZ R59, R59, UR10, -R4.reuse ;  /* 0x0000000a3b3b7c23 */ /* 0x100fe20008010804 */
[--C-:B------:R-:W-:Y:S01]  /*28f0*/  FFMA.FTZ R62, R62, UR10, -R4.reuse ;  /* 0x0000000a3e3e7c23 */ /* 0x100fe20008010804 */
[--C-:B------:R-:W-:Y:S01]  /*2900*/  FFMA.FTZ R63, R63, UR10, -R4.reuse ;  /* 0x0000000a3f3f7c23 */ /* 0x100fe20008010804 */
[----:B------:R-:W-:Y:S01]  /*2910*/  FADD.FTZ R14, R40, R13 ;  /* 0x0000000d280e7221 */ /* 0x000fe20000010000 */
[----:B------:R-:W4:Y:S01]  /*2920*/  MUFU.EX2 R31, R31 ;  /* 0x0000001f001f7308 */ /* 0x000f220000000800 */
[----:B-1----:R-:W-:Y:S01]  /*2930*/  FADD.FTZ R3, R26, R27 ;  /* 0x0000001b1a037221 */ /* 0x002fe20000010000 */
[----:B------:R-:W-:Y:S01]  /*2940*/  FFMA.FTZ R66, R66, UR10, -R4 ;  /* 0x0000000a42427c23 */ /* 0x000fe20008010804 */
[----:B------:R-:W-:Y:S01]  /*2950*/  FADD.FTZ R13, R41, R14 ;  /* 0x0000000e290d7221 */ /* 0x000fe20000010000 */
[--C-:B------:R-:W-:Y:S01]  /*2960*/  FFMA.FTZ R67, R67, UR10, -R4.reuse ;  /* 0x0000000a43437c23 */ /* 0x100fe20008010804 */
[--C-:B------:R-:W-:Y:S01]  /*2970*/  FFMA.FTZ R70, R70, UR10, -R4.reuse ;  /* 0x0000000a46467c23 */ /* 0x100fe20008010804 */
[----:B------:R-:W-:Y:S01]  /*2980*/  FFMA.FTZ R4, R71, UR10, -R4 ;  /* 0x0000000a47047c23 */ /* 0x000fe20008010804 */
[----:B------:R-:W-:Y:S01]  /*2990*/  FADD.FTZ R14, R44, R13 ;  /* 0x0000000d2c0e7221 */ /* 0x000fe20000010000 */
[----:B------:R-:W1:Y:S01]  /*29a0*/  MUFU.EX2 R34, R34 ;  /* 0x0000002200227308 */ /* 0x000e620000000800 */
[----:B---3--:R-:W-:Y:S01]  /*29b0*/  FADD.FTZ R12, R30, R3 ;  /* 0x000000031e0c7221 */ /* 0x008fe20000010000 */
[----:B------:R-:W-:-:S02]  /*29c0*/  @!P1 VIADD R3, R5, 0x22840 ;  /* 0x0002284005039836 */ /* 0x000fc40000000000 */
[----:B------:R-:W-:Y:S01]  /*29d0*/  FADD.FTZ R13, R45, R14 ;  /* 0x0000000e2d0d7221 */ /* 0x000fe20000010000 */
[----:B------:R-:W-:Y:S02]  /*29e0*/  F2FP.F16.F32.PACK_AB R152, R57, R56 ;  /* 0x000000383998723e */ /* 0x000fe400000000ff */
[----:B------:R-:W-:Y:S01]  /*29f0*/  F2FP.F16.F32.PACK_AB R169, R27, R26 ;  /* 0x0000001a1ba9723e */ /* 0x000fe200000000ff */
[----:B------:R-:W-:Y:S01]  /*2a00*/  FADD.FTZ R14, R48, R13 ;  /* 0x0000000d300e7221 */ /* 0x000fe20000010000 */
[----:B------:R-:W3:Y:S01]  /*2a10*/  MUFU.EX2 R35, R35 ;  /* 0x0000002300237308 */ /* 0x000ee20000000800 */
[C---:B----4-:R-:W-:Y:S01]  /*2a20*/  FADD.FTZ R9, R31.reuse, R12 ;  /* 0x0000000c1f097221 */ /* 0x050fe20000010000 */
[----:B------:R-:W-:Y:S02]  /*2a30*/  @!P1 PRMT R3, RZ, 0x654, R3 ;  /* 0x00000654ff039816 */ /* 0x000fe40000000003 */
[----:B------:R-:W-:Y:S02]  /*2a40*/  F2FP.F16.F32.PACK_AB R171, R31, R30 ;  /* 0x0000001e1fab723e */ /* 0x000fe400000000ff */
[----:B------:R4:W-:Y:S02]  /*2a50*/  @!P1 SYNCS.ARRIVE.TRANS64.RED.A1T0 RZ, [R3+URZ], RZ ;  /* 0x000000ff03ff99a7 */ /* 0x0009e4000810043f */
[----:B------:R-:W5:Y:S01]  /*2a60*/  MUFU.EX2 R38, R38 ;  /* 0x0000002600267308 */ /* 0x000f620000000800 */
[----:B-1----:R-:W-:-:S07]  /*2a70*/  FADD.FTZ R12, R34, R9 ;  /* 0x00000009220c7221 */ /* 0x002fce0000010000 */
[----:B------:R-:W1:Y:S01]  /*2a80*/  MUFU.EX2 R39, R39 ;  /* 0x0000002700277308 */ /* 0x000e620000000800 */
[C---:B---3--:R-:W-:Y:S01]  /*2a90*/  FADD.FTZ R9, R35.reuse, R12 ;  /* 0x0000000c23097221 */ /* 0x048fe20000010000 */
[----:B------:R-:W-:-:S06]  /*2aa0*/  F2FP.F16.F32.PACK_AB R165, R35, R34 ;  /* 0x0000002223a5723e */ /* 0x000fcc00000000ff */
[----:B------:R-:W3:Y:S01]  /*2ab0*/  MUFU.EX2 R42, R42 ;  /* 0x0000002a002a7308 */ /* 0x000ee20000000800 */
[----:B-----5:R-:W-:-:S07]  /*2ac0*/  FADD.FTZ R12, R38, R9 ;  /* 0x00000009260c7221 */ /* 0x020fce0000010000 */
[----:B------:R-:W4:Y:S01]  /*2ad0*/  MUFU.EX2 R43, R43 ;  /* 0x0000002b002b7308 */ /* 0x000f220000000800 */
[C---:B-1----:R-:W-:Y:S01]  /*2ae0*/  FADD.FTZ R9, R39.reuse, R12 ;  /* 0x0000000c27097221 */ /* 0x042fe20000010000 */
[----:B------:R-:W-:-:S06]  /*2af0*/  F2FP.F16.F32.PACK_AB R167, R39, R38 ;  /* 0x0000002627a7723e */ /* 0x000fcc00000000ff */
[----:B------:R-:W1:Y:S01]  /*2b00*/  MUFU.EX2 R46, R46 ;  /* 0x0000002e002e7308 */ /* 0x000e620000000800 */
[----:B---3--:R-:W-:Y:S01]  /*2b10*/  FADD.FTZ R12, R42, R9 ;  /* 0x000000092a0c7221 */ /* 0x008fe20000010000 */
[----:B------:R-:W-:-:S04]  /*2b20*/  FADD.FTZ R9, R49, R14 ;  /* 0x0000000e31097221 */ /* 0x000fc80000010000 */
[----:B------:R-:W-:Y:S02]  /*2b30*/  FADD.FTZ R14, R52, R9 ;  /* 0x00000009340e7221 */ /* 0x000fe40000010000 */
[----:B------:R-:W3:Y:S01]  /*2b40*/  MUFU.EX2 R47, R47 ;  /* 0x0000002f002f7308 */ /* 0x000ee20000000800 */
[----:B----4-:R-:W-:Y:S01]  /*2b50*/  FADD.FTZ R3, R43, R12 ;  /* 0x0000000c2b037221 */ /* 0x010fe20000010000 */
[----:B------:R-:W-:Y:S01]  /*2b60*/  FADD.FTZ R9, R53, R14 ;  /* 0x0000000e35097221 */ /* 0x000fe20000010000 */
[----:B------:R-:W-:-:S03]  /*2b70*/  F2FP.F16.F32.PACK_AB R161, R43, R42 ;  /* 0x0000002a2ba1723e */ /* 0x000fc600000000ff */
[----:B------:R-:W-:Y:S02]  /*2b80*/  FADD.FTZ R14, R56, R9 ;  /* 0x00000009380e7221 */ /* 0x000fe40000010000 */
[----:B------:R-:W4:Y:S01]  /*2b90*/  MUFU.EX2 R50, R50 ;  /* 0x0000003200327308 */ /* 0x000f220000000800 */
[----:B-1----:R-:W-:Y:S01]  /*2ba0*/  FADD.FTZ R12, R46, R3 ;  /* 0x000000032e0c7221 */ /* 0x002fe20000010000 */
[----:B------:R-:W-:-:S04]  /*2bb0*/  FADD.FTZ R9, R57, R14 ;  /* 0x0000000e39097221 */ /* 0x000fc80000010000 */
[----:B------:R-:W-:Y:S02]  /*2bc0*/  FADD.FTZ R14, R60, R9 ;  /* 0x000000093c0e7221 */ /* 0x000fe40000010000 */
[----:B------:R-:W1:Y:S01]  /*2bd0*/  MUFU.EX2 R51, R51 ;  /* 0x0000003300337308 */ /* 0x000e620000000800 */
[C---:B---3--:R-:W-:Y:S01]  /*2be0*/  FADD.FTZ R3, R47.reuse, R12 ;  /* 0x0000000c2f037221 */ /* 0x048fe20000010000 */
[----:B------:R-:W-:-:S06]  /*2bf0*/  F2FP.F16.F32.PACK_AB R163, R47, R46 ;  /* 0x0000002e2fa3723e */ /* 0x000fcc00000000ff */
[----:B------:R-:W3:Y:S01]  /*2c00*/  MUFU.EX2 R54, R54 ;  /* 0x0000003600367308 */ /* 0x000ee20000000800 */
[----:B----4-:R-:W-:-:S07]  /*2c10*/  FADD.FTZ R12, R50, R3 ;  /* 0x00000003320c7221 */ /* 0x010fce0000010000 */
[----:B------:R-:W4:Y:S01]  /*2c20*/  MUFU.EX2 R55, R55 ;  /* 0x0000003700377308 */ /* 0x000f220000000800 */
[C---:B-1----:R-:W-:Y:S01]  /*2c30*/  FADD.FTZ R3, R51.reuse, R12 ;  /* 0x0000000c33037221 */ /* 0x042fe20000010000 */
[----:B------:R-:W-:-:S06]  /*2c40*/  F2FP.F16.F32.PACK_AB R157, R51, R50 ;  /* 0x00000032339d723e */ /* 0x000fcc00000000ff */
[----:B------:R-:W1:Y:S01]  /*2c50*/  MUFU.EX2 R61, R61 ;  /* 0x0000003d003d7308 */ /* 0x000e620000000800 */
[----:B---3--:R-:W-:-:S07]  /*2c60*/  FADD.FTZ R12, R54, R3 ;  /* 0x00000003360c7221 */ /* 0x008fce0000010000 */
[----:B------:R-:W3:Y:S01]  /*2c70*/  MUFU.EX2 R58, R58 ;  /* 0x0000003a003a7308 */ /* 0x000ee20000000800 */
[C---:B----4-:R-:W-:Y:S01]  /*2c80*/  FADD.FTZ R3, R55.reuse, R12 ;  /* 0x0000000c37037221 */ /* 0x050fe20000010000 */
[----:B------:R-:W-:-:S06]  /*2c90*/  F2FP.F16.F32.PACK_AB R159, R55, R54 ;  /* 0x00000036379f723e */ /* 0x000fcc00000000ff */
[----:B------:R-:W4:Y:S01]  /*2ca0*/  MUFU.EX2 R64, R64 ;  /* 0x0000004000407308 */ /* 0x000f220000000800 */
[C---:B-1----:R-:W-:Y:S01]  /*2cb0*/  FADD.FTZ R9, R61.reuse, R14 ;  /* 0x0000000e3d097221 */ /* 0x042fe20000010000 */
[----:B------:R-:W-:-:S06]  /*2cc0*/  F2FP.F16.F32.PACK_AB R154, R61, R60 ;  /* 0x0000003c3d9a723e */ /* 0x000fcc00000000ff */
[----:B------:R-:W1:Y:S01]  /*2cd0*/  MUFU.EX2 R59, R59 ;  /* 0x0000003b003b7308 */ /* 0x000e620000000800 */
[----:B---3--:R-:W-:-:S07]  /*2ce0*/  FADD.FTZ R12, R58, R3 ;  /* 0x000000033a0c7221 */ /* 0x008fce0000010000 */
[----:B------:R-:W3:Y:S01]  /*2cf0*/  MUFU.EX2 R65, R65 ;  /* 0x0000004100417308 */ /* 0x000ee20000000800 */
[----:B----4-:R-:W-:-:S07]  /*2d00*/  FADD.FTZ R14, R64, R9 ;  /* 0x00000009400e7221 */ /* 0x010fce0000010000 */
[----:B------:R-:W4:Y:S01]  /*2d10*/  MUFU.EX2 R62, R62 ;  /* 0x0000003e003e7308 */ /* 0x000f220000000800 */
[C---:B-1----:R-:W-:Y:S01]  /*2d20*/  FADD.FTZ R3, R59.reuse, R12 ;  /* 0x0000000c3b037221 */ /* 0x042fe20000010000 */
[----:B------:R-:W-:-:S06]  /*2d30*/  F2FP.F16.F32.PACK_AB R153, R59, R58 ;  /* 0x0000003a3b99723e */ /* 0x000fcc00000000ff */
[----:B------:R-:W1:Y:S01]  /*2d40*/  MUFU.EX2 R68, R68 ;  /* 0x0000004400447308 */ /* 0x000e620000000800 */
[C---:B---3--:R-:W-:Y:S01]  /*2d50*/  FADD.FTZ R9, R65.reuse, R14 ;  /* 0x0000000e41097221 */ /* 0x048fe20000010000 */
[----:B------:R-:W-:-:S06]  /*2d60*/  F2FP.F16.F32.PACK_AB R172, R65, R64 ;  /* 0x0000004041ac723e */ /* 0x000fcc00000000ff */
[----:B------:R-:W3:Y:S01]  /*2d70*/  MUFU.EX2 R63, R63 ;  /* 0x0000003f003f7308 */ /* 0x000ee20000000800 */
[----:B----4-:R-:W-:-:S07]  /*2d80*/  FADD.FTZ R12, R62, R3 ;  /* 0x000000033e0c7221 */ /* 0x010fce0000010000 */
[----:B------:R-:W4:Y:S01]  /*2d90*/  MUFU.EX2 R66, R66 ;  /* 0x0000004200427308 */ /* 0x000f220000000800 */
[----:B-1----:R-:W-:-:S07]  /*2da0*/  FADD.FTZ R14, R68, R9 ;  /* 0x00000009440e7221 */ /* 0x002fce0000010000 */
[----:B------:R-:W1:Y:S01]  /*2db0*/  MUFU.EX2 R67, R67 ;  /* 0x0000004300437308 */ /* 0x000e620000000800 */
[C---:B---3--:R-:W-:Y:S01]  /*2dc0*/  FADD.FTZ R9, R63.reuse, R12 ;  /* 0x0000000c3f097221 */ /* 0x048fe20000010000 */
[----:B------:R-:W-:-:S06]  /*2dd0*/  F2FP.F16.F32.PACK_AB R155, R63, R62 ;  /* 0x0000003e3f9b723e */ /* 0x000fcc00000000ff */
[----:B------:R-:W3:Y:S01]  /*2de0*/  MUFU.EX2 R70, R70 ;  /* 0x0000004600467308 */ /* 0x000ee20000000800 */
[----:B----4-:R-:W-:-:S07]  /*2df0*/  FADD.FTZ R12, R66, R9 ;  /* 0x00000009420c7221 */ /* 0x010fce0000010000 */
[----:B------:R3:W4:Y:S01]  /*2e00*/  MUFU.EX2 R175, R4 ;  /* 0x0000000400af7308 */ /* 0x0007220000000800 */
[C---:B-1----:R-:W-:Y:S01]  /*2e10*/  FADD.FTZ R9, R67.reuse, R12 ;  /* 0x0000000c43097221 */ /* 0x042fe20000010000 */
[----:B------:R-:W-:-:S06]  /*2e20*/  F2FP.F16.F32.PACK_AB R173, R67, R66 ;  /* 0x0000004243ad723e */ /* 0x000fcc00000000ff */
[----:B------:R-:W1:Y:S01]  /*2e30*/  MUFU.EX2 R11, R11 ;  /* 0x0000000b000b7308 */ /* 0x000e620000000800 */
[----:B---3--:R-:W-:-:S04]  /*2e40*/  FADD.FTZ R4, R70, R9 ;  /* 0x0000000946047221 */ /* 0x008fc80000010000 */
[C---:B----4-:R-:W-:Y:S01]  /*2e50*/  FADD.FTZ R4, R175.reuse, R4 ;  /* 0x00000004af047221 */ /* 0x050fe20000010000 */
[----:B------:R-:W-:Y:S01]  /*2e60*/  F2FP.F16.F32.PACK_AB R175, R175, R70 ;  /* 0x00000046afaf723e */ /* 0x000fe200000000ff */
[C---:B-1----:R-:W-:Y:S01]  /*2e70*/  FADD.FTZ R3, R11.reuse, R14 ;  /* 0x0000000e0b037221 */ /* 0x042fe20000010000 */
[----:B------:R-:W-:Y:S01]  /*2e80*/  F2FP.F16.F32.PACK_AB R174, R11, R68 ;  /* 0x000000440bae723e */ /* 0x000fe200000000ff */
[----:B0-----:R-:W-:Y:S06]  /*2e90*/  @!P0 BRA `(.L_x_249) ;  /* 0x0000000000048947 */ /* 0x001fec0003800000 */
[----:B------:R-:W-:Y:S01]  /*2ea0*/  BPT.TRAP 0x1 ;  /* 0x000000040000795c */ /* 0x000fe20000300000 */
.L_x_249:
[----:B------:R0:W1:Y:S01]  /*2eb0*/  SYNCS.PHASECHK.TRANS64.TRYWAIT P2, [R5+URZ+0x22850], R10 ;  /* 0x0228500a050075a7 */ /* 0x000062000804017f */
[----:B------:R-:W-:Y:S05]  /*2ec0*/  @!P0 BRA `(.L_x_250) ;  /* 0x0000000000048947 */ /* 0x000fea0003800000 */
[----:B------:R-:W-:Y:S01]  /*2ed0*/  BPT.TRAP 0x1 ;  /* 0x000000040000795c */ /* 0x000fe20000300000 */
.L_x_250:
[----:B-1----:R-:W-:Y:S05]  /*2ee0*/  @P2 BRA `(.L_x_251) ;  /* 0x0000000000082947 */ /* 0x002fea0003800000 */
[----:B------:R-:W1:Y:S02]  /*2ef0*/  SYNCS.PHASECHK.TRANS64.TRYWAIT P2, [R5+URZ+0x22850], R10 ;  /* 0x0228500a050075a7 */ /* 0x000e64000804017f */
[----:B-1----:R-:W-:Y:S05]  /*2f00*/  @!P2 BRA `(.L_x_252) ;  /* 0x0000009c0014a947 */ /* 0x002fea0003800000 */
.L_x_251:
[----:B------:R-:W-:Y:S01]  /*2f10*/  R2UR UR6, R6 ;  /* 0x00000000060672ca */ /* 0x000fe200000e0000 */
[----:B------:R3:W-:Y:S01]  /*2f20*/  BAR.SYNC.DEFER_BLOCKING R8, 0x100 ;  /* 0x000400080000751d */ /* 0x0007e20000010000 */
[----:B------:R-:W-:Y:S01]  /*2f30*/  UISETP.GE.AND UP0, UPT, UR43, 0x61, UPT ;  /* 0x000000612b00788c */ /* 0x000fe2000bf06270 */
[----:B012---:R-:W-:-:S04]  /*2f40*/  @!P1 VIADD R5, R5, 0x22860 ;  /* 0x0002286005059836 */ /* 0x007fc80000000000 */
[----:B------:R-:W-:Y:S01]  /*2f50*/  UMOV UR7, 0x40000040 ;  /* 0x4000004000077882 */ /* 0x000fe20000000000 */
[----:B------:R-:W-:Y:S02]  /*2f60*/  PLOP3.LUT P2, PT, PT, PT, UP0, 0x80, 0x0 ;  /* 0x000000000000781c */ /* 0x000fe40003f4f008 */
[----:B------:R-:W-:-:S03]  /*2f70*/  @!P1 PRMT R5, RZ, 0x654, R5 ;  /* 0x00000654ff059816 */ /* 0x000fc60000000005 */
[----:B------:R-:W-:-:S04]  /*2f80*/  UIADD3 UR6, UR6, 0x400, URZ ;  /* 0x0000040006067890 */ /* 0x000fc8000fffe03f */
[----:B------:R-:W-:-:S04]  /*2f90*/  USHF.R.U32.HI UR6, URZ, 0x4, UR6 ;  /* 0x000000043f067899 */ /* 0x000fc80008011606 */
[----:B------:R-:W-:-:S04]  /*2fa0*/  ULOP3.LUT UR6, UR6, 0x3fff, URZ, 0xc0, !UPT ;  /* 0x00003fff06067892 */ /* 0x000fc8000f8ec03f */
[----:B------:R-:W-:Y:S01]  /*2fb0*/  ULOP3.LUT UR21, UR6, 0x3000000, URZ, 0xfc, !UPT ;  /* 0x0300000006157892 */ /* 0x000fe2000f8efc3f */
[----:B------:R-:W-:-:S03]  /*2fc0*/  WARPGROUP.ARRIVE ;  /* 0x00000000000079c5 */ /* 0x000fc60000000000 */
[----:B------:R-:W-:-:S07]  /*2fd0*/  UIMAD UR11, UR37, 0xc00, UR21 ;  /* 0x00000c00250b78a4 */ /* 0x000fce000f8e0215 */
        /* <DEDUP_REMOVED lines=39> */
.L_x_262:
        /* <DEDUP_REMOVED lines=8> */
[----:B0-----:R-:W-:Y:S11]  /*32d0*/  @!P0 BRA `(.L_x_254) ;  /* 0x0000000000048947 */ /* 0x001ff60003800000 */
[----:B------:R-:W-:Y:S01]  /*32e0*/  BPT.TRAP 0x1 ;  /* 0x000000040000795c */ /* 0x000fe20000300000 */
.L_x_254:
[----:B------:R-:W0:Y:S01]  /*32f0*/  S2UR UR7, SR_CgaCtaId ;  /* 0x00000000000779c3 */ /* 0x000e220000008800 */
[----:B------:R-:W-:Y:S01]  /*3300*/  UMOV UR6, 0x400 ;  /* 0x0000040000067882 */ /* 0x000fe20000000000 */
[----:B---3--:R-:W-:-:S05]  /*3310*/  IMAD.U32 R5, RZ, RZ, UR38 ;  /* 0x00000026ff057e24 */ /* 0x008fca000f8e00ff */
[----:B------:R-:W-:Y:S01]  /*3320*/  SHF.L.U32 R5, R5, 0x1f, RZ ;  /* 0x0000001f05057819 */ /* 0x000fe200000006ff */
[----:B0-----:R-:W-:-:S04]  /*3330*/  ULEA UR6, UR7, UR6, 0x18 ;  /* 0x0000000607067291 */ /* 0x001fc8000f8ec03f */
[----:B------:R-:W-:-:S09]  /*3340*/  ULEA UR23, UR37, UR6, 0x3 ;  /* 0x0000000625177291 */ /* 0x000fd2000f8e183f */
[----:B------:R0:W1:Y:S01]  /*3350*/  SYNCS.PHASECHK.TRANS64.TRYWAIT P3, [UR23+0x22830], R5 ;  /* 0x02283005ff0075a7 */ /* 0x0000620008060157 */
[----:B------:R-:W-:Y:S05]  /*3360*/  @!P0 BRA `(.L_x_255) ;  /* 0x0000000000048947 */ /* 0x000fea0003800000 */
[----:B------:R-:W-:Y:S01]  /*3370*/  BPT.TRAP 0x1 ;  /* 0x000000040000795c */ /* 0x000fe20000300000 */
.L_x_255:
[----:B-1----:R-:W-:Y:S05]  /*3380*/  @P3 BRA `(.L_x_256) ;  /* 0x0000000000083947 */ /* 0x002fea0003800000 */
[----:B------:R-:W1:Y:S02]  /*3390*/  SYNCS.PHASECHK.TRANS64.TRYWAIT P3, [UR23+0x22830], R5 ;  /* 0x02283005ff0075a7 */ /* 0x000e640008060157 */
[----:B-1----:R-:W-:Y:S05]  /*33a0*/  @!P3 BRA `(.L_x_257) ;  /* 0x000000980000b947 */ /* 0x002fea0003800000 */
.L_x_256:
        /* <DEDUP_REMOVED lines=12> */
[----:B------:R-:W-:Y:S01]  /*3470*/  HGMMA.64x96x16.F32 R152, gdesc[UR8], R152, gsb0 ;  /* 0x01600000089879f0 */ /* 0x000fe20008000898 */
[----:B------:R-:W-:Y:S02]  /*3480*/  UMOV UR10, UR22 ;  /* 0x00000016000a7c82 */ /* 0x000fe40008000000 */
[----:B------:R-:W-:Y:S02]  /*3490*/  WARPGROUP.DEPBAR.LE gsb0, 0x0 ;  /* 0x00008000000079c5 */ /* 0x000fe40000010000 */
[----:B------:R-:W-:-:S06]  /*34a0*/  WARPGROUP.ARRIVE ;  /* 0x00000000000079c5 */ /* 0x000fcc0000000000 */
[----:B------:R-:W-:Y:S03]  /*34b0*/  HGMMA.64x96x16.F32 R152, gdesc[UR12], R152, gsb0 ;  /* 0x016000000c9879f0 */ /* 0x000fe60008000898 */
[----:B------:R-:W-:Y:S02]  /*34c0*/  WARPGROUP.DEPBAR.LE gsb0, 0x0 ;  /* 0x00008000000079c5 */ /* 0x000fe40000010000 */
[----:B------:R-:W-:-:S06]  /*34d0*/  WARPGROUP.ARRIVE ;  /* 0x00000000000079c5 */ /* 0x000fcc0000000000 */
[----:B------:R-:W-:Y:S03]  /*34e0*/  HGMMA.64x96x16.F32 R152, gdesc[UR16], R152, gsb0 ;  /* 0x01600000109879f0 */ /* 0x000fe60008000898 */
[----:B------:R-:W-:Y:S02]  /*34f0*/  WARPGROUP.DEPBAR.LE gsb0, 0x0 ;  /* 0x00008000000079c5 */ /* 0x000fe40000010000 */
[----:B-1----:R-:W-:Y:S02]  /*3500*/  FMNMX.FTZ R0, R152, R9, !PT ;  /* 0x0000000998007209 */ /* 0x002fe40007810000 */
[----:B------:R-:W-:Y:S02]  /*3510*/  FMNMX.FTZ R8, R154, R204, !PT ;  /* 0x000000cc9a087209 */ /* 0x000fe40007810000 */
        /* <DEDUP_REMOVED lines=41> */
[----:B------:R1:W-:Y:S01]  /*37b0*/  MUFU.EX2 R8, R153 ;  /* 0x0000009900087308 */ /* 0x0003e20000000800 */
[----:B------:R-:W-:Y:S01]  /*37c0*/  FMUL.FTZ R6, R6, UR10 ;  /* 0x0000000a06067c20 */ /* 0x000fe20008410000 */
[----:B------:R-:W-:Y:S01]  /*37d0*/  FMNMX.FTZ R12, R170, R7, !PT ;  /* 0x00000007aa0c7209 */ /* 0x000fe20007810000 */
[--C-:B------:R-:W-:Y:S01]  /*37e0*/  FFMA.FTZ R172, R172, UR10, -R205.reuse ;  /* 0x0000000aacac7c23 */ /* 0x100fe200080108cd */
[--C-:B------:R-:W-:Y:S01]  /*37f0*/  FFMA.FTZ R11, R157, UR10, -R205.reuse ;  /* 0x0000000a9d0b7c23 */ /* 0x100fe200080108cd */
[--C-:B------:R-:W-:Y:S01]  /*3800*/  FFMA.FTZ R156, R156, UR10, -R205.reuse ;  /* 0x0000000a9c9c7c23 */ /* 0x100fe200080108cd */
[----:B------:R-:W-:Y:S01]  /*3810*/  FMNMX.FTZ R7, R171, R12, !PT ;  /* 0x0000000cab077209 */ /* 0x000fe20007810000 */
[--C-:B------:R-:W-:Y:S01]  /*3820*/  FFMA.FTZ R157, R177, UR10, -R205.reuse ;  /* 0x0000000ab19d7c23 */ /* 0x100fe200080108cd */
[----:B------:R-:W2:Y:S01]  /*3830*/  MUFU.EX2 R6, R6 ;  /* 0x0000000600067308 */ /* 0x000ea20000000800 */
[--C-:B-1----:R-:W-:Y:S01]  /*3840*/  FFMA.FTZ R153, R173, UR10, -R205.reuse ;  /* 0x0000000aad997c23 */ /* 0x102fe200080108cd */
[----:B------:R-:W-:Y:S01]  /*3850*/  FMNMX.FTZ R14, R174, R7, !PT ;  /* 0x00000007ae0e7209 */ /* 0x000fe20007810000 */
[--C-:B------:R-:W-:Y:S01]  /*3860*/  FFMA.FTZ R173, R192, UR10, -R205.reuse ;  /* 0x0000000ac0ad7c23 */ /* 0x100fe200080108cd */
[--C-:B------:R-:W-:Y:S01]  /*3870*/  FFMA.FTZ R177, R196, UR10, -R205.reuse ;  /* 0x0000000ac4b17c23 */ /* 0x100fe200080108cd */
[--C-:B------:R-:W-:Y:S01]  /*3880*/  FFMA.FTZ R160, R160, UR10, -R205.reuse ;  /* 0x0000000aa0a07c23 */ /* 0x100fe200080108cd */
[----:B------:R-:W-:Y:S01]  /*3890*/  FMNMX.FTZ R7, R175, R14, !PT ;  /* 0x0000000eaf077209 */ /* 0x000fe20007810000 */
[--C-:B------:R-:W-:Y:S01]  /*38a0*/  FFMA.FTZ R15, R165, UR10, -R205.reuse ;  /* 0x0000000aa50f7c23 */ /* 0x100fe200080108cd */
[----:B------:R-:W1:Y:S01]  /*38b0*/  MUFU.EX2 R9, R9 ;  /* 0x0000000900097308 */ /* 0x000e620000000800 */
[--C-:B------:R-:W-:Y:S01]  /*38c0*/  FFMA.FTZ R21, R169, UR10, -R205.reuse ;  /* 0x0000000aa9157c23 */ /* 0x100fe200080108cd */
[----:B------:R-:W-:Y:S01]  /*38d0*/  FMNMX.FTZ R14, R178, R7, !PT ;  /* 0x00000007b20e7209 */ /* 0x000fe20007810000 */
[--C-:B------:R-:W-:Y:S01]  /*38e0*/  FFMA.FTZ R165, R184, UR10, -R205.reuse ;  /* 0x0000000ab8a57c23 */ /* 0x100fe200080108cd */
[--C-:B------:R-:W-:Y:S01]  /*38f0*/  FFMA.FTZ R184, R193, UR10, -R205.reuse ;  /* 0x0000000ac1b87c23 */ /* 0x100fe200080108cd */
[--C-:B------:R-:W-:Y:S01]  /*3900*/  FFMA.FTZ R169, R188, UR10, -R205.reuse ;  /* 0x0000000abca97c23 */ /* 0x100fe200080108cd */
[----:B------:R-:W-:Y:S01]  /*3910*/  FMNMX.FTZ R7, R179, R14, !PT ;  /* 0x0000000eb3077209 */ /* 0x000fe20007810000 */
[----:B------:R-:W-:Y:S01]  /*3920*/  FFMA.FTZ R188, R197, UR10, -R205 ;  /* 0x0000000ac5bc7c23 */ /* 0x000fe200080108cd */
[----:B------:R-:W-:Y:S01]  /*3930*/  MUFU.EX2 R14, R164 ;  /* 0x000000a4000e7308 */ /* 0x000fe20000000800 */
[-C--:B--2---:R-:W-:Y:S01]  /*3940*/  FMUL.FTZ R24, R24, R6.reuse ;  /* 0x0000000618187220 */ /* 0x084fe20000410000 */
[----:B------:R-:W-:Y:S01]  /*3950*/  FMNMX.FTZ R20, R182, R7, !PT ;  /* 0x00000007b6147209 */ /* 0x000fe20007810000 */
[-C--:B------:R-:W-:Y:S01]  /*3960*/  FMUL.FTZ R25, R25, R6.reuse ;  /* 0x0000000619197220 */ /* 0x080fe20000410000 */
[-C--:B------:R-:W-:Y:S01]  /*3970*/  FMUL.FTZ R28, R28, R6.reuse ;  /* 0x000000061c1c7220 */ /* 0x080fe20000410000 */
[----:B------:R-:W-:Y:S01]  /*3980*/  FMUL.FTZ R29, R29, R6 ;  /* 0x000000061d1d7220 */ /* 0x000fe20000410000 */
[----:B------:R-:W-:Y:S01]  /*3990*/  FMNMX.FTZ R7, R183, R20, !PT ;  /* 0x00000014b7077209 */ /* 0x000fe20007810000 */
[-C--:B------:R-:W-:Y:S01]  /*39a0*/  FMUL.FTZ R32, R32, R6.reuse ;  /* 0x0000000620207220 */ /* 0x080fe20000410000 */
[----:B------:R2:W-:Y:S01]  /*39b0*/  MUFU.EX2 R10, R156 ;  /* 0x0000009c000a7308 */ /* 0x0005e20000000800 */
[----:B-1----:R-:W-:Y:S01]  /*39c0*/  FFMA.FTZ R3, R6, R3, R9 ;  /* 0x0000000306037223 */ /* 0x002fe20000010009 */
[----:B------:R-:W-:Y:S01]  /*39d0*/  FMNMX.FTZ R20, R186, R7, !PT ;  /* 0x00000007ba147209 */ /* 0x000fe20007810000 */
[-C--:B------:R-:W-:Y:S01]  /*39e0*/  FMUL.FTZ R33, R33, R6.reuse ;  /* 0x0000000621217220 */ /* 0x080fe20000410000 */
[----:B------:R-:W-:Y:S01]  /*39f0*/  FMUL.FTZ R36, R36, R6 ;  /* 0x0000000624247220 */ /* 0x000fe20000410000 */
[----:B------:R-:W-:Y:S01]  /*3a00*/  FADD.FTZ R3, R8, R3 ;  /* 0x0000000308037221 */ /* 0x000fe20000010000 */
[----:B------:R-:W-:Y:S01]  /*3a10*/  FMNMX.FTZ R7, R187, R20, !PT ;  /* 0x00000014bb077209 */ /* 0x000fe20007810000 */
[-C--:B------:R-:W-:Y:S01]  /*3a20*/  FMUL.FTZ R37, R37, R6.reuse ;  /* 0x0000000625257220 */ /* 0x080fe20000410000 */
[----:B------:R-:W-:Y:S01]  /*3a30*/  MUFU.EX2 R11, R11 ;  /* 0x0000000b000b7308 */ /* 0x000fe20000000800 */
[--C-:B--2---:R-:W-:Y:S01]  /*3a40*/  FFMA.FTZ R156, R176, UR10, -R205.reuse ;  /* 0x0000000ab09c7c23 */ /* 0x104fe200080108cd */
[----:B------:R-:W-:Y:S01]  /*3a50*/  FMNMX.FTZ R20, R190, R7, !PT ;  /* 0x00000007be147209 */ /* 0x000fe20007810000 */
[-C--:B------:R-:W-:Y:S01]  /*3a60*/  FMUL.FTZ R40, R40, R6.reuse ;  /* 0x0000000628287220 */ /* 0x080fe20000410000 */
[----:B------:R-:W-:Y:S01]  /*3a70*/  IADD3 R176, -R22, 0xb, RZ ;  /* 0x0000000b16b07810 */ /* 0x000fe20007ffe1ff */
[----:B------:R-:W-:Y:S01]  /*3a80*/  FMUL.FTZ R41, R41, R6 ;  /* 0x0000000629297220 */ /* 0x000fe20000410000 */
[----:B------:R-:W-:Y:S01]  /*3a90*/  FMNMX.FTZ R7, R191, R20, !PT ;  /* 0x00000014bf077209 */ /* 0x000fe20007810000 */
[-C--:B------:R-:W-:Y:S01]  /*3aa0*/  FMUL.FTZ R44, R44, R6.reuse ;  /* 0x000000062c2c7220 */ /* 0x080fe20000410000 */
[----:B------:R1:W-:Y:S01]  /*3ab0*/  MUFU.EX2 R12, R160 ;  /* 0x000000a0000c7308 */ /* 0x0003e20000000800 */
[-C--:B------:R-:W-:Y:S01]  /*3ac0*/  FMUL.FTZ R45, R45, R6.reuse ;  /* 0x000000062d2d7220 */ /* 0x080fe20000410000 */
[----:B------:R-:W-:Y:S01]  /*3ad0*/  FMNMX.FTZ R20, R194, R7, !PT ;  /* 0x00000007c2147209 */ /* 0x000fe20007810000 */
[-C--:B------:R-:W-:Y:S01]  /*3ae0*/  FMUL.FTZ R48, R48, R6.reuse ;  /* 0x0000000630307220 */ /* 0x080fe20000410000 */
[-C--:B------:R-:W-:Y:S01]  /*3af0*/  FMUL.FTZ R49, R49, R6.reuse ;  /* 0x0000000631317220 */ /* 0x080fe20000410000 */
[----:B------:R-:W-:Y:S01]  /*3b00*/  FMUL.FTZ R52, R52, R6 ;  /* 0x0000000634347220 */ /* 0x000fe20000410000 */
[----:B------:R-:W-:Y:S01]  /*3b10*/  FMNMX.FTZ R7, R195, R20, !PT ;  /* 0x00000014c3077209 */ /* 0x000fe20007810000 */
[-C--:B------:R-:W-:Y:S01]  /*3b20*/  FMUL.FTZ R53, R53, R6.reuse ;  /* 0x0000000635357220 */ /* 0x080fe20000410000 */
[----:B------:R2:W-:Y:S01]  /*3b30*/  MUFU.EX2 R20, R172 ;  /* 0x000000ac00147308 */ /* 0x0005e20000000800 */
[--C-:B-1----:R-:W-:Y:S01]  /*3b40*/  FFMA.FTZ R160, R168, UR10, -R205.reuse ;  /* 0x0000000aa8a07c23 */ /* 0x102fe200080108cd */
[----:B------:R-:W-:Y:S01]  /*3b50*/  FMNMX.FTZ R152, R198, R7, !PT ;  /* 0x00000007c6987209 */ /* 0x000fe20007810000 */
[-C--:B------:R-:W-:Y:S01]  /*3b60*/  FMUL.FTZ R56, R56, R6.reuse ;  /* 0x0000000638387220 */ /* 0x080fe20000410000 */
[----:B------:R-:W-:Y:S01]  /*3b70*/  F2FP.F16.F32.PACK_AB R168, R8, R9 ;  /* 0x0000000908a8723e */ /* 0x000fe200000000ff */
[----:B------:R-:W-:Y:S01]  /*3b80*/  FMUL.FTZ R57, R57, R6 ;  /* 0x0000000639397220 */ /* 0x000fe20000410000 */
[----:B------:R-:W-:Y:S01]  /*3b90*/  FMNMX.FTZ R7, R199, R152, !PT ;  /* 0x00000098c7077209 */ /* 0x000fe20007810000 */
[--C-:B------:R-:W-:Y:S01]  /*3ba0*/  FFMA.FTZ R152, R180, UR10, -R205.reuse ;  /* 0x0000000ab4987c23 */ /* 0x100fe200080108cd */
[----:B------:R-:W-:Y:S01]  /*3bb0*/  MUFU.EX2 R13, R13 ;  /* 0x0000000d000d7308 */ /* 0x000fe20000000800 */
[--C-:B--2---:R-:W-:Y:S01]  /*3bc0*/  FFMA.FTZ R172, R185, UR10, -R205.reuse ;  /* 0x0000000ab9ac7c23 */ /* 0x104fe200080108cd */
[----:B------:R-:W-:Y:S01]  /*3bd0*/  FFMA.FTZ R180, R189, UR10, -R205 ;  /* 0x0000000abdb47c23 */ /* 0x000fe200080108cd */
[----:B------:R-:W1:Y:S01]  /*3be0*/  SHFL.BFLY PT, R164, R7, 0x2, 0x1f ;  /* 0x0c401f0007a47f89 */ /* 0x000e6200000e0000 */
        /* <DEDUP_REMOVED lines=22> */
[----:B------:R-:W-:Y:S01]  /*3d50*/  FMUL.FTZ R97, R97, R6 ;  /* 0x0000000661617220 */ /* 0x000fe20000410000 */
[----:B-1----:R-:W-:Y:S01]  /*3d60*/  FMNMX.FTZ R164, R7, R164, !PT ;  /* 0x000000a407a47209 */ /* 0x002fe20007810000 */
[-C--:B------:R-:W-:Y:S01]  /*3d70*/  FMUL.FTZ R100, R100, R6.reuse ;  /* 0x0000000664647220 */ /* 0x080fe20000410000 */
[-C--:B------:R-:W-:Y:S01]  /*3d80*/  FMUL.FTZ R101, R101, R6.reuse ;  /* 0x0000000665657220 */ /* 0x080fe20000410000 */
        /* <DEDUP_REMOVED lines=26> */
[----:B-1----:R-:W-:Y:S01]  /*3f30*/  FMNMX.FTZ R7, R164, R7, !PT ;  /* 0x00000007a4077209 */ /* 0x002fe20007810000 */
[----:B------:R-:W-:Y:S01]  /*3f40*/  MUFU.EX2 R152, R152 ;  /* 0x0000009800987308 */ /* 0x000fe20000000800 */
[-C--:B------:R-:W-:Y:S01]  /*3f50*/  FMUL.FTZ R148, R148, R6.reuse ;  /* 0x0000000694947220 */ /* 0x080fe20000410000 */
[----:B------:R-:W-:-:S02]  /*3f60*/  FMUL.FTZ R149, R149, R6 ;  /* 0x0000000695957220 */ /* 0x000fc40000410000 */
[----:B------:R-:W-:-:S04]  /*3f70*/  FADD.FTZ R164, -R7, R204 ;  /* 0x000000cc07a47221 */ /* 0x000fc80000010100 */
[----:B------:R-:W-:Y:S01]  /*3f80*/  FMUL.FTZ R181, R164, UR10 ;  /* 0x0000000aa4b57c20 */ /* 0x000fe20008410000 */
[----:B------:R-:W-:Y:S01]  /*3f90*/  FMUL.FTZ R164, R7, UR10 ;  /* 0x0000000a07a47c20 */ /* 0x000fe20008410000 */
[----:B------:R-:W-:Y:S03]  /*3fa0*/  MUFU.EX2 R161, R161 ;  /* 0x000000a100a17308 */ /* 0x000fe60000000800 */
        /* <DEDUP_REMOVED lines=12> */
[----:B------:R-:W-:Y:S01]  /*4070*/  IMAD.U32 R186, RZ, RZ, UR23 ;  /* 0x00000017ffba7e24 */ /* 0x000fe2000f8e00ff */
[----:B------:R-:W1:Y:S01]  /*4080*/  MUFU.EX2 R192, R192 ;  /* 0x000000c000c07308 */ /* 0x000e620000000800 */
[--C-:B------:R-:W-:Y:S01]  /*4090*/  FFMA.FTZ R204, R163, UR10, -R164.reuse ;  /* 0x0000000aa3cc7c23 */ /* 0x100fe200080108a4 */
[----:B------:R-:W-:Y:S01]  /*40a0*/  FFMA.FTZ R163, R166, UR10, -R164 ;  /* 0x0000000aa6a37c23 */ /* 0x000fe200080108a4 */
[----:B------:R-:W-:-:S02]  /*40b0*/  @!P1 VIADD R154, R186, 0x22840 ;  /* 0x00022840ba9a9836 */ /* 0x000fc40000000000 */
[--C-:B------:R-:W-:Y:S01]  /*40c0*/  FFMA.FTZ R206, R167, UR10, -R164.reuse ;  /* 0x0000000aa7ce7c23 */ /* 0x100fe200080108a4 */
[--C-:B------:R-:W-:Y:S01]  /*40d0*/  FFMA.FTZ R189, R170, UR10, -R164.reuse ;  /* 0x0000000aaabd7c23 */ /* 0x100fe200080108a4 */
[--C-:B------:R-:W-:Y:S01]  /*40e0*/  FFMA.FTZ R208, R171, UR10, -R164.reuse ;  /* 0x0000000aabd07c23 */ /* 0x100fe200080108a4 */
[----:B------:R-:W-:Y:S01]  /*40f0*/  FFMA.FTZ R193, R174, UR10, -R164 ;  /* 0x0000000aaec17c23 */ /* 0x000fe200080108a4 */
[----:B------:R-:W2:Y:S01]  /*4100*/  MUFU.EX2 R155, R155 ;  /* 0x0000009b009b7308 */ /* 0x000ea20000000800 */
[----:B------:R-:W-:Y:S01]  /*4110*/  @!P1 PRMT R154, RZ, 0x654, R154 ;  /* 0x00000654ff9a9816 */ /* 0x000fe2000000009a */
[----:B------:R3:W-:Y:S06]  /*4120*/  BAR.ARV R176, 0x100 ;  /* 0x000400b00000751d */ /* 0x0007ec0000002000 */
[----:B------:R-:W4:Y:S01]  /*4130*/  MUFU.EX2 R185, R185 ;  /* 0x000000b900b97308 */ /* 0x000f220000000800 */
[----:B-1----:R-:W-:Y:S01]  /*4140*/  FFMA.FTZ R4, R181, R4, R192 ;  /* 0x00000004b5047223 */ /* 0x002fe200000100c0 */
[----:B------:R1:W-:Y:S01]  /*4150*/  @!P1 SYNCS.ARRIVE.TRANS64.RED.A1T0 RZ, [R154+URZ], RZ ;  /* 0x000000ff9aff99a7 */ /* 0x0003e2000810043f */
[--C-:B------:R-:W-:Y:S01]  /*4160*/  FFMA.FTZ R212, R187, UR10, -R164.reuse ;  /* 0x0000000abbd47c23 */ /* 0x100fe200080108a4 */
[--C-:B------:R-:W-:Y:S01]  /*4170*/  FFMA.FTZ R187, R190, UR10, -R164.reuse ;  /* 0x0000000abebb7c23 */ /* 0x100fe200080108a4 */
[--C-:B------:R-:W-:Y:S01]  /*4180*/  FFMA.FTZ R190, R191, UR10, -R164.reuse ;  /* 0x0000000abfbe7c23 */ /* 0x100fe200080108a4 */
[--C-:B------:R-:W-:Y:S01]  /*4190*/  FFMA.FTZ R191, R194, UR10, -R164.reuse ;  /* 0x0000000ac2bf7c23 */ /* 0x100fe200080108a4 */
[----:B------:R-:W-:Y:S01]  /*41a0*/  FFMA.FTZ R195, R195, UR10, -R164 ;  /* 0x0000000ac3c37c23 */ /* 0x000fe200080108a4 */
[----:B------:R-:W5:Y:S01]  /*41b0*/  MUFU.EX2 R196, R196 ;  /* 0x000000c400c47308 */ /* 0x000f620000000800 */
[----:B--2---:R-:W-:Y:S01]  /*41c0*/  FADD.FTZ R4, R155, R4 ;  /* 0x000000049b047221 */ /* 0x004fe20000010000 */
[----:B-1----:R-:W-:Y:S01]  /*41d0*/  FADD.FTZ R154, R10, R3 ;  /* 0x000000030a9a7221 */ /* 0x002fe20000010000 */
[--C-:B------:R-:W-:Y:S01]  /*41e0*/  FFMA.FTZ R198, R198, UR10, -R164.reuse ;  /* 0x0000000ac6c67c23 */ /* 0x100fe200080108a4 */
[----:B------:R-:W-:Y:S01]  /*41f0*/  FFMA.FTZ R199, R199, UR10, -R164 ;  /* 0x0000000ac7c77c23 */ /* 0x000fe200080108a4 */
[----:B------:R-:W-:Y:S01]  /*4200*/  F2FP.F16.F32.PACK_AB R158, R161, R152 ;  /* 0x00000098a19e723e */ /* 0x000fe200000000ff */
[----:B------:R-:W-:Y:S01]  /*4210*/  FADD.FTZ R3, R11, R154 ;  /* 0x0000009a0b037221 */ /* 0x000fe20000010000 */
[----:B------:R-:W-:Y:S01]  /*4220*/  F2FP.F16.F32.PACK_AB R162, R153, R20 ;  /* 0x0000001499a2723e */ /* 0x000fe200000000ff */
[----:B------:R-:W1:Y:S01]  /*4230*/  MUFU.EX2 R159, R159 ;  /* 0x0000009f009f7308 */ /* 0x000e620000000800 */
[----:B----4-:R-:W-:Y:S01]  /*4240*/  FADD.FTZ R9, R185, R4 ;  /* 0x00000004b9097221 */ /* 0x010fe20000010000 */
[----:B------:R-:W-:Y:S01]  /*4250*/  FADD.FTZ R154, R12, R3 ;  /* 0x000000030c9a7221 */ /* 0x000fe20000010000 */
[----:B------:R-:W-:Y:S01]  /*4260*/  F2FP.F16.F32.PACK_AB R170, R11, R10 ;  /* 0x0000000a0baa723e */ /* 0x000fe200000000ff */
[-C--:B------:R-:W-:Y:S01]  /*4270*/  FMUL.FTZ R26, R26, R181.reuse ;  /* 0x000000b51a1a7220 */ /* 0x080fe20000410000 */
[C---:B------:R-:W-:Y:S01]  /*4280*/  F2FP.F16.F32.PACK_AB R164, R13.reuse, R12 ;  /* 0x0000000c0da4723e */ /* 0x040fe200000000ff */
[----:B------:R-:W-:Y:S01]  /*4290*/  FADD.FTZ R3, R13, R154 ;  /* 0x0000009a0d037221 */ /* 0x000fe20000010000 */
[----:B------:R-:W-:Y:S01]  /*42a0*/  F2FP.F16.F32.PACK_AB R166, R15, R14 ;  /* 0x0000000e0fa6723e */ /* 0x000fe200000000ff */
        /* <DEDUP_REMOVED lines=8> */
[----:B------:R-:W4:Y:S01]  /*4330*/  MUFU.EX2 R163, R163 ;  /* 0x000000a300a37308 */ /* 0x000f220000000800 */
[----:B-1----:R-:W-:Y:S01]  /*4340*/  FADD.FTZ R9, R159, R4 ;  /* 0x000000049f097221 */ /* 0x002fe20000010000 */
[----:B------:R-:W-:Y:S01]  /*4350*/  FADD.FTZ R154, R160, R3 ;  /* 0x00000003a09a7221 */ /* 0x000fe20000010000 */
[----:B------:R-:W-:Y:S01]  /*4360*/  F2FP.F16.F32.PACK_AB R160, R21, R160 ;  /* 0x000000a015a0723e */ /* 0x000fe200000000ff */
[-C--:B------:R-:W-:Y:S01]  /*4370*/  FMUL.FTZ R35, R35, R181.reuse ;  /* 0x000000b523237220 */ /* 0x080fe20000410000 */
[-C--:B------:R-:W-:Y:S01]  /*4380*/  FMUL.FTZ R38, R38, R181.reuse ;  /* 0x000000b526267220 */ /* 0x080fe20000410000 */
[----:B------:R-:W-:Y:S01]  /*4390*/  FADD.FTZ R3, R21, R154 ;  /* 0x0000009a15037221 */ /* 0x000fe20000010000 */
[-C--:B------:R-:W-:Y:S01]  /*43a0*/  FMUL.FTZ R39, R39, R181.reuse ;  /* 0x000000b527277220 */ /* 0x080fe20000410000 */
[----:B------:R-:W1:Y:S01]  /*43b0*/  MUFU.EX2 R206, R206 ;  /* 0x000000ce00ce7308 */ /* 0x000e620000000800 */
[----:B--2---:R-:W-:Y:S01]  /*43c0*/  FADD.FTZ R4, R204, R9 ;  /* 0x00000009cc047221 */ /* 0x004fe20000010000 */
[----:B------:R-:W-:Y:S01]  /*43d0*/  FADD.FTZ R154, R20, R3 ;  /* 0x00000003149a7221 */ /* 0x000fe20000010000 */
[-C--:B------:R-:W-:Y:S01]  /*43e0*/  FMUL.FTZ R42, R42, R181.reuse ;  /* 0x000000b52a2a7220 */ /* 0x080fe20000410000 */
[-C--:B------:R-:W-:Y:S01]  /*43f0*/  FMUL.FTZ R43, R43, R181.reuse ;  /* 0x000000b52b2b7220 */ /* 0x080fe20000410000 */
[-C--:B------:R-:W-:Y:S01]  /*4400*/  FMUL.FTZ R46, R46, R181.reuse ;  /* 0x000000b52e2e7220 */ /* 0x080fe20000410000 */
[----:B------:R-:W-:Y:S01]  /*4410*/  FADD.FTZ R3, R153, R154 ;  /* 0x0000009a99037221 */ /* 0x000fe20000010000 */
[-C--:B------:R-:W-:Y:S01]  /*4420*/  FMUL.FTZ R47, R47, R181.reuse ;  /* 0x000000b52f2f7220 */ /* 0x080fe20000410000 */
[----:B------:R-:W2:Y:S01]  /*4430*/  MUFU.EX2 R189, R189 ;  /* 0x000000bd00bd7308 */ /* 0x000ea20000000800 */
[----:B----4-:R-:W-:Y:S01]  /*4440*/  FADD.FTZ R9, R163, R4 ;  /* 0x00000004a3097221 */ /* 0x010fe20000010000 */
[----:B------:R-:W-:Y:S01]  /*4450*/  FADD.FTZ R154, R156, R3 ;  /* 0x000000039c9a7221 */ /* 0x000fe20000010000 */
[----:B------:R-:W-:Y:S01]  /*4460*/  F2FP.F16.F32.PACK_AB R156, R157, R156 ;  /* 0x0000009c9d9c723e */ /* 0x000fe200000000ff */
[-C--:B------:R-:W-:Y:S01]  /*4470*/  FMUL.FTZ R50, R50, R181.reuse ;  /* 0x000000b532327220 */ /* 0x080fe20000410000 */
[-C--:B------:R-:W-:Y:S01]  /*4480*/  FMUL.FTZ R51, R51, R181.reuse ;  /* 0x000000b533337220 */ /* 0x080fe20000410000 */
[----:B------:R-:W-:Y:S01]  /*4490*/  FADD.FTZ R3, R157, R154 ;  /* 0x0000009a9d037221 */ /* 0x000fe20000010000 */
[----:B------:R-:W-:Y:S01]  /*44a0*/  FMUL.FTZ R54, R54, R181 ;  /* 0x000000b536367220 */ /* 0x000fe20000410000 */
        /* <DEDUP_REMOVED lines=47> */
[----:B------:R-:W-:Y:S01]  /*47a0*/  FMUL.FTZ R119, R119, R181 ;  /* 0x000000b577777220 */ /* 0x000fe20000410000 */
[----:B------:R-:W4:Y:S01]  /*47b0*/  MUFU.EX2 R182, R182 ;  /* 0x000000b600b67308 */ /* 0x000f220000000800 */
[C---:B-1----:R-:W-:Y:S01]  /*47c0*/  FADD.FTZ R4, R178.reuse, R9 ;  /* 0x00000009b2047221 */ /* 0x042fe20000010000 */
        /* <DEDUP_REMOVED lines=20> */
[----:B------:R-:W-:Y:S01]  /*4910*/  FMUL.FTZ R151, R151, R181 ;  /* 0x000000b597977220 */ /* 0x000fe20000410000 */
[----:B------:R-:W-:Y:S01]  /*4920*/  F2FP.F16.F32.PACK_AB R171, R196, R185 ;  /* 0x000000b9c4ab723e */ /* 0x000fe200000000ff */
[----:B------:R-:W4:Y:S01]  /*4930*/  MUFU.EX2 R172, R172 ;  /* 0x000000ac00ac7308 */ /* 0x000f220000000800 */
[----:B-1----:R-:W-:Y:S01]  /*4940*/  FADD.FTZ R3, R165, R154 ;  /* 0x0000009aa5037221 */ /* 0x002fe20000010000 */
[----:B------:R-:W-:-:S02]  /*4950*/  F2FP.F16.F32.PACK_AB R161, R208, R189 ;  /* 0x000000bdd0a1723e */ /* 0x000fc400000000ff */
[----:B------:R-:W-:-:S04]  /*4960*/  F2FP.F16.F32.PACK_AB R163, R210, R193 ;  /* 0x000000c1d2a3723e */ /* 0x000fc800000000ff */
[----:B------:R-:W1:Y:S01]  /*4970*/  MUFU.EX2 R212, R212 ;  /* 0x000000d400d47308 */ /* 0x000e620000000800 */
[----:B--2---:R-:W-:-:S07]  /*4980*/  FADD.FTZ R9, R183, R4 ;  /* 0x00000004b7097221 */ /* 0x004fce0000010000 */
[----:B------:R-:W2:Y:S01]  /*4990*/  MUFU.EX2 R169, R169 ;  /* 0x000000a900a97308 */ /* 0x000ea20000000800 */
[C---:B----4-:R-:W-:Y:S01]  /*49a0*/  FADD.FTZ R154, R172.reuse, R3 ;  /* 0x00000003ac9a7221 */ /* 0x050fe20000010000 */
[----:B------:R-:W-:Y:S02]  /*49b0*/  F2FP.F16.F32.PACK_AB R152, R172, R165 ;  /* 0x000000a5ac98723e */ /* 0x000fe400000000ff */
[----:B------:R-:W-:Y:S02]  /*49c0*/  F2FP.F16.F32.PACK_AB R165, R204, R159 ;  /* 0x0000009fcca5723e */ /* 0x000fe400000000ff */
[----:B------:R-:W-:Y:S02]  /*49d0*/  F2FP.F16.F32.PACK_AB R159, R182, R179 ;  /* 0x000000b3b69f723e */ /* 0x000fe400000000ff */
[----:B------:R-:W4:Y:S01]  /*49e0*/  MUFU.EX2 R187, R187 ;  /* 0x000000bb00bb7308 */ /* 0x000f220000000800 */
[C---:B-1----:R-:W-:Y:S01]  /*49f0*/  FADD.FTZ R4, R212.reuse, R9 ;  /* 0x00000009d4047221 */ /* 0x042fe20000010000 */
[----:B------:R-:W-:-:S06]  /*4a00*/  F2FP.F16.F32.PACK_AB R153, R212, R183 ;  /* 0x000000b7d499723e */ /* 0x000fcc00000000ff */
[----:B------:R-:W1:Y:S01]  /*4a10*/  MUFU.EX2 R180, R180 ;  /* 0x000000b400b47308 */ /* 0x000e620000000800 */
[----:B--2---:R-:W-:-:S07]  /*4a20*/  FADD.FTZ R3, R169, R154 ;  /* 0x0000009aa9037221 */ /* 0x004fce0000010000 */
[----:B------:R-:W2:Y:S01]  /*4a30*/  MUFU.EX2 R190, R190 ;  /* 0x000000be00be7308 */ /* 0x000ea20000000800 */
[----:B----4-:R-:W-:-:S07]  /*4a40*/  FADD.FTZ R9, R187, R4 ;  /* 0x00000004bb097221 */ /* 0x010fce0000010000 */
[----:B------:R-:W4:Y:S01]  /*4a50*/  MUFU.EX2 R173, R173 ;  /* 0x000000ad00ad7308 */ /* 0x000f220000000800 */
[C---:B-1----:R-:W-:Y:S01]  /*4a60*/  FADD.FTZ R8, R180.reuse, R3 ;  /* 0x00000003b4087221 */ /* 0x042fe20000010000 */
[----:B------:R-:W-:Y:S02]  /*4a70*/  F2FP.F16.F32.PACK_AB R154, R180, R169 ;  /* 0x000000a9b49a723e */ /* 0x000fe400000000ff */
[----:B------:R-:W-:-:S04]  /*4a80*/  F2FP.F16.F32.PACK_AB R169, R155, R192 ;  /* 0x000000c09ba9723e */ /* 0x000fc800000000ff */
[----:B------:R-:W1:Y:S01]  /*4a90*/  MUFU.EX2 R191, R191 ;  /* 0x000000bf00bf7308 */ /* 0x000e620000000800 */
[C---:B--2---:R-:W-:Y:S01]  /*4aa0*/  FADD.FTZ R4, R190.reuse, R9 ;  /* 0x00000009be047221 */ /* 0x044fe20000010000 */
[----:B------:R-:W-:-:S06]  /*4ab0*/  F2FP.F16.F32.PACK_AB R155, R190, R187 ;  /* 0x000000bbbe9b723e */ /* 0x000fcc00000000ff */
[----:B------:R-:W2:Y:S01]  /*4ac0*/  MUFU.EX2 R184, R184 ;  /* 0x000000b800b87308 */ /* 0x000ea20000000800 */
[----:B----4-:R-:W-:-:S07]  /*4ad0*/  FADD.FTZ R3, R173, R8 ;  /* 0x00000008ad037221 */ /* 0x010fce0000010000 */
[----:B------:R-:W4:Y:S01]  /*4ae0*/  MUFU.EX2 R6, R195 ;  /* 0x000000c300067308 */ /* 0x000f220000000800 */
[----:B-1----:R-:W-:-:S07]  /*4af0*/  FADD.FTZ R9, R191, R4 ;  /* 0x00000004bf097221 */ /* 0x002fce0000010000 */
[----:B------:R-:W1:Y:S01]  /*4b00*/  MUFU.EX2 R177, R177 ;  /* 0x000000b100b17308 */ /* 0x000e620000000800 */
[C---:B--2---:R-:W-:Y:S01]  /*4b10*/  FADD.FTZ R8, R184.reuse, R3 ;  /* 0x00000003b8087221 */ /* 0x044fe20000010000 */
[----:B------:R-:W-:-:S06]  /*4b20*/  F2FP.F16.F32.PACK_AB R172, R184, R173 ;  /* 0x000000adb8ac723e */ /* 0x000fcc00000000ff */
[----:B------:R-:W2:Y:S01]  /*4b30*/  MUFU.EX2 R198, R198 ;  /* 0x000000c600c67308 */ /* 0x000ea20000000800 */
[C---:B----4-:R-:W-:Y:S01]  /*4b40*/  FADD.FTZ R9, R6.reuse, R9 ;  /* 0x0000000906097221 */ /* 0x050fe20000010000 */
[----:B------:R-:W-:-:S06]  /*4b50*/  F2FP.F16.F32.PACK_AB R173, R6, R191 ;  /* 0x000000bf06ad723e */ /* 0x000fcc00000000ff */
[----:B------:R-:W4:Y:S01]  /*4b60*/  MUFU.EX2 R188, R188 ;  /* 0x000000bc00bc7308 */ /* 0x000f220000000800 */
[----:B-1----:R-:W-:-:S07]  /*4b70*/  FADD.FTZ R3, R177, R8 ;  /* 0x00000008b1037221 */ /* 0x002fce0000010000 */
[----:B------:R-:W1:Y:S01]  /*4b80*/  MUFU.EX2 R199, R199 ;  /* 0x000000c700c77308 */ /* 0x000e620000000800 */
[----:B--2---:R-:W-:Y:S01]  /*4b90*/  FADD.FTZ R4, R198, R9 ;  /* 0x00000009c6047221 */ /* 0x004fe20000010000 */
[C---:B----4-:R-:W-:Y:S01]  /*4ba0*/  FADD.FTZ R3, R188.reuse, R3 ;  /* 0x00000003bc037221 */ /* 0x050fe20000010000 */
[----:B------:R-:W-:Y:S02]  /*4bb0*/  F2FP.F16.F32.PACK_AB R174, R188, R177 ;  /* 0x000000b1bcae723e */ /* 0x000fe400000000ff */
[C---:B-1----:R-:W-:Y:S01]  /*4bc0*/  FADD.FTZ R4, R199.reuse, R4 ;  /* 0x00000004c7047221 */ /* 0x042fe20000010000 */
[----:B------:R-:W-:Y:S01]  /*4bd0*/  F2FP.F16.F32.PACK_AB R175, R199, R198 ;  /* 0x000000c6c7af723e */ /* 0x000fe200000000ff */
[----:B---3--:R-:W-:Y:S06]  /*4be0*/  @!P0 BRA `(.L_x_258) ;  /* 0x0000000000048947 */ /* 0x008fec0003800000 */
[----:B------:R-:W-:Y:S01]  /*4bf0*/  BPT.TRAP 0x1 ;  /* 0x000000040000795c */ /* 0x000fe20000300000 */
.L_x_258:
[----:B------:R1:W2:Y:S01]  /*4c00*/  SYNCS.PHASECHK.TRANS64.TRYWAIT P3, [UR23+0x22850], R5 ;  /* 0x02285005ff0075a7 */ /* 0x0002a20008060157 */
[----:B------:R-:W-:Y:S05]  /*4c10*/  @!P0 BRA `(.L_x_259) ;  /* 0x0000000000048947 */ /* 0x000fea0003800000 */
[----:B------:R-:W-:Y:S01]  /*4c20*/  BPT.TRAP 0x1 ;  /* 0x000000040000795c */ /* 0x000fe20000300000 */
.L_x_259:
[----:B--2---:R-:W-:Y:S05]  /*4c30*/  @P3 BRA `(.L_x_260) ;  /* 0x0000000000083947 */ /* 0x004fea0003800000 */
[----:B------:R-:W2:Y:S02]  /*4c40*/  SYNCS.PHASECHK.TRANS64.TRYWAIT P3, [UR23+0x22850], R5 ;  /* 0x02285005ff0075a7 */ /* 0x000ea40008060157 */
[----:B--2---:R-:W-:Y:S05]  /*4c50*/  @!P3 BRA `(.L_x_261) ;  /* 0x0000007c00ecb947 */ /* 0x004fea0003800000 */
.L_x_260:
[----:B012---:R-:W-:Y:S01]  /*4c60*/  VIADD R5, R22, 0x8 ;  /* 0x0000000816057836 */ /* 0x007fe20000000000 */
[----:B------:R-:W-:Y:S01]  /*4c70*/  UIMAD UR11, UR37, 0xc00, UR21 ;  /* 0x00000c00250b78a4 */ /* 0x000fe2000f8e0215 */
[----:B------:R-:W-:Y:S01]  /*4c80*/  @!P1 VIADD R186, R186, 0x22860 ;  /* 0x00022860baba9836 */ /* 0x000fe20000000000 */
[----:B------:R-:W-:Y:S01]  /*4c90*/  UMOV UR7, 0x40000040 ;  /* 0x4000004000077882 */ /* 0x000fe20000000000 */
[----:B------:R-:W-:Y:S01]  /*4ca0*/  IMAD.MOV.U32 R204, RZ, RZ, R7 ;  /* 0x000000ffffcc7224 */ /* 0x000fe200078e0007 */
        /* <DEDUP_REMOVED lines=39> */
.L_x_253:
[----:B------:R-:W1:Y:S01]  /*4f20*/  SHFL.BFLY PT, R6, R3, 0x2, 0x1f ;  /* 0x0c401f0003067f89 */ /* 0x000e6200000e0000 */
[----:B------:R-:W-:Y:S01]  /*4f30*/  CS2R R20, SRZ ;  /* 0x0000000000147805 */ /* 0x000fe2000001ff00 */
[----:B------:R-:W-:Y:S01]  /*4f40*/  UIADD3 UR37, UR37, 0x1, URZ ;  /* 0x0000000125257890 */ /* 0x000fe2000fffe03f */
[----:B------:R2:W-:Y:S06]  /*4f50*/  BAR.ARV R176, 0x100 ;  /* 0x000400b00000751d */ /* 0x0005ec0000002000 */
[----:B------:R-:W-:Y:S02]  /*4f60*/  UISETP.NE.AND UP0, UPT, UR37, 0x2, UPT ;  /* 0x000000022500788c */ /* 0x000fe4000bf05270 */
[----:B------:R-:W-:Y:S06]  /*4f70*/  BAR.ARV 0x8, 0x120 ;  /* 0x0204800000007b1d */ /* 0x000fec0000002000 */
[----:B------:R-:W-:Y:S01]  /*4f80*/  USEL UR4, URZ, 0x1, UP0 ;  /* 0x000000013f047887 */ /* 0x000fe20008000000 */
[----:B------:R-:W-:Y:S01]  /*4f90*/  PLOP3.LUT P0, PT, PT, PT, PT, 0x8, 0x0 ;  /* 0x000000000000781c */ /* 0x000fe20003f0e170 */
[----:B------:R-:W4:Y:S01]  /*4fa0*/  SHFL.BFLY PT, R9, R4, 0x2, 0x1f ;  /* 0x0c401f0004097f89 */ /* 0x000f2200000e0000 */
[----:B------:R-:W-:-:S02]  /*4fb0*/  UIADD3 UR39, UR39, 0x1, URZ ;  /* 0x0000000127277890 */ /* 0x000fc4000fffe03f */
[----:B------:R-:W-:Y:S01]  /*4fc0*/  USEL UR37, UR37, URZ, UP0 ;  /* 0x0000003f25257287 */ /* 0x000fe20008000000 */
[----:B-1----:R-:W-:Y:S01]  /*4fd0*/  FADD.FTZ R6, R6, R3 ;  /* 0x0000000306067221 */ /* 0x002fe20000010000 */
[----:B------:R-:W-:-:S04]  /*4fe0*/  ULOP3.LUT UR38, UR38, UR4, URZ, 0x3c, !UPT ;  /* 0x0000000426267292 */ /* 0x000fc8000f8e3c3f */
[----:B0--3--:R-:W0:Y:S01]  /*4ff0*/  SHFL.BFLY PT, R5, R6, 0x1, 0x1f ;  /* 0x0c201f0006057f89 */ /* 0x009e2200000e0000 */
[----:B----4-:R-:W-:-:S05]  /*5000*/  FADD.FTZ R9, R9, R4 ;  /* 0x0000000409097221 */ /* 0x010fca0000010000 */
[----:B------:R-:W1:Y:S01]  /*5010*/  SHFL.BFLY PT, R8, R9, 0x1, 0x1f ;  /* 0x0c201f0009087f89 */ /* 0x000e6200000e0000 */
[----:B0-----:R-:W-:-:S05]  /*5020*/  FADD.FTZ R152, R6, R5 ;  /* 0x0000000506987221 */ /* 0x001fca0000010000 */
[----:B------:R-:W-:-:S13]  /*5030*/  FSETP.NE.FTZ.AND P1, PT, R152, RZ, PT ;  /* 0x000000ff9800720b */ /* 0x000fda0003f35000 */
[----:B------:R-:W0:Y:S01]  /*5040*/  @P1 MUFU.RCP R21, R152 ;  /* 0x0000009800151308 */ /* 0x000e220000001000 */
[----:B-1----:R-:W-:-:S05]  /*5050*/  FADD.FTZ R153, R9, R8 ;  /* 0x0000000809997221 */ /* 0x002fca0000010000 */
[----:B------:R-:W-:Y:S01]  /*5060*/  FSETP.NE.FTZ.AND P2, PT, R153, RZ, PT ;  /* 0x000000ff9900720b */ /* 0x000fe20003f55000 */
[-C--:B0-----:R-:W-:Y:S01]  /*5070*/  FMUL.FTZ R9, R40, R21.reuse ;  /* 0x0000001528097220 */ /* 0x081fe20000410000 */
[-C--:B------:R-:W-:Y:S01]  /*5080*/  FMUL.FTZ R8, R41, R21.reuse ;  /* 0x0000001529087220 */ /* 0x080fe20000410000 */
[----:B------:R-:W-:Y:S01]  /*5090*/  @P1 MUFU.LG2 R40, R152 ;  /* 0x0000009800281308 */ /* 0x000fe20000000c00 */
[-C--:B------:R-:W-:Y:S01]  /*50a0*/  FMUL.FTZ R5, R24, R21.reuse ;  /* 0x0000001518057220 */ /* 0x080fe20000410000 */
[-C--:B------:R-:W-:Y:S01]  /*50b0*/  FMUL.FTZ R6, R28, R21.reuse ;  /* 0x000000151c067220 */ /* 0x080fe20000410000 */
[-C--:B------:R-:W-:Y:S01]  /*50c0*/  FMUL.FTZ R4, R25, R21.reuse ;  /* 0x0000001519047220 */ /* 0x080fe20000410000 */
[-C--:B------:R-:W-:Y:S01]  /*50d0*/  FMUL.FTZ R29, R29, R21.reuse ;  /* 0x000000151d1d7220 */ /* 0x080fe20000410000 */
[-C--:B------:R-:W-:Y:S01]  /*50e0*/  FMUL.FTZ R32, R32, R21.reuse ;  /* 0x0000001520207220 */ /* 0x080fe20000410000 */
[-C--:B------:R-:W-:Y:S01]  /*50f0*/  FMUL.FTZ R33, R33, R21.reuse ;  /* 0x0000001521217220 */ /* 0x080fe20000410000 */
[----:B------:R-:W-:-:S03]  /*5100*/  FMUL.FTZ R36, R36, R21 ;  /* 0x0000001524247220 */ /* 0x000fc60000410000 */
[----:B------:R-:W0:Y:S01]  /*5110*/  @P2 MUFU.RCP R20, R153 ;  /* 0x0000009900142308 */ /* 0x000e220000001000 */
[-C--:B------:R-:W-:Y:S01]  /*5120*/  FMUL.FTZ R37, R37, R21.reuse ;  /* 0x0000001525257220 */ /* 0x080fe20000410000 */
[-C--:B------:R-:W-:Y:S01]  /*5130*/  FMUL.FTZ R11, R44, R21.reuse ;  /* 0x000000152c0b7220 */ /* 0x080fe20000410000 */
[-C--:B------:R-:W-:Y:S01]  /*5140*/  FMUL.FTZ R10, R45, R21.reuse ;  /* 0x000000152d0a7220 */ /* 0x080fe20000410000 */
[-C--:B------:R-:W-:Y:S01]  /*5150*/  FMUL.FTZ R13, R48, R21.reuse ;  /* 0x00000015300d7220 */ /* 0x080fe20000410000 */
[-C--:B------:R-:W-:Y:S01]  /*5160*/  FMUL.FTZ R12, R49, R21.reuse ;  /* 0x00000015310c7220 */ /* 0x080fe20000410000 */
[-C--:B------:R-:W-:Y:S01]  /*5170*/  FMUL.FTZ R15, R52, R21.reuse ;  /* 0x00000015340f7220 */ /* 0x080fe20000410000 */
[-C--:B------:R-:W-:Y:S01]  /*5180*/  FMUL.FTZ R14, R53, R21.reuse ;  /* 0x00000015350e7220 */ /* 0x080fe20000410000 */
[----:B------:R-:W1:Y:S01]  /*5190*/  @P2 MUFU.LG2 R41, R153 ;  /* 0x0000009900292308 */ /* 0x000e620000000c00 */
        /* <DEDUP_REMOVED lines=48> */
[----:B------:R-:W-:-:S02]  /*54a0*/  IMAD.U32 R21, RZ, RZ, UR10 ;  /* 0x0000000aff157e24 */ /* 0x000fc4000f8e00ff */
[-C--:B0-----:R-:W-:Y:S01]  /*54b0*/  FMUL.FTZ R174, R26, R20.reuse ;  /* 0x000000141aae7220 */ /* 0x081fe20000410000 */
[----:B------:R-:W-:Y:S02]  /*54c0*/  IMAD.U32 R49, RZ, RZ, UR10 ;  /* 0x0000000aff317e24 */ /* 0x000fe4000f8e00ff */
[-C--:B------:R-:W-:Y:S01]  /*54d0*/  FMUL.FTZ R26, R30, R20.reuse ;  /* 0x000000141e1a7220 */ /* 0x080fe20000410000 */
[----:B------:R-:W-:Y:S01]  /*54e0*/  @P1 FMUL.FTZ R21, R21, 0.69314718246459960938 ;  /* 0x3f31721815151820 */ /* 0x000fe20000410000 */
[----:B------:R-:W-:Y:S01]  /*54f0*/  @P1 FMUL.FTZ R40, R40, 0.69314718246459960938 ;  /* 0x3f31721828281820 */ /* 0x000fe20000410000 */
[----:B------:R-:W-:Y:S01]  /*5500*/  @P2 FMUL.FTZ R49, R49, 0.69314718246459960938 ;  /* 0x3f31721831312820 */ /* 0x000fe20000410000 */
[----:B-1----:R-:W-:Y:S01]  /*5510*/  @P2 FMUL.FTZ R30, R41, 0.69314718246459960938 ;  /* 0x3f317218291e2820 */ /* 0x002fe20000410000 */
[-C--:B------:R-:W-:Y:S01]  /*5520*/  FMUL.FTZ R161, R83, R20.reuse ;  /* 0x0000001453a17220 */ /* 0x080fe20000410000 */
[----:B------:R-:W-:Y:S01]  /*5530*/  FMUL.FTZ R160, R87, R20 ;  /* 0x0000001457a07220 */ /* 0x000fe20000410000 */
[----:B------:R-:W-:-:S02]  /*5540*/  IMAD.MOV.U32 R44, RZ, RZ, -0x800000 ;  /* 0xff800000ff2c7424 */ /* 0x000fc400078e00ff */
[-C--:B------:R-:W-:Y:S01]  /*5550*/  FMUL.FTZ R83, R86, R20.reuse ;  /* 0x0000001456537220 */ /* 0x080fe20000410000 */
[----:B------:R-:W-:Y:S02]  /*5560*/  IMAD.MOV.U32 R45, RZ, RZ, -0x800000 ;  /* 0xff800000ff2d7424 */ /* 0x000fe400078e00ff */
[-C--:B------:R-:W-:Y:S01]  /*5570*/  FMUL.FTZ R87, R91, R20.reuse ;  /* 0x000000145b577220 */ /* 0x080fe20000410000 */
[-C--:B------:R-:W-:Y:S01]  /*5580*/  FMUL.FTZ R179, R27, R20.reuse ;  /* 0x000000141bb37220 */ /* 0x080fe20000410000 */
[-C--:B------:R-:W-:Y:S01]  /*5590*/  FMUL.FTZ R177, R31, R20.reuse ;  /* 0x000000141fb17220 */ /* 0x080fe20000410000 */
[-C--:B------:R-:W-:Y:S01]  /*55a0*/  FMUL.FTZ R173, R34, R20.reuse ;  /* 0x0000001422ad7220 */ /* 0x080fe20000410000 */
[-C--:B--2---:R-:W-:Y:S01]  /*55b0*/  FMUL.FTZ R176, R35, R20.reuse ;  /* 0x0000001423b07220 */ /* 0x084fe20000410000 */
        /* <DEDUP_REMOVED lines=54> */
[----:B------:R-:W-:Y:S01]  /*5920*/  @P1 FFMA.FTZ R44, R21, R0, R40 ;  /* 0x00000000152c1223 */ /* 0x000fe20000010028 */
[----:B------:R-:W-:-:S07]  /*5930*/  @P2 FFMA.FTZ R45, R49, R7, R30 ;  /* 0x00000007312d2223 */ /* 0x000fce000001001e */
.L_x_242:
[----:B------:R-:W0:Y:S01]  /*5940*/  S2R R7, SR_CgaCtaId ;  /* 0x0000000000077919 */ /* 0x000e220000008800 */
[----:B------:R-:W-:Y:S01]  /*5950*/  MOV R0, 0x400 ;  /* 0x0000040000007802 */ /* 0x000fe20000000f00 */
[----:B------:R-:W-:Y:S01]  /*5960*/  BSSY B0, `(.L_x_263) ;  /* 0x00002a4000007945 */ /* 0x000fe20003800000 */
[----:B------:R-:W-:Y:S02]  /*5970*/  BAR.SYNC.DEFER_BLOCKING 0x5, 0x120 ;  /* 0x0144800000007b1d */ /* 0x000fe40000010000 */
[----:B0-----:R-:W-:-:S05]  /*5980*/  LEA R0, R7, R0, 0x18 ;  /* 0x0000000007007211 */ /* 0x001fca00078ec0ff */
[----:B------:R-:W0:Y:S02]  /*5990*/  LDS.128 R40, [R0+0x228d0] ;  /* 0x0228d00000287984 */ /* 0x000e240000000c00 */
[----:B0-----:R-:W-:Y:S01]  /*59a0*/  R2UR UR5, R42 ;  /* 0x000000002a0572ca */ /* 0x001fe200000e0000 */
[----:B------:R-:W-:Y:S06]  /*59b0*/  BAR.ARV 0x4, 0x120 ;  /* 0x0104800000007b1d */ /* 0x000fec0000002000 */
[----:B------:R-:W-:Y:S08]  /*59c0*/  @P0 BRA `(.L_x_264) ;  /* 0x0000001c00700947 */ /* 0x000ff00003800000 */
[----:B------:R-:W0:Y:S01]  /*59d0*/  S2R R7, SR_SWINHI ;  /* 0x0000000000077919 */ /* 0x000e220000002f00 */
[----:B------:R-:W-:Y:S01]  /*59e0*/  F2FP.F16.F32.PACK_AB R6, R29, R6 ;  /* 0x000000061d06723e */ /* 0x000fe200000000ff */
[----:B------:R-:W-:Y:S01]  /*59f0*/  USHF.L.U32 UR8, UR46, 0x2, URZ ;  /* 0x000000022e087899 */ /* 0x000fe2000800063f */
[----:B------:R-:W-:Y:S01]  /*5a00*/  F2FP.F16.F32.PACK_AB R4, R4, R5 ;  /* 0x000000050404723e */ /* 0x000fe200000000ff */
[----:B------:R-:W-:Y:S01]  /*5a10*/  BAR.SYNC.DEFER_BLOCKING 0x1, 0x100 ;  /* 0x0044000000007b1d */ /* 0x000fe20000010000 */
[----:B------:R-:W-:Y:S01]  /*5a20*/  F2FP.F16.F32.PACK_AB R5, R179, R174 ;  /* 0x000000aeb305723e */ /* 0x000fe200000000ff */
[----:B------:R-:W-:Y:S01]  /*5a30*/  USHF.L.U64.HI UR9, UR46, 0x2, UR45 ;  /* 0x000000022e097899 */ /* 0x000fe2000801022d */
[----:B------:R-:W-:Y:S02]  /*5a40*/  F2FP.F16.F32.PACK_AB R8, R8, R9 ;  /* 0x000000090808723e */ /* 0x000fe400000000ff */
[----:B------:R-:W-:Y:S01]  /*5a50*/  F2FP.F16.F32.PACK_AB R10, R10, R11 ;  /* 0x0000000b0a0a723e */ /* 0x000fe200000000ff */
[----:B------:R-:W-:Y:S01]  /*5a60*/  ULDC.64 UR6, c[0x0][0xbd8] ;  /* 0x0002f60000067ab9 */ /* 0x000fe20000000a00 */
[----:B------:R-:W-:Y:S01]  /*5a70*/  F2FP.F16.F32.PACK_AB R9, R170, R159 ;  /* 0x0000009faa09723e */ /* 0x000fe200000000ff */
[----:B------:R-:W-:Y:S01]  /*5a80*/  UIADD3 UR4, UP1, UR8, UR6, URZ ;  /* 0x0000000608047290 */ /* 0x000fe2000ff3e03f */
[----:B------:R-:W-:Y:S01]  /*5a90*/  F2FP.F16.F32.PACK_AB R11, R171, R158 ;  /* 0x0000009eab0b723e */ /* 0x000fe200000000ff */
[----:B------:R-:W-:Y:S01]  /*5aa0*/  UISETP.NE.U32.AND UP0, UPT, UR6, URZ, UPT ;  /* 0x0000003f0600728c */ /* 0x000fe2000bf05070 */
[----:B------:R-:W-:Y:S01]  /*5ab0*/  F2FP.F16.F32.PACK_AB R12, R12, R13 ;  /* 0x0000000d0c0c723e */ /* 0x000fe200000000ff */
[----:B------:R-:W-:Y:S01]  /*5ac0*/  UIADD3.X UR6, UR9, UR7, URZ, UP1, !UPT ;  /* 0x0000000709067290 */ /* 0x000fe20008ffe43f */
[----:B------:R-:W-:Y:S01]  /*5ad0*/  F2FP.F16.F32.PACK_AB R14, R14, R15 ;  /* 0x0000000f0e0e723e */ /* 0x000fe200000000ff */
[----:B------:R-:W-:Y:S01]  /*5ae0*/  UISETP.NE.AND.EX UP0, UPT, UR7, URZ, UPT, UP0 ;  /* 0x0000003f0700728c */ /* 0x000fe2000bf05300 */
[----:B------:R-:W-:-:S02]  /*5af0*/  F2FP.F16.F32.PACK_AB R13, R168, R157 ;  /* 0x0000009da80d723e */ /* 0x000fc400000000ff */
[----:B------:R-:W-:Y:S02]  /*5b00*/  F2FP.F16.F32.PACK_AB R15, R169, R156 ;  /* 0x0000009ca90f723e */ /* 0x000fe400000000ff */
[----:B------:R-:W-:Y:S02]  /*5b10*/  F2FP.F16.F32.PACK_AB R24, R57, R24 ;  /* 0x000000183918723e */ /* 0x000fe400000000ff */
[----:B------:R-:W-:Y:S02]  /*5b20*/  F2FP.F16.F32.PACK_AB R25, R166, R25 ;  /* 0x00000019a619723e */ /* 0x000fe400000000ff */
[----:B------:R-:W-:Y:S02]  /*5b30*/  F2FP.F16.F32.PACK_AB R28, R28, R3 ;  /* 0x000000031c1c723e */ /* 0x000fe400000000ff */
[----:B------:R-:W-:Y:S02]  /*5b40*/  F2FP.F16.F32.PACK_AB R72, R73, R72 ;  /* 0x000000484948723e */ /* 0x000fe400000000ff */
[----:B------:R-:W-:-:S02]  /*5b50*/  F2FP.F16.F32.PACK_AB R80, R81, R80 ;  /* 0x000000505150723e */ /* 0x000fc400000000ff */
[----:B------:R-:W-:Y:S02]  /*5b60*/  MOV R20, R0 ;  /* 0x0000000000147202 */ /* 0x000fe40000000f00 */
[----:B0-----:R-:W-:Y:S02]  /*5b70*/  MOV R21, R7 ;  /* 0x0000000700157202 */ /* 0x001fe40000000f00 */
[----:B------:R-:W-:Y:S02]  /*5b80*/  F2FP.F16.F32.PACK_AB R73, R165, R152 ;  /* 0x00000098a549723e */ /* 0x000fe400000000ff */
[----:B------:R-:W-:Y:S01]  /*5b90*/  F2FP.F16.F32.PACK_AB R81, R161, R82 ;  /* 0x00000052a151723e */ /* 0x000fe200000000ff */
[----:B------:R-:W-:Y:S01]  /*5ba0*/  IMAD.WIDE R78, R202, 0x2, R20 ;  /* 0x00000002ca4e7825 */ /* 0x000fe200078e0214 */
[----:B------:R-:W-:Y:S02]  /*5bb0*/  F2FP.F16.F32.PACK_AB R88, R89, R88 ;  /* 0x000000585958723e */ /* 0x000fe400000000ff */
[----:B------:R-:W-:-:S02]  /*5bc0*/  F2FP.F16.F32.PACK_AB R82, R85, R84 ;  /* 0x000000545552723e */ /* 0x000fc400000000ff */
[C---:B------:R-:W-:Y:S02]  /*5bd0*/  IADD3 R30, P1, R78.reuse, 0x20, RZ ;  /* 0x000000204e1e7810 */ /* 0x040fe40007f3e0ff */
[C---:B------:R-:W-:Y:S02]  /*5be0*/  LOP3.LUT R7, R78.reuse, 0x380, RZ, 0xc0, !PT ;  /* 0x000003804e077812 */ /* 0x040fe400078ec0ff */
[C---:B------:R-:W-:Y:S01]  /*5bf0*/  IADD3 R95, P0, R78.reuse, 0x40, RZ ;  /* 0x000000404e5f7810 */ /* 0x040fe20007f1e0ff */
[--C-:B------:R-:W-:Y:S01]  /*5c00*/  IMAD.X R31, RZ, RZ, R79.reuse, P1 ;  /* 0x000000ffff1f7224 */ /* 0x100fe200008e064f */
[C---:B------:R-:W-:Y:S02]  /*5c10*/  IADD3 R181, P4, R78.reuse, 0x60, RZ ;  /* 0x000000604eb57810 */ /* 0x040fe40007f9e0ff */
[C---:B------:R-:W-:Y:S01]  /*5c20*/  IADD3 R183, P3, R78.reuse, 0x4000, RZ ;  /* 0x000040004eb77810 */ /* 0x040fe20007f7e0ff */
[--C-:B------:R-:W-:Y:S01]  /*5c30*/  IMAD.X R35, RZ, RZ, R79.reuse, P0 ;  /* 0x000000ffff237224 */ /* 0x100fe200000e064f */
        /* <DEDUP_REMOVED lines=8> */
[----:B------:R-:W-:Y:S01]  /*5cc0*/  SHF.R.U64 R7, R7, 0x3, RZ ;  /* 0x0000000307077819 */ /* 0x000fe200000012ff */
[--C-:B------:R-:W-:Y:S01]  /*5cd0*/  IMAD.X R53, RZ, RZ, R79.reuse, P2 ;  /* 0x000000ffff357224 */ /* 0x100fe200010e064f */
[C---:B------:R-:W-:Y:S01]  /*5ce0*/  IADD3 R58, P0, R78.reuse, 0x8020, RZ ;  /* 0x000080204e3a7810 */ /* 0x040fe20007f1e0ff */
[----:B------:R-:W-:Y:S01]  /*5cf0*/  IMAD.X R55, RZ, RZ, R79, P1 ;  /* 0x000000ffff377224 */ /* 0x000fe200008e064f */
[----:B------:R-:W-:-:S02]  /*5d00*/  IADD3 R191, P4, R78, 0x8040, RZ ;  /* 0x000080404ebf7810 */ /* 0x000fc40007f9e0ff */
        /* <DEDUP_REMOVED lines=8> */
[----:B------:R-:W-:Y:S01]  /*5d90*/  IADD3 R199, P1, R78, 0xc060, RZ ;  /* 0x0000c0604ec77810 */ /* 0x000fe20007f3e0ff */
[--C-:B------:R-:W-:Y:S01]  /*5da0*/  IMAD.X R71, RZ, RZ, R79.reuse, P5 ;  /* 0x000000ffff477224 */ /* 0x100fe200028e064f */
[----:B------:R-:W-:Y:S01]  /*5db0*/  LOP3.LUT R78, R7, R78, RZ, 0x3c, !PT ;  /* 0x0000004e074e7212 */ /* 0x000fe200078e3cff */
[--C-:B------:R-:W-:Y:S01]  /*5dc0*/  IMAD.X R75, RZ, RZ, R79.reuse, P2 ;  /* 0x000000ffff4b7224 */ /* 0x100fe200010e064f */
[----:B------:R-:W-:Y:S01]  /*5dd0*/  LOP3.LUT R7, R30, 0x380, RZ, 0xc0, !PT ;  /* 0x000003801e077812 */ /* 0x000fe200078ec0ff */
[----:B------:R-:W-:Y:S01]  /*5de0*/  IMAD.X R27, RZ, RZ, R79, P1 ;  /* 0x000000ffff1b7224 */ /* 0x000fe200008e064f */
[----:B------:R-:W-:-:S02]  /*5df0*/  LOP3.LUT R40, R183, 0x380, RZ, 0xc0, !PT ;  /* 0x00000380b7287812 */ /* 0x000fc400078ec0ff */
[----:B------:R-:W-:Y:S02]  /*5e00*/  SHF.R.U64 R7, R7, 0x3, RZ ;  /* 0x0000000307077819 */ /* 0x000fe400000012ff */
[----:B------:R-:W-:Y:S02]  /*5e10*/  SHF.R.U64 R40, R40, 0x3, RZ ;  /* 0x0000000328287819 */ /* 0x000fe400000012ff */
[----:B------:R-:W-:Y:S02]  /*5e20*/  LOP3.LUT R30, R7, R30, RZ, 0x3c, !PT ;  /* 0x0000001e071e7212 */ /* 0x000fe400078e3cff */
[----:B------:R-:W-:Y:S02]  /*5e30*/  LOP3.LUT R7, R42, 0x380, RZ, 0xc0, !PT ;  /* 0x000003802a077812 */ /* 0x000fe400078ec0ff */
[----:B------:R-:W-:Y:S02]  /*5e40*/  LOP3.LUT R46, R40, R183, RZ, 0x3c, !PT ;  /* 0x000000b7282e7212 */ /* 0x000fe400078e3cff */
[----:B------:R-:W-:-:S02]  /*5e50*/  LOP3.LUT R40, R185, 0x380, RZ, 0xc0, !PT ;  /* 0x00000380b9287812 */ /* 0x000fc400078ec0ff */
[----:B------:R-:W-:Y:S02]  /*5e60*/  SHF.R.U64 R7, R7, 0x3, RZ ;  /* 0x0000000307077819 */ /* 0x000fe400000012ff */
[----:B------:R-:W-:Y:S02]  /*5e70*/  SHF.R.U64 R40, R40, 0x3, RZ ;  /* 0x0000000328287819 */ /* 0x000fe400000012ff */
[----:B------:R-:W-:Y:S02]  /*5e80*/  LOP3.LUT R48, R7, R42, RZ, 0x3c, !PT ;  /* 0x0000002a07307212 */ /* 0x000fe400078e3cff */
[----:B------:R-:W-:Y:S02]  /*5e90*/  LOP3.LUT R7, R58, 0x380, RZ, 0xc0, !PT ;  /* 0x000003803a077812 */ /* 0x000fe400078ec0ff */
[----:B------:R-:W-:Y:S02]  /*5ea0*/  LOP3.LUT R50, R40, R185, RZ, 0x3c, !PT ;  /* 0x000000b928327212 */ /* 0x000fe400078e3cff */
[----:B------:R-:W-:-:S02]  /*5eb0*/  LOP3.LUT R42, R193, 0x380, RZ, 0xc0, !PT ;  /* 0x00000380c12a7812 */ /* 0x000fc400078ec0ff */
[----:B------:R-:W-:Y:S02]  /*5ec0*/  LOP3.LUT R40, R191, 0x380, RZ, 0xc0, !PT ;  /* 0x00000380bf287812 */ /* 0x000fe400078ec0ff */
[----:B------:R-:W-:Y:S02]  /*5ed0*/  SHF.R.U64 R7, R7, 0x3, RZ ;  /* 0x0000000307077819 */ /* 0x000fe400000012ff */
[----:B------:R-:W-:Y:S02]  /*5ee0*/  SHF.R.U64 R42, R42, 0x3, RZ ;  /* 0x000000032a2a7819 */ /* 0x000fe400000012ff */
[----:B------:R-:W-:Y:S02]  /*5ef0*/  SHF.R.U64 R40, R40, 0x3, RZ ;  /* 0x0000000328287819 */ /* 0x000fe400000012ff */
[----:B------:R-:W-:Y:S02]  /*5f00*/  LOP3.LUT R58, R7, R58, RZ, 0x3c, !PT ;  /* 0x0000003a073a7212 */ /* 0x000fe400078e3cff */
[----:B------:R-:W-:-:S02]  /*5f10*/  LOP3.LUT R34, R95, 0x380, RZ, 0xc0, !PT ;  /* 0x000003805f227812 */ /* 0x000fc400078ec0ff */
[----:B------:R-:W-:Y:S02]  /*5f20*/  LOP3.LUT R64, R42, R193, RZ, 0x3c, !PT ;  /* 0x000000c12a407212 */ /* 0x000fe400078e3cff */
[----:B------:R-:W-:Y:S02]  /*5f30*/  LOP3.LUT R7, R70, 0x380, RZ, 0xc0, !PT ;  /* 0x0000038046077812 */ /* 0x000fe400078ec0ff */
[----:B------:R-:W-:Y:S02]  /*5f40*/  LOP3.LUT R38, R181, 0x380, RZ, 0xc0, !PT ;  /* 0x00000380b5267812 */ /* 0x000fe400078ec0ff */
[----:B------:R-:W-:Y:S02]  /*5f50*/  LOP3.LUT R62, R40, R191, RZ, 0x3c, !PT ;  /* 0x000000bf283e7212 */ /* 0x000fe400078e3cff */
[----:B------:R-:W-:Y:S02]  /*5f60*/  LOP3.LUT R42, R199, 0x380, RZ, 0xc0, !PT ;  /* 0x00000380c72a7812 */ /* 0x000fe400078ec0ff */
[----:B------:R-:W-:-:S02]  /*5f70*/  LOP3.LUT R40, R197, 0x380, RZ, 0xc0, !PT ;  /* 0x00000380c5287812 */ /* 0x000fc400078ec0ff */
[----:B------:R-:W-:Y:S02]  /*5f80*/  SHF.R.U64 R34, R34, 0x3, RZ ;  /* 0x0000000322227819 */ /* 0x000fe400000012ff */
[----:B------:R-:W-:Y:S02]  /*5f90*/  SHF.R.U64 R29, R7, 0x3, RZ ;  /* 0x00000003071d7819 */ /* 0x000fe400000012ff */
[----:B------:R-:W-:Y:S02]  /*5fa0*/  SHF.R.U64 R38, R38, 0x3, RZ ;  /* 0x0000000326267819 */ /* 0x000fe400000012ff */
[----:B------:R-:W-:Y:S02]  /*5fb0*/  LOP3.LUT R52, R187, 0x380, RZ, 0xc0, !PT ;  /* 0x00000380bb347812 */ /* 0x000fe400078ec0ff */
[----:B------:R-:W-:Y:S02]  /*5fc0*/  MOV R78, R78 ;  /* 0x0000004e004e7202 */ /* 0x000fe40000000f00 */
[----:B------:R-:W-:-:S02]  /*5fd0*/  SHF.R.U64 R42, R42, 0x3, RZ ;  /* 0x000000032a2a7819 */ /* 0x000fc400000012ff */
[----:B------:R-:W-:Y:S02]  /*5fe0*/  F2FP.F16.F32.PACK_AB R7, R177, R26 ;  /* 0x0000001ab107723e */ /* 0x000fe400000000ff */
[----:B------:R-:W-:Y:S02]  /*5ff0*/  LOP3.LUT R54, R189, 0x380, RZ, 0xc0, !PT ;  /* 0x00000380bd367812 */ /* 0x000fe400078ec0ff */
[----:B------:R-:W-:Y:S01]  /*6000*/  SHF.R.U64 R40, R40, 0x3, RZ ;  /* 0x0000000328287819 */ /* 0x000fe200000012ff */
[----:B------:R0:W-:Y:S01]  /*6010*/  STSM.16.M88.4 [R78], R4 ;  /* 0x000000044e007844 */ /* 0x0001e20000000200 */
[----:B------:R-:W-:Y:S02]  /*6020*/  LOP3.LUT R34, R34, R95, RZ, 0x3c, !PT ;  /* 0x0000005f22227212 */ /* 0x000fe400078e3cff */
[----:B------:R-:W-:Y:S02]  /*6030*/  LOP3.LUT R38, R38, R181, RZ, 0x3c, !PT ;  /* 0x000000b526267212 */ /* 0x000fe400078e3cff */
[----:B------:R-:W-:-:S02]  /*6040*/  SHF.R.U64 R52, R52, 0x3, RZ ;  /* 0x0000000334347819 */ /* 0x000fc400000012ff */
[----:B------:R-:W-:Y:S02]  /*6050*/  LOP3.LUT R26, R42, R199, RZ, 0x3c, !PT ;  /* 0x000000c72a1a7212 */ /* 0x000fe400078e3cff */
[----:B------:R-:W-:Y:S02]  /*6060*/  SHF.R.U64 R54, R54, 0x3, RZ ;  /* 0x0000000336367819 */ /* 0x000fe400000012ff */
[----:B------:R-:W-:Y:S02]  /*6070*/  LOP3.LUT R66, R195, 0x380, RZ, 0xc0, !PT ;  /* 0x00000380c3427812 */ /* 0x000fe400078ec0ff */
[----:B------:R-:W-:Y:S02]  /*6080*/  LOP3.LUT R74, R40, R197, RZ, 0x3c, !PT ;  /* 0x000000c5284a7212 */ /* 0x000fe400078e3cff */
[----:B------:R-:W-:Y:S02]  /*6090*/  MOV R40, R30 ;  /* 0x0000001e00287202 */ /* 0x000fe40000000f00 */
[----:B0-----:R-:W-:-:S02]  /*60a0*/  F2FP.F16.F32.PACK_AB R4, R33, R32 ;  /* 0x000000202104723e */ /* 0x001fc400000000ff */
[----:B------:R-:W-:Y:S02]  /*60b0*/  F2FP.F16.F32.PACK_AB R5, R176, R173 ;  /* 0x000000adb005723e */ /* 0x000fe400000000ff */
[----:B------:R-:W-:Y:S02]  /*60c0*/  F2FP.F16.F32.PACK_AB R6, R37, R36 ;  /* 0x000000242506723e */ /* 0x000fe400000000ff */
[----:B------:R-:W-:Y:S02]  /*60d0*/  F2FP.F16.F32.PACK_AB R7, R175, R172 ;  /* 0x000000acaf07723e */ /* 0x000fe400000000ff */
[----:B------:R-:W-:Y:S02]  /*60e0*/  MOV R35, R34 ;  /* 0x0000002200237202 */ /* 0x000fe40000000f00 */
[----:B------:R-:W-:Y:S01]  /*60f0*/  LOP3.LUT R52, R52, R187, RZ, 0x3c, !PT ;  /* 0x000000bb34347212 */ /* 0x000fe200078e3cff */
[----:B------:R0:W-:Y:S01]  /*6100*/  STSM.16.M88.4 [R40], R4 ;  /* 0x0000000428007844 */ /* 0x0001e20000000200 */
[----:B------:R-:W-:-:S02]  /*6110*/  MOV R38, R38 ;  /* 0x0000002600267202 */ /* 0x000fc40000000f00 */
[----:B------:R-:W-:Y:S01]  /*6120*/  MOV R32, R26 ;  /* 0x0000001a00207202 */ /* 0x000fe20000000f00 */
[----:B------:R-:W-:Y:S01]  /*6130*/  STSM.16.M88.4 [R35], R8 ;  /* 0x0000000823007844 */ /* 0x000fe20000000200 */
[----:B------:R-:W-:Y:S02]  /*6140*/  LOP3.LUT R54, R54, R189, RZ, 0x3c, !PT ;  /* 0x000000bd36367212 */ /* 0x000fe400078e3cff */
[----:B------:R-:W-:Y:S01]  /*6150*/  SHF.R.U64 R66, R66, 0x3, RZ ;  /* 0x0000000342427819 */ /* 0x000fe200000012ff */
[----:B------:R-:W-:Y:S01]  /*6160*/  STSM.16.M88.4 [R38], R12 ;  /* 0x0000000c26007844 */ /* 0x000fe20000000200 */
[----:B------:R-:W-:Y:S02]  /*6170*/  LOP3.LUT R70, R29, R70, RZ, 0x3c, !PT ;  /* 0x000000461d467212 */ /* 0x000fe400078e3cff */
[----:B------:R-:W-:Y:S02]  /*6180*/  MOV R46, R46 ;  /* 0x0000002e002e7202 */ /* 0x000fe40000000f00 */
[----:B------:R-:W-:-:S02]  /*6190*/  F2FP.F16.F32.PACK_AB R26, R61, R60 ;  /* 0x0000003c3d1a723e */ /* 0x000fc400000000ff */
[----:B------:R-:W-:Y:S01]  /*61a0*/  F2FP.F16.F32.PACK_AB R27, R164, R155 ;  /* 0x0000009ba41b723e */ /* 0x000fe200000000ff */
[----:B0-----:R-:W-:Y:S01]  /*61b0*/  IMAD.U32 R5, RZ, RZ, UR6 ;  /* 0x00000006ff057e24 */ /* 0x001fe2000f8e00ff */
[----:B------:R-:W-:Y:S01]  /*61c0*/  MOV R48, R48 ;  /* 0x0000003000307202 */ /* 0x000fe20000000f00 */
[----:B------:R-:W-:Y:S01]  /*61d0*/  ULDC.64 UR6, c[0x0][0xbe0] ;  /* 0x0002f80000067ab9 */ /* 0x000fe20000000a00 */
[----:B------:R-:W-:Y:S01]  /*61e0*/  MOV R34, R74 ;  /* 0x0000004a00227202 */ /* 0x000fe20000000f00 */
[----:B------:R-:W-:Y:S01]  /*61f0*/  STSM.16.M88.4 [R46], R24 ;  /* 0x000000182e007844 */ /* 0x000fe20000000200 */
[----:B------:R-:W-:Y:S01]  /*6200*/  F2FP.F16.F32.PACK_AB R29, R167, R154 ;  /* 0x0000009aa71d723e */ /* 0x000fe200000000ff */
[----:B------:R-:W-:Y:S01]  /*6210*/  IMAD.U32 R4, RZ, RZ, UR4 ;  /* 0x00000004ff047e24 */ /* 0x000fe2000f8e00ff */
[----:B------:R-:W-:Y:S02]  /*6220*/  F2FP.F16.F32.PACK_AB R30, R69, R68 ;  /* 0x00000044451e723e */ /* 0x000fe400000000ff */
[----:B------:R-:W-:-:S02]  /*6230*/  F2FP.F16.F32.PACK_AB R31, R162, R153 ;  /* 0x00000099a21f723e */ /* 0x000fc400000000ff */
[----:B------:R-:W-:Y:S02]  /*6240*/  MOV R50, R50 ;  /* 0x0000003200327202 */ /* 0x000fe40000000f00 */
[----:B------:R-:W-:Y:S01]  /*6250*/  F2FP.F16.F32.PACK_AB R74, R77, R76 ;  /* 0x0000004c4d4a723e */ /* 0x000fe200000000ff */
[----:B------:R-:W-:Y:S01]  /*6260*/  STSM.16.M88.4 [R48], R28 ;  /* 0x0000001c30007844 */ /* 0x000fe20000000200 */
[----:B------:R-:W-:Y:S02]  /*6270*/  F2FP.F16.F32.PACK_AB R75, R163, R56 ;  /* 0x00000038a34b723e */ /* 0x000fe400000000ff */
[----:B------:R-:W-:Y:S02]  /*6280*/  MOV R52, R52 ;  /* 0x0000003400347202 */ /* 0x000fe40000000f00 */
[----:B------:R-:W-:Y:S01]  /*6290*/  F2FP.F16.F32.PACK_AB R83, R160, R83 ;  /* 0x00000053a053723e */ /* 0x000fe200000000ff */
[----:B------:R-:W-:Y:S01]  /*62a0*/  STSM.16.M88.4 [R50], R72 ;  /* 0x0000004832007844 */ /* 0x000fe20000000200 */
[----:B------:R-:W-:-:S02]  /*62b0*/  F2FP.F16.F32.PACK_AB R89, R87, R90 ;  /* 0x0000005a5759723e */ /* 0x000fc400000000ff */
[----:B------:R-:W-:Y:S01]  /*62c0*/  F2FP.F16.F32.PACK_AB R96, R97, R96 ;  /* 0x000000606160723e */ /* 0x000fe200000000ff */
[----:B------:R0:W-:Y:S01]  /*62d0*/  STSM.16.M88.4 [R52], R80 ;  /* 0x0000005034007844 */ /* 0x0001e20000000200 */
[----:B------:R-:W-:Y:S02]  /*62e0*/  LOP3.LUT R66, R66, R195, RZ, 0x3c, !PT ;  /* 0x000000c342427212 */ /* 0x000fe400078e3cff */
[----:B------:R-:W-:Y:S02]  /*62f0*/  MOV R54, R54 ;  /* 0x0000003600367202 */ /* 0x000fe40000000f00 */
[----:B------:R-:W-:Y:S02]  /*6300*/  F2FP.F16.F32.PACK_AB R90, R93, R92 ;  /* 0x0000005c5d5a723e */ /* 0x000fe400000000ff */
[----:B------:R-:W-:Y:S02]  /*6310*/  F2FP.F16.F32.PACK_AB R91, R86, R91 ;  /* 0x0000005b565b723e */ /* 0x000fe400000000ff */
[----:B------:R-:W-:-:S02]  /*6320*/  F2FP.F16.F32.PACK_AB R97, R99, R98 ;  /* 0x000000626361723e */ /* 0x000fc400000000ff */
[----:B------:R-:W-:Y:S01]  /*6330*/  F2FP.F16.F32.PACK_AB R104, R105, R104 ;  /* 0x000000686968723e */ /* 0x000fe200000000ff */
[----:B------:R1:W-:Y:S01]  /*6340*/  STSM.16.M88.4 [R54], R88 ;  /* 0x0000005836007844 */ /* 0x0003e20000000200 */
[----:B------:R-:W-:Y:S02]  /*6350*/  MOV R58, R58 ;  /* 0x0000003a003a7202 */ /* 0x000fe40000000f00 */
[----:B------:R-:W-:Y:S02]  /*6360*/  F2FP.F16.F32.PACK_AB R98, R101, R100 ;  /* 0x000000646562723e */ /* 0x000fe400000000ff */
[----:B------:R-:W-:Y:S02]  /*6370*/  F2FP.F16.F32.PACK_AB R99, R103, R102 ;  /* 0x000000666763723e */ /* 0x000fe400000000ff */
[----:B------:R-:W-:Y:S02]  /*6380*/  F2FP.F16.F32.PACK_AB R105, R107, R106 ;  /* 0x0000006a6b69723e */ /* 0x000fe400000000ff */
[----:B------:R-:W-:Y:S01]  /*6390*/  F2FP.F16.F32.PACK_AB R112, R113, R112 ;  /* 0x000000707170723e */ /* 0x000fe200000000ff */
[----:B------:R1:W-:Y:S01]  /*63a0*/  STSM.16.M88.4 [R58], R96 ;  /* 0x000000603a007844 */ /* 0x0003e20000000200 */
[----:B------:R-:W-:-:S02]  /*63b0*/  MOV R62, R62 ;  /* 0x0000003e003e7202 */ /* 0x000fc40000000f00 */
[----:B------:R-:W-:Y:S02]  /*63c0*/  F2FP.F16.F32.PACK_AB R106, R109, R108 ;  /* 0x0000006c6d6a723e */ /* 0x000fe400000000ff */
[----:B------:R-:W-:Y:S02]  /*63d0*/  F2FP.F16.F32.PACK_AB R107, R111, R110 ;  /* 0x0000006e6f6b723e */ /* 0x000fe400000000ff */
[----:B------:R-:W-:Y:S02]  /*63e0*/  F2FP.F16.F32.PACK_AB R113, R115, R114 ;  /* 0x000000727371723e */ /* 0x000fe400000000ff */
[----:B------:R-:W-:Y:S01]  /*63f0*/  F2FP.F16.F32.PACK_AB R120, R121, R120 ;  /* 0x000000787978723e */ /* 0x000fe200000000ff */
[----:B------:R1:W-:Y:S01]  /*6400*/  STSM.16.M88.4 [R62], R104 ;  /* 0x000000683e007844 */ /* 0x0003e20000000200 */
[----:B------:R-:W-:Y:S02]  /*6410*/  MOV R64, R64 ;  /* 0x0000004000407202 */ /* 0x000fe40000000f00 */
[----:B------:R-:W-:-:S02]  /*6420*/  F2FP.F16.F32.PACK_AB R114, R117, R116 ;  /* 0x000000747572723e */ /* 0x000fc400000000ff */
[----:B------:R-:W-:Y:S02]  /*6430*/  F2FP.F16.F32.PACK_AB R115, R119, R118 ;  /* 0x000000767773723e */ /* 0x000fe400000000ff */
[----:B------:R-:W-:Y:S02]  /*6440*/  F2FP.F16.F32.PACK_AB R121, R123, R122 ;  /* 0x0000007a7b79723e */ /* 0x000fe400000000ff */
[----:B------:R-:W-:Y:S01]  /*6450*/  F2FP.F16.F32.PACK_AB R128, R129, R128 ;  /* 0x000000808180723e */ /* 0x000fe200000000ff */
[----:B------:R1:W-:Y:S01]  /*6460*/  STSM.16.M88.4 [R64], R112 ;  /* 0x0000007040007844 */ /* 0x0003e20000000200 */
[----:B------:R-:W-:Y:S02]  /*6470*/  MOV R66, R66 ;  /* 0x0000004200427202 */ /* 0x000fe40000000f00 */
[----:B------:R-:W-:Y:S02]  /*6480*/  F2FP.F16.F32.PACK_AB R122, R125, R124 ;  /* 0x0000007c7d7a723e */ /* 0x000fe400000000ff */
[----:B------:R-:W-:-:S02]  /*6490*/  F2FP.F16.F32.PACK_AB R123, R127, R126 ;  /* 0x0000007e7f7b723e */ /* 0x000fc400000000ff */
[----:B------:R-:W-:Y:S02]  /*64a0*/  F2FP.F16.F32.PACK_AB R129, R131, R130 ;  /* 0x000000828381723e */ /* 0x000fe400000000ff */
[----:B------:R-:W-:Y:S01]  /*64b0*/  F2FP.F16.F32.PACK_AB R136, R137, R136 ;  /* 0x000000888988723e */ /* 0x000fe200000000ff */
[----:B------:R1:W-:Y:S01]  /*64c0*/  STSM.16.M88.4 [R66], R120 ;  /* 0x0000007842007844 */ /* 0x0003e20000000200 */
[----:B------:R-:W-:Y:S02]  /*64d0*/  MOV R70, R70 ;  /* 0x0000004600467202 */ /* 0x000fe40000000f00 */
[----:B------:R-:W-:Y:S02]  /*64e0*/  F2FP.F16.F32.PACK_AB R130, R133, R132 ;  /* 0x000000848582723e */ /* 0x000fe400000000ff */
[----:B------:R-:W-:Y:S02]  /*64f0*/  F2FP.F16.F32.PACK_AB R131, R135, R134 ;  /* 0x000000868783723e */ /* 0x000fe400000000ff */
[----:B------:R-:W-:-:S02]  /*6500*/  F2FP.F16.F32.PACK_AB R137, R139, R138 ;  /* 0x0000008a8b89723e */ /* 0x000fc400000000ff */
[----:B------:R-:W-:Y:S01]  /*6510*/  F2FP.F16.F32.PACK_AB R144, R145, R144 ;  /* 0x000000909190723e */ /* 0x000fe200000000ff */
[----:B------:R1:W-:Y:S01]  /*6520*/  STSM.16.M88.4 [R70], R128 ;  /* 0x0000008046007844 */ /* 0x0003e20000000200 */
[----:B------:R-:W-:Y:S02]  /*6530*/  F2FP.F16.F32.PACK_AB R138, R141, R140 ;  /* 0x0000008c8d8a723e */ /* 0x000fe400000000ff */
[----:B------:R-:W-:Y:S02]  /*6540*/  F2FP.F16.F32.PACK_AB R139, R143, R142 ;  /* 0x0000008e8f8b723e */ /* 0x000fe400000000ff */
[----:B------:R-:W-:Y:S02]  /*6550*/  F2FP.F16.F32.PACK_AB R145, R147, R146 ;  /* 0x000000929391723e */ /* 0x000fe400000000ff */
[----:B------:R-:W-:Y:S01]  /*6560*/  F2FP.F16.F32.PACK_AB R146, R149, R148 ;  /* 0x000000949592723e */ /* 0x000fe200000000ff */
[----:B------:R1:W-:Y:S01]  /*6570*/  STSM.16.M88.4 [R34], R136 ;  /* 0x0000008822007844 */ /* 0x0003e20000000200 */
[----:B------:R-:W-:Y:S01]  /*6580*/  F2FP.F16.F32.PACK_AB R147, R151, R150 ;  /* 0x000000969793723e */ /* 0x000fe200000000ff */
[----:B------:R-:W-:Y:S01]  /*6590*/  UISETP.NE.U32.AND UP1, UPT, UR6, URZ, UPT ;  /* 0x0000003f0600728c */ /* 0x000fe2000bf25070 */
[----:B------:R-:W-:-:S03]  /*65a0*/  PLOP3.LUT P1, PT, PT, PT, UP0, 0x80, 0x0 ;  /* 0x000000000000781c */ /* 0x000fc60003f2f008 */
[----:B------:R1:W-:Y:S01]  /*65b0*/  STSM.16.M88.4 [R32], R144 ;  /* 0x0000009020007844 */ /* 0x0003e20000000200 */
[----:B------:R-:W-:Y:S01]  /*65c0*/  BAR.SYNC.DEFER_BLOCKING 0x1, 0x100 ;  /* 0x0044000000007b1d */ /* 0x000fe20000010000 */
[----:B------:R-:W-:-:S07]  /*65d0*/  UISETP.NE.AND.EX UP1, UPT, UR7, URZ, UPT, UP1 ;  /* 0x0000003f0700728c */ /* 0x000fce000bf25310 */
[----:B0-----:R-:W0:Y:S01]  /*65e0*/  LDC R81, c[0x0][0xa88] ;  /* 0x0002a200ff517b82 */ /* 0x001e220000000800 */
[----:B------:R-:W-:-:S03]  /*65f0*/  PLOP3.LUT P2, PT, PT, PT, UP1, 0x80, 0x0 ;  /* 0x000000000000781c */ /* 0x000fc60003f4f018 */
[----:B------:R-:W-:Y:S01]  /*6600*/  @UP1 UIADD3 UR6, UP2, UR8, UR6, URZ ;  /* 0x0000000608061290 */ /* 0x000fe2000ff5e03f */
[----:B------:R-:W-:-:S03]  /*6610*/  IMAD R7, R16, 0x40, R2 ;  /* 0x0000004010077824 */ /* 0x000fc600078e0202 */
[----:B------:R-:W-:Y:S01]  /*6620*/  @UP1 UIADD3.X UR7, UR9, UR7, URZ, UP2, !UPT ;  /* 0x0000000709071290 */ /* 0x000fe200097fe43f */
[----:B------:R-:W-:-:S04]  /*6630*/  IMAD.WIDE R20, R7, 0x2, R20 ;  /* 0x0000000207147825 */ /* 0x000fc800078e0214 */
[----:B------:R-:W-:Y:S01]  /*6640*/  IMAD.U32 R6, RZ, RZ, UR6 ;  /* 0x00000006ff067e24 */ /* 0x000fe2000f8e00ff */
[----:B------:R-:W2:Y:S01]  /*6650*/  @P1 LDG.E R3, desc[UR40][R4.64] ;  /* 0x0000002804031981 */ /* 0x000ea2000c1e1900 */
[----:B------:R-:W-:Y:S01]  /*6660*/  IMAD.U32 R7, RZ, RZ, UR7 ;  /* 0x00000007ff077e24 */ /* 0x000fe2000f8e00ff */
[----:B------:R-:W-:Y:S01]  /*6670*/  UMOV UR4, URZ ;  /* 0x0000003f00047c82 */ /* 0x000fe20008000000 */
[----:B------:R-:W-:-:S03]  /*6680*/  IADD3 R13, P0, R20, 0x1000, RZ ;  /* 0x00001000140d7810 */ /* 0x000fc60007f1e0ff */
[----:B0-----:R1:W5:Y:S01]  /*6690*/  @P2 LDG.E R81, desc[UR40][R6.64] ;  /* 0x0000002806512981 */ /* 0x001362000c1e1900 */
[----:B--2---:R-:W-:Y:S01]  /*66a0*/  @P1 R2UR UR4, R3 ;  /* 0x00000000030412ca */ /* 0x004fe200000e0000 */
[----:B-1----:R-:W-:-:S14]  /*66b0*/  @P2 BRA `(.L_x_265) ;  /* 0x0000000000102947 */ /* 0x002fdc0003800000 */
[----:B------:R-:W-:Y:S05]  /*66c0*/  @!P1 BRA `(.L_x_265) ;  /* 0x00000000000c9947 */ /* 0x000fea0003800000 */
[----:B------:R-:W2:Y:S04]  /*66d0*/  LDG.E R6, desc[UR40][R4.64] ;  /* 0x0000002804067981 */ /* 0x000ea8000c1e1900 */
[----:B-----5:R-:W2:Y:S02]  /*66e0*/  LDG.E R81, desc[UR40][R4.64+0x4] ;  /* 0x0000042804517981 */ /* 0x020ea4000c1e1900 */
[----:B--2---:R-:W-:-:S07]  /*66f0*/  IMAD.IADD R81, R81, 0x1, -R6 ;  /* 0x0000000151517824 */ /* 0x004fce00078e0a06 */
.L_x_265:
[----:B------:R-:W-:Y:S01]  /*6700*/  USHF.R.S32.HI UR11, URZ, 0x1f, UR44 ;  /* 0x0000001f3f0b7899 */ /* 0x000fe2000801142c */
[----:B------:R-:W-:Y:S01]  /*6710*/  IADD3 R5, P2, R20, 0x3000, RZ ;  /* 0x0000300014057810 */ /* 0x000fe20007f5e0ff */
[----:B------:R-:W-:Y:S01]  /*6720*/  ULDC.64 UR12, c[0x0][0xb70] ;  /* 0x0002dc00000c7ab9 */ /* 0x000fe20000000a00 */
[----:B------:R-:W-:Y:S01]  /*6730*/  USHF.R.S32.HI UR9, URZ, 0x1f, UR4 ;  /* 0x0000001f3f097899 */ /* 0x000fe20008011404 */
[----:B------:R-:W-:Y:S01]  /*6740*/  IMAD R10, R18, 0x80, R201 ;  /* 0x00000080120a7824 */ /* 0x000fe200078e02c9 */
[----:B------:R-:W-:Y:S01]  /*6750*/  UIMAD UR10, UR11, UR12, URZ ;  /* 0x0000000c0b0a72a4 */ /* 0x000fe2000f8e023f */
[----:B------:R-:W-:Y:S01]  /*6760*/  LOP3.LUT R4, R5, 0x380, RZ, 0xc0, !PT ;  /* 0x0000038005047812 */ /* 0x000fe200078ec0ff */
[----:B------:R-:W-:Y:S01]  /*6770*/  UMOV UR8, UR4 ;  /* 0x0000000400087c82 */ /* 0x000fe20008000000 */
[----:B------:R-:W-:Y:S01]  /*6780*/  USEL UR45, UR45, URZ, !UP0 ;  /* 0x0000003f2d2d7287 */ /* 0x000fe2000c000000 */
[----:B------:R-:W-:Y:S01]  /*6790*/  LOP3.LUT R12, R13, 0x380, RZ, 0xc0, !PT ;  /* 0x000003800d0c7812 */ /* 0x000fe200078ec0ff */
[----:B------:R-:W-:Y:S01]  /*67a0*/  UIMAD.WIDE.U32 UR6, UR44, UR12, UR8 ;  /* 0x0000000c2c0672a5 */ /* 0x000fe2000f8e0008 */
[----:B------:R-:W-:Y:S01]  /*67b0*/  SHF.R.U64 R4, R4, 0x3, RZ ;  /* 0x0000000304047819 */ /* 0x000fe200000012ff */
[----:B------:R-:W-:Y:S01]  /*67c0*/  UIMAD UR10, UR44, UR13, UR10 ;  /* 0x0000000d2c0a72a4 */ /* 0x000fe2000f8e020a */
[----:B------:R-:W-:Y:S01]  /*67d0*/  IADD3 R9, P1, R20, 0x2000, RZ ;  /* 0x0000200014097810 */ /* 0x000fe20007f3e0ff */
[----:B------:R-:W-:Y:S01]  /*67e0*/  USEL UR46, UR46, URZ, !UP0 ;  /* 0x0000003f2e2e7287 */ /* 0x000fe2000c000000 */
[----:B------:R-:W-:Y:S01]  /*67f0*/  LOP3.LUT R4, R4, R5, RZ, 0x3c, !PT ;  /* 0x0000000504047212 */ /* 0x000fe200078e3cff */
[----:B------:R-:W-:Y:S01]  /*6800*/  ULDC.64 UR12, c[0x0][0xb78] ;  /* 0x0002de00000c7ab9 */ /* 0x000fe20000000a00 */
[----:B------:R-:W-:Y:S01]  /*6810*/  UIADD3 UR7, UR7, UR10, URZ ;  /* 0x0000000a07077290 */ /* 0x000fe2000fffe03f */
[----:B------:R-:W-:Y:S01]  /*6820*/  SHF.R.S32.HI R3, RZ, 0x1f, R10 ;  /* 0x0000001fff037819 */ /* 0x000fe2000001140a */
[----:B------:R-:W-:Y:S01]  /*6830*/  UIMAD UR8, UR45, UR12, URZ ;  /* 0x0000000c2d0872a4 */ /* 0x000fe2000f8e023f */
[----:B------:R-:W-:Y:S01]  /*6840*/  SHF.R.U64 R12, R12, 0x3, RZ ;  /* 0x000000030c0c7819 */ /* 0x000fe200000012ff */
[----:B------:R-:W-:Y:S01]  /*6850*/  UIMAD.WIDE.U32 UR6, UR46, UR12, UR6 ;  /* 0x0000000c2e0672a5 */ /* 0x000fe2000f8e0006 */
[----:B------:R-:W-:Y:S01]  /*6860*/  LOP3.LUT R8, R9, 0x380, RZ, 0xc0, !PT ;  /* 0x0000038009087812 */ /* 0x000fe200078ec0ff */
[----:B------:R-:W-:Y:S01]  /*6870*/  UIMAD UR8, UR46, UR13, UR8 ;  /* 0x0000000d2e0872a4 */ /* 0x000fe2000f8e0208 */
[----:B------:R-:W-:Y:S01]  /*6880*/  LOP3.LUT R12, R12, R13, RZ, 0x3c, !PT ;  /* 0x0000000d0c0c7212 */ /* 0x000fe200078e3cff */
[----:B------:R-:W-:Y:S01]  /*6890*/  IMAD.X R13, RZ, RZ, R21, P0 ;  /* 0x000000ffff0d7224 */ /* 0x000fe200000e0615 */
[----:B------:R-:W-:Y:S01]  /*68a0*/  SHF.R.U64 R8, R8, 0x3, RZ ;  /* 0x0000000308087819 */ /* 0x000fe200000012ff */
[----:B------:R-:W-:Y:S01]  /*68b0*/  ULDC.64 UR12, c[0x0][0xaa0] ;  /* 0x0002a800000c7ab9 */ /* 0x000fe20000000a00 */
[----:B------:R-:W-:Y:S01]  /*68c0*/  IADD3 R5, P3, R10, UR6, RZ ;  /* 0x000000060a057c10 */ /* 0x000fe2000ff7e0ff */
[----:B------:R-:W-:Y:S01]  /*68d0*/  IMAD.U32 R6, RZ, RZ, UR8 ;  /* 0x00000008ff067e24 */ /* 0x000fe2000f8e00ff */
[----:B------:R-:W-:-:S02]  /*68e0*/  IADD3 R73, P0, R20, 0x8000, RZ ;  /* 0x0000800014497810 */ /* 0x000fc40007f1e0ff */
[----:B------:R-:W-:Y:S01]  /*68f0*/  LOP3.LUT R8, R8, R9, RZ, 0x3c, !PT ;  /* 0x0000000908087212 */ /* 0x000fe200078e3cff */
[--C-:B------:R-:W-:Y:S01]  /*6900*/  IMAD.X R9, RZ, RZ, R21.reuse, P1 ;  /* 0x000000ffff097224 */ /* 0x100fe200008e0615 */
[----:B------:R-:W-:Y:S01]  /*6910*/  IADD3.X R6, R3, UR7, R6, P3, !PT ;  /* 0x0000000703067c10 */ /* 0x000fe20009ffe406 */
[----:B------:R-:W-:Y:S01]  /*6920*/  ULDC.64 UR6, c[0x0][0xb40] ;  /* 0x0002d00000067ab9 */ /* 0x000fe20000000a00 */
[C---:B------:R-:W-:Y:S02]  /*6930*/  IADD3 R61, P1, R20.reuse, 0x9000, RZ ;  /* 0x00009000143d7810 */ /* 0x040fe40007f3e0ff */
[----:B------:R-:W-:Y:S02]  /*6940*/  LEA R38, P3, R5, UR6, 0x2 ;  /* 0x0000000605267c11 */ /* 0x000fe4000f8610ff */
[----:B------:R-:W-:Y:S02]  /*6950*/  LOP3.LUT R72, R73, 0x380, RZ, 0xc0, !PT ;  /* 0x0000038049487812 */ /* 0x000fe400078ec0ff */
[----:B------:R-:W-:Y:S01]  /*6960*/  LEA.HI.X R39, R5, UR7, R6, 0x2, P3 ;  /* 0x0000000705277c11 */ /* 0x000fe200098f1406 */
[----:B------:R-:W-:Y:S01]  /*6970*/  IMAD.X R5, RZ, RZ, R21, P2 ;  /* 0x000000ffff057224 */ /* 0x000fe200010e0615 */
[----:B------:R-:W-:Y:S01]  /*6980*/  IADD3 R65, P6, R20, 0x4000, RZ ;  /* 0x0000400014417810 */ /* 0x000fe20007fde0ff */
[----:B------:R-:W-:Y:S01]  /*6990*/  VIADD R6, R10, 0x8 ;  /* 0x000000080a067836 */ /* 0x000fe20000000000 */
[----:B------:R-:W-:-:S02]  /*69a0*/  IADD3 R53, P5, R20, 0x5000, RZ ;  /* 0x0000500014357810 */ /* 0x000fc40007fbe0ff */
[C---:B------:R-:W-:Y:S02]  /*69b0*/  IADD3 R33, P4, R20.reuse, 0x6000, RZ ;  /* 0x0000600014217810 */ /* 0x040fe40007f9e0ff */
[C---:B------:R-:W-:Y:S02]  /*69c0*/  IADD3 R25, P3, R20.reuse, 0x7000, RZ ;  /* 0x0000700014197810 */ /* 0x040fe40007f7e0ff */
[----:B------:R-:W-:Y:S02]  /*69d0*/  IADD3 R49, P2, R20, 0xa000, RZ ;  /* 0x0000a00014317810 */ /* 0x000fe40007f5e0ff */
[----:B------:R-:W-:Y:S02]  /*69e0*/  LOP3.LUT R60, R61, 0x380, RZ, 0xc0, !PT ;  /* 0x000003803d3c7812 */ /* 0x000fe400078ec0ff */
[----:B------:R-:W-:Y:S02]  /*69f0*/  SHF.R.U64 R72, R72, 0x3, RZ ;  /* 0x0000000348487819 */ /* 0x000fe400000012ff */
[----:B------:R-:W-:-:S02]  /*6a00*/  LOP3.LUT R64, R65, 0x380, RZ, 0xc0, !PT ;  /* 0x0000038041407812 */ /* 0x000fc400078ec0ff */
[----:B------:R-:W-:Y:S02]  /*6a10*/  LOP3.LUT R52, R53, 0x380, RZ, 0xc0, !PT ;  /* 0x0000038035347812 */ /* 0x000fe400078ec0ff */
[----:B------:R-:W-:Y:S02]  /*6a20*/  LOP3.LUT R32, R33, 0x380, RZ, 0xc0, !PT ;  /* 0x0000038021207812 */ /* 0x000fe400078ec0ff */
[----:B------:R-:W-:Y:S02]  /*6a30*/  LOP3.LUT R24, R25, 0x380, RZ, 0xc0, !PT ;  /* 0x0000038019187812 */ /* 0x000fe400078ec0ff */
[----:B------:R-:W-:Y:S02]  /*6a40*/  LOP3.LUT R48, R49, 0x380, RZ, 0xc0, !PT ;  /* 0x0000038031307812 */ /* 0x000fe400078ec0ff */
[----:B------:R-:W-:Y:S02]  /*6a50*/  SHF.R.U64 R60, R60, 0x3, RZ ;  /* 0x000000033c3c7819 */ /* 0x000fe400000012ff */
[----:B------:R-:W-:Y:S01]  /*6a60*/  LOP3.LUT R72, R72, R73, RZ, 0x3c, !PT ;  /* 0x0000004948487212 */ /* 0x000fe200078e3cff */
[----:B------:R-:W-:Y:S01]  /*6a70*/  IMAD.X R73, RZ, RZ, R21, P0 ;  /* 0x000000ffff497224 */ /* 0x000fe200000e0615 */
[----:B------:R-:W-:-:S02]  /*6a80*/  SHF.R.U64 R64, R64, 0x3, RZ ;  /* 0x0000000340407819 */ /* 0x000fc400000012ff */
[----:B------:R-:W-:Y:S02]  /*6a90*/  SHF.R.U64 R52, R52, 0x3, RZ ;  /* 0x0000000334347819 */ /* 0x000fe400000012ff */
[----:B------:R-:W-:Y:S02]  /*6aa0*/  SHF.R.U64 R32, R32, 0x3, RZ ;  /* 0x0000000320207819 */ /* 0x000fe400000012ff */
[----:B------:R-:W-:Y:S02]  /*6ab0*/  SHF.R.U64 R24, R24, 0x3, RZ ;  /* 0x0000000318187819 */ /* 0x000fe400000012ff */
[----:B------:R-:W-:Y:S02]  /*6ac0*/  SHF.R.U64 R48, R48, 0x3, RZ ;  /* 0x0000000330307819 */ /* 0x000fe400000012ff */
[----:B------:R-:W-:Y:S02]  /*6ad0*/  LOP3.LUT P0, RZ, R19, 0x3, RZ, 0xc0, !PT ;  /* 0x0000000313ff7812 */ /* 0x000fe4000780c0ff */
[----:B------:R-:W-:Y:S01]  /*6ae0*/  LOP3.LUT R60, R60, R61, RZ, 0x3c, !PT ;  /* 0x0000003d3c3c7212 */ /* 0x000fe200078e3cff */
[--C-:B------:R-:W-:Y:S01]  /*6af0*/  IMAD.X R61, RZ, RZ, R21.reuse, P1 ;  /* 0x000000ffff3d7224 */ /* 0x100fe200008e0615 */
        /* <DEDUP_REMOVED lines=9> */
[----:B------:R-:W-:Y:S01]  /*6b90*/  IMAD.X R49, RZ, RZ, R21, P2 ;  /* 0x000000ffff317224 */ /* 0x000fe200010e0615 */
[----:B-----5:R-:W-:-:S02]  /*6ba0*/  ISETP.GE.OR P1, PT, R10, R81, P0 ;  /* 0x000000510a00720c */ /* 0x020fc40000726670 */
[----:B------:R-:W-:Y:S02]  /*6bb0*/  ISETP.GE.OR P0, PT, R6, R81, P0 ;  /* 0x000000510600720c */ /* 0x000fe40000706670 */
[C---:B------:R-:W-:Y:S02]  /*6bc0*/  IADD3 R37, P6, R20.reuse, 0xb000, RZ ;  /* 0x0000b00014257810 */ /* 0x040fe40007fde0ff */
[C---:B------:R-:W-:Y:S02]  /*6bd0*/  IADD3 R77, P5, R20.reuse, 0xc000, RZ ;  /* 0x0000c000144d7810 */ /* 0x040fe40007fbe0ff */
[C---:B------:R-:W-:Y:S02]  /*6be0*/  IADD3 R69, P4, R20.reuse, 0xd000, RZ ;  /* 0x0000d00014457810 */ /* 0x040fe40007f9e0ff */
[C---:B------:R-:W-:Y:S02]  /*6bf0*/  IADD3 R57, P3, R20.reuse, 0xe000, RZ ;  /* 0x0000e00014397810 */ /* 0x040fe40007f7e0ff */
[C---:B------:R-:W-:Y:S01]  /*6c00*/  LOP3.LUT R7, R20.reuse, 0x380, RZ, 0xc0, !PT ;  /* 0x0000038014077812 */ /* 0x040fe200078ec0ff */
[----:B------:R-:W-:Y:S01]  /*6c10*/  @!P1 STG.E desc[UR40][R38.64], R44 ;  /* 0x0000002c26009986 */ /* 0x000fe2000c101928 */
[----:B------:R-:W-:-:S02]  /*6c20*/  IADD3 R10, P2, R20, 0xf000, RZ ;  /* 0x0000f000140a7810 */ /* 0x000fc40007f5e0ff */
[----:B------:R-:W-:Y:S01]  /*6c30*/  LOP3.LUT R36, R37, 0x380, RZ, 0xc0, !PT ;  /* 0x0000038025247812 */ /* 0x000fe200078ec0ff */
[----:B------:R0:W-:Y:S01]  /*6c40*/  @!P0 STG.E desc[UR40][R38.64+0x20], R45 ;  /* 0x0000202d26008986 */ /* 0x0001e2000c101928 */
[----:B------:R-:W-:Y:S01]  /*6c50*/  LOP3.LUT R76, R77, 0x380, RZ, 0xc0, !PT ;  /* 0x000003804d4c7812 */ /* 0x000fe200078ec0ff */
[----:B------:R-:W-:Y:S01]  /*6c60*/  UIMAD UR6, UR9, UR12, URZ ;  /* 0x0000000c090672a4 */ /* 0x000fe2000f8e023f */
[----:B------:R-:W-:Y:S01]  /*6c70*/  LOP3.LUT R68, R69, 0x380, RZ, 0xc0, !PT ;  /* 0x0000038045447812 */ /* 0x000fe200078ec0ff */
[----:B------:R-:W-:Y:S01]  /*6c80*/  IMAD.X R47, RZ, RZ, R21, P2 ;  /* 0x000000ffff2f7224 */ /* 0x000fe200010e0615 */
[----:B------:R-:W-:Y:S01]  /*6c90*/  LOP3.LUT R56, R57, 0x380, RZ, 0xc0, !PT ;  /* 0x0000038039387812 */ /* 0x000fe200078ec0ff */
[----:B------:R-:W5:Y:S01]  /*6ca0*/  LD.E.128 R12, desc[UR40][R12.64] ;  /* 0x000000280c0c7980 */ /* 0x000f62000c101d00 */
[----:B------:R-:W-:Y:S02]  /*6cb0*/  SHF.R.U64 R7, R7, 0x3, RZ ;  /* 0x0000000307077819 */ /* 0x000fe400000012ff */
[----:B------:R-:W-:Y:S01]  /*6cc0*/  LOP3.LUT R3, R10, 0x380, RZ, 0xc0, !PT ;  /* 0x000003800a037812 */ /* 0x000fe200078ec0ff */
[----:B------:R-:W5:Y:S01]  /*6cd0*/  LD.E.128 R64, desc[UR40][R64.64] ;  /* 0x0000002840407980 */ /* 0x000f62000c101d00 */
[----:B------:R-:W-:-:S02]  /*6ce0*/  SHF.R.U64 R36, R36, 0x3, RZ ;  /* 0x0000000324247819 */ /* 0x000fc400000012ff */
[----:B------:R-:W-:Y:S01]  /*6cf0*/  SHF.R.U64 R76, R76, 0x3, RZ ;  /* 0x000000034c4c7819 */ /* 0x000fe200000012ff */
[----:B------:R-:W5:Y:S01]  /*6d00*/  LD.E.128 R52, desc[UR40][R52.64] ;  /* 0x0000002834347980 */ /* 0x000f62000c101d00 */
[----:B------:R-:W-:Y:S02]  /*6d10*/  SHF.R.U64 R68, R68, 0x3, RZ ;  /* 0x0000000344447819 */ /* 0x000fe400000012ff */
[----:B------:R-:W-:Y:S01]  /*6d20*/  SHF.R.U64 R56, R56, 0x3, RZ ;  /* 0x0000000338387819 */ /* 0x000fe200000012ff */
[----:B------:R-:W5:Y:S01]  /*6d30*/  LD.E.128 R32, desc[UR40][R32.64] ;  /* 0x0000002820207980 */ /* 0x000f62000c101d00 */
[----:B------:R-:W-:Y:S02]  /*6d40*/  LOP3.LUT R20, R7, R20, RZ, 0x3c, !PT ;  /* 0x0000001407147212 */ /* 0x000fe400078e3cff */
[----:B------:R-:W-:Y:S01]  /*6d50*/  SHF.R.U64 R3, R3, 0x3, RZ ;  /* 0x0000000303037819 */ /* 0x000fe200000012ff */
[----:B------:R-:W-:Y:S01]  /*6d60*/  UIMAD UR6, UR4, UR13, UR6 ;  /* 0x0000000d040672a4 */ /* 0x000fe2000f8e0206 */
        /* <DEDUP_REMOVED lines=8> */
[----:B------:R-:W-:Y:S01]  /*6df0*/  LOP3.LUT R46, R3, R10, RZ, 0x3c, !PT ;  /* 0x0000000a032e7212 */ /* 0x000fe200078e3cff */
[----:B------:R1:W5:Y:S01]  /*6e00*/  LD.E.128 R28, desc[UR40][R20.64] ;  /* 0x00000028141c7980 */ /* 0x000362000c101d00 */
[----:B------:R-:W-:-:S03]  /*6e10*/  SHF.R.S32.HI R3, RZ, 0x1f, R2 ;  /* 0x0000001fff037819 */ /* 0x000fc60000011402 */
[----:B------:R-:W5:Y:S04]  /*6e20*/  LD.E.128 R8, desc[UR40][R8.64] ;  /* 0x0000002808087980 */ /* 0x000f68000c101d00 */
[----:B------:R-:W5:Y:S01]  /*6e30*/  LD.E.128 R4, desc[UR40][R4.64] ;  /* 0x0000002804047980 */ /* 0x000f62000c101d00 */
[----:B-1----:R-:W-:-:S03]  /*6e40*/  IMAD.U32 R21, RZ, RZ, UR12 ;  /* 0x0000000cff157e24 */ /* 0x002fc6000f8e00ff */
[----:B------:R-:W5:Y:S01]  /*6e50*/  LD.E.128 R24, desc[UR40][R24.64] ;  /* 0x0000002818187980 */ /* 0x000f62000c101d00 */
[----:B------:R-:W-:-:S03]  /*6e60*/  IMAD.WIDE.U32 R20, R21, UR4, R2 ;  /* 0x0000000415147c25 */ /* 0x000fc6000f8e0002 */
[----:B------:R-:W5:Y:S01]  /*6e70*/  LD.E.128 R72, desc[UR40][R72.64] ;  /* 0x0000002848487980 */ /* 0x000f62000c101d00 */
[----:B------:R-:W-:Y:S01]  /*6e80*/  VIADD R21, R21, UR6 ;  /* 0x0000000615157c36 */ /* 0x000fe20008000000 */
[----:B------:R-:W-:Y:S02]  /*6e90*/  ULDC.64 UR6, c[0x0][0xae0] ;  /* 0x0002b80000067ab9 */ /* 0x000fe40000000a00 */
[----:B------:R-:W5:Y:S04]  /*6ea0*/  LD.E.128 R60, desc[UR40][R60.64] ;  /* 0x000000283c3c7980 */ /* 0x000f68000c101d00 */
[----:B------:R-:W5:Y:S04]  /*6eb0*/  LD.E.128 R48, desc[UR40][R48.64] ;  /* 0x0000002830307980 */ /* 0x000f68000c101d00 */
[----:B0-----:R-:W5:Y:S04]  /*6ec0*/  LD.E.128 R36, desc[UR40][R36.64] ;  /* 0x0000002824247980 */ /* 0x001f68000c101d00 */
[----:B------:R-:W5:Y:S04]  /*6ed0*/  LD.E.128 R76, desc[UR40][R76.64] ;  /* 0x000000284c4c7980 */ /* 0x000f68000c101d00 */
[----:B------:R-:W5:Y:S04]  /*6ee0*/  LD.E.128 R68, desc[UR40][R68.64] ;  /* 0x0000002844447980 */ /* 0x000f68000c101d00 */
[----:B------:R-:W5:Y:S04]  /*6ef0*/  LD.E.128 R56, desc[UR40][R56.64] ;  /* 0x0000002838387980 */ /* 0x000f68000c101d00 */
[----:B------:R-:W5:Y:S01]  /*6f00*/  LD.E.128 R44, desc[UR40][R46.64] ;  /* 0x000000282e2c7980 */ /* 0x000f62000c101d00 */
[----:B------:R-:W-:Y:S01]  /*6f10*/  UIMAD UR4, UR11, UR6, URZ ;  /* 0x000000060b0472a4 */ /* 0x000fe2000f8e023f */
[----:B------:R-:W-:Y:S01]  /*6f20*/  @!PT LDS RZ, [RZ] ;  /* 0x00000000fffff984 */ /* 0x000fe20000000800 */
[----:B------:R-:W-:Y:S01]  /*6f30*/  @!PT LDS RZ, [RZ] ;  /* 0x00000000fffff984 */ /* 0x000fe20000000800 */
[----:B------:R-:W-:Y:S01]  /*6f40*/  @!PT LDS RZ, [RZ] ;  /* 0x00000000fffff984 */ /* 0x000fe20000000800 */
[----:B------:R-:W-:Y:S01]  /*6f50*/  @!PT LDS RZ, [RZ] ;  /* 0x00000000fffff984 */ /* 0x000fe20000000800 */
[----:B------:R0:W-:Y:S06]  /*6f60*/  MEMBAR.ALL.CTA ;  /* 0x0000000000007992 */ /* 0x0001ec0000008000 */
[----:B0-----:R-:W0:Y:S01]  /*6f70*/  FENCE.VIEW.ASYNC.S ;  /* 0x00000000000073c6 */ /* 0x001e220000000000 */
[----:B------:R-:W-:-:S02]  /*6f80*/  IMAD R40, R18, -0x80, R81 ;  /* 0xffffff8012287824 */ /* 0x000fc400078e0251 */
[----:B------:R-:W-:Y:S01]  /*6f90*/  IMAD.U32 R81, RZ, RZ, UR6 ;  /* 0x00000006ff517e24 */ /* 0x000fe2000f8e00ff */
[----:B------:R-:W-:-:S03]  /*6fa0*/  UIMAD UR4, UR44, UR7, UR4 ;  /* 0x000000072c0472a4 */ /* 0x000fc6000f8e0204 */
[----:B------:R-:W-:Y:S01]  /*6fb0*/  IMAD.WIDE.U32 R20, R81, UR44, R20 ;  /* 0x0000002c51147c25 */ /* 0x000fe2000f8e0014 */
[----:B------:R-:W-:Y:S01]  /*6fc0*/  ISETP.GE.AND P3, PT, R16, R40, PT ;  /* 0x000000281000720c */ /* 0x000fe20003f66270 */
[----:B------:R-:W-:Y:S02]  /*6fd0*/  ULDC.64 UR6, c[0x0][0xae8] ;  /* 0x0002ba0000067ab9 */ /* 0x000fe40000000a00 */
[----:B------:R-:W-:Y:S01]  /*6fe0*/  VIADD R21, R21, UR4 ;  /* 0x0000000415157c36 */ /* 0x000fe20008000000 */
[----:B------:R-:W-:Y:S01]  /*6ff0*/  UIMAD UR4, UR45, UR6, URZ ;  /* 0x000000062d0472a4 */ /* 0x000fe2000f8e023f */
[----:B------:R-:W-:Y:S02]  /*7000*/  VIADD R0, R0, 0x22820 ;  /* 0x0002282000007836 */ /* 0x000fe40000000000 */
[C---:B------:R-:W-:Y:S02]  /*7010*/  VIADD R3, R16.reuse, 0x20 ;  /* 0x0000002010037836 */ /* 0x040fe40000000000 */
[----:B------:R-:W-:-:S02]  /*7020*/  VIADD R17, R16, 0x60 ;  /* 0x0000006010117836 */ /* 0x000fc40000000000 */
[----:B------:R-:W-:Y:S01]  /*7030*/  IMAD.U32 R83, RZ, RZ, UR6 ;  /* 0x00000006ff537e24 */ /* 0x000fe2000f8e00ff */
[----:B------:R-:W-:Y:S01]  /*7040*/  UIMAD UR4, UR46, UR7, UR4 ;  /* 0x000000072e0472a4 */ /* 0x000fe2000f8e0204 */
[----:B------:R-:W-:Y:S02]  /*7050*/  PRMT R0, RZ, 0x654, R0 ;  /* 0x00000654ff007816 */ /* 0x000fe40000000000 */
[----:B------:R-:W-:Y:S01]  /*7060*/  IMAD.WIDE.U32 R82, R83, UR46, R20 ;  /* 0x0000002e53527c25 */ /* 0x000fe2000f8e0014 */
[-C--:B------:R-:W-:Y:S01]  /*7070*/  ISETP.GE.AND P0, PT, R3, R40.reuse, PT ;  /* 0x000000280300720c */ /* 0x080fe20003f06270 */
[----:B0-----:R0:W-:Y:S01]  /*7080*/  SYNCS.ARRIVE.TRANS64.RED.A1T0 RZ, [R0+URZ], RZ ;  /* 0x000000ff00ff79a7 */ /* 0x0011e2000810043f */
[-C--:B------:R-:W-:Y:S01]  /*7090*/  ISETP.GE.AND P2, PT, R17, R40.reuse, PT ;  /* 0x000000281100720c */ /* 0x080fe20003f46270 */
[----:B------:R-:W-:Y:S01]  /*70a0*/  VIADD R3, R16, 0x40 ;  /* 0x0000004010037836 */ /* 0x000fe20000000000 */
[--C-:B------:R-:W-:Y:S01]  /*70b0*/  SHF.R.S32.HI R17, RZ, 0x1f, R16.reuse ;  /* 0x0000001fff117819 */ /* 0x100fe20000011410 */
[----:B------:R-:W-:Y:S01]  /*70c0*/  VIADD R87, R83, UR4 ;  /* 0x0000000453577c36 */ /* 0x000fe20008000000 */
[----:B------:R-:W-:Y:S02]  /*70d0*/  BSSY B1, `(.L_x_266) ;  /* 0x000001a000017945 */ /* 0x000fe40003800000 */
[----:B------:R-:W-:Y:S01]  /*70e0*/  ISETP.GE.AND P1, PT, R3, R40, PT ;  /* 0x000000280300720c */ /* 0x000fe20003f26270 */
[----:B------:R-:W-:Y:S01]  /*70f0*/  IMAD.WIDE R80, R18, 0x80, R16 ;  /* 0x0000008012507825 */ /* 0x000fe200078e0210 */
[----:B0-----:R-:W-:Y:S11]  /*7100*/  @P3 BRA `(.L_x_267) ;  /* 0x0000000000583947 */ /* 0x001ff60003800000 */
[----:B------:R-:W-:Y:S01]  /*7110*/  ULDC.64 UR6, c[0x0][0xad8] ;  /* 0x0002b60000067ab9 */ /* 0x000fe20000000a00 */
[----:B------:R-:W-:Y:S01]  /*7120*/  IMAD.MOV.U32 R20, RZ, RZ, R82 ;  /* 0x000000ffff147224 */ /* 0x000fe200078e0052 */
[----:B------:R-:W-:Y:S01]  /*7130*/  ULDC UR4, c[0x0][0xa8c] ;  /* 0x0002a30000047ab9 */ /* 0x000fe20000000800 */
[----:B------:R-:W-:Y:S01]  /*7140*/  IMAD R3, R81, UR6, RZ ;  /* 0x0000000651037c24 */ /* 0x000fe2000f8e02ff */
[C---:B------:R-:W-:Y:S01]  /*7150*/  ISETP.GE.AND P4, PT, R2.reuse, UR4, PT ;  /* 0x0000000402007c0c */ /* 0x040fe2000bf86270 */
[----:B------:R-:W-:Y:S02]  /*7160*/  IMAD.MOV.U32 R21, RZ, RZ, R87 ;  /* 0x000000ffff157224 */ /* 0x000fe400078e0057 */
[----:B------:R-:W-:Y:S02]  /*7170*/  VIADD R0, R2, 0x40 ;  /* 0x0000004002007836 */ /* 0x000fe40000000000 */
[----:B------:R-:W-:-:S03]  /*7180*/  IMAD.WIDE.U32 R20, R80, UR6, R20 ;  /* 0x0000000650147c25 */ /* 0x000fc6000f8e0014 */
[----:B------:R-:W-:Y:S01]  /*7190*/  ISETP.GE.AND P3, PT, R0, UR4, PT ;  /* 0x0000000400007c0c */ /* 0x000fe2000bf66270 */
[----:B------:R-:W-:Y:S01]  /*71a0*/  IMAD R3, R80, UR7, R3 ;  /* 0x0000000750037c24 */ /* 0x000fe2000f8e0203 */
[----:B------:R-:W-:Y:S01]  /*71b0*/  ULDC.64 UR6, c[0x0][0xa80] ;  /* 0x0002a00000067ab9 */ /* 0x000fe20000000a00 */
[----:B------:R-:W-:Y:S01]  /*71c0*/  VIADD R0, R2, 0x80 ;  /* 0x0000008002007836 */ /* 0x000fe20000000000 */
[----:B------:R-:W-:Y:S01]  /*71d0*/  LEA R84, P6, R20, UR6, 0x1 ;  /* 0x0000000614547c11 */ /* 0x000fe2000f8c08ff */
[----:B------:R-:W-:Y:S02]  /*71e0*/  IMAD.IADD R3, R21, 0x1, R3 ;  /* 0x0000000115037824 */ /* 0x000fe400078e0203 */
[----:B------:R-:W-:Y:S01]  /*71f0*/  VIADD R18, R2, 0xc0 ;  /* 0x000000c002127836 */ /* 0x000fe20000000000 */
[----:B------:R-:W-:Y:S02]  /*7200*/  ISETP.GE.AND P5, PT, R0, UR4, PT ;  /* 0x0000000400007c0c */ /* 0x000fe4000bfa6270 */
[----:B------:R-:W-:-:S02]  /*7210*/  LEA.HI.X R85, R20, UR7, R3, 0x1, P6 ;  /* 0x0000000714557c11 */ /* 0x000fc4000b0f0c03 */
[----:B------:R-:W-:-:S03]  /*7220*/  ISETP.GE.AND P6, PT, R18, UR4, PT ;  /* 0x0000000412007c0c */ /* 0x000fc6000bfc6270 */
[----:B-----5:R0:W-:Y:S04]  /*7230*/  @!P4 STG.E.128 desc[UR40][R84.64], R28 ;  /* 0x0000001c5400c986 */ /* 0x0201e8000c101d28 */
[----:B------:R0:W-:Y:S04]  /*7240*/  @!P3 STG.E.128 desc[UR40][R84.64+0x80], R64 ;  /* 0x000080405400b986 */ /* 0x0001e8000c101d28 */
[----:B------:R0:W-:Y:S04]  /*7250*/  @!P5 STG.E.128 desc[UR40][R84.64+0x100], R72 ;  /* 0x000100485400d986 */ /* 0x0001e8000c101d28 */
[----:B------:R0:W-:Y:S02]  /*7260*/  @!P6 STG.E.128 desc[UR40][R84.64+0x180], R76 ;  /* 0x0001804c5400e986 */ /* 0x0001e4000c101d28 */
.L_x_267:
[----:B------:R-:W-:Y:S05]  /*7270*/  BSYNC B1 ;  /* 0x0000000000017941 */ /* 0x000fea0003800000 */
.L_x_266:
[----:B------:R-:W-:Y:S04]  /*7280*/  BSSY B1, `(.L_x_268) ;  /* 0x000001a000017945 */ /* 0x000fe80003800000 */
[----:B------:R-:W-:Y:S05]  /*7290*/  @P0 BRA `(.L_x_269) ;  /* 0x0000000000600947 */ /* 0x000fea0003800000 */
[----:B------:R-:W-:Y:S01]  /*72a0*/  IADD3 R3, P0, R80, 0x20, RZ ;  /* 0x0000002050037810 */ /* 0x000fe20007f1e0ff */
[C---:B------:R-:W-:Y:S01]  /*72b0*/  VIADD R20, R2.reuse, 0x80 ;  /* 0x0000008002147836 */ /* 0x040fe20000000000 */
[----:B------:R-:W-:Y:S01]  /*72c0*/  ULDC UR4, c[0x0][0xa8c] ;  /* 0x0002a30000047ab9 */ /* 0x000fe20000000800 */
[----:B------:R-:W-:Y:S01]  /*72d0*/  VIADD R18, R2, 0x40 ;  /* 0x0000004002127836 */ /* 0x000fe20000000000 */
[----:B------:R-:W-:Y:S01]  /*72e0*/  ULDC.64 UR6, c[0x0][0xad8] ;  /* 0x0002b60000067ab9 */ /* 0x000fe20000000a00 */
[----:B------:R-:W-:Y:S01]  /*72f0*/  IMAD.X R0, RZ, RZ, R81, P0 ;  /* 0x000000ffff007224 */ /* 0x000fe200000e0651 */
[----:B------:R-:W-:Y:S01]  /*7300*/  ISETP.GE.AND P5, PT, R20, UR4, PT ;  /* 0x0000000414007c0c */ /* 0x000fe2000bfa6270 */
[----:B------:R-:W-:Y:S01]  /*7310*/  IMAD.MOV.U32 R20, RZ, RZ, R82 ;  /* 0x000000ffff147224 */ /* 0x000fe200078e0052 */
[----:B------:R-:W-:Y:S01]  /*7320*/  ISETP.GE.AND P4, PT, R18, UR4, PT ;  /* 0x0000000412007c0c */ /* 0x000fe2000bf86270 */
[----:B------:R-:W-:Y:S01]  /*7330*/  IMAD.MOV.U32 R21, RZ, RZ, R87 ;  /* 0x000000ffff157224 */ /* 0x000fe200078e0057 */
[----:B------:R-:W-:Y:S01]  /*7340*/  ISETP.GE.AND P3, PT, R2, UR4, PT ;  /* 0x0000000402007c0c */ /* 0x000fe2000bf66270 */
[----:B------:R-:W-:-:S02]  /*7350*/  IMAD R0, R0, UR6, RZ ;  /* 0x0000000600007c24 */ /* 0x000fc4000f8e02ff */
[----:B------:R-:W-:Y:S02]  /*7360*/  VIADD R18, R2, 0xc0 ;  /* 0x000000c002127836 */ /* 0x000fe40000000000 */
[----:B------:R-:W-:-:S03]  /*7370*/  IMAD.WIDE.U32 R20, R3, UR6, R20 ;  /* 0x0000000603147c25 */ /* 0x000fc6000f8e0014 */
[----:B------:R-:W-:Y:S01]  /*7380*/  ISETP.GE.AND P6, PT, R18, UR4, PT ;  /* 0x0000000412007c0c */ /* 0x000fe2000bfc6270 */
[----:B------:R-:W-:Y:S01]  /*7390*/  IMAD R3, R3, UR7, R0 ;  /* 0x0000000703037c24 */ /* 0x000fe2000f8e0200 */
[----:B------:R-:W-:Y:S02]  /*73a0*/  ULDC.64 UR6, c[0x0][0xa80] ;  /* 0x0002a00000067ab9 */ /* 0x000fe40000000a00 */
[----:B0----5:R-:W-:Y:S01]  /*73b0*/  LEA R28, P0, R20, UR6, 0x1 ;  /* 0x00000006141c7c11 */ /* 0x021fe2000f8008ff */
[----:B------:R-:W-:-:S05]  /*73c0*/  IMAD.IADD R3, R21, 0x1, R3 ;  /* 0x0000000115037824 */ /* 0x000fca00078e0203 */
[----:B------:R-:W-:-:S05]  /*73d0*/  LEA.HI.X R29, R20, UR7, R3, 0x1, P0 ;  /* 0x00000007141d7c11 */ /* 0x000fca00080f0c03 */
[----:B------:R1:W-:Y:S04]  /*73e0*/  @!P3 STG.E.128 desc[UR40][R28.64], R12 ;  /* 0x0000000c1c00b986 */ /* 0x0003e8000c101d28 */
[----:B------:R1:W-:Y:S04]  /*73f0*/  @!P4 STG.E.128 desc[UR40][R28.64+0x80], R52 ;  /* 0x000080341c00c986 */ /* 0x0003e8000c101d28 */
[----:B------:R1:W-:Y:S04]  /*7400*/  @!P5 STG.E.128 desc[UR40][R28.64+0x100], R60 ;  /* 0x0001003c1c00d986 */ /* 0x0003e8000c101d28 */
[----:B------:R1:W-:Y:S02]  /*7410*/  @!P6 STG.E.128 desc[UR40][R28.64+0x180], R68 ;  /* 0x000180441c00e986 */ /* 0x0003e4000c101d28 */
.L_x_269:
[----:B------:R-:W-:Y:S05]  /*7420*/  BSYNC B1 ;  /* 0x0000000000017941 */ /* 0x000fea0003800000 */
.L_x_268:
[----:B------:R-:W-:Y:S04]  /*7430*/  BSSY B1, `(.L_x_270) ;  /* 0x000001a000017945 */ /* 0x000fe80003800000 */
[----:B------:R-:W-:Y:S05]  /*7440*/  @P1 BRA `(.L_x_271) ;  /* 0x0000000000601947 */ /* 0x000fea0003800000 */
[----:B------:R-:W-:Y:S01]  /*7450*/  IADD3 R3, P0, R80, 0x40, RZ ;  /* 0x0000004050037810 */ /* 0x000fe20007f1e0ff */
[C---:B-1---5:R-:W-:Y:S01]  /*7460*/  VIADD R12, R2.reuse, 0x40 ;  /* 0x00000040020c7836 */ /* 0x062fe20000000000 */
        /* <DEDUP_REMOVED lines=15> */
[----:B------:R-:W-:Y:S01]  /*7560*/  LEA R14, P0, R12, UR6, 0x1 ;  /* 0x000000060c0e7c11 */ /* 0x000fe2000f8008ff */
[----:B------:R-:W-:-:S05]  /*7570*/  IMAD.IADD R3, R13, 0x1, R3 ;  /* 0x000000010d037824 */ /* 0x000fca00078e0203 */
[----:B------:R-:W-:-:S05]  /*7580*/  LEA.HI.X R15, R12, UR7, R3, 0x1, P0 ;  /* 0x000000070c0f7c11 */ /* 0x000fca00080f0c03 */
[----:B------:R2:W-:Y:S04]  /*7590*/  @!P1 STG.E.128 desc[UR40][R14.64], R8 ;  /* 0x000000080e009986 */ /* 0x0005e8000c101d28 */
[----:B------:R2:W-:Y:S04]  /*75a0*/  @!P3 STG.E.128 desc[UR40][R14.64+0x80], R32 ;  /* 0x000080200e00b986 */ /* 0x0005e8000c101d28 */
[----:B------:R2:W-:Y:S04]  /*75b0*/  @!P4 STG.E.128 desc[UR40][R14.64+0x100], R48 ;  /* 0x000100300e00c986 */ /* 0x0005e8000c101d28 */
[----:B------:R2:W-:Y:S02]  /*75c0*/  @!P5 STG.E.128 desc[UR40][R14.64+0x180], R56 ;  /* 0x000180380e00d986 */ /* 0x0005e4000c101d28 */
.L_x_271:
[----:B------:R-:W-:Y:S05]  /*75d0*/  BSYNC B1 ;  /* 0x0000000000017941 */ /* 0x000fea0003800000 */
.L_x_270:
[----:B------:R-:W-:Y:S05]  /*75e0*/  @P2 BRA `(.L_x_272) ;  /* 0x0000000c006c2947 */ /* 0x000fea0003800000 */
[----:B------:R-:W-:Y:S01]  /*75f0*/  IADD3 R3, P0, R80, 0x60, RZ ;  /* 0x0000006050037810 */ /* 0x000fe20007f1e0ff */
[C---:B------:R-:W-:Y:S01]  /*7600*/  VIADD R0, R2.reuse, 0x40 ;  /* 0x0000004002007836 */ /* 0x040fe20000000000 */
[----:B------:R-:W-:Y:S01]  /*7610*/  ULDC UR4, c[0x0][0xa8c] ;  /* 0x0002a30000047ab9 */ /* 0x000fe20000000800 */
[----:B------:R-:W-:Y:S01]  /*7620*/  ULDC.64 UR6, c[0x0][0xad8] ;  /* 0x0002b60000067ab9 */ /* 0x000fe20000000a00 */
[----:B--2--5:R-:W-:Y:S01]  /*7630*/  IMAD.MOV.U32 R8, RZ, RZ, R82 ;  /* 0x000000ffff087224 */ /* 0x024fe200078e0052 */
[----:B------:R-:W-:Y:S01]  /*7640*/  ISETP.GE.AND P1, PT, R2, UR4, PT ;  /* 0x0000000402007c0c */ /* 0x000fe2000bf26270 */
[----:B------:R-:W-:Y:S01]  /*7650*/  IMAD.X R80, RZ, RZ, R81, P0 ;  /* 0x000000ffff507224 */ /* 0x000fe200000e0651 */
[----:B------:R-:W-:Y:S01]  /*7660*/  ISETP.GE.AND P2, PT, R0, UR4, PT ;  /* 0x0000000400007c0c */ /* 0x000fe2000bf46270 */
[----:B------:R-:W-:Y:S02]  /*7670*/  IMAD.MOV.U32 R9, RZ, RZ, R87 ;  /* 0x000000ffff097224 */ /* 0x000fe400078e0057 */
[----:B------:R-:W-:-:S02]  /*7680*/  IMAD R80, R80, UR6, RZ ;  /* 0x0000000650507c24 */ /* 0x000fc4000f8e02ff */
[----:B------:R-:W-:Y:S02]  /*7690*/  VIADD R0, R2, 0x80 ;  /* 0x0000008002007836 */ /* 0x000fe40000000000 */
[----:B------:R-:W-:-:S03]  /*76a0*/  IMAD.WIDE.U32 R8, R3, UR6, R8 ;  /* 0x0000000603087c25 */ /* 0x000fc6000f8e0008 */
[----:B------:R-:W-:Y:S01]  /*76b0*/  ISETP.GE.AND P3, PT, R0, UR4, PT ;  /* 0x0000000400007c0c */ /* 0x000fe2000bf66270 */
[----:B------:R-:W-:Y:S01]  /*76c0*/  IMAD R3, R3, UR7, R80 ;  /* 0x0000000703037c24 */ /* 0x000fe2000f8e0250 */
[----:B------:R-:W-:Y:S01]  /*76d0*/  ULDC.64 UR6, c[0x0][0xa80] ;  /* 0x0002a00000067ab9 */ /* 0x000fe20000000a00 */
[----:B------:R-:W-:Y:S01]  /*76e0*/  VIADD R0, R2, 0xc0 ;  /* 0x000000c002007836 */ /* 0x000fe20000000000 */
[----:B------:R-:W-:Y:S01]  /*76f0*/  LEA R10, P0, R8, UR6, 0x1 ;  /* 0x00000006080a7c11 */ /* 0x000fe2000f8008ff */
[----:B------:R-:W-:-:S05]  /*7700*/  IMAD.IADD R3, R9, 0x1, R3 ;  /* 0x0000000109037824 */ /* 0x000fca00078e0203 */
[----:B------:R-:W-:Y:S02]  /*7710*/  LEA.HI.X R11, R8, UR7, R3, 0x1, P0 ;  /* 0x00000007080b7c11 */ /* 0x000fe400080f0c03 */
[----:B------:R-:W-:-:S03]  /*7720*/  ISETP.GE.AND P0, PT, R0, UR4, PT ;  /* 0x0000000400007c0c */ /* 0x000fc6000bf06270 */
[----:B------:R4:W-:Y:S04]  /*7730*/  @!P1 STG.E.128 desc[UR40][R10.64], R4 ;  /* 0x000000040a009986 */ /* 0x0009e8000c101d28 */
[----:B------:R4:W-:Y:S04]  /*7740*/  @!P2 STG.E.128 desc[UR40][R10.64+0x80], R24 ;  /* 0x000080180a00a986 */ /* 0x0009e8000c101d28 */
[----:B------:R4:W-:Y:S02]  /*7750*/  @!P3 STG.E.128 desc[UR40][R10.64+0x100], R36 ;  /* 0x000100240a00b986 */ /* 0x0009e4000c101d28 */
[----:B------:R-:W-:Y:S05]  /*7760*/  @P0 BRA `(.L_x_272) ;  /* 0x0000000c000c0947 */ /* 0x000fea0003800000 */
[----:B------:R2:W-:Y:S01]  /*7770*/  STG.E.128 desc[UR40][R10.64+0x180], R44 ;  /* 0x0001802c0a007986 */ /* 0x0005e2000c101d28 */
[----:B------:R-:W-:Y:S05]  /*7780*/  BRA `(.L_x_272) ;  /* 0x0000000c00047947 */ /* 0x000fea0003800000 */
.L_x_264:
[----:B------:R-:W-:Y:S01]  /*7790*/  USHF.L.U32 UR8, UR46, 0x2, URZ ;  /* 0x000000022e087899 */ /* 0x000fe2000800063f */
[----:B------:R-:W-:Y:S01]  /*77a0*/  ULDC.64 UR6, c[0x0][0xbd8] ;  /* 0x0002f60000067ab9 */ /* 0x000fe20000000a00 */
[----:B------:R-:W-:Y:S01]  /*77b0*/  USHF.L.U64.HI UR9, UR46, 0x2, UR45 ;  /* 0x000000022e097899 */ /* 0x000fe2000801022d */
[----:B------:R-:W-:Y:S01]  /*77c0*/  IMAD.MOV.U32 R11, RZ, RZ, RZ ;  /* 0x000000ffff0b7224 */ /* 0x000fe200078e00ff */
[----:B------:R-:W-:Y:S02]  /*77d0*/  UIADD3 UR4, UP1, UR8, UR6, URZ ;  /* 0x0000000608047290 */ /* 0x000fe4000ff3e03f */
[----:B------:R-:W-:Y:S02]  /*77e0*/  UISETP.NE.U32.AND UP0, UPT, UR6, URZ, UPT ;  /* 0x0000003f0600728c */ /* 0x000fe4000bf05070 */
[----:B------:R-:W-:Y:S02]  /*77f0*/  UIADD3.X UR6, UR9, UR7, URZ, UP1, !UPT ;  /* 0x0000000709067290 */ /* 0x000fe40008ffe43f */
[----:B------:R-:W-:Y:S01]  /*7800*/  UISETP.NE.AND.EX UP0, UPT, UR7, URZ, UPT, UP0 ;  /* 0x0000003f0700728c */ /* 0x000fe2000bf05300 */
[----:B------:R-:W0:Y:S01]  /*7810*/  LDC R9, c[0x0][0xa88] ;  /* 0x0002a200ff097b82 */ /* 0x000e220000000800 */
[----:B------:R-:W-:-:S02]  /*7820*/  IMAD.U32 R4, RZ, RZ, UR4 ;  /* 0x00000004ff047e24 */ /* 0x000fc4000f8e00ff */
[----:B------:R-:W-:Y:S01]  /*7830*/  IMAD.U32 R5, RZ, RZ, UR6 ;  /* 0x00000006ff057e24 */ /* 0x000fe2000f8e00ff */
[----:B------:R-:W-:Y:S01]  /*7840*/  ULDC.64 UR6, c[0x0][0xbe0] ;  /* 0x0002f80000067ab9 */ /* 0x000fe20000000a00 */
[----:B------:R-:W-:Y:S01]  /*7850*/  PLOP3.LUT P1, PT, PT, PT, UP0, 0x80, 0x0 ;  /* 0x000000000000781c */ /* 0x000fe20003f2f008 */
[----:B------:R-:W-:-:S04]  /*7860*/  UISETP.NE.U32.AND UP1, UPT, UR6, URZ, UPT ;  /* 0x0000003f0600728c */ /* 0x000fc8000bf25070 */
[----:B------:R-:W-:-:S06]  /*7870*/  UISETP.NE.AND.EX UP1, UPT, UR7, URZ, UPT, UP1 ;  /* 0x0000003f0700728c */ /* 0x000fcc000bf25310 */
[----:B------:R-:W-:Y:S02]  /*7880*/  PLOP3.LUT P2, PT, PT, PT, UP1, 0x80, 0x0 ;  /* 0x000000000000781c */ /* 0x000fe40003f4f018 */
[----:B------:R1:W5:Y:S03]  /*7890*/  @P1 LDG.E R11, desc[UR40][R4.64] ;  /* 0x00000028040b1981 */ /* 0x000366000c1e1900 */
[----:B------:R-:W-:-:S04]  /*78a0*/  @UP1 UIADD3 UR6, UP2, UR8, UR6, URZ ;  /* 0x0000000608061290 */ /* 0x000fc8000ff5e03f */
[----:B------:R-:W-:Y:S02]  /*78b0*/  @UP1 UIADD3.X UR7, UR9, UR7, URZ, UP2, !UPT ;  /* 0x0000000709071290 */ /* 0x000fe400097fe43f */
[----:B------:R-:W-:-:S04]  /*78c0*/  IMAD.U32 R6, RZ, RZ, UR6 ;  /* 0x00000006ff067e24 */ /* 0x000fc8000f8e00ff */
[----:B------:R-:W-:-:S05]  /*78d0*/  IMAD.U32 R7, RZ, RZ, UR7 ;  /* 0x00000007ff077e24 */ /* 0x000fca000f8e00ff */
[----:B0-----:R1:W5:Y:S01]  /*78e0*/  @P2 LDG.E R9, desc[UR40][R6.64] ;  /* 0x0000002806092981 */ /* 0x001362000c1e1900 */
[----:B------:R-:W-:Y:S01]  /*78f0*/  ISETP.GE.AND P0, PT, R203, 0x80, PT ;  /* 0x00000080cb00780c */ /* 0x000fe20003f06270 */
[----:B------:R-:W-:-:S12]  /*7900*/  @P2 BRA `(.L_x_273) ;  /* 0x0000000000102947 */ /* 0x000fd80003800000 */
[----:B------:R-:W-:Y:S05]  /*7910*/  @!P1 BRA `(.L_x_273) ;  /* 0x00000000000c9947 */ /* 0x000fea0003800000 */
[----:B------:R-:W2:Y:S04]  /*7920*/  LDG.E R0, desc[UR40][R4.64] ;  /* 0x0000002804007981 */ /* 0x000ea8000c1e1900 */
[----:B-----5:R-:W2:Y:S02]  /*7930*/  LDG.E R9, desc[UR40][R4.64+0x4] ;  /* 0x0000042804097981 */ /* 0x020ea4000c1e1900 */
[----:B--2---:R-:W-:-:S07]  /*7940*/  IMAD.IADD R9, R9, 0x1, -R0 ;  /* 0x0000000109097824 */ /* 0x004fce00078e0a00 */
.L_x_273:
[----:B------:R-:W-:Y:S01]  /*7950*/  USHF.R.S32.HI UR7, URZ, 0x1f, UR44 ;  /* 0x0000001f3f077899 */ /* 0x000fe2000801142c */
[----:B------:R-:W-:Y:S01]  /*7960*/  BSSY B1, `(.L_x_274) ;  /* 0x000001e000017945 */ /* 0x000fe20003800000 */
[----:B------:R-:W-:Y:S01]  /*7970*/  USEL UR46, UR46, URZ, !UP0 ;  /* 0x0000003f2e2e7287 */ /* 0x000fe2000c000000 */
[----:B------:R-:W-:Y:S01]  /*7980*/  SHF.R.S32.HI R13, RZ, 0x1f, R2 ;  /* 0x0000001fff0d7819 */ /* 0x000fe20000011402 */
[----:B------:R-:W-:Y:S01]  /*7990*/  USEL UR45, UR45, URZ, !UP0 ;  /* 0x0000003f2d2d7287 */ /* 0x000fe2000c000000 */
[----:B-----5:R-:W-:Y:S01]  /*79a0*/  SHF.R.S32.HI R8, RZ, 0x1f, R11 ;  /* 0x0000001fff087819 */ /* 0x020fe2000001140b */
[----:B------:R-:W-:Y:S10]  /*79b0*/  @P0 BRA `(.L_x_275) ;  /* 0x0000000000600947 */ /* 0x000ff40003800000 */
[----:B------:R-:W0:Y:S02]  /*79c0*/  S2R R0, SR_TID.X ;  /* 0x0000000000007919 */ /* 0x000e240000002100 */
[----:B0-----:R-:W-:-:S04]  /*79d0*/  IMAD R0, R18, 0x80, R0 ;  /* 0x0000008012007824 */ /* 0x001fc800078e0200 */
[----:B------:R-:W-:-:S05]  /*79e0*/  VIADD R0, R0, 0xffffff80 ;  /* 0xffffff8000007836 */ /* 0x000fca0000000000 */
[----:B------:R-:W-:-:S13]  /*79f0*/  ISETP.GE.AND P0, PT, R0, R9, PT ;  /* 0x000000090000720c */ /* 0x000fda0003f06270 */
[----:B------:R-:W-:Y:S05]  /*7a00*/  @P0 BRA `(.L_x_275) ;  /* 0x00000000004c0947 */ /* 0x000fea0003800000 */
[C---:B-1----:R-:W-:Y:S01]  /*7a10*/  IADD3 R4, P0, R0.reuse, R11, RZ ;  /* 0x0000000b00047210 */ /* 0x042fe20007f1e0ff */
[----:B------:R-:W-:Y:S02]  /*7a20*/  ULDC.64 UR8, c[0x0][0xb70] ;  /* 0x0002dc0000087ab9 */ /* 0x000fe40000000a00 */
[----:B------:R-:W-:Y:S01]  /*7a30*/  UIMAD UR4, UR7, UR8, URZ ;  /* 0x00000008070472a4 */ /* 0x000fe2000f8e023f */
[----:B------:R-:W-:Y:S01]  /*7a40*/  LEA.HI.X.SX32 R5, R0, R8, 0x1, P0 ;  /* 0x0000000800057211 */ /* 0x000fe200000f0eff */
[----:B------:R-:W-:Y:S02]  /*7a50*/  IMAD.U32 R3, RZ, RZ, UR8 ;  /* 0x00000008ff037e24 */ /* 0x000fe4000f8e00ff */
[----:B------:R-:W-:Y:S02]  /*7a60*/  UIMAD UR4, UR44, UR9, UR4 ;  /* 0x000000092c0472a4 */ /* 0x000fe4000f8e0204 */
[----:B------:R-:W-:Y:S01]  /*7a70*/  IMAD.WIDE.U32 R4, R3, UR44, R4 ;  /* 0x0000002c03047c25 */ /* 0x000fe2000f8e0004 */
[----:B------:R-:W-:-:S02]  /*7a80*/  ULDC.64 UR8, c[0x0][0xb78] ;  /* 0x0002de0000087ab9 */ /* 0x000fc40000000a00 */
[----:B------:R-:W-:Y:S01]  /*7a90*/  UIMAD UR6, UR45, UR8, URZ ;  /* 0x000000082d0672a4 */ /* 0x000fe2000f8e023f */
[----:B------:R-:W-:Y:S02]  /*7aa0*/  VIADD R5, R5, UR4 ;  /* 0x0000000405057c36 */ /* 0x000fe40008000000 */
[----:B------:R-:W-:Y:S01]  /*7ab0*/  IMAD.U32 R3, RZ, RZ, UR8 ;  /* 0x00000008ff037e24 */ /* 0x000fe2000f8e00ff */
[----:B------:R-:W-:-:S03]  /*7ac0*/  UIMAD UR6, UR46, UR9, UR6 ;  /* 0x000000092e0672a4 */ /* 0x000fc6000f8e0206 */
[----:B------:R-:W-:Y:S01]  /*7ad0*/  IMAD.WIDE.U32 R4, R3, UR46, R4 ;  /* 0x0000002e03047c25 */ /* 0x000fe2000f8e0004 */
[----:B------:R-:W-:-:S03]  /*7ae0*/  ULDC.64 UR8, c[0x0][0xb40] ;  /* 0x0002d00000087ab9 */ /* 0x000fc60000000a00 */
[----:B------:R-:W-:Y:S01]  /*7af0*/  VIADD R3, R5, UR6 ;  /* 0x0000000605037c36 */ /* 0x000fe20008000000 */
[----:B------:R-:W-:-:S04]  /*7b00*/  LEA R6, P0, R4, UR8, 0x2 ;  /* 0x0000000804067c11 */ /* 0x000fc8000f8010ff */
[----:B------:R-:W-:Y:S01]  /*7b10*/  LEA.HI.X R7, R4, UR9, R3, 0x2, P0 ;  /* 0x0000000904077c11 */ /* 0x000fe200080f1403 */
[----:B------:R-:W-:-:S05]  /*7b20*/  IMAD.MOV.U32 R3, RZ, RZ, -0x800000 ;  /* 0xff800000ff037424 */ /* 0x000fca00078e00ff */
[----:B------:R0:W-:Y:S03]  /*7b30*/  STG.E desc[UR40][R6.64], R3 ;  /* 0x0000000306007986 */ /* 0x0001e6000c101928 */
.L_x_275:
[----:B------:R-:W-:Y:S05]  /*7b40*/  BSYNC B1 ;  /* 0x0000000000017941 */ /* 0x000fea0003800000 */
.L_x_274:
[----:B------:R-:W-:Y:S01]  /*7b50*/  ULDC.64 UR8, c[0x0][0xaa0] ;  /* 0x0002a80000087ab9 */ /* 0x000fe20000000a00 */
[----:B0-----:R-:W-:Y:S01]  /*7b60*/  IMAD.MOV.U32 R3, RZ, RZ, R13 ;  /* 0x000000ffff037224 */ /* 0x001fe200078e000d */
[----:B------:R-:W-:Y:S01]  /*7b70*/  BSSY B1, `(.L_x_276) ;  /* 0x0000032000017945 */ /* 0x000fe20003800000 */
[----:B------:R-:W-:Y:S02]  /*7b80*/  IMAD R0, R8, UR8, RZ ;  /* 0x0000000808007c24 */ /* 0x000fe4000f8e02ff */
[----:B-1----:R-:W-:-:S04]  /*7b90*/  IMAD.WIDE.U32 R4, R11, UR8, R2 ;  /* 0x000000080b047c25 */ /* 0x002fc8000f8e0002 */
[----:B------:R-:W-:Y:S01]  /*7ba0*/  IMAD R11, R11, UR9, R0 ;  /* 0x000000090b0b7c24 */ /* 0x000fe2000f8e0200 */
[----:B------:R-:W-:Y:S01]  /*7bb0*/  ULDC.64 UR8, c[0x0][0xae0] ;  /* 0x0002b80000087ab9 */ /* 0x000fe20000000a00 */
[----:B------:R-:W-:Y:S01]  /*7bc0*/  VIADD R6, R16, 0x40 ;  /* 0x0000004010067836 */ /* 0x000fe20000000000 */
[----:B------:R-:W-:Y:S01]  /*7bd0*/  UIMAD UR4, UR7, UR8, URZ ;  /* 0x00000008070472a4 */ /* 0x000fe2000f8e023f */
[----:B------:R-:W-:Y:S02]  /*7be0*/  IMAD.IADD R5, R5, 0x1, R11 ;  /* 0x0000000105057824 */ /* 0x000fe400078e020b */
[----:B------:R-:W-:Y:S01]  /*7bf0*/  IMAD.U32 R3, RZ, RZ, UR8 ;  /* 0x00000008ff037e24 */ /* 0x000fe2000f8e00ff */
[----:B------:R-:W-:Y:S01]  /*7c00*/  UIMAD UR4, UR44, UR9, UR4 ;  /* 0x000000092c0472a4 */ /* 0x000fe2000f8e0204 */
[----:B------:R-:W-:Y:S01]  /*7c10*/  IMAD R11, R18, -0x80, R9 ;  /* 0xffffff80120b7824 */ /* 0x000fe200078e0209 */
[----:B------:R-:W-:Y:S01]  /*7c20*/  ULDC.64 UR6, c[0x0][0xae8] ;  /* 0x0002ba0000067ab9 */ /* 0x000fe20000000a00 */
[----:B------:R-:W-:Y:S01]  /*7c30*/  IMAD.WIDE.U32 R4, R3, UR44, R4 ;  /* 0x0000002c03047c25 */ /* 0x000fe2000f8e0004 */
[----:B------:R-:W-:-:S02]  /*7c40*/  SHF.R.S32.HI R9, RZ, 0x1f, R16 ;  /* 0x0000001fff097819 */ /* 0x000fc40000011410 */
[-C--:B------:R-:W-:Y:S01]  /*7c50*/  ISETP.GE.AND P2, PT, R16, R11.reuse, PT ;  /* 0x0000000b1000720c */ /* 0x080fe20003f46270 */
[----:B------:R-:W-:Y:S01]  /*7c60*/  VIADD R5, R5, UR4 ;  /* 0x0000000405057c36 */ /* 0x000fe20008000000 */
[----:B------:R-:W-:Y:S02]  /*7c70*/  UIMAD UR4, UR45, UR6, URZ ;  /* 0x000000062d0472a4 */ /* 0x000fe4000f8e023f */
[----:B------:R-:W-:Y:S01]  /*7c80*/  IMAD.U32 R7, RZ, RZ, UR6 ;  /* 0x00000006ff077e24 */ /* 0x000fe2000f8e00ff */
[-C--:B------:R-:W-:Y:S01]  /*7c90*/  ISETP.GE.AND P0, PT, R6, R11.reuse, PT ;  /* 0x0000000b0600720c */ /* 0x080fe20003f06270 */
[----:B------:R-:W-:Y:S01]  /*7ca0*/  VIADD R0, R16, 0x20 ;  /* 0x0000002010007836 */ /* 0x000fe20000000000 */
[----:B------:R-:W-:Y:S02]  /*7cb0*/  UIMAD UR4, UR46, UR7, UR4 ;  /* 0x000000072e0472a4 */ /* 0x000fe4000f8e0204 */
[----:B------:R-:W-:Y:S02]  /*7cc0*/  IMAD.WIDE.U32 R6, R7, UR46, R4 ;  /* 0x0000002e07067c25 */ /* 0x000fe4000f8e0004 */
[----:B------:R-:W-:-:S02]  /*7cd0*/  ISETP.GE.AND P1, PT, R0, R11, PT ;  /* 0x0000000b0000720c */ /* 0x000fc40003f26270 */
[----:B------:R-:W-:Y:S02]  /*7ce0*/  IMAD.MOV.U32 R8, RZ, RZ, R16 ;  /* 0x000000ffff087224 */ /* 0x000fe400078e0010 */
[----:B------:R-:W-:Y:S02]  /*7cf0*/  VIADD R13, R7, UR4 ;  /* 0x00000004070d7c36 */ /* 0x000fe40008000000 */
[----:B------:R-:W-:-:S04]  /*7d00*/  IMAD.WIDE R8, R18, 0x80, R8 ;  /* 0x0000008012087825 */ /* 0x000fc800078e0208 */
[----:B------:R-:W-:Y:S01]  /*7d10*/  VIADD R0, R16, 0x60 ;  /* 0x0000006010007836 */ /* 0x000fe20000000000 */
[----:B------:R-:W-:Y:S06]  /*7d20*/  @P2 BRA `(.L_x_277) ;  /* 0x0000000000582947 */ /* 0x000fec0003800000 */
[C---:B------:R-:W-:Y:S01]  /*7d30*/  VIADD R3, R2.reuse, 0x40 ;  /* 0x0000004002037836 */ /* 0x040fe20000000000 */
[----:B------:R-:W-:Y:S01]  /*7d40*/  ULDC UR4, c[0x0][0xa8c] ;  /* 0x0002a30000047ab9 */ /* 0x000fe20000000800 */
[C---:B------:R-:W-:Y:S01]  /*7d50*/  VIADD R4, R2.reuse, 0x80 ;  /* 0x0000008002047836 */ /* 0x040fe20000000000 */
[----:B------:R-:W-:Y:S01]  /*7d60*/  ULDC.64 UR6, c[0x0][0xad8] ;  /* 0x0002b60000067ab9 */ /* 0x000fe20000000a00 */
[----:B------:R-:W-:Y:S01]  /*7d70*/  VIADD R10, R2, 0xc0 ;  /* 0x000000c0020a7836 */ /* 0x000fe20000000000 */
[----:B------:R-:W-:Y:S01]  /*7d80*/  ISETP.GE.AND P4, PT, R3, UR4, PT ;  /* 0x0000000403007c0c */ /* 0x000fe2000bf86270 */
[----:B------:R-:W-:Y:S01]  /*7d90*/  IMAD R3, R9, UR6, RZ ;  /* 0x0000000609037c24 */ /* 0x000fe2000f8e02ff */
[----:B------:R-:W-:Y:S01]  /*7da0*/  ISETP.GE.AND P5, PT, R4, UR4, PT ;  /* 0x0000000404007c0c */ /* 0x000fe2000bfa6270 */
[----:B------:R-:W-:Y:S01]  /*7db0*/  IMAD.MOV.U32 R4, RZ, RZ, R6 ;  /* 0x000000ffff047224 */ /* 0x000fe200078e0006 */
[----:B------:R-:W-:Y:S01]  /*7dc0*/  ISETP.GE.AND P3, PT, R2, UR4, PT ;  /* 0x0000000402007c0c */ /* 0x000fe2000bf66270 */
[----:B------:R-:W-:Y:S01]  /*7dd0*/  IMAD.MOV.U32 R5, RZ, RZ, R13 ;  /* 0x000000ffff057224 */ /* 0x000fe200078e000d */
[----:B------:R-:W-:Y:S01]  /*7de0*/  ISETP.GE.AND P6, PT, R10, UR4, PT ;  /* 0x000000040a007c0c */ /* 0x000fe2000bfc6270 */
[----:B------:R-:W-:-:S02]  /*7df0*/  IMAD R3, R8, UR7, R3 ;  /* 0x0000000708037c24 */ /* 0x000fc4000f8e0203 */
[----:B------:R-:W-:Y:S01]  /*7e00*/  IMAD.WIDE.U32 R4, R8, UR6, R4 ;  /* 0x0000000608047c25 */ /* 0x000fe2000f8e0004 */
[----:B------:R-:W-:-:S03]  /*7e10*/  ULDC.64 UR6, c[0x0][0xa80] ;  /* 0x0002a00000067ab9 */ /* 0x000fc60000000a00 */
[----:B------:R-:W-:Y:S01]  /*7e20*/  IMAD.IADD R3, R5, 0x1, R3 ;  /* 0x0000000105037824 */ /* 0x000fe200078e0203 */
[----:B------:R-:W-:-:S04]  /*7e30*/  LEA R14, P2, R4, UR6, 0x1 ;  /* 0x00000006040e7c11 */ /* 0x000fc8000f8408ff */
[----:B------:R-:W-:-:S05]  /*7e40*/  LEA.HI.X R15, R4, UR7, R3, 0x1, P2 ;  /* 0x00000007040f7c11 */ /* 0x000fca00090f0c03 */
[----:B------:R0:W-:Y:S04]  /*7e50*/  @!P3 STG.E.128 desc[UR40][R14.64], RZ ;  /* 0x000000ff0e00b986 */ /* 0x0001e8000c101d28 */
[----:B------:R0:W-:Y:S04]  /*7e60*/  @!P4 STG.E.128 desc[UR40][R14.64+0x80], RZ ;  /* 0x000080ff0e00c986 */ /* 0x0001e8000c101d28 */
[----:B------:R0:W-:Y:S04]  /*7e70*/  @!P5 STG.E.128 desc[UR40][R14.64+0x100], RZ ;  /* 0x000100ff0e00d986 */ /* 0x0001e8000c101d28 */
[----:B------:R0:W-:Y:S02]  /*7e80*/  @!P6 STG.E.128 desc[UR40][R14.64+0x180], RZ ;  /* 0x000180ff0e00e986 */ /* 0x0001e4000c101d28 */
.L_x_277:
[----:B------:R-:W-:Y:S05]  /*7e90*/  BSYNC B1 ;  /* 0x0000000000017941 */ /* 0x000fea0003800000 */
.L_x_276:
[----:B------:R-:W-:Y:S01]  /*7ea0*/  BSSY B1, `(.L_x_278) ;  /* 0x000001b000017945 */ /* 0x000fe20003800000 */
[----:B------:R-:W-:-:S03]  /*7eb0*/  ISETP.GE.AND P2, PT, R0, R11, PT ;  /* 0x0000000b0000720c */ /* 0x000fc60003f46270 */
[----:B------:R-:W-:Y:S10]  /*7ec0*/  @P1 BRA `(.L_x_279) ;  /* 0x0000000000601947 */ /* 0x000ff40003800000 */
        /* <DEDUP_REMOVED lines=20> */
[----:B------:R1:W-:Y:S04]  /*8010*/  @!P3 STG.E.128 desc[UR40][R10.64], RZ ;  /* 0x000000ff0a00b986 */ /* 0x0003e8000c101d28 */
[----:B------:R1:W-:Y:S04]  /*8020*/  @!P4 STG.E.128 desc[UR40][R10.64+0x80], RZ ;  /* 0x000080ff0a00c986 */ /* 0x0003e8000c101d28 */
[----:B------:R1:W-:Y:S04]  /*8030*/  @!P5 STG.E.128 desc[UR40][R10.64+0x100], RZ ;  /* 0x000100ff0a00d986 */ /* 0x0003e8000c101d28 */
[----:B------:R1:W-:Y:S02]  /*8040*/  @!P6 STG.E.128 desc[UR40][R10.64+0x180], RZ ;  /* 0x000180ff0a00e986 */ /* 0x0003e4000c101d28 */
.L_x_279:
[----:B------:R-:W-:Y:S05]  /*8050*/  BSYNC B1 ;  /* 0x0000000000017941 */ /* 0x000fea0003800000 */
.L_x_278:
        /* <DEDUP_REMOVED lines=14> */
[----:B-1----:R-:W-:Y:S02]  /*8140*/  VIADD R10, R2, 0xc0 ;  /* 0x000000c0020a7836 */ /* 0x002fe40000000000 */
        /* <DEDUP_REMOVED lines=11> */
.L_x_281:
[----:B------:R-:W-:Y:S05]  /*8200*/  BSYNC B1 ;  /* 0x0000000000017941 */ /* 0x000fea0003800000 */
.L_x_280:
[----:B------:R-:W-:Y:S05]  /*8210*/  @P2 BRA `(.L_x_272) ;  /* 0x0000000000602947 */ /* 0x000fea0003800000 */
[----:B------:R-:W-:Y:S01]  /*8220*/  IADD3 R3, P0, R8, 0x60, RZ ;  /* 0x0000006008037810 */ /* 0x000fe20007f1e0ff */
[C---:B------:R-:W-:Y:S01]  /*8230*/  VIADD R0, R2.reuse, 0x40 ;  /* 0x0000004002007836 */ /* 0x040fe20000000000 */
[----:B------:R-:W-:Y:S01]  /*8240*/  ULDC UR4, c[0x0][0xa8c] ;  /* 0x0002a30000047ab9 */ /* 0x000fe20000000800 */
[----:B------:R-:W-:Y:S01]  /*8250*/  ULDC.64 UR6, c[0x0][0xad8] ;  /* 0x0002b60000067ab9 */ /* 0x000fe20000000a00 */
[----:B------:R-:W-:Y:S01]  /*8260*/  IMAD.MOV.U32 R4, RZ, RZ, R6 ;  /* 0x000000ffff047224 */ /* 0x000fe200078e0006 */
[----:B------:R-:W-:Y:S01]  /*8270*/  ISETP.GE.AND P1, PT, R2, UR4, PT ;  /* 0x0000000402007c0c */ /* 0x000fe2000bf26270 */
[----:B------:R-:W-:Y:S01]  /*8280*/  IMAD.X R8, RZ, RZ, R9, P0 ;  /* 0x000000ffff087224 */ /* 0x000fe200000e0609 */
[----:B------:R-:W-:Y:S01]  /*8290*/  ISETP.GE.AND P2, PT, R0, UR4, PT ;  /* 0x0000000400007c0c */ /* 0x000fe2000bf46270 */
[----:B------:R-:W-:Y:S02]  /*82a0*/  IMAD.MOV.U32 R5, RZ, RZ, R13 ;  /* 0x000000ffff057224 */ /* 0x000fe400078e000d */
[----:B------:R-:W-:-:S02]  /*82b0*/  VIADD R6, R2, 0x80 ;  /* 0x0000008002067836 */ /* 0x000fc40000000000 */
[----:B------:R-:W-:Y:S02]  /*82c0*/  IMAD R8, R8, UR6, RZ ;  /* 0x0000000608087c24 */ /* 0x000fe4000f8e02ff */
[----:B------:R-:W-:Y:S01]  /*82d0*/  VIADD R0, R2, 0xc0 ;  /* 0x000000c002007836 */ /* 0x000fe20000000000 */
[----:B------:R-:W-:Y:S01]  /*82e0*/  ISETP.GE.AND P3, PT, R6, UR4, PT ;  /* 0x0000000406007c0c */ /* 0x000fe2000bf66270 */
        /* <DEDUP_REMOVED lines=11> */
.L_x_272:
[----:B------:R-:W-:Y:S05]  /*83a0*/  BSYNC B0 ;  /* 0x0000000000007941 */ /* 0x000fea0003800000 */
.L_x_263:
[----:B------:R-:W-:Y:S02]  /*83b0*/  ULDC UR4, c[0x0][0xc14] ;  /* 0x0003050000047ab9 */ /* 0x000fe40000000800 */
[----:B------:R-:W-:-:S13]  /*83c0*/  ISETP.GE.AND P0, PT, R43, UR4, PT ;  /* 0x000000042b007c0c */ /* 0x000fda000bf06270 */
[----:B------:R-:W-:Y:S05]  /*83d0*/  @!P0 BRA `(.L_x_282) ;  /* 0xffffff8800648947 */ /* 0x000fea000383ffff */
[----:B------:R-:W-:Y:S05]  /*83e0*/  EXIT ;  /* 0x000000000000794d */ /* 0x000fea0003800000 */
.L_x_239:
[----:B------:R-:W-:-:S08]  /*83f0*/  NOP ;  /* 0x0000000000007918 */ /* 0x000fd00000000000 */
[----:B------:R-:W0:-:S00]  /*8400*/  USETMAXREG.DEALLOC.CTAPOOL 0x18 ;  /* 0x00000018000079c8 */ /* 0x000e0000080e0500 */
[----:B0-----:R-:W-:-:S06]  /*8410*/  LOP3.LUT R0, R0, 0x3, RZ, 0xc0, !PT ;  /* 0x0000000300007812 */ /* 0x001fcc00078ec0ff */
[----:B------:R-:W0:Y:S02]  /*8420*/  SHFL.IDX PT, R0, R0, RZ, 0x1f ;  /* 0x00001fff00007589 */ /* 0x000e2400000e0000 */
[----:B0-----:R-:W-:-:S13]  /*8430*/  ISETP.NE.AND P0, PT, R0, RZ, PT ;  /* 0x000000ff0000720c */ /* 0x001fda0003f05270 */
[----:B------:R-:W-:Y:S05]  /*8440*/  @P0 EXIT ;  /* 0x000000000000094d */ /* 0x000fea0003800000 */
[----:B------:R-:W0:Y:S01]  /*8450*/  S2R R2, SR_TID.X ;  /* 0x0000000000027919 */ /* 0x000e220000002100 */
[----:B------:R-:W-:Y:S01]  /*8460*/  LOP3.LUT R4, R4, 0xffffffdf, RZ, 0xc0, !PT ;  /* 0xffffffdf04047812 */ /* 0x000fe200078ec0ff */
[----:B------:R-:W-:Y:S01]  /*8470*/  ULDC UR5, c[0x0][0xc14] ;  /* 0x0003050000057ab9 */ /* 0x000fe20000000800 */
[----:B------:R-:W-:Y:S01]  /*8480*/  IMAD.MOV.U32 R0, RZ, RZ, RZ ;  /* 0x000000ffff007224 */ /* 0x000fe200078e00ff */
[----:B------:R-:W1:Y:S01]  /*8490*/  S2UR UR6, SR_CTAID.X ;  /* 0x00000000000679c3 */ /* 0x000e620000002500 */
[----:B------:R-:W-:Y:S01]  /*84a0*/  ULDC UR4, c[0x0][0xc10] ;  /* 0x0003040000047ab9 */ /* 0x000fe20000000800 */
[----:B0-----:R-:W-:-:S04]  /*84b0*/  LOP3.LUT R8, R2, 0x1f, RZ, 0xc0, !PT ;  /* 0x0000001f02087812 */ /* 0x001fc800078ec0ff */
[----:B------:R-:W-:-:S13]  /*84c0*/  ISETP.NE.AND P0, PT, R8, 0x1f, PT ;  /* 0x0000001f0800780c */ /* 0x000fda0003f05270 */
[----:B------:R-:W-:Y:S02]  /*84d0*/  @P0 LOP3.LUT R4, R4, 0x20, RZ, 0xfc, !PT ;  /* 0x0000002004040812 */ /* 0x000fe400078efcff */
[----:B------:R-:W-:-:S13]  /*84e0*/  ISETP.GE.OR P0, PT, R8, UR5, !P0 ;  /* 0x0000000508007c0c */ /* 0x000fda000c706670 */
[----:B------:R-:W0:Y:S02]  /*84f0*/  @!P0 LDC.64 R2, c[0x0][0xc58] ;  /* 0x00031600ff028b82 */ /* 0x000e240000000a00 */
[----:B0-----:R-:W-:-:S05]  /*8500*/  @!P0 IMAD.WIDE.U32 R2, R8, 0x4, R2 ;  /* 0x0000000408028825 */ /* 0x001fca00078e0002 */
[----:B------:R-:W2:Y:S01]  /*8510*/  @!P0 LDG.E R0, desc[UR40][R2.64] ;  /* 0x0000002802008981 */ /* 0x000ea2000c1e1900 */
[C---:B------:R-:W-:Y:S01]  /*8520*/  ISETP.NE.AND P1, PT, R8.reuse, RZ, PT ;  /* 0x000000ff0800720c */ /* 0x040fe20003f25270 */
[----:B------:R-:W-:Y:S01]  /*8530*/  IMAD.MOV.U32 R16, RZ, RZ, RZ ;  /* 0x000000ffff107224 */ /* 0x000fe200078e00ff */
[----:B------:R-:W-:Y:S01]  /*8540*/  ISETP.GE.U32.AND P0, PT, R8, 0x2, PT ;  /* 0x000000020800780c */ /* 0x000fe20003f06070 */
[----:B------:R-:W-:Y:S01]  /*8550*/  IMAD.MOV.U32 R19, RZ, RZ, RZ ;  /* 0x000000ffff137224 */ /* 0x000fe200078e00ff */
[----:B------:R-:W-:-:S09]  /*8560*/  LOP3.LUT R4, R4, 0xfffffffe, RZ, 0xc0, !PT ;  /* 0xfffffffe04047812 */ /* 0x000fd200078ec0ff */
[----:B------:R-:W-:-:S04]  /*8570*/  @P1 LOP3.LUT R4, R4, 0x1, RZ, 0xfc, !PT ;  /* 0x0000000104041812 */ /* 0x000fc800078efcff */
[----:B------:R-:W-:-:S04]  /*8580*/  LOP3.LUT R4, R4, 0xffffffef, RZ, 0xc0, !PT ;  /* 0xffffffef04047812 */ /* 0x000fc800078ec0ff */
[----:B------:R-:W-:-:S04]  /*8590*/  @P0 LOP3.LUT R4, R4, 0x10, RZ, 0xfc, !PT ;  /* 0x0000001004040812 */ /* 0x000fc800078efcff */
[----:B------:R-:W-:Y:S01]  /*85a0*/  LOP3.LUT R4, R4, 0xfffffff7, RZ, 0xc0, !PT ;  /* 0xfffffff704047812 */ /* 0x000fe200078ec0ff */
[----:B--2---:R-:W0:Y:S02]  /*85b0*/  SHFL.UP PT, R5, R0, 0x1, RZ ;  /* 0x0420000000057989 */ /* 0x004e2400000e00ff */
[----:B0-----:R-:W-:-:S05]  /*85c0*/  SEL R5, R5, RZ, P1 ;  /* 0x000000ff05057207 */ /* 0x001fca0000800000 */
[----:B------:R-:W-:-:S05]  /*85d0*/  IMAD.IADD R5, R0, 0x1, R5 ;  /* 0x0000000100057824 */ /* 0x000fca00078e0205 */
[----:B------:R-:W0:Y:S02]  /*85e0*/  SHFL.UP PT, R6, R5, 0x2, RZ ;  /* 0x0440000005067989 */ /* 0x000e2400000e00ff */
[----:B0-----:R-:W-:Y:S02]  /*85f0*/  SEL R6, R6, RZ, P0 ;  /* 0x000000ff06067207 */ /* 0x001fe40000000000 */
[----:B------:R-:W-:-:S03]  /*8600*/  ISETP.GE.U32.AND P0, PT, R8, 0x4, PT ;  /* 0x000000040800780c */ /* 0x000fc60003f06070 */
[----:B------:R-:W-:-:S05]  /*8610*/  IMAD.IADD R6, R5, 0x1, R6 ;  /* 0x0000000105067824 */ /* 0x000fca00078e0206 */
[----:B------:R-:W0:Y:S05]  /*8620*/  SHFL.UP PT, R7, R6, 0x4, RZ ;  /* 0x0480000006077989 */ /* 0x000e2a00000e00ff */
[----:B------:R-:W-:-:S04]  /*8630*/  @P0 LOP3.LUT R4, R4, 0x8, RZ, 0xfc, !PT ;  /* 0x0000000804040812 */ /* 0x000fc800078efcff */
[----:B------:R-:W-:Y:S02]  /*8640*/  LOP3.LUT R4, R4, 0xfffffffb, RZ, 0xc0, !PT ;  /* 0xfffffffb04047812 */ /* 0x000fe400078ec0ff */
        /* <DEDUP_REMOVED lines=10> */
[----:B------:R-:W-:Y:S02]  /*86f0*/  @P0 LOP3.LUT R4, R4, 0x2, RZ, 0xfc, !PT ;  /* 0x0000000204040812 */ /* 0x000fe400078efcff */
[----:B0-----:R-:W-:-:S05]  /*8700*/  SEL R2, R2, RZ, P0 ;  /* 0x000000ff02027207 */ /* 0x001fca0000000000 */
[----:B------:R-:W-:-:S05]  /*8710*/  IMAD.IADD R2, R3, 0x1, R2 ;  /* 0x0000000103027824 */ /* 0x000fca00078e0202 */
[----:B------:R-:W0:Y:S02]  /*8720*/  SHFL.IDX PT, R5, R2, 0x1f, 0x1f ;  /* 0x03e01f0002057f89 */ /* 0x000e2400000e0000 */
[----:B0-----:R-:W-:-:S04]  /*8730*/  IMAD R5, R5, UR4, RZ ;  /* 0x0000000405057c24 */ /* 0x001fc8000f8e02ff */
[----:B------:R-:W-:Y:S01]  /*8740*/  IMAD.MOV.U32 R6, RZ, RZ, R5 ;  /* 0x000000ffff067224 */ /* 0x000fe200078e0005 */
[----:B-1----:R-:W-:-:S13]  /*8750*/  ISETP.GT.AND P0, PT, R5, UR6, PT ;  /* 0x0000000605007c0c */ /* 0x002fda000bf04270 */
[----:B------:R-:W-:Y:S05]  /*8760*/  @P0 BRA `(.L_x_283) ;  /* 0x0000000000c00947 */ /* 0x000fea0003800000 */
[----:B------:R-:W-:Y:S01]  /*8770*/  IMAD.MOV.U32 R5, RZ, RZ, R6 ;  /* 0x000000ffff057224 */ /* 0x000fe200078e0006 */
[----:B------:R-:W-:Y:S01]  /*8780*/  ULDC UR5, c[0x0][0xc14] ;  /* 0x0003050000057ab9 */ /* 0x000fe20000000800 */
[----:B------:R-:W-:Y:S01]  /*8790*/  IMAD.MOV.U32 R19, RZ, RZ, RZ ;  /* 0x000000ffff137224 */ /* 0x000fe200078e00ff */
[----:B------:R-:W-:Y:S01]  /*87a0*/  ULDC UR7, c[0x0][0xc14] ;  /* 0x0003050000077ab9 */ /* 0x000fe20000000800 */
[----:B------:R-:W-:-:S05]  /*87b0*/  ULDC UR4, c[0x0][0xc10] ;  /* 0x0003040000047ab9 */ /* 0x000fca0000000800 */
.L_x_287:
[----:B------:R-:W-:Y:S02]  /*87c0*/  VIADD R0, R19, 0x1f ;  /* 0x0000001f13007836 */ /* 0x000fe40000000000 */
[----:B------:R-:W-:-:S03]  /*87d0*/  IMAD.U32 R19, RZ, RZ, UR7 ;  /* 0x00000007ff137e24 */ /* 0x000fc6000f8e00ff */
[----:B------:R-:W-:-:S13]  /*87e0*/  ISETP.GE.AND P0, PT, R0, UR5, PT ;  /* 0x0000000500007c0c */ /* 0x000fda000bf06270 */
[----:B------:R-:W-:Y:S05]  /*87f0*/  @P0 BRA `(.L_x_284) ;  /* 0x0000000400400947 */ /* 0x000fea0003800000 */
[----:B------:R-:W0:Y:S01]  /*8800*/  S2R R2, SR_TID.X ;  /* 0x0000000000027919 */ /* 0x000e220000002100 */
[----:B------:R-:W-:Y:S01]  /*8810*/  IMAD.MOV.U32 R19, RZ, RZ, R0 ;  /* 0x000000ffff137224 */ /* 0x000fe200078e0000 */
[----:B------:R-:W-:Y:S01]  /*8820*/  BSSY B0, `(.L_x_285) ;  /* 0x000000a000007945 */ /* 0x000fe20003800000 */
[----:B------:R-:W-:Y:S01]  /*8830*/  IMAD.MOV.U32 R0, RZ, RZ, RZ ;  /* 0x000000ffff007224 */ /* 0x000fe200078e00ff */
[----:B0-----:R-:W-:-:S04]  /*8840*/  LOP3.LUT R8, R2, 0x1f, RZ, 0xc0, !PT ;  /* 0x0000001f02087812 */ /* 0x001fc800078ec0ff */
[C---:B------:R-:W-:Y:S01]  /*8850*/  ISETP.NE.AND P1, PT, R8.reuse, 0x1f, PT ;  /* 0x0000001f0800780c */ /* 0x040fe20003f25270 */
[----:B------:R-:W-:-:S05]  /*8860*/  IMAD.IADD R7, R8, 0x1, R19 ;  /* 0x0000000108077824 */ /* 0x000fca00078e0213 */
[----:B------:R-:W-:-:S13]  /*8870*/  ISETP.GE.OR P0, PT, R7, UR5, !P1 ;  /* 0x0000000507007c0c */ /* 0x000fda000cf06670 */
[----:B------:R-:W-:Y:S05]  /*8880*/  @P0 BRA `(.L_x_286) ;  /* 0x00000000000c0947 */ /* 0x000fea0003800000 */
[----:B------:R-:W0:Y:S02]  /*8890*/  LDC.64 R2, c[0x0][0xc58] ;  /* 0x00031600ff027b82 */ /* 0x000e240000000a00 */
[----:B0-----:R-:W-:-:S05]  /*88a0*/  IMAD.WIDE R2, R7, 0x4, R2 ;  /* 0x0000000407027825 */ /* 0x001fca00078e0202 */
[----:B------:R0:W5:Y:S02]  /*88b0*/  LDG.E R0, desc[UR40][R2.64] ;  /* 0x0000002802007981 */ /* 0x000164000c1e1900 */
.L_x_286:
[----:B------:R-:W-:Y:S05]  /*88c0*/  BSYNC B0 ;  /* 0x0000000000007941 */ /* 0x000fea0003800000 */
.L_x_285:
[----:B0----5:R-:W0:Y:S01]  /*88d0*/  SHFL.UP PT, R2, R0, 0x1, RZ ;  /* 0x0420000000027989 */ /* 0x021e2200000e00ff */
[C---:B------:R-:W-:Y:S02]  /*88e0*/  ISETP.NE.AND P0, PT, R8.reuse, RZ, PT ;  /* 0x000000ff0800720c */ /* 0x040fe40003f05270 */
[----:B------:R-:W-:Y:S02]  /*88f0*/  ISETP.GE.U32.AND P1, PT, R8, 0x2, PT ;  /* 0x000000020800780c */ /* 0x000fe40003f26070 */
[----:B0-----:R-:W-:Y:S02]  /*8900*/  SEL R3, R2, RZ, P0 ;  /* 0x000000ff02037207 */ /* 0x001fe40000000000 */
[----:B------:R-:W-:-:S03]  /*8910*/  ISETP.GE.U32.AND P0, PT, R8, 0x4, PT ;  /* 0x000000040800780c */ /* 0x000fc60003f06070 */
[----:B------:R-:W-:-:S05]  /*8920*/  IMAD.IADD R3, R0, 0x1, R3 ;  /* 0x0000000100037824 */ /* 0x000fca00078e0203 */
[----:B------:R-:W0:Y:S02]  /*8930*/  SHFL.UP PT, R2, R3, 0x2, RZ ;  /* 0x0440000003027989 */ /* 0x000e2400000e00ff */
        /* <DEDUP_REMOVED lines=8> */
[----:B0-----:R-:W-:-:S05]  /*89c0*/  SEL R6, R6, RZ, P1 ;  /* 0x000000ff06067207 */ /* 0x001fca0000800000 */
[----:B------:R-:W-:-:S05]  /*89d0*/  IMAD.IADD R6, R7, 0x1, R6 ;  /* 0x0000000107067824 */ /* 0x000fca00078e0206 */
[----:B------:R-:W0:Y:S02]  /*89e0*/  SHFL.UP PT, R8, R6, 0x10, RZ ;  /* 0x0600000006087989 */ /* 0x000e2400000e00ff */
[----:B0-----:R-:W-:-:S05]  /*89f0*/  SEL R9, R8, RZ, P0 ;  /* 0x000000ff08097207 */ /* 0x001fca0000000000 */
[----:B------:R-:W-:-:S05]  /*8a00*/  IMAD.IADD R9, R6, 0x1, R9 ;  /* 0x0000000106097824 */ /* 0x000fca00078e0209 */
[----:B------:R-:W0:Y:S02]  /*8a10*/  SHFL.IDX PT, R3, R9, 0x1f, 0x1f ;  /* 0x03e01f0009037f89 */ /* 0x000e2400000e0000 */
[----:B0-----:R-:W-:-:S04]  /*8a20*/  IMAD R6, R3, UR4, RZ ;  /* 0x0000000403067c24 */ /* 0x001fc8000f8e02ff */
[----:B------:R-:W-:-:S05]  /*8a30*/  IMAD.IADD R5, R6, 0x1, R5 ;  /* 0x0000000106057824 */ /* 0x000fca00078e0205 */
[----:B------:R-:W-:-:S13]  /*8a40*/  ISETP.GT.AND P0, PT, R5, UR6, PT ;  /* 0x0000000605007c0c */ /* 0x000fda000bf04270 */
[----:B------:R-:W-:Y:S05]  /*8a50*/  @!P0 BRA `(.L_x_287) ;  /* 0xfffffffc00588947 */ /* 0x000fea000383ffff */
[----:B------:R-:W-:-:S07]  /*8a60*/  IMAD.MOV.U32 R2, RZ, RZ, R9 ;  /* 0x000000ffff027224 */ /* 0x000fce00078e0009 */
.L_x_283:
[----:B------:R-:W-:-:S04]  /*8a70*/  IMAD.IADD R7, R5, 0x1, -R6 ;  /* 0x0000000105077824 */ /* 0x000fc800078e0a06 */
[----:B------:R-:W-:-:S05]  /*8a80*/  IMAD R3, R2, UR4, R7 ;  /* 0x0000000402037c24 */ /* 0x000fca000f8e0207 */
[----:B------:R-:W-:-:S13]  /*8a90*/  ISETP.GT.AND P0, PT, R3, UR6, PT ;  /* 0x0000000603007c0c */ /* 0x000fda000bf04270 */
[----:B------:R-:W-:-:S04]  /*8aa0*/  VOTE.ANY R8, PT, !P0 ;  /* 0x0000000000087806 */ /* 0x000fc800040e0100 */
[----:B------:R-:W0:Y:S01]  /*8ab0*/  POPC R5, R8 ;  /* 0x0000000800057309 */ /* 0x000e220000000000 */
[----:B------:R-:W-:Y:S01]  /*8ac0*/  ISETP.NE.AND P0, PT, R8, RZ, PT ;  /* 0x000000ff0800720c */ /* 0x000fe20003f05270 */
[----:B0-----:R-:W0:Y:S02]  /*8ad0*/  SHFL.IDX PT, R0, R0, R5, 0x1f ;  /* 0x00001f0500007589 */ /* 0x001e2400000e0000 */
[----:B0-----:R-:W-:-:S04]  /*8ae0*/  IABS R6, R0 ;  /* 0x0000000000067213 */ /* 0x001fc80000000000 */
[----:B------:R-:W0:Y:S08]  /*8af0*/  I2F.RP R9, R6 ;  /* 0x0000000600097306 */ /* 0x000e300000209400 */
[----:B0-----:R-:W0:Y:S02]  /*8b00*/  MUFU.RCP R9, R9 ;  /* 0x0000000900097308 */ /* 0x001e240000001000 */
[----:B0-----:R-:W-:-:S06]  /*8b10*/  VIADD R3, R9, 0xffffffe ;  /* 0x0ffffffe09037836 */ /* 0x001fcc0000000000 */
[----:B------:R-:W0:Y:S02]  /*8b20*/  F2I.FTZ.U32.TRUNC.NTZ R3, R3 ;  /* 0x0000000300037305 */ /* 0x000e24000021f000 */
[----:B0-----:R-:W-:Y:S01]  /*8b30*/  IMAD.MOV R11, RZ, RZ, -R3 ;  /* 0x000000ffff0b7224 */ /* 0x001fe200078e0a03 */
[----:B------:R-:W-:Y:S06]  /*8b40*/  @!P0 BRA `(.L_x_288) ;  /* 0x0000000000088947 */ /* 0x000fec0003800000 */
[----:B------:R-:W-:-:S05]  /*8b50*/  VIADD R9, R5, 0xffffffff ;  /* 0xffffffff05097836 */ /* 0x000fca0000000000 */
[----:B------:R0:W1:Y:S02]  /*8b60*/  SHFL.IDX PT, R16, R2, R9, 0x1f ;  /* 0x00001f0902107589 */ /* 0x00006400000e0000 */
.L_x_288:
[----:B-1----:R-:W-:Y:S02]  /*8b70*/  IMAD R16, R16, UR4, R7 ;  /* 0x0000000410107c24 */ /* 0x002fe4000f8e0207 */
[----:B------:R-:W-:Y:S02]  /*8b80*/  IMAD R7, R11, R6, RZ ;  /* 0x000000060b077224 */ /* 0x000fe400078e02ff */
[----:B0-----:R-:W-:Y:S01]  /*8b90*/  IMAD.MOV.U32 R2, RZ, RZ, RZ ;  /* 0x000000ffff027224 */ /* 0x001fe200078e00ff */
[----:B------:R-:W-:Y:S01]  /*8ba0*/  IADD3 R9, -R16, UR6, RZ ;  /* 0x0000000610097c10 */ /* 0x000fe2000fffe1ff */
[----:B------:R-:W-:Y:S02]  /*8bb0*/  IMAD.IADD R19, R5, 0x1, R19 ;  /* 0x0000000105137824 */ /* 0x000fe400078e0213 */
[----:B------:R-:W-:Y:S01]  /*8bc0*/  IMAD.HI.U32 R2, R3, R7, R2 ;  /* 0x0000000703027227 */ /* 0x000fe200078e0002 */
[----:B------:R-:W-:Y:S02]  /*8bd0*/  IABS R7, R0 ;  /* 0x0000000000077213 */ /* 0x000fe40000000000 */
[----:B------:R-:W-:-:S03]  /*8be0*/  IABS R3, R9 ;  /* 0x0000000900037213 */ /* 0x000fc60000000000 */
[----:B------:R-:W-:Y:S02]  /*8bf0*/  IMAD.MOV R7, RZ, RZ, -R7 ;  /* 0x000000ffff077224 */ /* 0x000fe400078e0a07 */
[----:B------:R-:W-:-:S04]  /*8c00*/  IMAD.HI.U32 R2, R2, R3, RZ ;  /* 0x0000000302027227 */ /* 0x000fc800078e00ff */
[----:B------:R-:W-:-:S05]  /*8c10*/  IMAD R3, R2, R7, R3 ;  /* 0x0000000702037224 */ /* 0x000fca00078e0203 */
[----:B------:R-:W-:-:S13]  /*8c20*/  ISETP.GT.U32.AND P0, PT, R6, R3, PT ;  /* 0x000000030600720c */ /* 0x000fda0003f04070 */
[----:B------:R-:W-:Y:S02]  /*8c30*/  @!P0 IMAD.IADD R3, R3, 0x1, -R6 ;  /* 0x0000000103038824 */ /* 0x000fe400078e0a06 */
[----:B------:R-:W-:-:S03]  /*8c40*/  @!P0 VIADD R2, R2, 0x1 ;  /* 0x0000000102028836 */ /* 0x000fc60000000000 */
[----:B------:R-:W-:Y:S02]  /*8c50*/  ISETP.GE.U32.AND P0, PT, R3, R6, PT ;  /* 0x000000060300720c */ /* 0x000fe40003f06070 */
[----:B------:R-:W-:-:S11]  /*8c60*/  LOP3.LUT R3, R9, R0, RZ, 0x3c, !PT ;  /* 0x0000000009037212 */ /* 0x000fd600078e3cff */
[----:B------:R-:W-:Y:S01]  /*8c70*/  @P0 VIADD R2, R2, 0x1 ;  /* 0x0000000102020836 */ /* 0x000fe20000000000 */
[----:B------:R-:W-:-:S13]  /*8c80*/  ISETP.GE.AND P0, PT, R3, RZ, PT ;  /* 0x000000ff0300720c */ /* 0x000fda0003f06270 */
[----:B------:R-:W-:Y:S01]  /*8c90*/  @!P0 IMAD.MOV R2, RZ, RZ, -R2 ;  /* 0x000000ffff028224 */ /* 0x000fe200078e0a02 */
[----:B------:R-:W-:-:S13]  /*8ca0*/  ISETP.NE.AND P0, PT, R0, RZ, PT ;  /* 0x000000ff0000720c */ /* 0x000fda0003f05270 */
[----:B------:R-:W-:-:S05]  /*8cb0*/  @!P0 LOP3.LUT R2, RZ, R0, RZ, 0x33, !PT ;  /* 0x00000000ff028212 */ /* 0x000fca00078e33ff */
[--C-:B------:R-:W-:Y:S02]  /*8cc0*/  IMAD.MOV R17, RZ, RZ, -R2.reuse ;  /* 0x000000ffff117224 */ /* 0x100fe400078e0a02 */
[----:B------:R-:W-:Y:S02]  /*8cd0*/  IMAD.MOV.U32 R18, RZ, RZ, R2 ;  /* 0x000000ffff127224 */ /* 0x000fe400078e0002 */
[----:B------:R-:W-:Y:S01]  /*8ce0*/  IMAD R17, R0, R17, R9 ;  /* 0x0000001100117224 */ /* 0x000fe200078e0209 */
[----:B------:R-:W-:Y:S06]  /*8cf0*/  BRA `(.L_x_289) ;  /* 0x00000000000c7947 */ /* 0x000fec0003800000 */
.L_x_284:
[----:B------:R-:W-:Y:S02]  /*8d00*/  IMAD.MOV.U32 R17, RZ, RZ, RZ ;  /* 0x000000ffff117224 */ /* 0x000fe400078e00ff */
[----:B------:R-:W-:Y:S02]  /*8d10*/  IMAD.U32 R16, RZ, RZ, UR6 ;  /* 0x00000006ff107e24 */ /* 0x000fe4000f8e00ff */
[----:B------:R-:W-:-:S07]  /*8d20*/  IMAD.MOV.U32 R18, RZ, RZ, RZ ;  /* 0x000000ffff127224 */ /* 0x000fce00078e00ff */
.L_x_289:
[----:B------:R-:W0:Y:S01]  /*8d30*/  S2R R0, SR_TID.X ;  /* 0x0000000000007919 */ /* 0x000e220000002100 */
[----:B------:R-:W-:Y:S01]  /*8d40*/  STL [R1+0x24], RZ ;  /* 0x000024ff01007387 */ /* 0x000fe20000100800 */
[----:B0-----:R-:W-:-:S04]  /*8d50*/  LOP3.LUT R0, R0, 0x1f, RZ, 0xc0, !PT ;  /* 0x0000001f00007812 */ /* 0x001fc800078ec0ff */
[----:B------:R-:W-:-:S13]  /*8d60*/  ISETP.NE.AND P0, PT, R0, RZ, PT ;  /* 0x000000ff0000720c */ /* 0x000fda0003f05270 */
[----:B------:R-:W0:Y:S01]  /*8d70*/  @!P0 S2R R3, SR_CgaCtaId ;  /* 0x0000000000038919 */ /* 0x000e220000008800 */
[----:B------:R-:W-:-:S04]  /*8d80*/  @!P0 MOV R0, 0x400 ;  /* 0x0000040000008802 */ /* 0x000fc80000000f00 */
[----:B0-----:R-:W-:-:S05]  /*8d90*/  @!P0 LEA R0, R3, R0, 0x18 ;  /* 0x0000000003008211 */ /* 0x001fca00078ec0ff */
[----:B------:R0:W-:Y:S01]  /*8da0*/  @!P0 STS.128 [R0+0x228d0], R16 ;  /* 0x0228d01000008388 */ /* 0x0001e20000000c00 */
[----:B------:R-:W-:Y:S06]  /*8db0*/  BAR.ARV 0x5, 0x120 ;  /* 0x0144800000007b1d */ /* 0x000fec0000002000 */
[----:B------:R-:W-:Y:S01]  /*8dc0*/  ISETP.GE.AND P0, PT, R19, UR5, PT ;  /* 0x0000000513007c0c */ /* 0x000fe2000bf06270 */
[----:B0-----:R-:W-:-:S05]  /*8dd0*/  IMAD.MOV.U32 R0, RZ, RZ, 0x1 ;  /* 0x00000001ff007424 */ /* 0x001fca00078e00ff */
[----:B------:R0:W-:Y:S04]  /*8de0*/  STL [R1+0x4], R0 ;  /* 0x0000040001007387 */ /* 0x0001e80000100800 */
[----:B------:R0:W-:Y:S03]  /*8df0*/  STL [R1], RZ ;  /* 0x000000ff01007387 */ /* 0x0001e60000100800 */
[----:B------:R-:W-:Y:S05]  /*8e00*/  @P0 BRA `(.L_x_290) ;  /* 0x0000003800380947 */ /* 0x000fea0003800000 */
[----:B0-----:R-:W-:Y:S01]  /*8e10*/  IMAD.MOV.U32 R0, RZ, RZ, 0x1 ;  /* 0x00000001ff007424 */ /* 0x001fe200078e00ff */
[----:B------:R0:W-:Y:S01]  /*8e20*/  STL [R1], RZ ;  /* 0x000000ff01007387 */ /* 0x0001e20000100800 */
[----:B------:R-:W-:Y:S01]  /*8e30*/  ULDC UR37, c[0x0][0xc] ;  /* 0x0000030000257ab9 */ /* 0x000fe20000000800 */
[----:B------:R-:W-:Y:S02]  /*8e40*/  ULDC.64 UR38, c[0x0][0x198] ;  /* 0x0000660000267ab9 */ /* 0x000fe40000000a00 */
[----:B------:R0:W-:Y:S04]  /*8e50*/  STL [R1+0x4], R0 ;  /* 0x0000040001007387 */ /* 0x0001e80000100800 */
[----:B------:R0:W-:Y:S02]  /*8e60*/  STL [R1+0x24], RZ ;  /* 0x000024ff01007387 */ /* 0x0001e40000100800 */
.L_x_353:
[----:B-12---:R-:W1:Y:S02]  /*8e70*/  LDC.64 R2, c[0x0][0xc60] ;  /* 0x00031800ff027b82 */ /* 0x006e640000000a00 */
[----:B-1----:R-:W-:-:S05]  /*8e80*/  IMAD.WIDE R2, R19, 0x4, R2 ;  /* 0x0000000413027825 */ /* 0x002fca00078e0202 */
[----:B------:R-:W2:Y:S01]  /*8e90*/  LDG.E R5, desc[UR40][R2.64] ;  /* 0x0000002802057981 */ /* 0x000ea2000c1e1900 */
[----:B------:R-:W-:Y:S05]  /*8ea0*/  YIELD ;  /* 0x0000000000007946 */ /* 0x000fea0003800000 */
[----:B------:R-:W-:Y:S01]  /*8eb0*/  ULDC.64 UR4, c[0x0][0xa28] ;  /* 0x00028a0000047ab9 */ /* 0x000fe20000000a00 */
[----:B0-----:R-:W-:Y:S01]  /*8ec0*/  IMAD.MOV.U32 R0, RZ, RZ, RZ ;  /* 0x000000ffff007224 */ /* 0x001fe200078e00ff */
[----:B------:R-:W-:-:S04]  /*8ed0*/  ISETP.NE.U32.AND P0, PT, RZ, UR4, PT ;  /* 0x00000004ff007c0c */ /* 0x000fc8000bf05070 */
[----:B------:R-:W-:Y:S01]  /*8ee0*/  ISETP.NE.AND.EX P0, PT, RZ, UR5, PT, P0 ;  /* 0x00000005ff007c0c */ /* 0x000fe2000bf05300 */
[----:B------:R-:W-:Y:S01]  /*8ef0*/  IMAD.MOV.U32 R6, RZ, RZ, RZ ;  /* 0x000000ffff067224 */ /* 0x000fe200078e00ff */
[----:B--2---:R-:W-:Y:S01]  /*8f00*/  SHF.R.S32.HI R4, RZ, 0x1f, R5 ;  /* 0x0000001fff047819 */ /* 0x004fe20000011405 */
[----:B------:R-:W-:-:S10]  /*8f10*/  IMAD.SHL.U32 R7, R5, 0x4, RZ ;  /* 0x0000000405077824 */ /* 0x000fd400078e00ff */
[C---:B------:R-:W-:Y:S01]  /*8f20*/  @P0 LEA R2, P1, R5.reuse, UR4, 0x2 ;  /* 0x0000000405020c11 */ /* 0x040fe2000f8210ff */
[----:B------:R-:W-:Y:S03]  /*8f30*/  STL [R1+0x10], R5 ;  /* 0x0000100501007387 */ /* 0x000fe60000100800 */
[----:B------:R-:W-:Y:S01]  /*8f40*/  @P0 LEA.HI.X R3, R5, UR5, R4, 0x2, P1 ;  /* 0x0000000505030c11 */ /* 0x000fe200088f1404 */
[----:B------:R-:W-:-:S04]  /*8f50*/  ULDC.64 UR4, c[0x0][0xa00] ;  /* 0x0002800000047ab9 */ /* 0x000fc80000000a00 */
[----:B------:R0:W5:Y:S01]  /*8f60*/  @P0 LDG.E R0, desc[UR40][R2.64] ;  /* 0x0000002802000981 */ /* 0x000162000c1e1900 */
[----:B------:R-:W-:-:S04]  /*8f70*/  ISETP.NE.U32.AND P0, PT, RZ, UR4, PT ;  /* 0x00000004ff007c0c */ /* 0x000fc8000bf05070 */
[----:B------:R-:W-:-:S13]  /*8f80*/  ISETP.NE.AND.EX P0, PT, RZ, UR5, PT, P0 ;  /* 0x00000005ff007c0c */ /* 0x000fda000bf05300 */
[----:B0-----:R-:W-:-:S04]  /*8f90*/  @P0 LEA R2, P1, R5, UR4, 0x2 ;  /* 0x0000000405020c11 */ /* 0x001fc8000f8210ff */
[----:B------:R-:W-:Y:S01]  /*8fa0*/  @P0 LEA.HI.X R3, R5, UR5, R4, 0x2, P1 ;  /* 0x0000000505030c11 */ /* 0x000fe200088f1404 */
[----:B------:R-:W-:-:S04]  /*8fb0*/  ULDC.64 UR4, c[0x0][0xa20] ;  /* 0x0002880000047ab9 */ /* 0x000fc80000000a00 */
[----:B------:R-:W2:Y:S01]  /*8fc0*/  @P0 LDG.E R6, desc[UR40][R2.64] ;  /* 0x0000002802060981 */ /* 0x000ea2000c1e1900 */
[----:B------:R-:W-:-:S04]  /*8fd0*/  ISETP.NE.U32.AND P0, PT, RZ, UR4, PT ;  /* 0x00000004ff007c0c */ /* 0x000fc8000bf05070 */
[----:B------:R-:W-:Y:S01]  /*8fe0*/  ISETP.NE.AND.EX P0, PT, RZ, UR5, PT, P0 ;  /* 0x00000005ff007c0c */ /* 0x000fe2000bf05300 */
[----:B--2---:R0:W-:Y:S04]  /*8ff0*/  STL [R1+0x2c], R6 ;  /* 0x00002c0601007387 */ /* 0x0041e80000100800 */
[----:B------:R1:W-:Y:S01]  /*9000*/  STL [R1+0x18], R7 ;  /* 0x0000180701007387 */ /* 0x0003e20000100800 */
[----:B0-----:R-:W-:-:S07]  /*9010*/  SHF.L.U64.HI R6, R5, 0x2, R4 ;  /* 0x0000000205067819 */ /* 0x001fce0000010204 */
[C---:B------:R-:W-:Y:S01]  /*9020*/  @P0 IADD3 R4, P1, R7.reuse, UR4, RZ ;  /* 0x0000000407040c10 */ /* 0x040fe2000ff3e0ff */
[----:B------:R0:W-:Y:S03]  /*9030*/  STL [R1+0x1c], R6 ;  /* 0x00001c0601007387 */ /* 0x0001e60000100800 */
[----:B------:R-:W-:Y:S01]  /*9040*/  @P0 IADD3.X R5, R6, UR5, RZ, P1, !PT ;  /* 0x0000000506050c10 */ /* 0x000fe20008ffe4ff */
[----:B------:R-:W-:Y:S02]  /*9050*/  ULDC.64 UR4, c[0x0][0xa08] ;  /* 0x0002820000047ab9 */ /* 0x000fe40000000a00 */
[----:B------:R-:W-:Y:S01]  /*9060*/  IADD3 R2, P1, R7, UR4, RZ ;  /* 0x0000000407027c10 */ /* 0x000fe2000ff3e0ff */
[----:B-1----:R-:W-:-:S03]  /*9070*/  IMAD.MOV.U32 R7, RZ, RZ, RZ ;  /* 0x000000ffff077224 */ /* 0x002fc600078e00ff */
[----:B------:R-:W-:Y:S02]  /*9080*/  IADD3.X R3, R6, UR5, RZ, P1, !PT ;  /* 0x0000000506037c10 */ /* 0x000fe40008ffe4ff */
[----:B------:R-:W-:-:S04]  /*9090*/  ISETP.NE.U32.AND P1, PT, RZ, UR4, PT ;  /* 0x00000004ff007c0c */ /* 0x000fc8000bf25070 */
[----:B------:R-:W-:Y:S01]  /*90a0*/  ISETP.NE.AND.EX P1, PT, RZ, UR5, PT, P1 ;  /* 0x00000005ff007c0c */ /* 0x000fe2000bf25310 */
[----:B------:R-:W-:Y:S02]  /*90b0*/  ULDC.64 UR4, c[0x0][0x3f8] ;  /* 0x0000fe0000047ab9 */ /* 0x000fe40000000a00 */
[----:B------:R-:W-:-:S03]  /*90c0*/  UISETP.NE.U32.AND UP0, UPT, UR4, URZ, UPT ;  /* 0x0000003f0400728c */ /* 0x000fc6000bf05070 */
[----:B------:R-:W-:Y:S01]  /*90d0*/  ULDC UR4, c[0x0][0x404] ;  /* 0x0001010000047ab9 */ /* 0x000fe20000000800 */
[----:B------:R-:W-:-:S03]  /*90e0*/  UISETP.NE.AND.EX UP0, UPT, UR5, URZ, UPT, UP0 ;  /* 0x0000003f0500728c */ /* 0x000fc6000bf05300 */
[----:B------:R-:W-:Y:S01]  /*90f0*/  ULDC UR5, c[0x0][0x2e0] ;  /* 0x0000b80000057ab9 */ /* 0x000fe20000000800 */
[----:B------:R-:W-:Y:S02]  /*9100*/  USEL UR4, UR4, 0x1, UP0 ;  /* 0x0000000104047887 */ /* 0x000fe40008000000 */
[----:B------:R1:W5:Y:S02]  /*9110*/  @P1 LDG.E R7, desc[UR40][R2.64] ;  /* 0x0000002802071981 */ /* 0x000364000c1e1900 */
[----:B------:R-:W-:-:S06]  /*9120*/  UIMAD UR4, UR4, UR5, URZ ;  /* 0x00000005040472a4 */ /* 0x000fcc000f8e023f */
[----:B0-----:R-:W-:-:S06]  /*9130*/  IMAD.U32 R6, RZ, RZ, UR4 ;  /* 0x00000004ff067e24 */ /* 0x001fcc000f8e00ff */
[----:B------:R1:W5:Y:S01]  /*9140*/  @P0 LDG.E R6, desc[UR40][R4.64] ;  /* 0x0000002804060981 */ /* 0x000362000c1e1900 */
[----:B------:R-:W-:Y:S05]  /*9150*/  @P0 BRA `(.L_x_291) ;  /* 0x0000000000100947 */ /* 0x000fea0003800000 */
[----:B------:R-:W-:Y:S05]  /*9160*/  @!P1 BRA `(.L_x_291) ;  /* 0x00000000000c9947 */ /* 0x000fea0003800000 */
[----:B-1----:R-:W2:Y:S04]  /*9170*/  LDG.E R5, desc[UR40][R2.64] ;  /* 0x0000002802057981 */ /* 0x002ea8000c1e1900 */
[----:B-----5:R-:W2:Y:S02]  /*9180*/  LDG.E R6, desc[UR40][R2.64+0x4] ;  /* 0x0000042802067981 */ /* 0x020ea4000c1e1900 */
[----:B--2---:R-:W-:-:S07]  /*9190*/  IMAD.IADD R6, R6, 0x1, -R5 ;  /* 0x0000000106067824 */ /* 0x004fce00078e0a05 */
.L_x_291:
[--C-:B-1---5:R-:W-:Y:S01]  /*91a0*/  IMAD.IADD R2, R6, 0x1, -R0.reuse ;  /* 0x0000000106027824 */ /* 0x122fe200078e0a00 */
[----:B------:R-:W-:Y:S01]  /*91b0*/  BSSY B6, `(.L_x_292) ;  /* 0x00002b6000067945 */ /* 0x000fe20003800000 */
[----:B------:R-:W-:Y:S02]  /*91c0*/  IMAD.IADD R3, R7, 0x1, R0 ;  /* 0x0000000107037824 */ /* 0x000fe400078e0200 */
[C---:B------:R-:W-:Y:S01]  /*91d0*/  VIADD R0, R2.reuse, 0x5f ;  /* 0x0000005f02007836 */ /* 0x040fe20000000000 */
[----:B------:R-:W-:Y:S01]  /*91e0*/  STL [R1+0x20], R2 ;  /* 0x0000200201007387 */ /* 0x000fe20000100800 */
[----:B------:R-:W-:Y:S02]  /*91f0*/  ISETP.GT.AND P0, PT, R2, RZ, PT ;  /* 0x000000ff0200720c */ /* 0x000fe40003f04270 */
[----:B------:R-:W-:Y:S01]  /*9200*/  IMAD.HI R0, R0, 0x2aaaaaab, RZ ;  /* 0x2aaaaaab00007827 */ /* 0x000fe200078e02ff */
[----:B------:R0:W-:Y:S04]  /*9210*/  STL [R1+0x8], R3 ;  /* 0x0000080301007387 */ /* 0x0001e80000100800 */
[----:B0-----:R-:W-:-:S04]  /*9220*/  SHF.R.U32.HI R3, RZ, 0x1f, R0 ;  /* 0x0000001fff037819 */ /* 0x001fc80000011600 */
[----:B------:R-:W-:-:S05]  /*9230*/  LEA.HI.SX32 R0, R0, R3, 0x1c ;  /* 0x0000000300007211 */ /* 0x000fca00078fe2ff */
[----:B------:R0:W-:Y:S01]  /*9240*/  STL [R1+0x14], R0 ;  /* 0x0000140001007387 */ /* 0x0001e20000100800 */
[----:B------:R-:W-:Y:S05]  /*9250*/  @P0 BRA `(.L_x_293) ;  /* 0x0000000000440947 */ /* 0x000fea0003800000 */
[----:B------:R-:W1:Y:S02]  /*9260*/  S2R R2, SR_TID.X ;  /* 0x0000000000027919 */ /* 0x000e640000002100 */
[----:B-1----:R-:W-:-:S04]  /*9270*/  LOP3.LUT R2, R2, 0x1f, RZ, 0xc0, !PT ;  /* 0x0000001f02027812 */ /* 0x002fc800078ec0ff */
[----:B------:R-:W-:-:S13]  /*9280*/  ISETP.NE.AND P1, PT, R2, RZ, PT ;  /* 0x000000ff0200720c */ /* 0x000fda0003f25270 */
[----:B------:R-:W-:Y:S05]  /*9290*/  @P1 BRA `(.L_x_294) ;  /* 0x00000028009c1947 */ /* 0x000fea0003800000 */
[----:B------:R-:W1:Y:S01]  /*92a0*/  S2R R7, SR_LANEID ;  /* 0x0000000000077919 */ /* 0x000e620000000000 */
[----:B------:R-:W-:Y:S01]  /*92b0*/  VOTEU.ANY UR4, UPT, PT ;  /* 0x0000000000047886 */ /* 0x000fe200038e0100 */
[----:B------:R-:W2:Y:S01]  /*92c0*/  LDC.64 R2, c[0x0][0xc38] ;  /* 0x00030e00ff027b82 */ /* 0x000ea20000000a00 */
[----:B0-----:R-:W1:Y:S08]  /*92d0*/  FLO.U32 R0, UR4 ;  /* 0x0000000400007d00 */ /* 0x001e7000080e0000 */
[----:B------:R-:W2:Y:S01]  /*92e0*/  POPC R5, UR4 ;  /* 0x0000000400057d09 */ /* 0x000ea20008000000 */
[----:B-1----:R-:W-:-:S13]  /*92f0*/  ISETP.EQ.U32.AND P0, PT, R0, R7, PT ;  /* 0x000000070000720c */ /* 0x002fda0003f02070 */
[----:B--2---:R-:W2:Y:S01]  /*9300*/  @P0 ATOMG.E.ADD.STRONG.GPU PT, R3, desc[UR40][R2.64], R5 ;  /* 0x00000005020309a8 */ /* 0x004ea200081ee1e8 */
[----:B------:R-:W0:Y:S02]  /*9310*/  S2R R4, SR_LTMASK ;  /* 0x0000000000047919 */ /* 0x000e240000003900 */
[----:B0-----:R-:W-:-:S04]  /*9320*/  LOP3.LUT R4, R4, UR4, RZ, 0xc0, !PT ;  /* 0x0000000404047c12 */ /* 0x001fc8000f8ec0ff */
[----:B------:R-:W0:Y:S01]  /*9330*/  POPC R7, R4 ;  /* 0x0000000400077309 */ /* 0x000e220000000000 */
[----:B--2---:R-:W0:Y:S02]  /*9340*/  SHFL.IDX PT, R0, R3, R0, 0x1f ;  /* 0x00001f0003007589 */ /* 0x004e2400000e0000 */
[----:B0-----:R-:W-:Y:S01]  /*9350*/  IADD3 R16, R0, UR37, R7 ;  /* 0x0000002500107c10 */ /* 0x001fe2000fffe007 */
[----:B------:R-:W-:Y:S06]  /*9360*/  BRA `(.L_x_294) ;  /* 0x0000002800687947 */ /* 0x000fec0003800000 */
.L_x_293:
[----:B------:R-:W1:Y:S01]  /*9370*/  S2R R3, SR_CgaCtaId ;  /* 0x0000000000037919 */ /* 0x000e620000008800 */
[----:B0-----:R-:W-:-:S04]  /*9380*/  MOV R0, 0x400 ;  /* 0x0000040000007802 */ /* 0x001fc80000000f00 */
[----:B-1----:R-:W-:-:S05]  /*9390*/  LEA R2, R3, R0, 0x18 ;  /* 0x0000000003027211 */ /* 0x002fca00078ec0ff */
[----:B------:R0:W-:Y:S01]  /*93a0*/  STL [R1+0xc], R2 ;  /* 0x00000c0201007387 */ /* 0x0001e20000100800 */
[----:B------:R-:W-:-:S05]  /*93b0*/  VIADD R0, R2, 0x1c400 ;  /* 0x0001c40002007836 */ /* 0x000fca0000000000 */
[----:B------:R-:W-:-:S13]  /*93c0*/  LOP3.LUT P0, RZ, R0, 0x3ff, RZ, 0xc0, !PT ;  /* 0x000003ff00ff7812 */ /* 0x000fda000780c0ff */
[----:B0-----:R-:W-:Y:S05]  /*93d0*/  @!P0 BRA `(.L_x_295) ;  /* 0x0000000000408947 */ /* 0x001fea0003800000 */
[----:B------:R-:W-:Y:S01]  /*93e0*/  MOV R2, 0x0 ;  /* 0x0000000000027802 */ /* 0x000fe20000000f00 */
[----:B------:R-:W-:Y:S01]  /*93f0*/  ULDC.64 UR6, c[0x4][0x90] ;  /* 0x0100240000067ab9 */ /* 0x000fe20000000a00 */
[----:B------:R-:W-:Y:S01]  /*9400*/  ULDC.64 UR8, c[0x4][0x98] ;  /* 0x0100260000087ab9 */ /* 0x000fe20000000a00 */
[----:B------:R-:W-:Y:S01]  /*9410*/  ULDC.64 UR4, c[0x4][0x8] ;  /* 0x0100020000047ab9 */ /* 0x000fe20000000a00 */
[----:B------:R-:W-:Y:S02]  /*9420*/  IMAD.U32 R4, RZ, RZ, UR6 ;  /* 0x00000006ff047e24 */ /* 0x000fe4000f8e00ff */
[----:B------:R-:W0:Y:S01]  /*9430*/  LDC.64 R2, c[0x4][R2] ;  /* 0x0100000002027b82 */ /* 0x000e220000000a00 */
[----:B------:R-:W-:Y:S02]  /*9440*/  IMAD.U32 R5, RZ, RZ, UR7 ;  /* 0x00000007ff057e24 */ /* 0x000fe4000f8e00ff */
[----:B------:R-:W-:Y:S02]  /*9450*/  IMAD.U32 R6, RZ, RZ, UR8 ;  /* 0x00000008ff067e24 */ /* 0x000fe4000f8e00ff */
[----:B------:R-:W-:-:S02]  /*9460*/  IMAD.U32 R7, RZ, RZ, UR9 ;  /* 0x00000009ff077e24 */ /* 0x000fc4000f8e00ff */
[----:B------:R-:W-:Y:S02]  /*9470*/  IMAD.U32 R10, RZ, RZ, UR4 ;  /* 0x00000004ff0a7e24 */ /* 0x000fe4000f8e00ff */
[----:B------:R-:W-:Y:S02]  /*9480*/  IMAD.U32 R11, RZ, RZ, UR5 ;  /* 0x00000005ff0b7e24 */ /* 0x000fe4000f8e00ff */
[----:B------:R-:W-:Y:S02]  /*9490*/  IMAD.MOV.U32 R8, RZ, RZ, 0x70 ;  /* 0x00000070ff087424 */ /* 0x000fe400078e00ff */
[----:B------:R-:W-:Y:S02]  /*94a0*/  IMAD.MOV.U32 R12, RZ, RZ, 0x1 ;  /* 0x00000001ff0c7424 */ /* 0x000fe400078e00ff */
[----:B------:R-:W-:-:S07]  /*94b0*/  IMAD.MOV.U32 R13, RZ, RZ, RZ ;  /* 0x000000ffff0d7224 */ /* 0x000fce00078e00ff */
[----:B------:R-:W-:-:S07]  /*94c0*/  LEPC R20, `(.L_x_295) ;  /* 0x000000001014794e */ /* 0x000fce0000000000 */
[----:B0-----:R-:W-:Y:S05]  /*94d0*/  CALL.ABS.NOINC R2 ;  /* 0x0000000002007343 */ /* 0x001fea0003c00000 */
.L_x_295:
[----:B------:R-:W2:Y:S02]  /*94e0*/  LDL R2, [R1+0xc] ;  /* 0x00000c0001027983 */ /* 0x000ea40000100800 */
[----:B--2---:R-:W-:-:S05]  /*94f0*/  VIADD R0, R2, 0x400 ;  /* 0x0000040002007836 */ /* 0x004fca0000000000 */
[----:B------:R-:W-:-:S13]  /*9500*/  LOP3.LUT P0, RZ, R0, 0x3ff, RZ, 0xc0, !PT ;  /* 0x000003ff00ff7812 */ /* 0x000fda000780c0ff */
[----:B------:R-:W-:Y:S05]  /*9510*/  @!P0 BRA `(.L_x_296) ;  /* 0x0000000000808947 */ /* 0x000fea0003800000 */
[----:B------:R-:W-:Y:S01]  /*9520*/  MOV R0, 0x0 ;  /* 0x0000000000007802 */ /* 0x000fe20000000f00 */
[----:B------:R-:W-:Y:S01]  /*9530*/  ULDC.64 UR6, c[0x4][0x90] ;  /* 0x0100240000067ab9 */ /* 0x000fe20000000a00 */
[----:B------:R-:W-:Y:S01]  /*9540*/  ULDC.64 UR8, c[0x4][0x98] ;  /* 0x0100260000087ab9 */ /* 0x000fe20000000a00 */
[----:B------:R-:W-:Y:S01]  /*9550*/  ULDC.64 UR4, c[0x4][0x10] ;  /* 0x0100040000047ab9 */ /* 0x000fe20000000a00 */
[----:B------:R0:W1:Y:S01]  /*9560*/  LDC.64 R2, c[0x4][R0] ;  /* 0x0100000000027b82 */ /* 0x0000620000000a00 */
[----:B------:R-:W-:Y:S02]  /*9570*/  IMAD.U32 R4, RZ, RZ, UR6 ;  /* 0x00000006ff047e24 */ /* 0x000fe4000f8e00ff */
[----:B------:R-:W-:Y:S02]  /*9580*/  IMAD.U32 R5, RZ, RZ, UR7 ;  /* 0x00000007ff057e24 */ /* 0x000fe4000f8e00ff */
[----:B------:R-:W-:Y:S02]  /*9590*/  IMAD.U32 R6, RZ, RZ, UR8 ;  /* 0x00000008ff067e24 */ /* 0x000fe4000f8e00ff */
[----:B------:R-:W-:-:S02]  /*95a0*/  IMAD.U32 R7, RZ, RZ, UR9 ;  /* 0x00000009ff077e24 */ /* 0x000fc4000f8e00ff */
[----:B------:R-:W-:Y:S02]  /*95b0*/  IMAD.U32 R10, RZ, RZ, UR4 ;  /* 0x00000004ff0a7e24 */ /* 0x000fe4000f8e00ff */
[----:B------:R-:W-:Y:S02]  /*95c0*/  IMAD.U32 R11, RZ, RZ, UR5 ;  /* 0x00000005ff0b7e24 */ /* 0x000fe4000f8e00ff */
[----:B------:R-:W-:Y:S02]  /*95d0*/  IMAD.MOV.U32 R8, RZ, RZ, 0x70 ;  /* 0x00000070ff087424 */ /* 0x000fe400078e00ff */
[----:B------:R-:W-:Y:S02]  /*95e0*/  IMAD.MOV.U32 R12, RZ, RZ, 0x1 ;  /* 0x00000001ff0c7424 */ /* 0x000fe400078e00ff */
[----:B0-----:R-:W-:-:S07]  /*95f0*/  IMAD.MOV.U32 R13, RZ, RZ, RZ ;  /* 0x000000ffff0d7224 */ /* 0x001fce00078e00ff */
[----:B------:R-:W-:-:S07]  /*9600*/  LEPC R20, `(.L_x_297) ;  /* 0x000000001014794e */ /* 0x000fce0000000000 */
[----:B-1----:R-:W-:Y:S05]  /*9610*/  CALL.ABS.NOINC R2 ;  /* 0x0000000002007343 */ /* 0x002fea0003c00000 */
.L_x_297:
        /* <DEDUP_REMOVED lines=16> */
.L_x_296:
[----:B------:R-:W2:Y:S01]  /*9720*/  LDL.LU R2, [R1+0x18] ;  /* 0x0000180001027983 */ /* 0x000ea20000300800 */
[----:B------:R-:W-:-:S03]  /*9730*/  ULDC.64 UR4, c[0x0][0x9f8] ;  /* 0x00027e0000047ab9 */ /* 0x000fc60000000a00 */
[----:B------:R-:W3:Y:S04]  /*9740*/  LDL.LU R0, [R1+0x1c] ;  /* 0x00001c0001007983 */ /* 0x000ee80000300800 */
[----:B------:R-:W4:Y:S04]  /*9750*/  LDL.LU R4, [R1+0x2c] ;  /* 0x00002c0001047983 */ /* 0x000f280000300800 */
[----:B------:R-:W4:Y:S01]  /*9760*/  LDL.LU R7, [R1+0x10] ;  /* 0x0000100001077983 */ /* 0x000f220000300800 */
[----:B------:R-:W-:-:S04]  /*9770*/  ISETP.NE.U32.AND P0, PT, RZ, UR4, PT ;  /* 0x00000004ff007c0c */ /* 0x000fc8000bf05070 */
[----:B------:R-:W-:Y:S01]  /*9780*/  ISETP.NE.AND.EX P0, PT, RZ, UR5, PT, P0 ;  /* 0x00000005ff007c0c */ /* 0x000fe2000bf05300 */
[----:B------:R-:W0:Y:S02]  /*9790*/  S2R R8, SR_TID.X ;  /* 0x0000000000087919 */ /* 0x000e240000002100 */
[----:B0-----:R-:W-:-:S04]  /*97a0*/  LOP3.LUT R8, R8, 0x1f, RZ, 0xc0, !PT ;  /* 0x0000001f08087812 */ /* 0x001fc800078ec0ff */
[----:B------:R-:W-:-:S13]  /*97b0*/  ISETP.NE.AND P6, PT, R8, RZ, PT ;  /* 0x000000ff0800720c */ /* 0x000fda0003fc5270 */
[----:B------:R-:W-:-:S05]  /*97c0*/  VOTEU.ALL UP1, P6 ;  /* 0x00000000003f7886 */ /* 0x000fca0003020000 */
[----:B------:R-:W-:-:S04]  /*97d0*/  @!UP1 UIADD3 UR8, UP0, UR38, 0x270, URZ ;  /* 0x0000027026089890 */ /* 0x000fc8000ff1e03f */
[----:B------:R-:W-:-:S03]  /*97e0*/  @!UP1 UIADD3.X UR9, URZ, UR39, URZ, UP0, !UPT ;  /* 0x000000273f099290 */ /* 0x000fc600087fe43f */
[----:B------:R-:W-:Y:S01]  /*97f0*/  VOTEU.ALL UP0, P6 ;  /* 0x00000000003f7886 */ /* 0x000fe20003000000 */
[----:B--2---:R-:W-:-:S04]  /*9800*/  @P0 IADD3 R2, P1, R2, UR4, RZ ;  /* 0x0000000402020c10 */ /* 0x004fc8000ff3e0ff */
[----:B---3--:R-:W-:Y:S01]  /*9810*/  @P0 IADD3.X R3, R0, UR5, RZ, P1, !PT ;  /* 0x0000000500030c10 */ /* 0x008fe20008ffe4ff */
[----:B------:R-:W-:Y:S01]  /*9820*/  ULDC.64 UR4, c[0x0][0xa00] ;  /* 0x0002800000047ab9 */ /* 0x000fe20000000a00 */
[----:B----4-:R-:W-:Y:S02]  /*9830*/  IMAD R17, R17, 0x80, R4 ;  /* 0x0000008011117824 */ /* 0x010fe400078e0204 */
[----:B------:R-:W0:Y:S01]  /*9840*/  LDC R4, c[0x0][0x428] ;  /* 0x00010a00ff047b82 */ /* 0x000e220000000800 */
[----:B------:R-:W-:-:S06]  /*9850*/  IMAD.MOV.U32 R0, RZ, RZ, R7 ;  /* 0x000000ffff007224 */ /* 0x000fcc00078e0007 */
[----:B------:R1:W5:Y:S01]  /*9860*/  @P0 LDG.E R0, desc[UR40][R2.64] ;  /* 0x0000002802000981 */ /* 0x000362000c1e1900 */
[----:B------:R-:W-:Y:S02]  /*9870*/  PLOP3.LUT P1, PT, P6, PT, PT, 0x8, 0x0 ;  /* 0x000000000000781c */ /* 0x000fe4000372e170 */
[----:B0-----:R-:W-:Y:S01]  /*9880*/  ISETP.NE.AND P0, PT, R4, 0x1, PT ;  /* 0x000000010400780c */ /* 0x001fe20003f05270 */
[----:B------:R-:W-:-:S12]  /*9890*/  IMAD.MOV.U32 R4, RZ, RZ, R18 ;  /* 0x000000ffff047224 */ /* 0x000fd800078e0012 */
[----:B------:R-:W0:Y:S08]  /*98a0*/  @P0 LDC R5, c[0x0][0x42c] ;  /* 0x00010b00ff050b82 */ /* 0x000e300000000800 */
[----:B------:R-:W2:Y:S01]  /*98b0*/  @P0 LDC R6, c[0x0][0x430] ;  /* 0x00010c00ff060b82 */ /* 0x000ea20000000800 */
[----:B0-----:R-:W-:-:S05]  /*98c0*/  @P0 IMAD.HI.U32 R5, R18, R5, RZ ;  /* 0x0000000512050227 */ /* 0x001fca00078e00ff */
[----:B--2---:R-:W-:Y:S02]  /*98d0*/  @P0 SHF.R.U32.HI R4, RZ, R6, R5 ;  /* 0x00000006ff040219 */ /* 0x004fe40000011605 */
[----:B------:R-:W-:-:S04]  /*98e0*/  ISETP.NE.U32.AND P0, PT, RZ, UR4, PT ;  /* 0x00000004ff007c0c */ /* 0x000fc8000bf05070 */
[----:B------:R-:W-:-:S04]  /*98f0*/  ISETP.NE.AND.EX P0, PT, RZ, UR5, PT, P0 ;  /* 0x00000005ff007c0c */ /* 0x000fc8000bf05300 */
[----:B-1----:R-:W-:-:S09]  /*9900*/  SEL R6, R7, RZ, !P0 ;  /* 0x000000ff07067207 */ /* 0x002fd20004000000 */
.L_x_298:
        /* <DEDUP_REMOVED lines=9> */
[----:B0-----:R-:W-:Y:S05]  /*99a0*/  @P1 BRA.U.ANY `(.L_x_298) ;  /* 0xfffffffd00d81947 */ /* 0x001fea000393ffff */
[----:B------:R-:W0:Y:S01]  /*99b0*/  LDC.64 R2, c[0x0][0x3f8] ;  /* 0x0000fe00ff027b82 */ /* 0x000e220000000a00 */
[----:B------:R-:W-:Y:S02]  /*99c0*/  ULDC.64 UR4, c[0x0][0xa08] ;  /* 0x0002820000047ab9 */ /* 0x000fe40000000a00 */
[----:B0-----:R-:W-:Y:S01]  /*99d0*/  LOP3.LUT P0, RZ, R2, UR4, RZ, 0xfc, !PT ;  /* 0x0000000402ff7c12 */ /* 0x001fe2000f80fcff */
[----:B------:R-:W-:-:S03]  /*99e0*/  UMOV UR4, 0xffffffff ;  /* 0xffffffff00047882 */ /* 0x000fc60000000000 */
[----:B------:R-:W-:-:S04]  /*99f0*/  LOP3.LUT P0, RZ, R3, UR5, RZ, 0xfc, P0 ;  /* 0x0000000503ff7c12 */ /* 0x000fc8000800fcff */
[----:B-----5:R-:W-:Y:S01]  /*9a00*/  SEL R7, R0, RZ, !P0 ;  /* 0x000000ff00077207 */ /* 0x020fe20004000000 */
[----:B------:R-:W-:Y:S08]  /*9a10*/  BRA.DIV UR4, `(.L_x_299) ;  /* 0x0000003204907947 */ /* 0x000ff0000b800000 */
.L_x_369:
[----:B------:R-:W2:Y:S01]  /*9a20*/  LDL R8, [R1+0x14] ;  /* 0x0000140001087983 */ /* 0x000ea20000100800 */
[----:B------:R-:W-:Y:S01]  /*9a30*/  UMOV UR4, 0xffffffff ;  /* 0xffffffff00047882 */ /* 0x000fe20000000000 */
[----:B------:R-:W-:Y:S01]  /*9a40*/  SHF.R.S32.HI R5, RZ, 0x1f, R0 ;  /* 0x0000001fff057819 */ /* 0x000fe20000011400 */
[----:B--2---:R-:W-:Y:S01]  /*9a50*/  VIADD R9, R8, 0xffffffff ;  /* 0xffffffff08097836 */ /* 0x004fe20000000000 */
[----:B------:R-:W-:Y:S06]  /*9a60*/  BRA.DIV UR4, `(.L_x_300) ;  /* 0x0000003204b07947 */ /* 0x000fec000b800000 */
[----:B------:R-:W-:-:S13]  /*9a70*/  ELECT P6, URZ, PT ;  /* 0x00000000003f782f */ /* 0x000fda00038c0000 */
.L_x_372:
[----:B------:R-:W-:Y:S05]  /*9a80*/  @!P6 BRA `(.L_x_301) ;  /* 0x000000040008e947 */ /* 0x000fea0003800000 */
[----:B------:R0:W-:Y:S01]  /*9a90*/  STL [R1+0x28], R9 ;  /* 0x0000280901007387 */ /* 0x0001e20000100800 */
[----:B------:R-:W-:-:S04]  /*9aa0*/  ISETP.NE.U32.AND P0, PT, R2, RZ, PT ;  /* 0x000000ff0200720c */ /* 0x000fc80003f05070 */
[----:B------:R-:W-:-:S13]  /*9ab0*/  ISETP.NE.AND.EX P0, PT, R3, RZ, PT, P0 ;  /* 0x000000ff0300720c */ /* 0x000fda0003f05300 */
[----:B0-----:R-:W-:Y:S05]  /*9ac0*/  @!P0 BRA `(.L_x_302) ;  /* 0x00000000004c8947 */ /* 0x001fea0003800000 */
[----:B------:R-:W0:Y:S01]  /*9ad0*/  LDC R12, c[0x0][0x41c] ;  /* 0x00010700ff0c7b82 */ /* 0x000e220000000800 */
[----:B------:R-:W-:Y:S01]  /*9ae0*/  IMAD.MOV.U32 R7, RZ, RZ, R9 ;  /* 0x000000ffff077224 */ /* 0x000fe200078e0009 */
[----:B------:R-:W-:Y:S01]  /*9af0*/  ULDC.64 UR4, c[0x0][0x408] ;  /* 0x0001020000047ab9 */ /* 0x000fe20000000a00 */
[----:B0-----:R-:W-:-:S13]  /*9b00*/  ISETP.NE.AND P0, PT, R12, 0x1, PT ;  /* 0x000000010c00780c */ /* 0x001fda0003f05270 */
[----:B------:R-:W0:Y:S02]  /*9b10*/  @P0 LDC.64 R10, c[0x0][0x420] ;  /* 0x00010800ff0a0b82 */ /* 0x000e240000000a00 */
[----:B0-----:R-:W-:-:S05]  /*9b20*/  @P0 IMAD.HI.U32 R10, R9, R10, RZ ;  /* 0x0000000a090a0227 */ /* 0x001fca00078e00ff */
[----:B------:R-:W-:-:S05]  /*9b30*/  @P0 SHF.R.U32.HI R7, RZ, R11, R10 ;  /* 0x0000000bff070219 */ /* 0x000fca000001160a */
[--C-:B------:R-:W-:Y:S02]  /*9b40*/  IMAD.MOV R8, RZ, RZ, -R7.reuse ;  /* 0x000000ffff087224 */ /* 0x100fe400078e0a07 */
[----:B------:R-:W-:Y:S02]  /*9b50*/  IMAD.MOV.U32 R10, RZ, RZ, R7 ;  /* 0x000000ffff0a7224 */ /* 0x000fe400078e0007 */
[----:B------:R-:W-:Y:S02]  /*9b60*/  IMAD R11, R12, R8, R9 ;  /* 0x000000080c0b7224 */ /* 0x000fe400078e0209 */
[----:B------:R-:W-:-:S03]  /*9b70*/  IMAD R8, R5, UR4, RZ ;  /* 0x0000000405087c24 */ /* 0x000fc6000f8e02ff */
[----:B------:R0:W-:Y:S01]  /*9b80*/  STL [R1+0x28], R11 ;  /* 0x0000280b01007387 */ /* 0x0001e20000100800 */
[----:B------:R-:W-:Y:S01]  /*9b90*/  IMAD R8, R0, UR5, R8 ;  /* 0x0000000500087c24 */ /* 0x000fe2000f8e0208 */
[----:B0-----:R-:W-:-:S03]  /*9ba0*/  SHF.R.S32.HI R11, RZ, 0x1f, R7 ;  /* 0x0000001fff0b7819 */ /* 0x001fc60000011407 */
[----:B------:R-:W-:-:S04]  /*9bb0*/  IMAD.WIDE.U32 R10, R0, UR4, R10 ;  /* 0x00000004000a7c25 */ /* 0x000fc8000f8e000a */
[----:B------:R-:W-:Y:S01]  /*9bc0*/  IMAD.IADD R7, R11, 0x1, R8 ;  /* 0x000000010b077824 */ /* 0x000fe200078e0208 */
[----:B------:R-:W-:-:S04]  /*9bd0*/  LEA R12, P0, R10, R2, 0x2 ;  /* 0x000000020a0c7211 */ /* 0x000fc800078010ff */
[----:B------:R-:W-:-:S05]  /*9be0*/  LEA.HI.X R13, R10, R3, R7, 0x2, P0 ;  /* 0x000000030a0d7211 */ /* 0x000fca00000f1407 */
[----:B------:R0:W5:Y:S04]  /*9bf0*/  LDG.E R7, desc[UR40][R12.64] ;  /* 0x000000280c077981 */ /* 0x000168000c1e1900 */
.L_x_302:
[----:B------:R-:W2:Y:S01]  /*9c00*/  LDL R8, [R1] ;  /* 0x0000000001087983 */ /* 0x000ea20000100800 */
[----:B------:R-:W-:-:S03]  /*9c10*/  MOV R11, 0x400 ;  /* 0x00000400000b7802 */ /* 0x000fc60000000f00 */
[----:B------:R-:W3:Y:S01]  /*9c20*/  LDL R10, [R1+0x4] ;  /* 0x00000400010a7983 */ /* 0x000ee20000100800 */
[----:B0-----:R-:W0:Y:S02]  /*9c30*/  S2R R12, SR_CgaCtaId ;  /* 0x00000000000c7919 */ /* 0x001e240000008800 */
[----:B0-----:R-:W-:-:S05]  /*9c40*/  LEA R11, R12, R11, 0x18 ;  /* 0x0000000b0c0b7211 */ /* 0x001fca00078ec0ff */
[----:B--2---:R-:W-:Y:S01]  /*9c50*/  IMAD R8, R8, 0x8, R11 ;  /* 0x0000000808087824 */ /* 0x004fe200078e020b */
[----:B---3--:R-:W-:-:S04]  /*9c60*/  SHF.L.U32 R10, R10, 0x1f, RZ ;  /* 0x0000001f0a0a7819 */ /* 0x008fc800000006ff */
[----:B------:R-:W0:Y:S02]  /*9c70*/  SYNCS.PHASECHK.TRANS64.TRYWAIT P0, [R8+URZ+0x22840], R10 ;  /* 0x0228400a080075a7 */ /* 0x000e24000800017f */
[----:B0-----:R-:W-:Y:S05]  /*9c80*/  @!P0 BRA `(.L_x_303) ;  /* 0x0000003000488947 */ /* 0x001fea0003800000 */
.L_x_373:
[----:B------:R-:W1:Y:S02]  /*9c90*/  S2R R11, SR_TID.X ;  /* 0x00000000000b7919 */ /* 0x000e640000002100 */
[----:B-1----:R-:W-:-:S04]  /*9ca0*/  LOP3.LUT R11, R11, 0x7f, RZ, 0xc0, !PT ;  /* 0x0000007f0b0b7812 */ /* 0x002fc800078ec0ff */
[----:B------:R-:W-:-:S13]  /*9cb0*/  ISETP.NE.AND P0, PT, R11, RZ, PT ;  /* 0x000000ff0b00720c */ /* 0x000fda0003f05270 */
[----:B------:R-:W-:Y:S05]  /*9cc0*/  @P0 BRA `(.L_x_304) ;  /* 0x00000000001c0947 */ /* 0x000fea0003800000 */
[----:B------:R-:W1:Y:S01]  /*9cd0*/  S2R R11, SR_TID.X ;  /* 0x00000000000b7919 */ /* 0x000e620000002100 */
[----:B0-----:R-:W-:-:S04]  /*9ce0*/  IMAD.MOV.U32 R10, RZ, RZ, 0x3000 ;  /* 0x00003000ff0a7424 */ /* 0x001fc800078e00ff */
[----:B------:R2:W-:Y:S01]  /*9cf0*/  SYNCS.ARRIVE.TRANS64 RZ, [R8+URZ+0x22830], R10 ;  /* 0x0228300a08ff79a7 */ /* 0x0005e2000800003f */
[----:B-1----:R-:W-:-:S04]  /*9d00*/  LOP3.LUT R11, R11, 0x1f, RZ, 0xc0, !PT ;  /* 0x0000001f0b0b7812 */ /* 0x002fc800078ec0ff */
[----:B------:R-:W-:-:S13]  /*9d10*/  ISETP.NE.AND P1, PT, R11, RZ, PT ;  /* 0x000000ff0b00720c */ /* 0x000fda0003f25270 */
[----:B--2---:R-:W-:Y:S05]  /*9d20*/  @!P1 BRA `(.L_x_304) ;  /* 0x0000000000049947 */ /* 0x004fea0003800000 */
[----:B------:R-:W-:Y:S01]  /*9d30*/  BPT.TRAP 0x1 ;  /* 0x000000040000795c */ /* 0x000fe20000300000 */
.L_x_304:
[----:B------:R-:W2:Y:S01]  /*9d40*/  LDL R12, [R1] ;  /* 0x00000000010c7983 */ /* 0x000ea20000100800 */
[----:B------:R-:W-:-:S03]  /*9d50*/  MOV R13, 0x400 ;  /* 0x00000400000d7802 */ /* 0x000fc60000000f00 */
[----:B------:R-:W3:Y:S04]  /*9d60*/  LDL R11, [R1+0x28] ;  /* 0x00002800010b7983 */ /* 0x000ee80000100800 */
[----:B0-----:R-:W4:Y:S01]  /*9d70*/  LDL R10, [R1+0x8] ;  /* 0x00000800010a7983 */ /* 0x001f220000100800 */
[----:B------:R-:W0:Y:S01]  /*9d80*/  S2R R14, SR_CgaCtaId ;  /* 0x00000000000e7919 */ /* 0x000e220000008800 */
[----:B------:R-:W-:Y:S01]  /*9d90*/  R2UR UR9, R8 ;  /* 0x00000000080972ca */ /* 0x000fe200000e0000 */
[----:B------:R-:W-:Y:S01]  /*9da0*/  UIADD3 UR6, UP0, UR38, 0x370, URZ ;  /* 0x0000037026067890 */ /* 0x000fe2000ff1e03f */
[----:B------:R-:W-:Y:S02]  /*9db0*/  R2UR UR12, R4 ;  /* 0x00000000040c72ca */ /* 0x000fe400000e0000 */
[----:B-----5:R-:W-:Y:S01]  /*9dc0*/  R2UR UR13, R7 ;  /* 0x00000000070d72ca */ /* 0x020fe200000e0000 */
[----:B------:R-:W-:Y:S01]  /*9dd0*/  UIADD3.X UR7, URZ, UR39, URZ, UP0, !UPT ;  /* 0x000000273f077290 */ /* 0x000fe200087fe43f */
[----:B0-----:R-:W-:-:S07]  /*9de0*/  LEA R13, R14, R13, 0x18 ;  /* 0x0000000d0e0d7211 */ /* 0x001fce00078ec0ff */
[----:B------:R-:W-:Y:S01]  /*9df0*/  UIADD3 UR9, UR9, 0x22830, URZ ;  /* 0x0002283009097890 */ /* 0x000fe2000fffe03f */
[----:B------:R-:W-:Y:S01]  /*9e00*/  UMOV UR5, 0x14f00000 ;  /* 0x14f0000000057882 */ /* 0x000fe20000000000 */
[----:B------:R-:W-:Y:S01]  /*9e10*/  UMOV UR10, URZ ;  /* 0x0000003f000a7c82 */ /* 0x000fe20008000000 */
[----:B--2---:R-:W-:Y:S01]  /*9e20*/  IMAD R8, R12, 0x3000, R13 ;  /* 0x000030000c087824 */ /* 0x004fe200078e020d */
[----:B---3--:R-:W-:-:S04]  /*9e30*/  R2UR UR11, R11 ;  /* 0x000000000b0b72ca */ /* 0x008fc800000e0000 */
[----:B------:R-:W-:Y:S02]  /*9e40*/  R2UR UR8, R8 ;  /* 0x00000000080872ca */ /* 0x000fe400000e0000 */
[----:B----4-:R-:W-:-:S11]  /*9e50*/  R2UR UR4, R10 ;  /* 0x000000000a0472ca */ /* 0x010fd600000e0000 */
[----:B------:R-:W-:Y:S02]  /*9e60*/  UIADD3 UR8, UR8, 0x1c400, URZ ;  /* 0x0001c40008087890 */ /* 0x000fe4000fffe03f */
[----:B------:R-:W-:-:S03]  /*9e70*/  UIMAD UR11, UR11, 0x60, UR4 ;  /* 0x000000600b0b78a4 */ /* 0x000fc6000f8e0204 */
[----:B------:R-:W-:-:S06]  /*9e80*/  UMOV UR4, 0x0 ;  /* 0x0000000000047882 */ /* 0x000fcc0000000000 */
[----:B------:R0:W-:Y:S02]  /*9e90*/  UTMALDG.4D [UR8], [UR6], desc[UR4] ;  /* 0x00000408060075b4 */ /* 0x0001e40008019000 */
[----:B0-----:R-:W-:Y:S01]  /*9ea0*/  NOP ;  /* 0x0000000000007918 */ /* 0x001fe20000000000 */
.L_x_301:
[----:B------:R-:W2:Y:S01]  /*9eb0*/  LDL.LU R12, [R1+0x24] ;  /* 0x00002400010c7983 */ /* 0x000ea20000300800 */
[----:B------:R-:W-:Y:S01]  /*9ec0*/  MOV R10, 0x400 ;  /* 0x00000400000a7802 */ /* 0x000fe20000000f00 */
[----:B------:R-:W-:Y:S05]  /*9ed0*/  WARPSYNC.ALL ;  /* 0x0000000000007948 */ /* 0x000fea0003800000 */
[----:B------:R-:W0:Y:S01]  /*9ee0*/  S2R R11, SR_CgaCtaId ;  /* 0x00000000000b7919 */ /* 0x000e220000008800 */
[----:B------:R-:W-:-:S13]  /*9ef0*/  ELECT P0, URZ, PT ;  /* 0x00000000003f782f */ /* 0x000fda0003800000 */
[----:B------:R-:W-:Y:S01]  /*9f00*/  @P0 R2UR UR13, R6 ;  /* 0x00000000060d02ca */ /* 0x000fe200000e0000 */
[----:B------:R-:W-:Y:S01]  /*9f10*/  UIADD3 UR4, UP0, UR38, 0x270, URZ ;  /* 0x0000027026047890 */ /* 0x000fe2000ff1e03f */
[----:B------:R-:W-:Y:S01]  /*9f20*/  @P0 R2UR UR12, R18 ;  /* 0x00000000120c02ca */ /* 0x000fe200000e0000 */
[----:B------:R-:W-:Y:S01]  /*9f30*/  UMOV UR6, 0x0 ;  /* 0x0000000000067882 */ /* 0x000fe20000000000 */
[----:B------:R-:W-:Y:S01]  /*9f40*/  @P0 R2UR UR11, R17 ;  /* 0x00000000110b02ca */ /* 0x000fe200000e0000 */
[----:B------:R-:W-:Y:S01]  /*9f50*/  UIADD3.X UR5, URZ, UR39, URZ, UP0, !UPT ;  /* 0x000000273f057290 */ /* 0x000fe200087fe43f */
[----:B------:R-:W-:Y:S01]  /*9f60*/  BSSY B0, `(.L_x_305) ;  /* 0x0000013000007945 */ /* 0x000fe20003800000 */
[----:B------:R-:W-:Y:S01]  /*9f70*/  UMOV UR7, 0x12f00000 ;  /* 0x12f0000000077882 */ /* 0x000fe20000000000 */
[----:B------:R-:W-:Y:S01]  /*9f80*/  UMOV UR10, URZ ;  /* 0x0000003f000a7c82 */ /* 0x000fe20008000000 */
[----:B------:R-:W-:Y:S01]  /*9f90*/  @P0 IMAD.MOV.U32 R8, RZ, RZ, 0x4000 ;  /* 0x00004000ff080424 */ /* 0x000fe200078e00ff */
[----:B0-----:R-:W-:Y:S01]  /*9fa0*/  LEA R10, R11, R10, 0x18 ;  /* 0x0000000a0b0a7211 */ /* 0x001fe200078ec0ff */
[----:B------:R-:W-:Y:S03]  /*9fb0*/  BAR.SYNC.DEFER_BLOCKING 0x8, 0x120 ;  /* 0x0204800000007b1d */ /* 0x000fe60000010000 */
[----:B------:R-:W-:-:S13]  /*9fc0*/  R2UR UR9, R10 ;  /* 0x000000000a0972ca */ /* 0x000fda00000e0000 */
[----:B------:R-:W-:Y:S02]  /*9fd0*/  UIADD3 UR8, UR9, 0x18400, URZ ;  /* 0x0001840009087890 */ /* 0x000fe4000fffe03f */
[----:B------:R-:W-:Y:S01]  /*9fe0*/  UIADD3 UR9, UR9, 0x22800, URZ ;  /* 0x0002280009097890 */ /* 0x000fe2000fffe03f */
[----:B------:R0:W-:Y:S08]  /*9ff0*/  @P0 SYNCS.ARRIVE.TRANS64 RZ, [R10+URZ+0x22800], R8 ;  /* 0x022800080aff09a7 */ /* 0x0001f0000800003f */
[----:B------:R0:W-:Y:S01]  /*a000*/  UTMALDG.4D [UR8], [UR4], desc[UR6] ;  /* 0x00000608040075b4 */ /* 0x0001e20008019000 */
[----:B--2---:R-:W-:-:S05]  /*a010*/  VIADD R12, R12, 0x1 ;  /* 0x000000010c0c7836 */ /* 0x004fca0000000000 */
[----:B------:R-:W-:Y:S01]  /*a020*/  LEA.HI R6, R12, R12, RZ, 0x1 ;  /* 0x0000000c0c067211 */ /* 0x000fe200078f08ff */
[----:B------:R0:W-:Y:S03]  /*a030*/  STL [R1+0x24], R12 ;  /* 0x0000240c01007387 */ /* 0x0001e60000100800 */
[----:B------:R-:W-:-:S05]  /*a040*/  LOP3.LUT R6, R6, 0xfffffffe, RZ, 0xc0, !PT ;  /* 0xfffffffe06067812 */ /* 0x000fca00078ec0ff */
[----:B------:R-:W-:-:S05]  /*a050*/  IMAD.IADD R6, R12, 0x1, -R6 ;  /* 0x000000010c067824 */ /* 0x000fca00078e0a06 */
[----:B------:R-:W-:-:S04]  /*a060*/  SHF.L.U32 R6, R6, 0x1f, RZ ;  /* 0x0000001f06067819 */ /* 0x000fc800000006ff */
[----:B------:R-:W1:Y:S02]  /*a070*/  SYNCS.PHASECHK.TRANS64.TRYWAIT P0, [R10+URZ+0x22820], R6 ;  /* 0x022820060a0075a7 */ /* 0x000e64000800017f */
[----:B01----:R-:W-:Y:S05]  /*a080*/  @!P0 BRA `(.L_x_306) ;  /* 0x0000002c005c8947 */ /* 0x003fea0003800000 */
.L_x_374:
[----:B------:R-:W-:Y:S05]  /*a090*/  BSYNC B0 ;  /* 0x0000000000007941 */ /* 0x000fea0003800000 */
.L_x_305:
[----:B------:R-:W-:Y:S04]  /*a0a0*/  BSSY B0, `(.L_x_307) ;  /* 0x000003c000007945 */ /* 0x000fe80003800000 */
[----:B------:R-:W-:Y:S05]  /*a0b0*/  @!P6 BRA `(.L_x_308) ;  /* 0x0000000000e8e947 */ /* 0x000fea0003800000 */
[----:B0-----:R-:W2:Y:S01]  /*a0c0*/  LDL R8, [R1] ;  /* 0x0000000001087983 */ /* 0x001ea20000100800 */
[----:B------:R-:W-:-:S03]  /*a0d0*/  MOV R11, 0x400 ;  /* 0x00000400000b7802 */ /* 0x000fc60000000f00 */
[----:B------:R-:W3:Y:S01]  /*a0e0*/  LDL R10, [R1+0x4] ;  /* 0x00000400010a7983 */ /* 0x000ee20000100800 */
[----:B------:R-:W0:Y:S02]  /*a0f0*/  S2R R12, SR_CgaCtaId ;  /* 0x00000000000c7919 */ /* 0x000e240000008800 */
[----:B0-----:R-:W-:-:S05]  /*a100*/  LEA R11, R12, R11, 0x18 ;  /* 0x0000000b0c0b7211 */ /* 0x001fca00078ec0ff */
[----:B--2---:R-:W-:Y:S01]  /*a110*/  IMAD R8, R8, 0x8, R11 ;  /* 0x0000000808087824 */ /* 0x004fe200078e020b */
[----:B---3--:R-:W-:-:S04]  /*a120*/  SHF.L.U32 R6, R10, 0x1f, RZ ;  /* 0x0000001f0a067819 */ /* 0x008fc800000006ff */
[----:B------:R-:W0:Y:S02]  /*a130*/  SYNCS.PHASECHK.TRANS64.TRYWAIT P0, [R8+URZ+0x22860], R6 ;  /* 0x02286006080075a7 */ /* 0x000e24000800017f */
[----:B0-----:R-:W-:Y:S05]  /*a140*/  @!P0 BRA `(.L_x_309) ;  /* 0x0000002c004c8947 */ /* 0x001fea0003800000 */
.L_x_375:
        /* <DEDUP_REMOVED lines=11> */
.L_x_310:
[----:B0-----:R-:W2:Y:S01]  /*a200*/  LDL R6, [R1] ;  /* 0x0000000001067983 */ /* 0x001ea20000100800 */
[----:B------:R-:W-:-:S03]  /*a210*/  MOV R12, 0x400 ;  /* 0x00000400000c7802 */ /* 0x000fc60000000f00 */
[----:B------:R-:W3:Y:S04]  /*a220*/  LDL R11, [R1+0x28] ;  /* 0x00002800010b7983 */ /* 0x000ee80000100800 */
[----:B------:R-:W4:Y:S01]  /*a230*/  LDL R10, [R1+0x8] ;  /* 0x00000800010a7983 */ /* 0x000f220000100800 */
[----:B------:R-:W0:Y:S01]  /*a240*/  S2R R13, SR_CgaCtaId ;  /* 0x00000000000d7919 */ /* 0x000e220000008800 */
[----:B------:R-:W-:Y:S01]  /*a250*/  R2UR UR9, R8 ;  /* 0x00000000080972ca */ /* 0x000fe200000e0000 */
[----:B------:R-:W-:Y:S01]  /*a260*/  UIADD3 UR4, UP0, UR38, 0x470, URZ ;  /* 0x0000047026047890 */ /* 0x000fe2000ff1e03f */
[----:B------:R-:W-:Y:S02]  /*a270*/  R2UR UR12, R4 ;  /* 0x00000000040c72ca */ /* 0x000fe400000e0000 */
[----:B------:R-:W-:-:S02]  /*a280*/  R2UR UR13, R7 ;  /* 0x00000000070d72ca */ /* 0x000fc400000e0000 */
[----:B0-----:R-:W-:-:S07]  /*a290*/  LEA R12, R13, R12, 0x18 ;  /* 0x0000000c0d0c7211 */ /* 0x001fce00078ec0ff */
[----:B------:R-:W-:Y:S01]  /*a2a0*/  UIADD3 UR9, UR9, 0x22850, URZ ;  /* 0x0002285009097890 */ /* 0x000fe2000fffe03f */
[----:B------:R-:W-:Y:S01]  /*a2b0*/  UMOV UR10, URZ ;  /* 0x0000003f000a7c82 */ /* 0x000fe20008000000 */
[----:B------:R-:W-:Y:S01]  /*a2c0*/  UMOV UR6, 0x0 ;  /* 0x0000000000067882 */ /* 0x000fe20000000000 */
[----:B------:R-:W-:Y:S01]  /*a2d0*/  UMOV UR7, 0x14f00000 ;  /* 0x14f0000000077882 */ /* 0x000fe20000000000 */
[----:B------:R-:W-:Y:S01]  /*a2e0*/  UMOV UR16, 0x40 ;  /* 0x0000004000107882 */ /* 0x000fe20000000000 */
[----:B--2---:R-:W-:Y:S01]  /*a2f0*/  IMAD R6, R6, 0xc000, R12 ;  /* 0x0000c00006067824 */ /* 0x004fe200078e020c */
[----:B---3--:R-:W-:-:S04]  /*a300*/  R2UR UR11, R11 ;  /* 0x000000000b0b72ca */ /* 0x008fc800000e0000 */
[----:B------:R-:W-:Y:S02]  /*a310*/  R2UR UR14, R6 ;  /* 0x00000000060e72ca */ /* 0x000fe400000e0000 */
[----:B----4-:R-:W-:-:S11]  /*a320*/  R2UR UR5, R10 ;  /* 0x000000000a0572ca */ /* 0x010fd600000e0000 */
[----:B------:R-:W-:Y:S02]  /*a330*/  UIADD3 UR8, UR14, 0x400, URZ ;  /* 0x000004000e087890 */ /* 0x000fe4000fffe03f */
[----:B------:R-:W-:Y:S02]  /*a340*/  UIMAD UR11, UR11, 0x60, UR5 ;  /* 0x000000600b0b78a4 */ /* 0x000fe4000f8e0205 */
[----:B------:R-:W-:Y:S02]  /*a350*/  UIADD3.X UR5, URZ, UR39, URZ, UP0, !UPT ;  /* 0x000000273f057290 */ /* 0x000fe400087fe43f */
[----:B------:R-:W-:Y:S02]  /*a360*/  UIADD3 UR15, UR14, 0x3400, URZ ;  /* 0x000034000e0f7890 */ /* 0x000fe4000fffe03f */
[----:B------:R-:W-:Y:S02]  /*a370*/  UIADD3 UR17, UR14, 0x6400, URZ ;  /* 0x000064000e117890 */ /* 0x000fe4000fffe03f */
[----:B------:R-:W-:-:S03]  /*a380*/  UIADD3 UR18, UR14, 0x9400, URZ ;  /* 0x000094000e127890 */ /* 0x000fc6000fffe03f */
[----:B------:R0:W-:Y:S01]  /*a390*/  UTMALDG.4D [UR8], [UR4], desc[UR6] ;  /* 0x00000608040075b4 */ /* 0x0001e20008019000 */
[----:B------:R-:W-:Y:S01]  /*a3a0*/  UMOV UR14, 0x80 ;  /* 0x00000080000e7882 */ /* 0x000fe20000000000 */
[----:B0-----:R-:W-:Y:S01]  /*a3b0*/  UMOV UR8, UR15 ;  /* 0x0000000f00087c82 */ /* 0x001fe20008000000 */
[----:B------:R-:W-:Y:S02]  /*a3c0*/  UMOV UR10, UR16 ;  /* 0x00000010000a7c82 */ /* 0x000fe40008000000 */
[----:B------:R0:W-:Y:S02]  /*a3d0*/  UTMALDG.4D [UR8], [UR4], desc[UR6] ;  /* 0x00000608040075b4 */ /* 0x0001e40008019000 */
[----:B0-----:R-:W-:Y:S01]  /*a3e0*/  UMOV UR8, UR17 ;  /* 0x0000001100087c82 */ /* 0x001fe20008000000 */
[----:B------:R-:W-:Y:S01]  /*a3f0*/  UMOV UR10, UR14 ;  /* 0x0000000e000a7c82 */ /* 0x000fe20008000000 */
[----:B------:R-:W-:Y:S01]  /*a400*/  UMOV UR14, 0xc0 ;  /* 0x000000c0000e7882 */ /* 0x000fe20000000000 */
[----:B------:R0:W-:Y:S02]  /*a410*/  UTMALDG.4D [UR8], [UR4], desc[UR6] ;  /* 0x00000608040075b4 */ /* 0x0001e40008019000 */
[----:B0-----:R-:W-:Y:S01]  /*a420*/  UMOV UR8, UR18 ;  /* 0x0000001200087c82 */ /* 0x001fe20008000000 */
[----:B------:R-:W-:-:S02]  /*a430*/  UMOV UR10, UR14 ;  /* 0x0000000e000a7c82 */ /* 0x000fc40008000000 */
[----:B------:R1:W-:Y:S02]  /*a440*/  UTMALDG.4D [UR8], [UR4], desc[UR6] ;  /* 0x00000608040075b4 */ /* 0x0003e40008019000 */
[----:B-1----:R-:W-:Y:S01]  /*a450*/  NOP ;  /* 0x0000000000007918 */ /* 0x002fe20000000000 */
.L_x_308:
[----:B------:R-:W-:Y:S05]  /*a460*/  BSYNC B0 ;  /* 0x0000000000007941 */ /* 0x000fea0003800000 */
.L_x_307:
[----:B0-----:R-:W2:Y:S01]  /*a470*/  LDL.LU R6, [R1+0x20] ;  /* 0x0000200001067983 */ /* 0x001ea20000300800 */
[----:B------:R-:W-:Y:S01]  /*a480*/  BSSY B0, `(.L_x_311) ;  /* 0x000016d000007945 */ /* 0x000fe20003800000 */
[----:B--2---:R-:W-:-:S13]  /*a490*/  ISETP.GE.AND P0, PT, R6, 0x61, PT ;  /* 0x000000610600780c */ /* 0x004fda0003f06270 */
[----:B------:R-:W-:Y:S05]  /*a4a0*/  @!P0 BRA `(.L_x_312) ;  /* 0x0000001400a88947 */ /* 0x000fea0003800000 */
[----:B------:R-:W2:Y:S01]  /*a4b0*/  LDL R8, [R1+0x14] ;  /* 0x0000140001087983 */ /* 0x000ea20000100800 */
[----:B------:R-:W-:Y:S01]  /*a4c0*/  IMAD.MOV.U32 R6, RZ, RZ, 0x1 ;  /* 0x00000001ff067424 */ /* 0x000fe200078e00ff */
[----:B------:R-:W-:Y:S01]  /*a4d0*/  BSSY B1, `(.L_x_313) ;  /* 0x000007d000017945 */ /* 0x000fe20003800000 */
[----:B--2---:R-:W-:-:S05]  /*a4e0*/  IMAD.MOV R11, RZ, RZ, -R8 ;  /* 0x000000ffff0b7224 */ /* 0x004fca00078e0a08 */
[----:B------:R-:W-:-:S05]  /*a4f0*/  VIADDMNMX R11, R11, R6, 0xffffffff, !PT ;  /* 0xffffffff0b0b7446 */ /* 0x000fca0007800106 */
[C---:B------:R-:W-:Y:S02]  /*a500*/  IMAD.IADD R6, R8.reuse, 0x1, R11 ;  /* 0x0000000108067824 */ /* 0x040fe400078e020b */
[----:B------:R-:W-:-:S03]  /*a510*/  VIADD R8, R8, 0xfffffffe ;  /* 0xfffffffe08087836 */ /* 0x000fc60000000000 */
[----:B------:R-:W-:-:S04]  /*a520*/  LOP3.LUT R6, R6, 0x1, RZ, 0xc0, !PT ;  /* 0x0000000106067812 */ /* 0x000fc800078ec0ff */
[----:B------:R-:W-:-:S13]  /*a530*/  ISETP.NE.U32.AND P0, PT, R6, 0x1, PT ;  /* 0x000000010600780c */ /* 0x000fda0003f05070 */
[----:B------:R-:W-:Y:S05]  /*a540*/  @P0 BRA `(.L_x_314) ;  /* 0x0000000400d40947 */ /* 0x000fea0003800000 */
[----:B------:R-:W2:Y:S04]  /*a550*/  LDL.LU R10, [R1] ;  /* 0x00000000010a7983 */ /* 0x000ea80000300800 */
[----:B------:R-:W3:Y:S01]  /*a560*/  LDL.LU R14, [R1+0x4] ;  /* 0x00000400010e7983 */ /* 0x000ee20000300800 */
[----:B------:R-:W-:Y:S01]  /*a570*/  BSSY B2, `(.L_x_315) ;  /* 0x0000070000027945 */ /* 0x000fe20003800000 */
[----:B--2---:R-:W-:-:S05]  /*a580*/  VIADD R10, R10, 0x1 ;  /* 0x000000010a0a7836 */ /* 0x004fca0000000000 */
[----:B------:R-:W-:-:S04]  /*a590*/  ISETP.NE.AND P0, PT, R10, 0x2, PT ;  /* 0x000000020a00780c */ /* 0x000fc80003f05270 */
[----:B------:R-:W-:Y:S02]  /*a5a0*/  SEL R6, RZ, 0x1, P0 ;  /* 0x00000001ff067807 */ /* 0x000fe40000000000 */
[----:B------:R-:W-:Y:S02]  /*a5b0*/  SEL R15, R10, RZ, P0 ;  /* 0x000000ff0a0f7207 */ /* 0x000fe40000000000 */
[----:B---3--:R-:W-:-:S05]  /*a5c0*/  LOP3.LUT R14, R14, R6, RZ, 0x3c, !PT ;  /* 0x000000060e0e7212 */ /* 0x008fca00078e3cff */
[----:B------:R0:W-:Y:S04]  /*a5d0*/  STL [R1+0x4], R14 ;  /* 0x0000040e01007387 */ /* 0x0001e80000100800 */
[----:B------:R0:W-:Y:S01]  /*a5e0*/  STL [R1], R15 ;  /* 0x0000000f01007387 */ /* 0x0001e20000100800 */
[----:B------:R-:W-:Y:S05]  /*a5f0*/  @!P6 BRA `(.L_x_316) ;  /* 0x00000004009ce947 */ /* 0x000fea0003800000 */
[----:B------:R-:W-:-:S04]  /*a600*/  ISETP.NE.U32.AND P0, PT, R2, RZ, PT ;  /* 0x000000ff0200720c */ /* 0x000fc80003f05070 */
[----:B------:R-:W-:-:S13]  /*a610*/  ISETP.NE.AND.EX P0, PT, R3, RZ, PT, P0 ;  /* 0x000000ff0300720c */ /* 0x000fda0003f05300 */
[----:B------:R-:W-:Y:S05]  /*a620*/  @!P0 BRA `(.L_x_317) ;  /* 0x0000000000488947 */ /* 0x000fea0003800000 */
[----:B------:R-:W1:Y:S01]  /*a630*/  LDC R13, c[0x0][0x41c] ;  /* 0x00010700ff0d7b82 */ /* 0x000e620000000800 */
[----:B------:R-:W-:Y:S01]  /*a640*/  IMAD.MOV.U32 R10, RZ, RZ, R8 ;  /* 0x000000ffff0a7224 */ /* 0x000fe200078e0008 */
[----:B------:R-:W-:Y:S01]  /*a650*/  ULDC.64 UR4, c[0x0][0x408] ;  /* 0x0001020000047ab9 */ /* 0x000fe20000000a00 */
[----:B-1----:R-:W-:-:S13]  /*a660*/  ISETP.NE.AND P0, PT, R13, 0x1, PT ;  /* 0x000000010d00780c */ /* 0x002fda0003f05270 */
[----:B------:R-:W1:Y:S02]  /*a670*/  @P0 LDC.64 R6, c[0x0][0x420] ;  /* 0x00010800ff060b82 */ /* 0x000e640000000a00 */
[----:B-1----:R-:W-:-:S05]  /*a680*/  @P0 IMAD.HI.U32 R6, R8, R6, RZ ;  /* 0x0000000608060227 */ /* 0x002fca00078e00ff */
[----:B------:R-:W-:Y:S01]  /*a690*/  @P0 SHF.R.U32.HI R10, RZ, R7, R6 ;  /* 0x00000007ff0a0219 */ /* 0x000fe20000011606 */
[----:B------:R-:W-:-:S03]  /*a6a0*/  IMAD R6, R5, UR4, RZ ;  /* 0x0000000405067c24 */ /* 0x000fc6000f8e02ff */
[----:B------:R-:W-:Y:S01]  /*a6b0*/  SHF.R.S32.HI R7, RZ, 0x1f, R10 ;  /* 0x0000001fff077819 */ /* 0x000fe2000001140a */
[----:B------:R-:W-:Y:S02]  /*a6c0*/  IMAD R12, R0, UR5, R6 ;  /* 0x00000005000c7c24 */ /* 0x000fe4000f8e0206 */
[----:B------:R-:W-:-:S04]  /*a6d0*/  IMAD.MOV.U32 R6, RZ, RZ, R10 ;  /* 0x000000ffff067224 */ /* 0x000fc800078e000a */
[----:B------:R-:W-:-:S04]  /*a6e0*/  IMAD.WIDE.U32 R6, R0, UR4, R6 ;  /* 0x0000000400067c25 */ /* 0x000fc8000f8e0006 */
[----:B------:R-:W-:Y:S01]  /*a6f0*/  IMAD.IADD R12, R12, 0x1, R7 ;  /* 0x000000010c0c7824 */ /* 0x000fe200078e0207 */
[----:B------:R-:W-:-:S04]  /*a700*/  LEA R2, P0, R6, R2, 0x2 ;  /* 0x0000000206027211 */ /* 0x000fc800078010ff */
[----:B------:R-:W-:Y:S01]  /*a710*/  LEA.HI.X R3, R6, R3, R12, 0x2, P0 ;  /* 0x0000000306037211 */ /* 0x000fe200000f140c */
[----:B------:R-:W-:-:S04]  /*a720*/  IMAD.MOV R6, RZ, RZ, -R10 ;  /* 0x000000ffff067224 */ /* 0x000fc800078e0a0a */
[----:B------:R1:W5:Y:S01]  /*a730*/  LDG.E R7, desc[UR40][R2.64] ;  /* 0x0000002802077981 */ /* 0x000362000c1e1900 */
[----:B------:R-:W-:-:S07]  /*a740*/  IMAD R8, R13, R6, R8 ;  /* 0x000000060d087224 */ /* 0x000fce00078e0208 */
.L_x_317:
[----:B-1----:R-:W1:Y:S01]  /*a750*/  S2R R3, SR_CgaCtaId ;  /* 0x0000000000037919 */ /* 0x002e620000008800 */
[----:B------:R-:W-:Y:S02]  /*a760*/  MOV R2, 0x400 ;  /* 0x0000040000027802 */ /* 0x000fe40000000f00 */
[----:B------:R-:W-:Y:S02]  /*a770*/  SHF.L.U32 R6, R14, 0x1f, RZ ;  /* 0x0000001f0e067819 */ /* 0x000fe400000006ff */
[----:B-1----:R-:W-:-:S05]  /*a780*/  LEA R2, R3, R2, 0x18 ;  /* 0x0000000203027211 */ /* 0x002fca00078ec0ff */
[----:B------:R-:W-:-:S04]  /*a790*/  IMAD R3, R15, 0x8, R2 ;  /* 0x000000080f037824 */ /* 0x000fc800078e0202 */
[----:B------:R-:W1:Y:S02]  /*a7a0*/  SYNCS.PHASECHK.TRANS64.TRYWAIT P0, [R3+URZ+0x22840], R6 ;  /* 0x02284006030075a7 */ /* 0x000e64000800017f */
[----:B-1----:R-:W-:Y:S05]  /*a7b0*/  @!P0 BRA `(.L_x_318) ;  /* 0x0000002400c48947 */ /* 0x002fea0003800000 */
.L_x_376:
[----:B------:R-:W2:Y:S02]  /*a7c0*/  S2R R2, SR_TID.X ;  /* 0x0000000000027919 */ /* 0x000ea40000002100 */
[----:B--2---:R-:W-:-:S04]  /*a7d0*/  LOP3.LUT R2, R2, 0x7f, RZ, 0xc0, !PT ;  /* 0x0000007f02027812 */ /* 0x004fc800078ec0ff */
[----:B------:R-:W-:-:S13]  /*a7e0*/  ISETP.NE.AND P1, PT, R2, RZ, PT ;  /* 0x000000ff0200720c */ /* 0x000fda0003f25270 */
[----:B------:R-:W-:Y:S05]  /*a7f0*/  @P1 BRA `(.L_x_319) ;  /* 0x00000000001c1947 */ /* 0x000fea0003800000 */
[----:B------:R-:W2:Y:S02]  /*a800*/  S2R R2, SR_TID.X ;  /* 0x0000000000027919 */ /* 0x000ea40000002100 */
[----:B--2---:R-:W-:-:S04]  /*a810*/  LOP3.LUT R2, R2, 0x1f, RZ, 0xc0, !PT ;  /* 0x0000001f02027812 */ /* 0x004fc800078ec0ff */
[----:B------:R-:W-:Y:S01]  /*a820*/  ISETP.NE.AND P0, PT, R2, RZ, PT ;  /* 0x000000ff0200720c */ /* 0x000fe20003f05270 */
[----:B------:R-:W-:-:S04]  /*a830*/  IMAD.MOV.U32 R2, RZ, RZ, 0x3000 ;  /* 0x00003000ff027424 */ /* 0x000fc800078e00ff */
[----:B------:R2:W-:Y:S08]  /*a840*/  SYNCS.ARRIVE.TRANS64 RZ, [R3+URZ+0x22830], R2 ;  /* 0x0228300203ff79a7 */ /* 0x0005f0000800003f */
[----:B------:R-:W-:Y:S05]  /*a850*/  @!P0 BRA `(.L_x_319) ;  /* 0x0000000000048947 */ /* 0x000fea0003800000 */
[----:B------:R-:W-:Y:S01]  /*a860*/  BPT.TRAP 0x1 ;  /* 0x000000040000795c */ /* 0x000fe20000300000 */
.L_x_319:
[----:B--2---:R-:W2:Y:S01]  /*a870*/  LDL R2, [R1] ;  /* 0x0000000001027983 */ /* 0x004ea20000100800 */
[----:B------:R-:W-:-:S03]  /*a880*/  MOV R12, 0x400 ;  /* 0x00000400000c7802 */ /* 0x000fc60000000f00 */
[----:B------:R-:W3:Y:S01]  /*a890*/  LDL R10, [R1+0x8] ;  /* 0x00000800010a7983 */ /* 0x000ee20000100800 */
[----:B------:R-:W4:Y:S01]  /*a8a0*/  S2R R13, SR_CgaCtaId ;  /* 0x00000000000d7919 */ /* 0x000f220000008800 */
[----:B------:R-:W-:Y:S01]  /*a8b0*/  R2UR UR9, R3 ;  /* 0x00000000030972ca */ /* 0x000fe200000e0000 */
[----:B------:R-:W-:Y:S01]  /*a8c0*/  UIADD3 UR4, UP0, UR38, 0x370, URZ ;  /* 0x0000037026047890 */ /* 0x000fe2000ff1e03f */
[----:B------:R-:W-:Y:S02]  /*a8d0*/  R2UR UR12, R4 ;  /* 0x00000000040c72ca */ /* 0x000fe400000e0000 */
[----:B-----5:R-:W-:Y:S01]  /*a8e0*/  R2UR UR13, R7 ;  /* 0x00000000070d72ca */ /* 0x020fe200000e0000 */
[----:B------:R-:W-:Y:S01]  /*a8f0*/  UIADD3.X UR5, URZ, UR39, URZ, UP0, !UPT ;  /* 0x000000273f057290 */ /* 0x000fe200087fe43f */
[----:B----4-:R-:W-:-:S07]  /*a900*/  LEA R12, R13, R12, 0x18 ;  /* 0x0000000c0d0c7211 */ /* 0x010fce00078ec0ff */
[----:B------:R-:W-:Y:S01]  /*a910*/  UIADD3 UR9, UR9, 0x22830, URZ ;  /* 0x0002283009097890 */ /* 0x000fe2000fffe03f */
[----:B------:R-:W-:Y:S01]  /*a920*/  UMOV UR6, 0x0 ;  /* 0x0000000000067882 */ /* 0x000fe20000000000 */
[----:B------:R-:W-:Y:S01]  /*a930*/  UMOV UR7, 0x14f00000 ;  /* 0x14f0000000077882 */ /* 0x000fe20000000000 */
[----:B------:R-:W-:Y:S01]  /*a940*/  UMOV UR10, URZ ;  /* 0x0000003f000a7c82 */ /* 0x000fe20008000000 */
[----:B--2---:R-:W-:-:S05]  /*a950*/  IMAD R2, R2, 0x3000, R12 ;  /* 0x0000300002027824 */ /* 0x004fca00078e020c */
[----:B------:R-:W-:Y:S01]  /*a960*/  R2UR UR8, R2 ;  /* 0x00000000020872ca */ /* 0x000fe200000e0000 */
[----:B---3--:R-:W-:-:S05]  /*a970*/  IMAD R8, R8, 0x60, R10 ;  /* 0x0000006008087824 */ /* 0x008fca00078e020a */
[----:B------:R-:W-:-:S07]  /*a980*/  R2UR UR11, R8 ;  /* 0x00000000080b72ca */ /* 0x000fce00000e0000 */
[----:B------:R-:W-:-:S09]  /*a990*/  UIADD3 UR8, UR8, 0x1c400, URZ ;  /* 0x0001c40008087890 */ /* 0x000fd2000fffe03f */
[----:B------:R2:W-:Y:S01]  /*a9a0*/  UTMALDG.4D [UR8], [UR4], desc[UR6] ;  /* 0x00000608040075b4 */ /* 0x0005e20008019000 */
[----:B------:R-:W3:Y:S02]  /*a9b0*/  SYNCS.PHASECHK.TRANS64.TRYWAIT P0, [R3+URZ+0x22860], R6 ;  /* 0x02286006030075a7 */ /* 0x000ee4000800017f */
[----:B--23--:R-:W-:Y:S05]  /*a9c0*/  @!P0 BRA `(.L_x_320) ;  /* 0x0000002400548947 */ /* 0x00cfea0003800000 */
.L_x_377:
[----:B------:R-:W-:Y:S05]  /*a9d0*/  @P1 BRA `(.L_x_321) ;  /* 0x00000000001c1947 */ /* 0x000fea0003800000 */
[----:B------:R-:W3:Y:S02]  /*a9e0*/  S2R R2, SR_TID.X ;  /* 0x0000000000027919 */ /* 0x000ee40000002100 */
[----:B---3--:R-:W-:-:S04]  /*a9f0*/  LOP3.LUT R2, R2, 0x1f, RZ, 0xc0, !PT ;  /* 0x0000001f02027812 */ /* 0x008fc800078ec0ff */
[----:B------:R-:W-:Y:S01]  /*aa00*/  ISETP.NE.AND P0, PT, R2, RZ, PT ;  /* 0x000000ff0200720c */ /* 0x000fe20003f05270 */
[----:B------:R-:W-:-:S04]  /*aa10*/  IMAD.MOV.U32 R2, RZ, RZ, 0xc000 ;  /* 0x0000c000ff027424 */ /* 0x000fc800078e00ff */
[----:B------:R3:W-:Y:S08]  /*aa20*/  SYNCS.ARRIVE.TRANS64 RZ, [R3+URZ+0x22850], R2 ;  /* 0x0228500203ff79a7 */ /* 0x0007f0000800003f */
[----:B------:R-:W-:Y:S05]  /*aa30*/  @!P0 BRA `(.L_x_321) ;  /* 0x0000000000048947 */ /* 0x000fea0003800000 */
[----:B------:R-:W-:Y:S01]  /*aa40*/  BPT.TRAP 0x1 ;  /* 0x000000040000795c */ /* 0x000fe20000300000 */
.L_x_321:
[----:B---3--:R-:W3:Y:S01]  /*aa50*/  LDL R2, [R1] ;  /* 0x0000000001027983 */ /* 0x008ee20000100800 */
[----:B-12---:R-:W-:Y:S01]  /*aa60*/  MOV R6, 0x400 ;  /* 0x0000040000067802 */ /* 0x006fe20000000f00 */
[----:B------:R-:W1:Y:S01]  /*aa70*/  S2R R10, SR_CgaCtaId ;  /* 0x00000000000a7919 */ /* 0x000e620000008800 */
[----:B------:R-:W-:Y:S01]  /*aa80*/  R2UR UR9, R3 ;  /* 0x00000000030972ca */ /* 0x000fe200000e0000 */
[----:B------:R-:W-:Y:S01]  /*aa90*/  UIADD3 UR4, UP0, UR38, 0x470, URZ ;  /* 0x0000047026047890 */ /* 0x000fe2000ff1e03f */
[----:B------:R-:W-:Y:S02]  /*aaa0*/  R2UR UR11, R8 ;  /* 0x00000000080b72ca */ /* 0x000fe400000e0000 */
[----:B------:R-:W-:Y:S02]  /*aab0*/  R2UR UR12, R4 ;  /* 0x00000000040c72ca */ /* 0x000fe400000e0000 */
[----:B------:R-:W-:Y:S01]  /*aac0*/  R2UR UR13, R7 ;  /* 0x00000000070d72ca */ /* 0x000fe200000e0000 */
[----:B------:R-:W-:Y:S01]  /*aad0*/  UIADD3.X UR5, URZ, UR39, URZ, UP0, !UPT ;  /* 0x000000273f057290 */ /* 0x000fe200087fe43f */
[----:B-1----:R-:W-:-:S05]  /*aae0*/  LEA R6, R10, R6, 0x18 ;  /* 0x000000060a067211 */ /* 0x002fca00078ec0ff */
[----:B------:R-:W-:Y:S01]  /*aaf0*/  UIADD3 UR9, UR9, 0x22850, URZ ;  /* 0x0002285009097890 */ /* 0x000fe2000fffe03f */
[----:B------:R-:W-:Y:S01]  /*ab00*/  UMOV UR10, URZ ;  /* 0x0000003f000a7c82 */ /* 0x000fe20008000000 */
[----:B------:R-:W-:Y:S01]  /*ab10*/  UMOV UR6, 0x0 ;  /* 0x0000000000067882 */ /* 0x000fe20000000000 */
[----:B------:R-:W-:Y:S01]  /*ab20*/  UMOV UR7, 0x14f00000 ;  /* 0x14f0000000077882 */ /* 0x000fe20000000000 */
[----:B------:R-:W-:Y:S01]  /*ab30*/  UMOV UR16, 0x40 ;  /* 0x0000004000107882 */ /* 0x000fe20000000000 */
[----:B---3--:R-:W-:-:S05]  /*ab40*/  IMAD R2, R2, 0xc000, R6 ;  /* 0x0000c00002027824 */ /* 0x008fca00078e0206 */
[----:B------:R-:W-:-:S13]  /*ab50*/  R2UR UR14, R2 ;  /* 0x00000000020e72ca */ /* 0x000fda00000e0000 */
[----:B------:R-:W-:Y:S02]  /*ab60*/  UIADD3 UR8, UR14, 0x400, URZ ;  /* 0x000004000e087890 */ /* 0x000fe4000fffe03f */
[----:B------:R-:W-:Y:S02]  /*ab70*/  UIADD3 UR15, UR14, 0x3400, URZ ;  /* 0x000034000e0f7890 */ /* 0x000fe4000fffe03f */
[----:B------:R-:W-:Y:S02]  /*ab80*/  UIADD3 UR17, UR14, 0x6400, URZ ;  /* 0x000064000e117890 */ /* 0x000fe4000fffe03f */
[----:B------:R-:W-:-:S03]  /*ab90*/  UIADD3 UR18, UR14, 0x9400, URZ ;  /* 0x000094000e127890 */ /* 0x000fc6000fffe03f */
[----:B------:R1:W-:Y:S01]  /*aba0*/  UTMALDG.4D [UR8], [UR4], desc[UR6] ;  /* 0x00000608040075b4 */ /* 0x0003e20008019000 */
[----:B------:R-:W-:Y:S01]  /*abb0*/  UMOV UR14, 0x80 ;  /* 0x00000080000e7882 */ /* 0x000fe20000000000 */
[----:B-1----:R-:W-:Y:S01]  /*abc0*/  UMOV UR8, UR15 ;  /* 0x0000000f00087c82 */ /* 0x002fe20008000000 */
[----:B------:R-:W-:Y:S02]  /*abd0*/  UMOV UR10, UR16 ;  /* 0x00000010000a7c82 */ /* 0x000fe40008000000 */
        /* <DEDUP_REMOVED lines=9> */
.L_x_316:
[----:B------:R-:W-:Y:S05]  /*ac70*/  BSYNC B2 ;  /* 0x0000000000027941 */ /* 0x000fea0003800000 */
.L_x_315:
[----:B------:R-:W2:Y:S02]  /*ac80*/  LDL.LU R2, [R1+0x14] ;  /* 0x0000140001027983 */ /* 0x000ea40000300800 */
[----:B--2---:R-:W-:-:S07]  /*ac90*/  VIADD R8, R2, 0xfffffffd ;  /* 0xfffffffd02087836 */ /* 0x004fce0000000000 */
.L_x_314:
[----:B------:R-:W-:Y:S05]  /*aca0*/  BSYNC B1 ;  /* 0x0000000000017941 */ /* 0x000fea0003800000 */
.L_x_313:
[----:B------:R-:W-:-:S05]  /*acb0*/  IMAD.MOV R2, RZ, RZ, -R11 ;  /* 0x000000ffff027224 */ /* 0x000fca00078e0a0b */
[----:B------:R-:W-:-:S13]  /*acc0*/  ISETP.NE.AND P0, PT, R9, R2, PT ;  /* 0x000000020900720c */ /* 0x000fda0003f05270 */
[----:B------:R-:W-:Y:S05]  /*acd0*/  @!P0 BRA `(.L_x_312) ;  /* 0x0000000c009c8947 */ /* 0x000fea0003800000 */
.L_x_336:
[----:B------:R-:W2:Y:S04]  /*ace0*/  LDL.LU R3, [R1] ;  /* 0x0000000001037983 */ /* 0x000ea80000300800 */
[----:B------:R-:W3:Y:S01]  /*acf0*/  LDL.LU R2, [R1+0x4] ;  /* 0x0000040001027983 */ /* 0x000ee20000300800 */
[----:B------:R-:W-:Y:S05]  /*ad00*/  YIELD ;  /* 0x0000000000007946 */ /* 0x000fea0003800000 */
[----:B------:R-:W-:Y:S01]  /*ad10*/  BSSY B1, `(.L_x_322) ;  /* 0x000006d000017945 */ /* 0x000fe20003800000 */
[----:B--2---:R-:W-:-:S05]  /*ad20*/  VIADD R9, R3, 0x1 ;  /* 0x0000000103097836 */ /* 0x004fca0000000000 */
[----:B------:R-:W-:-:S04]  /*ad30*/  ISETP.NE.AND P0, PT, R9, 0x2, PT ;  /* 0x000000020900780c */ /* 0x000fc80003f05270 */
[----:B------:R-:W-:Y:S02]  /*ad40*/  SEL R10, RZ, 0x1, P0 ;  /* 0x00000001ff0a7807 */ /* 0x000fe40000000000 */
[----:B------:R-:W-:Y:S02]  /*ad50*/  SEL R9, R9, RZ, P0 ;  /* 0x000000ff09097207 */ /* 0x000fe40000000000 */
[----:B---3--:R-:W-:Y:S01]  /*ad60*/  LOP3.LUT R10, R2, R10, RZ, 0x3c, !PT ;  /* 0x0000000a020a7212 */ /* 0x008fe200078e3cff */
[----:B-1----:R-:W-:Y:S06]  /*ad70*/  @!P6 BRA `(.L_x_323) ;  /* 0x000000040098e947 */ /* 0x002fec0003800000 */
[----:B------:R-:W-:Y:S01]  /*ad80*/  ULDC.64 UR4, c[0x0][0x3f8] ;  /* 0x0000fe0000047ab9 */ /* 0x000fe20000000a00 */
[----:B------:R-:W-:Y:S01]  /*ad90*/  IMAD.MOV.U32 R11, RZ, RZ, R8 ;  /* 0x000000ffff0b7224 */ /* 0x000fe200078e0008 */
[----:B------:R-:W-:-:S04]  /*ada0*/  ISETP.NE.U32.AND P0, PT, RZ, UR4, PT ;  /* 0x00000004ff007c0c */ /* 0x000fc8000bf05070 */
[----:B------:R-:W-:-:S13]  /*adb0*/  ISETP.NE.AND.EX P0, PT, RZ, UR5, PT, P0 ;  /* 0x00000005ff007c0c */ /* 0x000fda000bf05300 */
[----:B------:R-:W-:Y:S05]  /*adc0*/  @!P0 BRA `(.L_x_324) ;  /* 0x0000000000448947 */ /* 0x000fea0003800000 */
[----:B------:R-:W1:Y:S01]  /*add0*/  LDC R7, c[0x0][0x41c] ;  /* 0x00010700ff077b82 */ /* 0x000e620000000800 */
[----:B------:R-:W-:Y:S01]  /*ade0*/  ULDC.64 UR6, c[0x0][0x408] ;  /* 0x0001020000067ab9 */ /* 0x000fe20000000a00 */
[----:B-1----:R-:W-:-:S13]  /*adf0*/  ISETP.NE.AND P0, PT, R7, 0x1, PT ;  /* 0x000000010700780c */ /* 0x002fda0003f05270 */
[----:B------:R-:W1:Y:S02]  /*ae00*/  @P0 LDC.64 R2, c[0x0][0x420] ;  /* 0x00010800ff020b82 */ /* 0x000e640000000a00 */
[----:B-1----:R-:W-:-:S04]  /*ae10*/  @P0 IMAD.HI.U32 R6, R8, R2, RZ ;  /* 0x0000000208060227 */ /* 0x002fc800078e00ff */
[----:B------:R-:W-:Y:S01]  /*ae20*/  IMAD.MOV.U32 R2, RZ, RZ, R8 ;  /* 0x000000ffff027224 */ /* 0x000fe200078e0008 */
[----:B------:R-:W-:-:S04]  /*ae30*/  @P0 SHF.R.U32.HI R2, RZ, R3, R6 ;  /* 0x00000003ff020219 */ /* 0x000fc80000011606 */
[--C-:B------:R-:W-:Y:S01]  /*ae40*/  SHF.R.S32.HI R3, RZ, 0x1f, R2.reuse ;  /* 0x0000001fff037819 */ /* 0x100fe20000011402 */
[----:B------:R-:W-:-:S04]  /*ae50*/  IMAD.MOV R11, RZ, RZ, -R2 ;  /* 0x000000ffff0b7224 */ /* 0x000fc800078e0a02 */
[----:B------:R-:W-:Y:S02]  /*ae60*/  IMAD R11, R7, R11, R8 ;  /* 0x0000000b070b7224 */ /* 0x000fe400078e0208 */
[----:B------:R-:W-:Y:S02]  /*ae70*/  IMAD R7, R5, UR6, RZ ;  /* 0x0000000605077c24 */ /* 0x000fe4000f8e02ff */
[----:B------:R-:W-:-:S04]  /*ae80*/  IMAD.WIDE.U32 R2, R0, UR6, R2 ;  /* 0x0000000600027c25 */ /* 0x000fc8000f8e0002 */
[----:B------:R-:W-:Y:S01]  /*ae90*/  IMAD R7, R0, UR7, R7 ;  /* 0x0000000700077c24 */ /* 0x000fe2000f8e0207 */
[----:B------:R-:W-:-:S03]  /*aea0*/  LEA R6, P0, R2, UR4, 0x2 ;  /* 0x0000000402067c11 */ /* 0x000fc6000f8010ff */
[----:B------:R-:W-:-:S05]  /*aeb0*/  IMAD.IADD R7, R7, 0x1, R3 ;  /* 0x0000000107077824 */ /* 0x000fca00078e0203 */
[----:B------:R-:W-:-:S06]  /*aec0*/  LEA.HI.X R7, R2, UR5, R7, 0x2, P0 ;  /* 0x0000000502077c11 */ /* 0x000fcc00080f1407 */
[----:B------:R1:W5:Y:S02]  /*aed0*/  LDG.E R7, desc[UR40][R6.64] ;  /* 0x0000002806077981 */ /* 0x000364000c1e1900 */
.L_x_324:
[----:B------:R-:W2:Y:S01]  /*aee0*/  S2R R3, SR_CgaCtaId ;  /* 0x0000000000037919 */ /* 0x000ea20000008800 */
[----:B------:R-:W-:-:S04]  /*aef0*/  MOV R2, 0x400 ;  /* 0x0000040000027802 */ /* 0x000fc80000000f00 */
[----:B--2---:R-:W-:Y:S02]  /*af00*/  LEA R2, R3, R2, 0x18 ;  /* 0x0000000203027211 */ /* 0x004fe400078ec0ff */
[----:B------:R-:W-:-:S03]  /*af10*/  SHF.L.U32 R3, R10, 0x1f, RZ ;  /* 0x0000001f0a037819 */ /* 0x000fc600000006ff */
[----:B------:R-:W-:-:S04]  /*af20*/  IMAD R2, R9, 0x8, R2 ;  /* 0x0000000809027824 */ /* 0x000fc800078e0202 */
[----:B------:R-:W2:Y:S02]  /*af30*/  SYNCS.PHASECHK.TRANS64.TRYWAIT P0, [R2+URZ+0x22840], R3 ;  /* 0x02284003020075a7 */ /* 0x000ea4000800017f */
[----:B--2---:R-:W-:Y:S05]  /*af40*/  @!P0 BRA `(.L_x_325) ;  /* 0x0000002000088947 */ /* 0x004fea0003800000 */
.L_x_378:
[----:B-1----:R-:W1:Y:S02]  /*af50*/  S2R R6, SR_TID.X ;  /* 0x0000000000067919 */ /* 0x002e640000002100 */
[----:B-1----:R-:W-:-:S04]  /*af60*/  LOP3.LUT R6, R6, 0x7f, RZ, 0xc0, !PT ;  /* 0x0000007f06067812 */ /* 0x002fc800078ec0ff */
[----:B------:R-:W-:-:S13]  /*af70*/  ISETP.NE.AND P0, PT, R6, RZ, PT ;  /* 0x000000ff0600720c */ /* 0x000fda0003f05270 */
[----:B------:R-:W-:Y:S05]  /*af80*/  @P0 BRA `(.L_x_326) ;  /* 0x00000000001c0947 */ /* 0x000fea0003800000 */
[----:B------:R-:W1:Y:S01]  /*af90*/  S2R R6, SR_TID.X ;  /* 0x0000000000067919 */ /* 0x000e620000002100 */
[----:B------:R-:W-:-:S04]  /*afa0*/  IMAD.MOV.U32 R13, RZ, RZ, 0x3000 ;  /* 0x00003000ff0d7424 */ /* 0x000fc800078e00ff */
[----:B------:R3:W-:Y:S01]  /*afb0*/  SYNCS.ARRIVE.TRANS64 RZ, [R2+URZ+0x22830], R13 ;  /* 0x0228300d02ff79a7 */ /* 0x0007e2000800003f */
[----:B-1----:R-:W-:-:S04]  /*afc0*/  LOP3.LUT R6, R6, 0x1f, RZ, 0xc0, !PT ;  /* 0x0000001f06067812 */ /* 0x002fc800078ec0ff */
[----:B------:R-:W-:-:S13]  /*afd0*/  ISETP.NE.AND P1, PT, R6, RZ, PT ;  /* 0x000000ff0600720c */ /* 0x000fda0003f25270 */
[----:B---3--:R-:W-:Y:S05]  /*afe0*/  @!P1 BRA `(.L_x_326) ;  /* 0x0000000000049947 */ /* 0x008fea0003800000 */
[----:B------:R-:W-:Y:S01]  /*aff0*/  BPT.TRAP 0x1 ;  /* 0x000000040000795c */ /* 0x000fe20000300000 */
.L_x_326:
[----:B------:R-:W3:Y:S01]  /*b000*/  LDL R12, [R1+0x8] ;  /* 0x00000800010c7983 */ /* 0x000ee20000100800 */
[----:B------:R-:W-:Y:S01]  /*b010*/  MOV R6, 0x400 ;  /* 0x0000040000067802 */ /* 0x000fe20000000f00 */
[----:B------:R-:W1:Y:S01]  /*b020*/  S2R R13, SR_CgaCtaId ;  /* 0x00000000000d7919 */ /* 0x000e620000008800 */
[----:B------:R-:W-:Y:S01]  /*b030*/  R2UR UR9, R2 ;  /* 0x00000000020972ca */ /* 0x000fe200000e0000 */
[----:B------:R-:W-:Y:S01]  /*b040*/  UIADD3 UR4, UP0, UR38, 0x370, URZ ;  /* 0x0000037026047890 */ /* 0x000fe2000ff1e03f */
[----:B------:R-:W-:Y:S02]  /*b050*/  R2UR UR12, R4 ;  /* 0x00000000040c72ca */ /* 0x000fe400000e0000 */
[----:B-----5:R-:W-:Y:S01]  /*b060*/  R2UR UR13, R7 ;  /* 0x00000000070d72ca */ /* 0x020fe200000e0000 */
[----:B------:R-:W-:Y:S01]  /*b070*/  UIADD3.X UR5, URZ, UR39, URZ, UP0, !UPT ;  /* 0x000000273f057290 */ /* 0x000fe200087fe43f */
[----:B-1----:R-:W-:-:S05]  /*b080*/  LEA R6, R13, R6, 0x18 ;  /* 0x000000060d067211 */ /* 0x002fca00078ec0ff */
[----:B------:R-:W-:-:S05]  /*b090*/  IMAD R6, R9, 0x3000, R6 ;  /* 0x0000300009067824 */ /* 0x000fca00078e0206 */
[----:B------:R-:W-:Y:S01]  /*b0a0*/  R2UR UR8, R6 ;  /* 0x00000000060872ca */ /* 0x000fe200000e0000 */
[----:B------:R-:W-:Y:S01]  /*b0b0*/  UIADD3 UR9, UR9, 0x22830, URZ ;  /* 0x0002283009097890 */ /* 0x000fe2000fffe03f */
[----:B------:R-:W-:Y:S01]  /*b0c0*/  UMOV UR6, 0x0 ;  /* 0x0000000000067882 */ /* 0x000fe20000000000 */
[----:B------:R-:W-:Y:S01]  /*b0d0*/  UMOV UR7, 0x14f00000 ;  /* 0x14f0000000077882 */ /* 0x000fe20000000000 */
[----:B------:R-:W-:-:S09]  /*b0e0*/  UMOV UR10, URZ ;  /* 0x0000003f000a7c82 */ /* 0x000fd20008000000 */
[----:B------:R-:W-:Y:S01]  /*b0f0*/  UIADD3 UR8, UR8, 0x1c400, URZ ;  /* 0x0001c40008087890 */ /* 0x000fe2000fffe03f */
[----:B---3--:R-:W-:-:S05]  /*b100*/  IMAD R6, R11, 0x60, R12 ;  /* 0x000000600b067824 */ /* 0x008fca00078e020c */
[----:B------:R-:W-:-:S13]  /*b110*/  R2UR UR11, R6 ;  /* 0x00000000060b72ca */ /* 0x000fda00000e0000 */
[----:B------:R1:W-:Y:S01]  /*b120*/  UTMALDG.4D [UR8], [UR4], desc[UR6] ;  /* 0x00000608040075b4 */ /* 0x0003e20008019000 */
[----:B------:R-:W3:Y:S02]  /*b130*/  SYNCS.PHASECHK.TRANS64.TRYWAIT P1, [R2+URZ+0x22860], R3 ;  /* 0x02286003020075a7 */ /* 0x000ee4000802017f */
[----:B-1-3--:R-:W-:Y:S05]  /*b140*/  @!P1 BRA `(.L_x_327) ;  /* 0x0000001c009c9947 */ /* 0x00afea0003800000 */
.L_x_379:
        /* <DEDUP_REMOVED lines=8> */
.L_x_328:
        /* <DEDUP_REMOVED lines=33> */
.L_x_323:
[----:B------:R-:W-:Y:S05]  /*b3e0*/  BSYNC B1 ;  /* 0x0000000000017941 */ /* 0x000fea0003800000 */
.L_x_322:
[----:B------:R-:W-:Y:S01]  /*b3f0*/  VIADD R9, R9, 0x1 ;  /* 0x0000000109097836 */ /* 0x000fe20000000000 */
[----:B------:R-:W-:Y:S04]  /*b400*/  BSSY B1, `(.L_x_329) ;  /* 0x0000070000017945 */ /* 0x000fe80003800000 */
[----:B------:R-:W-:-:S04]  /*b410*/  ISETP.NE.AND P0, PT, R9, 0x2, PT ;  /* 0x000000020900780c */ /* 0x000fc80003f05270 */
[----:B------:R-:W-:Y:S02]  /*b420*/  SEL R3, RZ, 0x1, P0 ;  /* 0x00000001ff037807 */ /* 0x000fe40000000000 */
[----:B------:R-:W-:Y:S02]  /*b430*/  SEL R12, R9, RZ, P0 ;  /* 0x000000ff090c7207 */ /* 0x000fe40000000000 */
[----:B------:R-:W-:-:S05]  /*b440*/  LOP3.LUT R11, R10, R3, RZ, 0x3c, !PT ;  /* 0x000000030a0b7212 */ /* 0x000fca00078e3cff */
[----:B------:R1:W-:Y:S04]  /*b450*/  STL [R1+0x4], R11 ;  /* 0x0000040b01007387 */ /* 0x0003e80000100800 */
[----:B------:R1:W-:Y:S01]  /*b460*/  STL [R1], R12 ;  /* 0x0000000c01007387 */ /* 0x0003e20000100800 */
[----:B------:R-:W-:Y:S05]  /*b470*/  @!P6 BRA `(.L_x_330) ;  /* 0x0000000400a0e947 */ /* 0x000fea0003800000 */
[----:B------:R-:W-:Y:S01]  /*b480*/  ULDC.64 UR4, c[0x0][0x3f8] ;  /* 0x0000fe0000047ab9 */ /* 0x000fe20000000a00 */
[----:B------:R-:W-:Y:S01]  /*b490*/  VIADD R9, R8, 0xffffffff ;  /* 0xffffffff08097836 */ /* 0x000fe20000000000 */
[----:B------:R-:W-:-:S04]  /*b4a0*/  ISETP.NE.U32.AND P0, PT, RZ, UR4, PT ;  /* 0x00000004ff007c0c */ /* 0x000fc8000bf05070 */
[----:B------:R-:W-:-:S13]  /*b4b0*/  ISETP.NE.AND.EX P0, PT, RZ, UR5, PT, P0 ;  /* 0x00000005ff007c0c */ /* 0x000fda000bf05300 */
[----:B------:R-:W-:Y:S05]  /*b4c0*/  @!P0 BRA `(.L_x_331) ;  /* 0x0000000000448947 */ /* 0x000fea0003800000 */
[----:B------:R-:W2:Y:S01]  /*b4d0*/  LDC R6, c[0x0][0x41c] ;  /* 0x00010700ff067b82 */ /* 0x000ea20000000800 */
[----:B------:R-:W-:Y:S02]  /*b4e0*/  ULDC.64 UR6, c[0x0][0x408] ;  /* 0x0001020000067ab9 */ /* 0x000fe40000000a00 */
[----:B------:R-:W-:-:S04]  /*b4f0*/  IMAD R7, R5, UR6, RZ ;  /* 0x0000000605077c24 */ /* 0x000fc8000f8e02ff */
[----:B------:R-:W-:Y:S01]  /*b500*/  IMAD R7, R0, UR7, R7 ;  /* 0x0000000700077c24 */ /* 0x000fe2000f8e0207 */
[----:B--2---:R-:W-:-:S13]  /*b510*/  ISETP.NE.AND P0, PT, R6, 0x1, PT ;  /* 0x000000010600780c */ /* 0x004fda0003f05270 */
[----:B------:R-:W2:Y:S02]  /*b520*/  @P0 LDC.64 R2, c[0x0][0x420] ;  /* 0x00010800ff020b82 */ /* 0x000ea40000000a00 */
[----:B--2---:R-:W-:-:S04]  /*b530*/  @P0 IMAD.HI.U32 R10, R9, R2, RZ ;  /* 0x00000002090a0227 */ /* 0x004fc800078e00ff */
[----:B------:R-:W-:Y:S01]  /*b540*/  IMAD.MOV.U32 R2, RZ, RZ, R9 ;  /* 0x000000ffff027224 */ /* 0x000fe200078e0009 */
[----:B------:R-:W-:-:S05]  /*b550*/  @P0 SHF.R.U32.HI R2, RZ, R3, R10 ;  /* 0x00000003ff020219 */ /* 0x000fca000001160a */
[----:B------:R-:W-:-:S04]  /*b560*/  IMAD.MOV R3, RZ, RZ, -R2 ;  /* 0x000000ffff037224 */ /* 0x000fc800078e0a02 */
[----:B------:R-:W-:Y:S01]  /*b570*/  IMAD R9, R6, R3, R9 ;  /* 0x0000000306097224 */ /* 0x000fe200078e0209 */
[----:B------:R-:W-:-:S03]  /*b580*/  SHF.R.S32.HI R3, RZ, 0x1f, R2 ;  /* 0x0000001fff037819 */ /* 0x000fc60000011402 */
[----:B------:R-:W-:-:S04]  /*b590*/  IMAD.WIDE.U32 R2, R0, UR6, R2 ;  /* 0x0000000600027c25 */ /* 0x000fc8000f8e0002 */
[----:B------:R-:W-:Y:S01]  /*b5a0*/  IMAD.IADD R7, R7, 0x1, R3 ;  /* 0x0000000107077824 */ /* 0x000fe200078e0203 */
[----:B------:R-:W-:-:S04]  /*b5b0*/  LEA R6, P0, R2, UR4, 0x2 ;  /* 0x0000000402067c11 */ /* 0x000fc8000f8010ff */
[----:B------:R-:W-:-:S06]  /*b5c0*/  LEA.HI.X R7, R2, UR5, R7, 0x2, P0 ;  /* 0x0000000502077c11 */ /* 0x000fcc00080f1407 */
[----:B------:R2:W5:Y:S03]  /*b5d0*/  LDG.E R7, desc[UR40][R6.64] ;  /* 0x0000002806077981 */ /* 0x000566000c1e1900 */
.L_x_331:
[----:B------:R-:W3:Y:S01]  /*b5e0*/  S2R R3, SR_CgaCtaId ;  /* 0x0000000000037919 */ /* 0x000ee20000008800 */
[----:B------:R-:W-:-:S04]  /*b5f0*/  MOV R2, 0x400 ;  /* 0x0000040000027802 */ /* 0x000fc80000000f00 */
[----:B---3--:R-:W-:Y:S02]  /*b600*/  LEA R2, R3, R2, 0x18 ;  /* 0x0000000203027211 */ /* 0x008fe400078ec0ff */
[----:B------:R-:W-:-:S03]  /*b610*/  SHF.L.U32 R3, R11, 0x1f, RZ ;  /* 0x0000001f0b037819 */ /* 0x000fc600000006ff */
[----:B------:R-:W-:-:S04]  /*b620*/  IMAD R2, R12, 0x8, R2 ;  /* 0x000000080c027824 */ /* 0x000fc800078e0202 */
[----:B------:R-:W3:Y:S02]  /*b630*/  SYNCS.PHASECHK.TRANS64.TRYWAIT P0, [R2+URZ+0x22840], R3 ;  /* 0x02284003020075a7 */ /* 0x000ee4000800017f */
[----:B---3--:R-:W-:Y:S05]  /*b640*/  @!P0 BRA `(.L_x_332) ;  /* 0x0000001800708947 */ /* 0x008fea0003800000 */
.L_x_380:
[----:B--2---:R-:W2:Y:S02]  /*b650*/  S2R R6, SR_TID.X ;  /* 0x0000000000067919 */ /* 0x004ea40000002100 */
[----:B--2---:R-:W-:-:S04]  /*b660*/  LOP3.LUT R6, R6, 0x7f, RZ, 0xc0, !PT ;  /* 0x0000007f06067812 */ /* 0x004fc800078ec0ff */
[----:B------:R-:W-:-:S13]  /*b670*/  ISETP.NE.AND P0, PT, R6, RZ, PT ;  /* 0x000000ff0600720c */ /* 0x000fda0003f05270 */
[----:B------:R-:W-:Y:S05]  /*b680*/  @P0 BRA `(.L_x_333) ;  /* 0x00000000001c0947 */ /* 0x000fea0003800000 */
[----:B------:R-:W2:Y:S01]  /*b690*/  S2R R6, SR_TID.X ;  /* 0x0000000000067919 */ /* 0x000ea20000002100 */
[----:B-1----:R-:W-:-:S04]  /*b6a0*/  IMAD.MOV.U32 R11, RZ, RZ, 0x3000 ;  /* 0x00003000ff0b7424 */ /* 0x002fc800078e00ff */
[----:B------:R4:W-:Y:S01]  /*b6b0*/  SYNCS.ARRIVE.TRANS64 RZ, [R2+URZ+0x22830], R11 ;  /* 0x0228300b02ff79a7 */ /* 0x0009e2000800003f */
[----:B--2---:R-:W-:-:S04]  /*b6c0*/  LOP3.LUT R6, R6, 0x1f, RZ, 0xc0, !PT ;  /* 0x0000001f06067812 */ /* 0x004fc800078ec0ff */
[----:B------:R-:W-:-:S13]  /*b6d0*/  ISETP.NE.AND P1, PT, R6, RZ, PT ;  /* 0x000000ff0600720c */ /* 0x000fda0003f25270 */
[----:B----4-:R-:W-:Y:S05]  /*b6e0*/  @!P1 BRA `(.L_x_333) ;  /* 0x0000000000049947 */ /* 0x010fea0003800000 */
[----:B------:R-:W-:Y:S01]  /*b6f0*/  BPT.TRAP 0x1 ;  /* 0x000000040000795c */ /* 0x000fe20000300000 */
.L_x_333:
[----:B------:R-:W2:Y:S01]  /*b700*/  LDL R6, [R1] ;  /* 0x0000000001067983 */ /* 0x000ea20000100800 */
[----:B-1----:R-:W-:-:S03]  /*b710*/  MOV R11, 0x400 ;  /* 0x00000400000b7802 */ /* 0x002fc60000000f00 */
[----:B------:R-:W4:Y:S01]  /*b720*/  LDL R10, [R1+0x8] ;  /* 0x00000800010a7983 */ /* 0x000f220000100800 */
[----:B------:R-:W1:Y:S01]  /*b730*/  S2R R12, SR_CgaCtaId ;  /* 0x00000000000c7919 */ /* 0x000e620000008800 */
[----:B------:R-:W-:Y:S01]  /*b740*/  R2UR UR9, R2 ;  /* 0x00000000020972ca */ /* 0x000fe200000e0000 */
[----:B------:R-:W-:Y:S01]  /*b750*/  UIADD3 UR4, UP0, UR38, 0x370, URZ ;  /* 0x0000037026047890 */ /* 0x000fe2000ff1e03f */
[----:B------:R-:W-:Y:S02]  /*b760*/  R2UR UR12, R4 ;  /* 0x00000000040c72ca */ /* 0x000fe400000e0000 */
[----:B-----5:R-:W-:Y:S01]  /*b770*/  R2UR UR13, R7 ;  /* 0x00000000070d72ca */ /* 0x020fe200000e0000 */
[----:B------:R-:W-:Y:S01]  /*b780*/  UIADD3.X UR5, URZ, UR39, URZ, UP0, !UPT ;  /* 0x000000273f057290 */ /* 0x000fe200087fe43f */
[----:B-1----:R-:W-:-:S07]  /*b790*/  LEA R11, R12, R11, 0x18 ;  /* 0x0000000b0c0b7211 */ /* 0x002fce00078ec0ff */
[----:B------:R-:W-:Y:S01]  /*b7a0*/  UIADD3 UR9, UR9, 0x22830, URZ ;  /* 0x0002283009097890 */ /* 0x000fe2000fffe03f */
[----:B------:R-:W-:Y:S01]  /*b7b0*/  UMOV UR6, 0x0 ;  /* 0x0000000000067882 */ /* 0x000fe20000000000 */
[----:B------:R-:W-:Y:S01]  /*b7c0*/  UMOV UR7, 0x14f00000 ;  /* 0x14f0000000077882 */ /* 0x000fe20000000000 */
[----:B------:R-:W-:Y:S01]  /*b7d0*/  UMOV UR10, URZ ;  /* 0x0000003f000a7c82 */ /* 0x000fe20008000000 */
[----:B--2---:R-:W-:-:S05]  /*b7e0*/  IMAD R6, R6, 0x3000, R11 ;  /* 0x0000300006067824 */ /* 0x004fca00078e020b */
[----:B------:R-:W-:Y:S01]  /*b7f0*/  R2UR UR8, R6 ;  /* 0x00000000060872ca */ /* 0x000fe200000e0000 */
[----:B----4-:R-:W-:-:S05]  /*b800*/  IMAD R9, R9, 0x60, R10 ;  /* 0x0000006009097824 */ /* 0x010fca00078e020a */
[----:B------:R-:W-:-:S07]  /*b810*/  R2UR UR11, R9 ;  /* 0x00000000090b72ca */ /* 0x000fce00000e0000 */
[----:B------:R-:W-:-:S09]  /*b820*/  UIADD3 UR8, UR8, 0x1c400, URZ ;  /* 0x0001c40008087890 */ /* 0x000fd2000fffe03f */
[----:B------:R1:W-:Y:S01]  /*b830*/  UTMALDG.4D [UR8], [UR4], desc[UR6] ;  /* 0x00000608040075b4 */ /* 0x0003e20008019000 */
[----:B------:R-:W2:Y:S02]  /*b840*/  SYNCS.PHASECHK.TRANS64.TRYWAIT P1, [R2+URZ+0x22860], R3 ;  /* 0x02286003020075a7 */ /* 0x000ea4000802017f */
[----:B-12---:R-:W-:Y:S05]  /*b850*/  @!P1 BRA `(.L_x_334) ;  /* 0x0000001800009947 */ /* 0x006fea0003800000 */
.L_x_381:
[----:B------:R-:W-:Y:S05]  /*b860*/  @P0 BRA `(.L_x_335) ;  /* 0x00000000001c0947 */ /* 0x000fea0003800000 */
[----:B------:R-:W2:Y:S01]  /*b870*/  S2R R6, SR_TID.X ;  /* 0x0000000000067919 */ /* 0x000ea20000002100 */
[----:B-1-3--:R-:W-:-:S04]  /*b880*/  IMAD.MOV.U32 R3, RZ, RZ, 0xc000 ;  /* 0x0000c000ff037424 */ /* 0x00afc800078e00ff */
[----:B------:R4:W-:Y:S01]  /*b890*/  SYNCS.ARRIVE.TRANS64 RZ, [R2+URZ+0x22850], R3 ;  /* 0x0228500302ff79a7 */ /* 0x0009e2000800003f */
[----:B--2---:R-:W-:-:S04]  /*b8a0*/  LOP3.LUT R6, R6, 0x1f, RZ, 0xc0, !PT ;  /* 0x0000001f06067812 */ /* 0x004fc800078ec0ff */
[----:B------:R-:W-:-:S13]  /*b8b0*/  ISETP.NE.AND P1, PT, R6, RZ, PT ;  /* 0x000000ff0600720c */ /* 0x000fda0003f25270 */
[----:B----4-:R-:W-:Y:S05]  /*b8c0*/  @!P1 BRA `(.L_x_335) ;  /* 0x0000000000049947 */ /* 0x010fea0003800000 */
[----:B------:R-:W-:Y:S01]  /*b8d0*/  BPT.TRAP 0x1 ;  /* 0x000000040000795c */ /* 0x000fe20000300000 */
.L_x_335:
[----:B-1-3--:R-:W2:Y:S01]  /*b8e0*/  LDL R3, [R1] ;  /* 0x0000000001037983 */ /* 0x00aea20000100800 */
[----:B------:R-:W-:Y:S01]  /*b8f0*/  MOV R6, 0x400 ;  /* 0x0000040000067802 */ /* 0x000fe20000000f00 */
        /* <DEDUP_REMOVED lines=13> */
[----:B--2---:R-:W-:-:S05]  /*b9d0*/  IMAD R2, R3, 0xc000, R6 ;  /* 0x0000c00003027824 */ /* 0x004fca00078e0206 */
        /* <DEDUP_REMOVED lines=18> */
.L_x_330:
[----:B------:R-:W-:Y:S05]  /*bb00*/  BSYNC B1 ;  /* 0x0000000000017941 */ /* 0x000fea0003800000 */
.L_x_329:
[C---:B------:R-:W-:Y:S01]  /*bb10*/  ISETP.GT.AND P0, PT, R8.reuse, 0x1, PT ;  /* 0x000000010800780c */ /* 0x040fe20003f04270 */
[----:B------:R-:W-:-:S04]  /*bb20*/  VIADD R2, R8, 0xfffffffe ;  /* 0xfffffffe08027836 */ /* 0x000fc80000000000 */
[----:B------:R-:W-:-:S08]  /*bb30*/  IMAD.MOV.U32 R8, RZ, RZ, R2 ;  /* 0x000000ffff087224 */ /* 0x000fd000078e0002 */
[----:B------:R-:W-:Y:S05]  /*bb40*/  @P0 BRA `(.L_x_336) ;  /* 0xfffffff000640947 */ /* 0x000fea000383ffff */
.L_x_312:
[----:B------:R-:W-:Y:S05]  /*bb50*/  BSYNC B0 ;  /* 0x0000000000007941 */ /* 0x000fea0003800000 */
.L_x_311:
[----:B------:R-:W2:Y:S01]  /*bb60*/  LDL.LU R3, [R1] ;  /* 0x0000000001037983 */ /* 0x000ea20000300800 */
[----:B------:R-:W-:Y:S01]  /*bb70*/  BSSY B0, `(.L_x_337) ;  /* 0x0000016000007945 */ /* 0x000fe20003800000 */
[----:B------:R-:W3:Y:S02]  /*bb80*/  S2R R2, SR_TID.X ;  /* 0x0000000000027919 */ /* 0x000ee40000002100 */
[----:B---3--:R-:W-:-:S04]  /*bb90*/  LOP3.LUT R2, R2, 0x1f, RZ, 0xc0, !PT ;  /* 0x0000001f02027812 */ /* 0x008fc800078ec0ff */
[----:B------:R-:W-:Y:S01]  /*bba0*/  ISETP.NE.AND P1, PT, R2, RZ, PT ;  /* 0x000000ff0200720c */ /* 0x000fe20003f25270 */
[----:B--2---:R-:W-:-:S05]  /*bbb0*/  VIADD R0, R3, 0x1 ;  /* 0x0000000103007836 */ /* 0x004fca0000000000 */
[----:B------:R-:W-:-:S04]  /*bbc0*/  ISETP.NE.AND P0, PT, R0, 0x2, PT ;  /* 0x000000020000780c */ /* 0x000fc80003f05270 */
[----:B------:R-:W-:Y:S02]  /*bbd0*/  SEL R2, R0, RZ, P0 ;  /* 0x000000ff00027207 */ /* 0x000fe40000000000 */
[----:B------:R-:W-:-:S03]  /*bbe0*/  SEL R0, RZ, 0x1, P0 ;  /* 0x00000001ff007807 */ /* 0x000fc60000000000 */
[----:B------:R2:W-:Y:S01]  /*bbf0*/  STL [R1], R2 ;  /* 0x0000000201007387 */ /* 0x0005e20000100800 */
[----:B------:R-:W-:Y:S05]  /*bc00*/  @P1 BRA `(.L_x_338) ;  /* 0x0000000000301947 */ /* 0x000fea0003800000 */
[----:B------:R-:W3:Y:S01]  /*bc10*/  S2R R7, SR_LANEID ;  /* 0x0000000000077919 */ /* 0x000ee20000000000 */
[----:B------:R-:W-:Y:S01]  /*bc20*/  VOTEU.ANY UR4, UPT, PT ;  /* 0x0000000000047886 */ /* 0x000fe200038e0100 */
[----:B--2---:R-:W2:Y:S01]  /*bc30*/  LDC.64 R2, c[0x0][0xc38] ;  /* 0x00030e00ff027b82 */ /* 0x004ea20000000a00 */
[----:B------:R-:W3:Y:S08]  /*bc40*/  FLO.U32 R4, UR4 ;  /* 0x0000000400047d00 */ /* 0x000ef000080e0000 */
[----:B------:R-:W2:Y:S01]  /*bc50*/  POPC R5, UR4 ;  /* 0x0000000400057d09 */ /* 0x000ea20008000000 */
[----:B---3--:R-:W-:-:S13]  /*bc60*/  ISETP.EQ.U32.AND P0, PT, R4, R7, PT ;  /* 0x000000070400720c */ /* 0x008fda0003f02070 */
[----:B--2---:R-:W2:Y:S01]  /*bc70*/  @P0 ATOMG.E.ADD.STRONG.GPU PT, R3, desc[UR40][R2.64], R5 ;  /* 0x00000005020309a8 */ /* 0x004ea200081ee1e8 */
[----:B------:R-:W3:Y:S02]  /*bc80*/  S2R R6, SR_LTMASK ;  /* 0x0000000000067919 */ /* 0x000ee40000003900 */
[----:B---3--:R-:W-:-:S04]  /*bc90*/  LOP3.LUT R6, R6, UR4, RZ, 0xc0, !PT ;  /* 0x0000000406067c12 */ /* 0x008fc8000f8ec0ff */
[----:B------:R-:W3:Y:S01]  /*bca0*/  POPC R7, R6 ;  /* 0x0000000600077309 */ /* 0x000ee20000000000 */
[----:B--2---:R-:W3:Y:S02]  /*bcb0*/  SHFL.IDX PT, R4, R3, R4, 0x1f ;  /* 0x00001f0403047589 */ /* 0x004ee400000e0000 */
[----:B---3--:R-:W-:-:S07]  /*bcc0*/  IADD3 R16, R4, UR37, R7 ;  /* 0x0000002504107c10 */ /* 0x008fce000fffe007 */
.L_x_338:
[----:B------:R-:W-:Y:S05]  /*bcd0*/  BSYNC B0 ;  /* 0x0000000000007941 */ /* 0x000fea0003800000 */
.L_x_337:
[----:B--2---:R-:W2:Y:S02]  /*bce0*/  LDL.LU R2, [R1+0x4] ;  /* 0x0000040001027983 */ /* 0x004ea40000300800 */
[----:B--2---:R-:W-:-:S05]  /*bcf0*/  LOP3.LUT R2, R2, R0, RZ, 0x3c, !PT ;  /* 0x0000000002027212 */ /* 0x004fca00078e3cff */
[----:B------:R2:W-:Y:S02]  /*bd00*/  STL [R1+0x4], R2 ;  /* 0x0000040201007387 */ /* 0x0005e40000100800 */
.L_x_294:
[----:B------:R-:W-:Y:S05]  /*bd10*/  BSYNC B6 ;  /* 0x0000000000067941 */ /* 0x000fea0003800000 */
.L_x_292:
[----:B------:R-:W-:-:S03]  /*bd20*/  UMOV UR4, 0xffffffff ;  /* 0xffffffff00047882 */ /* 0x000fc60000000000 */
[----:B------:R-:W-:Y:S05]  /*bd30*/  BRA.DIV UR4, `(.L_x_339) ;  /* 0x0000001204dc7947 */ /* 0x000fea000b800000 */
[----:B------:R3:W4:Y:S04]  /*bd40*/  SHFL.IDX PT, R4, R16, RZ, 0x1f ;  /* 0x00001fff10047589 */ /* 0x00072800000e0000 */
[----:B------:R3:W0:Y:S02]  /*bd50*/  SHFL.IDX PT, R5, R16, 0x1, 0x1f ;  /* 0x00201f0010057f89 */ /* 0x00062400000e0000 */
.L_x_385:
[----:B0-----:R-:W0:Y:S01]  /*bd60*/  S2R R0, SR_TID.X ;  /* 0x0000000000007919 */ /* 0x001e220000002100 */
[----:B------:R-:W-:Y:S01]  /*bd70*/  ULDC UR4, c[0x0][0xc14] ;  /* 0x0003050000047ab9 */ /* 0x000fe20000000800 */
[----:B------:R-:W-:Y:S01]  /*bd80*/  BSSY B0, `(.L_x_340) ;  /* 0x000000b000007945 */ /* 0x000fe20003800000 */
[----:B------:R-:W-:Y:S01]  /*bd90*/  IMAD.MOV.U32 R3, RZ, RZ, RZ ;  /* 0x000000ffff037224 */ /* 0x000fe200078e00ff */
[----:B0-----:R-:W-:Y:S01]  /*bda0*/  LOP3.LUT R8, R0, 0x1f, RZ, 0xc0, !PT ;  /* 0x0000001f00087812 */ /* 0x001fe200078ec0ff */
[----:B------:R-:W-:-:S03]  /*bdb0*/  IMAD.U32 R0, RZ, RZ, UR4 ;  /* 0x00000004ff007e24 */ /* 0x000fc6000f8e00ff */
[C---:B------:R-:W-:Y:S01]  /*bdc0*/  ISETP.NE.AND P0, PT, R8.reuse, 0x1f, PT ;  /* 0x0000001f0800780c */ /* 0x040fe20003f05270 */
[----:B------:R-:W-:-:S05]  /*bdd0*/  IMAD.IADD R7, R8, 0x1, R19 ;  /* 0x0000000108077824 */ /* 0x000fca00078e0213 */
[----:B------:R-:W-:-:S13]  /*bde0*/  ISETP.GE.OR P0, PT, R7, R0, !P0 ;  /* 0x000000000700720c */ /* 0x000fda0004706670 */
[----:B------:R-:W-:Y:S05]  /*bdf0*/  @P0 BRA `(.L_x_341) ;  /* 0x00000000000c0947 */ /* 0x000fea0003800000 */
[----:B--2---:R-:W0:Y:S02]  /*be00*/  LDC.64 R2, c[0x0][0xc58] ;  /* 0x00031600ff027b82 */ /* 0x004e240000000a00 */
[----:B0-----:R-:W-:-:S06]  /*be10*/  IMAD.WIDE R2, R7, 0x4, R2 ;  /* 0x0000000407027825 */ /* 0x001fcc00078e0202 */
[----:B------:R0:W5:Y:S02]  /*be20*/  LDG.E R3, desc[UR40][R2.64] ;  /* 0x0000002802037981 */ /* 0x000164000c1e1900 */
.L_x_341:
[----:B------:R-:W-:Y:S05]  /*be30*/  BSYNC B0 ;  /* 0x0000000000007941 */ /* 0x000fea0003800000 */
.L_x_340:
[----:B------:R-:W-:-:S03]  /*be40*/  UMOV UR4, 0xffffffff ;  /* 0xffffffff00047882 */ /* 0x000fc60000000000 */
[----:B------:R-:W-:Y:S05]  /*be50*/  BRA.DIV UR4, `(.L_x_342) ;  /* 0x0000001204e07947 */ /* 0x000fea000b800000 */
[----:B-----5:R-:W0:Y:S01]  /*be60*/  SHFL.UP PT, R14, R3, 0x1, RZ ;  /* 0x04200000030e7989 */ /* 0x020e2200000e00ff */
[C---:B------:R-:W-:Y:S02]  /*be70*/  ISETP.NE.AND P0, PT, R8.reuse, RZ, PT ;  /* 0x000000ff0800720c */ /* 0x040fe40003f05270 */
[----:B------:R-:W-:Y:S02]  /*be80*/  ISETP.GE.U32.AND P1, PT, R8, 0x2, PT ;  /* 0x000000020800780c */ /* 0x000fe40003f26070 */
[----:B0-----:R-:W-:Y:S02]  /*be90*/  SEL R14, R14, RZ, P0 ;  /* 0x000000ff0e0e7207 */ /* 0x001fe40000000000 */
[----:B------:R-:W-:-:S03]  /*bea0*/  ISETP.GE.U32.AND P0, PT, R8, 0x4, PT ;  /* 0x000000040800780c */ /* 0x000fc60003f06070 */
[----:B------:R-:W-:-:S05]  /*beb0*/  IMAD.IADD R13, R3, 0x1, R14 ;  /* 0x00000001030d7824 */ /* 0x000fca00078e020e */
[----:B------:R-:W2:Y:S02]  /*bec0*/  SHFL.UP PT, R14, R13, 0x2, RZ ;  /* 0x044000000d0e7989 */ /* 0x000ea400000e00ff */
[----:B--2---:R-:W-:Y:S02]  /*bed0*/  SEL R2, R14, RZ, P1 ;  /* 0x000000ff0e027207 */ /* 0x004fe40000800000 */
        /* <DEDUP_REMOVED lines=12> */
[----:B------:R0:W2:Y:S02]  /*bfa0*/  SHFL.IDX PT, R14, R2, 0x1f, 0x1f ;  /* 0x03e01f00020e7f89 */ /* 0x0000a400000e0000 */
.L_x_393:
[----:B------:R-:W-:Y:S02]  /*bfb0*/  ULDC UR4, c[0x0][0xc10] ;  /* 0x0003040000047ab9 */ /* 0x000fe40000000800 */
[----:B---3--:R-:W-:-:S04]  /*bfc0*/  IMAD.U32 R16, RZ, RZ, UR4 ;  /* 0x00000004ff107e24 */ /* 0x008fc8000f8e00ff */
[----:B--2---:R-:W-:-:S04]  /*bfd0*/  IMAD R6, R14, R16, RZ ;  /* 0x000000100e067224 */ /* 0x004fc800078e02ff */
[----:B------:R-:W-:-:S05]  /*bfe0*/  IMAD.IADD R5, R5, 0x1, R6 ;  /* 0x0000000105057824 */ /* 0x000fca00078e0206 */
[----:B----4-:R-:W-:-:S13]  /*bff0*/  ISETP.GT.AND P0, PT, R5, R4, PT ;  /* 0x000000040500720c */ /* 0x010fda0003f04270 */
[----:B------:R-:W-:Y:S05]  /*c000*/  @P0 BRA `(.L_x_343) ;  /* 0x0000000000b40947 */ /* 0x000fea0003800000 */
[----:B------:R-:W2:Y:S02]  /*c010*/  LDC R0, c[0x0][0xc14] ;  /* 0x00030500ff007b82 */ /* 0x000ea40000000800 */
.L_x_348:
[----:B------:R-:W-:-:S05]  /*c020*/  VIADD R19, R19, 0x1f ;  /* 0x0000001f13137836 */ /* 0x000fca0000000000 */
[----:B--2---:R-:W-:-:S13]  /*c030*/  ISETP.GE.AND P0, PT, R19, R0, PT ;  /* 0x000000001300720c */ /* 0x004fda0003f06270 */
[----:B------:R-:W-:Y:S05]  /*c040*/  @P0 BRA `(.L_x_344) ;  /* 0x00000004005c0947 */ /* 0x000fea0003800000 */
[----:B0-----:R-:W0:Y:S01]  /*c050*/  S2R R2, SR_TID.X ;  /* 0x0000000000027919 */ /* 0x001e220000002100 */
[----:B------:R-:W-:Y:S01]  /*c060*/  BSSY B0, `(.L_x_345) ;  /* 0x000000a000007945 */ /* 0x000fe20003800000 */
[----:B------:R-:W-:Y:S01]  /*c070*/  IMAD.MOV.U32 R3, RZ, RZ, RZ ;  /* 0x000000ffff037224 */ /* 0x000fe200078e00ff */
[----:B0-----:R-:W-:-:S04]  /*c080*/  LOP3.LUT R8, R2, 0x1f, RZ, 0xc0, !PT ;  /* 0x0000001f02087812 */ /* 0x001fc800078ec0ff */
[C---:B------:R-:W-:Y:S01]  /*c090*/  ISETP.NE.AND P1, PT, R8.reuse, 0x1f, PT ;  /* 0x0000001f0800780c */ /* 0x040fe20003f25270 */
[----:B------:R-:W-:-:S05]  /*c0a0*/  IMAD.IADD R7, R8, 0x1, R19 ;  /* 0x0000000108077824 */ /* 0x000fca00078e0213 */
[----:B------:R-:W-:-:S13]  /*c0b0*/  ISETP.GE.OR P0, PT, R7, R0, !P1 ;  /* 0x000000000700720c */ /* 0x000fda0004f06670 */
[----:B------:R-:W-:Y:S05]  /*c0c0*/  @P0 BRA `(.L_x_346) ;  /* 0x00000000000c0947 */ /* 0x000fea0003800000 */
[----:B------:R-:W0:Y:S02]  /*c0d0*/  LDC.64 R2, c[0x0][0xc58] ;  /* 0x00031600ff027b82 */ /* 0x000e240000000a00 */
[----:B0-----:R-:W-:-:S06]  /*c0e0*/  IMAD.WIDE R2, R7, 0x4, R2 ;  /* 0x0000000407027825 */ /* 0x001fcc00078e0202 */
[----:B------:R0:W5:Y:S02]  /*c0f0*/  LDG.E R3, desc[UR40][R2.64] ;  /* 0x0000002802037981 */ /* 0x000164000c1e1900 */
.L_x_346:
[----:B------:R-:W-:Y:S05]  /*c100*/  BSYNC B0 ;  /* 0x0000000000007941 */ /* 0x000fea0003800000 */
.L_x_345:
[----:B------:R-:W-:-:S03]  /*c110*/  UMOV UR4, 0xffffffff ;  /* 0xffffffff00047882 */ /* 0x000fc60000000000 */
[----:B------:R-:W-:Y:S05]  /*c120*/  BRA.DIV UR4, `(.L_x_347) ;  /* 0x0000001204fc7947 */ /* 0x000fea000b800000 */
[----:B-----5:R-:W2:Y:S01]  /*c130*/  SHFL.UP PT, R14, R3, 0x1, RZ ;  /* 0x04200000030e7989 */ /* 0x020ea200000e00ff */
[C---:B------:R-:W-:Y:S02]  /*c140*/  ISETP.NE.AND P0, PT, R8.reuse, RZ, PT ;  /* 0x000000ff0800720c */ /* 0x040fe40003f05270 */
[----:B------:R-:W-:Y:S02]  /*c150*/  ISETP.GE.U32.AND P1, PT, R8, 0x2, PT ;  /* 0x000000020800780c */ /* 0x000fe40003f26070 */
        /* <DEDUP_REMOVED lines=18> */
.L_x_401:
[----:B------:R-:W-:Y:S02]  /*c280*/  ULDC UR4, c[0x0][0xc10] ;  /* 0x0003040000047ab9 */ /* 0x000fe40000000800 */
[----:B------:R-:W-:-:S04]  /*c290*/  IMAD.U32 R16, RZ, RZ, UR4 ;  /* 0x00000004ff107e24 */ /* 0x000fc8000f8e00ff */
[----:B--2---:R-:W-:-:S04]  /*c2a0*/  IMAD R6, R14, R16, RZ ;  /* 0x000000100e067224 */ /* 0x004fc800078e02ff */
[----:B------:R-:W-:-:S05]  /*c2b0*/  IMAD.IADD R5, R6, 0x1, R5 ;  /* 0x0000000106057824 */ /* 0x000fca00078e0205 */
[----:B------:R-:W-:-:S13]  /*c2c0*/  ISETP.GT.AND P0, PT, R5, R4, PT ;  /* 0x000000040500720c */ /* 0x000fda0003f04270 */
[----:B------:R-:W-:Y:S05]  /*c2d0*/  @!P0 BRA `(.L_x_348) ;  /* 0xfffffffc00508947 */ /* 0x000fea000383ffff */
.L_x_343:
[----:B------:R-:W-:Y:S01]  /*c2e0*/  IMAD.IADD R6, R5, 0x1, -R6 ;  /* 0x0000000105067824 */ /* 0x000fe200078e0a06 */
[----:B------:R-:W-:-:S03]  /*c2f0*/  UMOV UR4, 0xffffffff ;  /* 0xffffffff00047882 */ /* 0x000fc60000000000 */
[----:B------:R-:W-:-:S05]  /*c300*/  IMAD R5, R2, R16, R6 ;  /* 0x0000001002057224 */ /* 0x000fca00078e0206 */
[----:B------:R-:W-:Y:S01]  /*c310*/  ISETP.GT.AND P6, PT, R5, R4, PT ;  /* 0x000000040500720c */ /* 0x000fe20003fc4270 */
[----:B------:R-:W-:-:S12]  /*c320*/  BRA.DIV UR4, `(.L_x_349) ;  /* 0x00000016044c7947 */ /* 0x000fd8000b800000 */
[----:B------:R-:W-:-:S04]  /*c330*/  VOTE.ANY R7, PT, !P6 ;  /* 0x0000000000077806 */ /* 0x000fc800070e0100 */
[----:B------:R-:W2:Y:S02]  /*c340*/  POPC R5, R7 ;  /* 0x0000000700057309 */ /* 0x000ea40000000000 */
[----:B--2---:R2:W3:Y:S02]  /*c350*/  SHFL.IDX PT, R17, R3, R5, 0x1f ;  /* 0x00001f0503117589 */ /* 0x0044e400000e0000 */
.L_x_405:
[----:B------:R-:W-:Y:S01]  /*c360*/  ISETP.NE.AND P0, PT, R7, RZ, PT ;  /* 0x000000ff0700720c */ /* 0x000fe20003f05270 */
[----:B------:R-:W-:-:S12]  /*c370*/  IMAD.MOV.U32 R14, RZ, RZ, RZ ;  /* 0x000000ffff0e7224 */ /* 0x000fd800078e00ff */
[----:B------:R-:W-:Y:S05]  /*c380*/  @!P0 BRA `(.L_x_350) ;  /* 0x0000000000108947 */ /* 0x000fea0003800000 */
[----:B------:R-:W-:Y:S01]  /*c390*/  UMOV UR4, 0xffffffff ;  /* 0xffffffff00047882 */ /* 0x000fe20000000000 */
[----:B-1----:R-:W-:Y:S02]  /*c3a0*/  VIADD R12, R5, 0xffffffff ;  /* 0xffffffff050c7836 */ /* 0x002fe40000000000 */
[----:B------:R-:W-:Y:S05]  /*c3b0*/  BRA.DIV UR4, `(.L_x_351) ;  /* 0x0000001604707947 */ /* 0x000fea000b800000 */
[----:B------:R4:W1:Y:S02]  /*c3c0*/  SHFL.IDX PT, R14, R2, R12, 0x1f ;  /* 0x00001f0c020e7589 */ /* 0x00086400000e0000 */
.L_x_350:
[----:B---3--:R-:W-:Y:S01]  /*c3d0*/  IABS R7, R17 ;  /* 0x0000001100077213 */ /* 0x008fe20000000000 */
[----:B-1----:R-:W-:Y:S02]  /*c3e0*/  IMAD R16, R14, R16, R6 ;  /* 0x000000100e107224 */ /* 0x002fe400078e0206 */
[----:B------:R-:W-:Y:S01]  /*c3f0*/  IMAD.IADD R19, R5, 0x1, R19 ;  /* 0x0000000105137824 */ /* 0x000fe200078e0213 */
[----:B------:R-:W1:Y:S08]  /*c400*/  I2F.RP R8, R7 ;  /* 0x0000000700087306 */ /* 0x000e700000209400 */
[----:B-1----:R-:W2:Y:S02]  /*c410*/  MUFU.RCP R8, R8 ;  /* 0x0000000800087308 */ /* 0x002ea40000001000 */
[----:B--2---:R-:W-:-:S06]  /*c420*/  VIADD R3, R8, 0xffffffe ;  /* 0x0ffffffe08037836 */ /* 0x004fcc0000000000 */
[----:B------:R-:W0:Y:S02]  /*c430*/  F2I.FTZ.U32.TRUNC.NTZ R3, R3 ;  /* 0x0000000300037305 */ /* 0x000e24000021f000 */
[----:B0---4-:R-:W-:-:S04]  /*c440*/  IMAD.MOV R2, RZ, RZ, -R3 ;  /* 0x000000ffff027224 */ /* 0x011fc800078e0a03 */
[----:B------:R-:W-:Y:S02]  /*c450*/  IMAD R9, R2, R7, RZ ;  /* 0x0000000702097224 */ /* 0x000fe400078e02ff */
[----:B------:R-:W-:-:S04]  /*c460*/  IMAD.MOV.U32 R2, RZ, RZ, RZ ;  /* 0x000000ffff027224 */ /* 0x000fc800078e00ff */
[----:B------:R-:W-:-:S04]  /*c470*/  IMAD.HI.U32 R6, R3, R9, R2 ;  /* 0x0000000903067227 */ /* 0x000fc800078e0002 */
[----:B------:R-:W-:Y:S01]  /*c480*/  IMAD.IADD R2, R4, 0x1, -R16 ;  /* 0x0000000104027824 */ /* 0x000fe200078e0a10 */
[----:B------:R-:W-:-:S04]  /*c490*/  IABS R4, R17 ;  /* 0x0000001100047213 */ /* 0x000fc80000000000 */
[----:B------:R-:W-:Y:S01]  /*c4a0*/  IABS R3, R2 ;  /* 0x0000000200037213 */ /* 0x000fe20000000000 */
[----:B------:R-:W-:-:S04]  /*c4b0*/  IMAD.MOV R4, RZ, RZ, -R4 ;  /* 0x000000ffff047224 */ /* 0x000fc800078e0a04 */
[----:B------:R-:W-:-:S04]  /*c4c0*/  IMAD.HI.U32 R6, R6, R3, RZ ;  /* 0x0000000306067227 */ /* 0x000fc800078e00ff */
[----:B------:R-:W-:Y:S01]  /*c4d0*/  IMAD R4, R6, R4, R3 ;  /* 0x0000000406047224 */ /* 0x000fe200078e0203 */
[----:B------:R-:W-:-:S04]  /*c4e0*/  LOP3.LUT R3, R2, R17, RZ, 0x3c, !PT ;  /* 0x0000001102037212 */ /* 0x000fc800078e3cff */
[----:B------:R-:W-:-:S13]  /*c4f0*/  ISETP.GT.U32.AND P0, PT, R7, R4, PT ;  /* 0x000000040700720c */ /* 0x000fda0003f04070 */
[----:B------:R-:W-:Y:S02]  /*c500*/  @!P0 IMAD.IADD R4, R4, 0x1, -R7 ;  /* 0x0000000104048824 */ /* 0x000fe400078e0a07 */
[----:B------:R-:W-:-:S03]  /*c510*/  @!P0 VIADD R6, R6, 0x1 ;  /* 0x0000000106068836 */ /* 0x000fc60000000000 */
[----:B------:R-:W-:-:S13]  /*c520*/  ISETP.GE.U32.AND P0, PT, R4, R7, PT ;  /* 0x000000070400720c */ /* 0x000fda0003f06070 */
        /* <DEDUP_REMOVED lines=9> */
.L_x_344:
[----:B------:R-:W-:Y:S01]  /*c5c0*/  UMOV UR4, URZ ;  /* 0x0000003f00047c82 */ /* 0x000fe20008000000 */
[----:B------:R-:W-:Y:S01]  /*c5d0*/  UMOV UR5, URZ ;  /* 0x0000003f00057c82 */ /* 0x000fe20008000000 */
[----:B------:R-:W-:Y:S01]  /*c5e0*/  ULDC UR6, c[0x0][0xc14] ;  /* 0x0003050000067ab9 */ /* 0x000fe20000000800 */
[----:B------:R-:W-:Y:S02]  /*c5f0*/  IMAD.MOV.U32 R16, RZ, RZ, R4 ;  /* 0x000000ffff107224 */ /* 0x000fe400078e0004 */
[----:B------:R-:W-:Y:S02]  /*c600*/  IMAD.U32 R17, RZ, RZ, UR4 ;  /* 0x00000004ff117e24 */ /* 0x000fe4000f8e00ff */
[----:B------:R-:W-:Y:S02]  /*c610*/  IMAD.U32 R18, RZ, RZ, UR5 ;  /* 0x00000005ff127e24 */ /* 0x000fe4000f8e00ff */
[----:B------:R-:W-:-:S07]  /*c620*/  IMAD.U32 R19, RZ, RZ, UR6 ;  /* 0x00000006ff137e24 */ /* 0x000fce000f8e00ff */
.L_x_352:
[----:B0-----:R-:W0:Y:S01]  /*c630*/  S2R R2, SR_TID.X ;  /* 0x0000000000027919 */ /* 0x001e220000002100 */
[----:B------:R-:W-:Y:S05]  /*c640*/  WARPSYNC.ALL ;  /* 0x0000000000007948 */ /* 0x000fea0003800000 */
[----:B------:R-:W-:Y:S01]  /*c650*/  BAR.SYNC.DEFER_BLOCKING 0x4, 0x120 ;  /* 0x0104800000007b1d */ /* 0x000fe20000010000 */
[----:B0-----:R-:W-:-:S04]  /*c660*/  LOP3.LUT R2, R2, 0x1f, RZ, 0xc0, !PT ;  /* 0x0000001f02027812 */ /* 0x001fc800078ec0ff */
[----:B------:R-:W-:-:S13]  /*c670*/  ISETP.NE.AND P0, PT, R2, RZ, PT ;  /* 0x000000ff0200720c */ /* 0x000fda0003f05270 */
[----:B------:R-:W0:Y:S01]  /*c680*/  @!P0 S2R R3, SR_CgaCtaId ;  /* 0x0000000000038919 */ /* 0x000e220000008800 */
[----:B------:R-:W-:-:S04]  /*c690*/  @!P0 MOV R2, 0x400 ;  /* 0x0000040000028802 */ /* 0x000fc80000000f00 */
[----:B0-----:R-:W-:-:S05]  /*c6a0*/  @!P0 LEA R2, R3, R2, 0x18 ;  /* 0x0000000203028211 */ /* 0x001fca00078ec0ff */
[----:B------:R2:W-:Y:S01]  /*c6b0*/  @!P0 STS.128 [R2+0x228d0], R16 ;  /* 0x0228d01002008388 */ /* 0x0005e20000000c00 */
[----:B------:R-:W-:Y:S06]  /*c6c0*/  BAR.ARV 0x5, 0x120 ;  /* 0x0144800000007b1d */ /* 0x000fec0000002000 */
[----:B------:R-:W-:-:S13]  /*c6d0*/  ISETP.GE.AND P0, PT, R19, R0, PT ;  /* 0x000000001300720c */ /* 0x000fda0003f06270 */
[----:B------:R-:W-:Y:S05]  /*c6e0*/  @!P0 BRA `(.L_x_353) ;  /* 0xffffffc400e08947 */ /* 0x000fea000383ffff */
.L_x_290:
[----:B0-----:R-:W3:Y:S01]  /*c6f0*/  LDL.LU R0, [R1+0x24] ;  /* 0x0000240001007983 */ /* 0x001ee20000300800 */
[----:B------:R-:W-:Y:S01]  /*c700*/  BSSY B0, `(.L_x_354) ;  /* 0x000000b000007945 */ /* 0x000fe20003800000 */
[----:B------:R-:W0:Y:S01]  /*c710*/  S2R R5, SR_CgaCtaId ;  /* 0x0000000000057919 */ /* 0x000e220000008800 */
[----:B---3--:R-:W-:-:S05]  /*c720*/  VIADD R0, R0, 0x1 ;  /* 0x0000000100007836 */ /* 0x008fca0000000000 */
[----:B--2---:R-:W-:-:S04]  /*c730*/  LEA.HI R2, R0, R0, RZ, 0x1 ;  /* 0x0000000000027211 */ /* 0x004fc800078f08ff */
[----:B------:R-:W-:-:S05]  /*c740*/  LOP3.LUT R3, R2, 0xfffffffe, RZ, 0xc0, !PT ;  /* 0xfffffffe02037812 */ /* 0x000fca00078ec0ff */
[----:B------:R-:W-:Y:S01]  /*c750*/  IMAD.IADD R3, R0, 0x1, -R3 ;  /* 0x0000000100037824 */ /* 0x000fe200078e0a03 */
[----:B------:R-:W-:-:S04]  /*c760*/  MOV R0, 0x400 ;  /* 0x0000040000007802 */ /* 0x000fc80000000f00 */
[----:B0-----:R-:W-:Y:S02]  /*c770*/  LEA R0, R5, R0, 0x18 ;  /* 0x0000000005007211 */ /* 0x001fe400078ec0ff */
[----:B------:R-:W-:-:S04]  /*c780*/  SHF.L.U32 R3, R3, 0x1f, RZ ;  /* 0x0000001f03037819 */ /* 0x000fc800000006ff */
[----:B------:R-:W0:Y:S02]  /*c790*/  SYNCS.PHASECHK.TRANS64.TRYWAIT P0, [R0+URZ+0x22820], R3 ;  /* 0x02282003000075a7 */ /* 0x000e24000800017f */
[----:B0-----:R-:W-:Y:S05]  /*c7a0*/  @!P0 BRA `(.L_x_355) ;  /* 0x0000001000988947 */ /* 0x001fea0003800000 */
.L_x_408:
[----:B------:R-:W-:Y:S05]  /*c7b0*/  BSYNC B0 ;  /* 0x0000000000007941 */ /* 0x000fea0003800000 */
.L_x_354:
[----:B------:R-:W-:-:S03]  /*c7c0*/  UMOV UR4, 0xffffffff ;  /* 0xffffffff00047882 */ /* 0x000fc60000000000 */
[----:B------:R-:W-:Y:S05]  /*c7d0*/  BRA.DIV UR4, `(.L_x_356) ;  /* 0x0000001204a07947 */ /* 0x000fea000b800000 */
[----:B------:R-:W2:Y:S02]  /*c7e0*/  S2R R2, SR_TID.X ;  /* 0x0000000000027919 */ /* 0x000ea40000002100 */
[----:B--2---:R-:W-:-:S04]  /*c7f0*/  SHF.R.U32.HI R2, RZ, 0x5, R2 ;  /* 0x00000005ff027819 */ /* 0x004fc80000011602 */
[----:B------:R-:W-:-:S05]  /*c800*/  LOP3.LUT R2, R2, 0x3, RZ, 0xc0, !PT ;  /* 0x0000000302027812 */ /* 0x000fca00078ec0ff */
[----:B------:R2:W3:Y:S02]  /*c810*/  SHFL.IDX PT, R14, R2, RZ, 0x1f ;  /* 0x00001fff020e7589 */ /* 0x0004e400000e0000 */
.L_x_411:
[----:B---3--:R-:W-:Y:S01]  /*c820*/  ISETP.NE.AND P0, PT, R14, RZ, PT ;  /* 0x000000ff0e00720c */ /* 0x008fe20003f05270 */
[----:B------:R-:W-:-:S12]  /*c830*/  BSSY B0, `(.L_x_357) ;  /* 0x0000027000007945 */ /* 0x000fd80003800000 */
[----:B------:R-:W-:Y:S05]  /*c840*/  @P0 BRA `(.L_x_358) ;  /* 0x0000000000940947 */ /* 0x000fea0003800000 */
[----:B------:R-:W-:-:S03]  /*c850*/  UMOV UR4, 0xffffffff ;  /* 0xffffffff00047882 */ /* 0x000fc60000000000 */
[----:B------:R-:W-:Y:S05]  /*c860*/  BRA.DIV UR4, `(.L_x_359) ;  /* 0x0000001204b07947 */ /* 0x000fea000b800000 */
[----:B------:R-:W-:-:S13]  /*c870*/  ELECT P6, URZ, PT ;  /* 0x00000000003f782f */ /* 0x000fda00038c0000 */
.L_x_414:
[----:B------:R-:W-:Y:S05]  /*c880*/  @!P6 BRA `(.L_x_358) ;  /* 0x000000000084e947 */ /* 0x000fea0003800000 */
[----:B------:R-:W-:-:S06]  /*c890*/  ULOP3.LUT UR4, UR36, 0x2, URZ, 0xfc, !UPT ;  /* 0x0000000224047892 */ /* 0x000fcc000f8efc3f */
[----:B--2---:R-:W-:-:S05]  /*c8a0*/  IMAD.U32 R2, RZ, RZ, UR4 ;  /* 0x00000004ff027e24 */ /* 0x004fca000f8e00ff */
[----:B------:R-:W-:-:S13]  /*c8b0*/  ISETP.NE.AND P2, PT, R2, 0x3, PT ;  /* 0x000000030200780c */ /* 0x000fda0003f45270 */
[----:B------:R-:W-:Y:S05]  /*c8c0*/  @!P2 BRA `(.L_x_360) ;  /* 0x000000000004a947 */ /* 0x000fea0003800000 */
[----:B------:R-:W-:Y:S01]  /*c8d0*/  BPT.TRAP 0x1 ;  /* 0x000000040000795c */ /* 0x000fe20000300000 */
.L_x_360:
[----:B0-----:R-:W2:Y:S04]  /*c8e0*/  LDL R3, [R1] ;  /* 0x0000000001037983 */ /* 0x001ea80000100800 */
[----:B------:R-:W3:Y:S01]  /*c8f0*/  LDL.LU R7, [R1+0x4] ;  /* 0x0000040001077983 */ /* 0x000ee20000300800 */
[----:B------:R-:W-:-:S04]  /*c900*/  VIADD R2, R0, 0x22840 ;  /* 0x0002284000027836 */ /* 0x000fc80000000000 */
[C---:B--2---:R-:W-:Y:S02]  /*c910*/  IMAD R6, R3.reuse, 0x8, R2 ;  /* 0x0000000803067824 */ /* 0x044fe400078e0202 */
[----:B------:R-:W-:Y:S01]  /*c920*/  VIADD R3, R3, 0x1 ;  /* 0x0000000103037836 */ /* 0x000fe20000000000 */
[----:B---3--:R-:W-:-:S04]  /*c930*/  SHF.L.U32 R5, R7, 0x1f, RZ ;  /* 0x0000001f07057819 */ /* 0x008fc800000006ff */
[C---:B------:R-:W-:Y:S01]  /*c940*/  ISETP.NE.AND P1, PT, R3.reuse, 0x2, PT ;  /* 0x000000020300780c */ /* 0x040fe20003f25270 */
[----:B------:R-:W0:Y:S03]  /*c950*/  SYNCS.PHASECHK.TRANS64.TRYWAIT P0, [R6+URZ], R5 ;  /* 0x00000005060075a7 */ /* 0x000e26000800017f */
[----:B------:R-:W-:Y:S02]  /*c960*/  SEL R4, RZ, 0x1, P1 ;  /* 0x00000001ff047807 */ /* 0x000fe40000800000 */
[----:B------:R-:W-:Y:S02]  /*c970*/  SEL R3, R3, RZ, P1 ;  /* 0x000000ff03037207 */ /* 0x000fe40000800000 */
[----:B------:R-:W-:-:S03]  /*c980*/  LOP3.LUT R4, R7, R4, RZ, 0x3c, !PT ;  /* 0x0000000407047212 */ /* 0x000fc600078e3cff */
[----:B------:R-:W-:Y:S01]  /*c990*/  IMAD R7, R3, 0x8, R2 ;  /* 0x0000000803077824 */ /* 0x000fe200078e0202 */
[----:B------:R-:W-:Y:S01]  /*c9a0*/  SHF.L.U32 R2, R4, 0x1f, RZ ;  /* 0x0000001f04027819 */ /* 0x000fe200000006ff */
[----:B0-----:R-:W-:Y:S06]  /*c9b0*/  @!P0 BRA `(.L_x_361) ;  /* 0x00000010007c8947 */ /* 0x001fec0003800000 */
.L_x_415:
[----:B------:R-:W2:Y:S02]  /*c9c0*/  SYNCS.PHASECHK.TRANS64.TRYWAIT P0, [R7+URZ], R2 ;  /* 0x00000002070075a7 */ /* 0x000ea4000800017f */
[----:B--2---:R-:W-:Y:S05]  /*c9d0*/  @!P0 BRA `(.L_x_362) ;  /* 0x0000001000888947 */ /* 0x004fea0003800000 */
.L_x_416:
[----:B------:R-:W-:Y:S05]  /*c9e0*/  @!P2 BRA `(.L_x_363) ;  /* 0x000000000004a947 */ /* 0x000fea0003800000 */
[----:B------:R-:W-:Y:S01]  /*c9f0*/  BPT.TRAP 0x1 ;  /* 0x000000040000795c */ /* 0x000fe20000300000 */
.L_x_363:
[----:B------:R-:W3:Y:S01]  /*ca00*/  LDL.LU R4, [R1] ;  /* 0x0000000001047983 */ /* 0x000ee20000300800 */
[----:B------:R-:W-:-:S04]  /*ca10*/  VIADD R0, R0, 0x22860 ;  /* 0x0002286000007836 */ /* 0x000fc80000000000 */
[----:B---3--:R-:W-:-:S04]  /*ca20*/  IMAD R4, R4, 0x8, R0 ;  /* 0x0000000804047824 */ /* 0x008fc800078e0200 */
[----:B------:R-:W3:Y:S02]  /*ca30*/  SYNCS.PHASECHK.TRANS64.TRYWAIT P0, [R4+URZ], R5 ;  /* 0x00000005040075a7 */ /* 0x000ee4000800017f */
[----:B---3--:R-:W-:Y:S05]  /*ca40*/  @!P0 BRA `(.L_x_364) ;  /* 0x0000001000808947 */ /* 0x008fea0003800000 */
.L_x_417:
[----:B------:R-:W-:-:S07]  /*ca50*/  IMAD R3, R3, 0x8, R0 ;  /* 0x0000000803037824 */ /* 0x000fce00078e0200 */
.L_x_365:
[----:B----4-:R4:W0:Y:S02]  /*ca60*/  SYNCS.PHASECHK.TRANS64.TRYWAIT P0, [R3+URZ], R2 ;  /* 0x00000002030075a7 */ /* 0x010824000800017f */
[----:B0-----:R-:W-:Y:S05]  /*ca70*/  @!P0 NANOSLEEP.SYNCS 0x989680 ;  /* 0x009896800000895d */ /* 0x001fea0003900000 */
[----:B------:R-:W0:Y:S02]  /*ca80*/  @!P0 SYNCS.PHASECHK.TRANS64 P0, [R3+URZ], R2 ;  /* 0x00000002030085a7 */ /* 0x000e24000800007f */
[----:B0-----:R-:W-:Y:S05]  /*ca90*/  @!P0 BRA `(.L_x_365) ;  /* 0xfffffffc00f08947 */ /* 0x001fea000383ffff */
.L_x_358:
[----:B------:R-:W-:Y:S05]  /*caa0*/  BSYNC B0 ;  /* 0x0000000000007941 */ /* 0x000fea0003800000 */
.L_x_357:
[----:B------:R-:W-:Y:S05]  /*cab0*/  EXIT ;  /* 0x000000000000794d */ /* 0x000fea0003800000 */
.L_x_244:
[----:B0-----:R0:W1:Y:S02]  /*cac0*/  SYNCS.PHASECHK.TRANS64.TRYWAIT P0, [R6+URZ+0x22800], R3 ;  /* 0x02280003060075a7 */ /* 0x001064000800017f */
[----:B-1----:R-:W-:Y:S05]  /*cad0*/  @!P0 NANOSLEEP.SYNCS 0x989680 ;  /* 0x009896800000895d */ /* 0x002fea0003900000 */
[----:B------:R-:W1:Y:S02]  /*cae0*/  @!P0 SYNCS.PHASECHK.TRANS64 P0, [R6+URZ+0x22800], R3 ;  /* 0x02280003060085a7 */ /* 0x000e64000800007f */
[----:B-1----:R-:W-:Y:S05]  /*caf0*/  @!P0 BRA `(.L_x_244) ;  /* 0xfffffffc00f08947 */ /* 0x002fea000383ffff */
[----:B------:R-:W-:Y:S05]  /*cb00*/  BRA `(.L_x_366) ;  /* 0xffffff4c003c7947 */ /* 0x000fea000383ffff */
.L_x_248:
[----:B--2---:R2:W3:Y:S02]  /*cb10*/  SYNCS.PHASECHK.TRANS64.TRYWAIT P1, [R5+URZ+0x22830], R10 ;  /* 0x0228300a050075a7 */ /* 0x0044e4000802017f */
[----:B---3--:R-:W-:Y:S05]  /*cb20*/  @!P1 NANOSLEEP.SYNCS 0x989680 ;  /* 0x009896800000995d */ /* 0x008fea0003900000 */
[----:B------:R-:W3:Y:S02]  /*cb30*/  @!P1 SYNCS.PHASECHK.TRANS64 P1, [R5+URZ+0x22830], R10 ;  /* 0x0228300a050095a7 */ /* 0x000ee4000802007f */
[----:B---3--:R-:W-:Y:S05]  /*cb40*/  @!P1 BRA `(.L_x_248) ;  /* 0xfffffffc00f09947 */ /* 0x008fea000383ffff */
[----:B------:R-:W-:Y:S05]  /*cb50*/  BRA `(.L_x_247) ;  /* 0xffffff4c00687947 */ /* 0x000fea000383ffff */
.L_x_252:
[----:B-1----:R1:W3:Y:S02]  /*cb60*/  SYNCS.PHASECHK.TRANS64.TRYWAIT P2, [R5+URZ+0x22850], R10 ;  /* 0x0228500a050075a7 */ /* 0x0022e4000804017f */
[----:B---3--:R-:W-:Y:S05]  /*cb70*/  @!P2 NANOSLEEP.SYNCS 0x989680 ;  /* 0x009896800000a95d */ /* 0x008fea0003900000 */
[----:B------:R-:W3:Y:S02]  /*cb80*/  @!P2 SYNCS.PHASECHK.TRANS64 P2, [R5+URZ+0x22850], R10 ;  /* 0x0228500a0500a5a7 */ /* 0x000ee4000804007f */
[----:B---3--:R-:W-:Y:S05]  /*cb90*/  @!P2 BRA `(.L_x_252) ;  /* 0xfffffffc00f0a947 */ /* 0x008fea000383ffff */
[----:B------:R-:W-:Y:S05]  /*cba0*/  BRA `(.L_x_251) ;  /* 0xffffff6000d87947 */ /* 0x000fea000383ffff */
.L_x_257:
[----:B-1----:R-:W-:-:S04]  /*cbb0*/  IMAD.U32 R0, RZ, RZ, UR23 ;  /* 0x00000017ff007e24 */ /* 0x002fc8000f8e00ff */
[----:B------:R1:W2:Y:S03]  /*cbc0*/  SYNCS.PHASECHK.TRANS64.TRYWAIT P3, [R0+URZ+0x22830], R5 ;  /* 0x02283005000075a7 */ /* 0x0002a6000806017f */
[----:B--2---:R-:W-:Y:S05]  /*cbd0*/  @!P3 NANOSLEEP.SYNCS 0x989680 ;  /* 0x009896800000b95d */ /* 0x004fea0003900000 */
[----:B------:R-:W2:Y:S02]  /*cbe0*/  @!P3 SYNCS.PHASECHK.TRANS64 P3, [R0+URZ+0x22830], R5 ;  /* 0x022830050000b5a7 */ /* 0x000ea4000806007f */
[----:B--2---:R-:W-:Y:S05]  /*cbf0*/  @!P3 BRA `(.L_x_257) ;  /* 0xfffffffc00ecb947 */ /* 0x004fea000383ffff */
[----:B------:R-:W-:Y:S05]  /*cc00*/  BRA `(.L_x_256) ;  /* 0xffffff6400e87947 */ /* 0x000fea000383ffff */
.L_x_261:
[----:B--2---:R2:W3:Y:S02]  /*cc10*/  SYNCS.PHASECHK.TRANS64.TRYWAIT P3, [R186+URZ+0x22850], R5 ;  /* 0x02285005ba0075a7 */ /* 0x0044e4000806017f */
[----:B---3--:R-:W-:Y:S05]  /*cc20*/  @!P3 NANOSLEEP.SYNCS 0x989680 ;  /* 0x009896800000b95d */ /* 0x008fea0003900000 */
[----:B------:R-:W3:Y:S02]  /*cc30*/  @!P3 SYNCS.PHASECHK.TRANS64 P3, [R186+URZ+0x22850], R5 ;  /* 0x02285005ba00b5a7 */ /* 0x000ee4000806007f */
[----:B---3--:R-:W-:Y:S05]  /*cc40*/  @!P3 BRA `(.L_x_261) ;  /* 0xfffffffc00f0b947 */ /* 0x008fea000383ffff */
[----:B------:R-:W-:Y:S05]  /*cc50*/  BRA `(.L_x_260) ;  /* 0xffffff8000007947 */ /* 0x000fea000383ffff */
.L_x_299:
[----:B------:R-:W0:Y:S01]  /*cc60*/  S2R R5, SR_TID.X ;  /* 0x0000000000057919 */ /* 0x000e220000002100 */
[----:B------:R-:W-:Y:S01]  /*cc70*/  BSSY B0, `(.L_x_367) ;  /* 0x000000a000007945 */ /* 0x000fe20003800000 */
[----:B------:R-:W-:Y:S02]  /*cc80*/  IMAD.MOV.U32 R12, RZ, RZ, RZ ;  /* 0x000000ffff0c7224 */ /* 0x000fe400078e00ff */
[----:B------:R-:W-:Y:S02]  /*cc90*/  IMAD.MOV.U32 R11, RZ, RZ, 0x1f ;  /* 0x0000001fff0b7424 */ /* 0x000fe400078e00ff */
[----:B------:R-:W-:Y:S01]  /*cca0*/  IMAD.MOV.U32 R15, RZ, RZ, -0x1 ;  /* 0xffffffffff0f7424 */ /* 0x000fe200078e00ff */
[----:B0-----:R-:W-:-:S04]  /*ccb0*/  SHF.R.U32.HI R5, RZ, 0x5, R5 ;  /* 0x00000005ff057819 */ /* 0x001fc80000011605 */
[----:B------:R-:W-:-:S05]  /*ccc0*/  LOP3.LUT R5, R5, 0x3, RZ, 0xc0, !PT ;  /* 0x0000000305057812 */ /* 0x000fca00078ec0ff */
[----:B------:R-:W-:-:S07]  /*ccd0*/  IMAD.MOV.U32 R13, RZ, RZ, R5 ;  /* 0x000000ffff0d7224 */ /* 0x000fce00078e0005 */
[----:B------:R-:W-:Y:S05]  /*cce0*/  WARPSYNC.COLLECTIVE R15, `(.L_x_368) ;  /* 0x000000000f087348 */ /* 0x000fea0003c00000 */
[----:B------:R0:W1:Y:S02]  /*ccf0*/  SHFL.IDX P6, R14, R13, R12, R11 ;  /* 0x0000000c0d0e7389 */ /* 0x00006400000c000b */
[----:B01----:R-:W-:Y:S01]  /*cd00*/  ENDCOLLECTIVE ;  /* 0x000000000000791b */ /* 0x003fe20003800000 */
.L_x_368:
[----:B------:R-:W-:Y:S05]  /*cd10*/  BSYNC B0 ;  /* 0x0000000000007941 */ /* 0x000fea0003800000 */
.L_x_367:
[----:B------:R-:W-:Y:S05]  /*cd20*/  BRA `(.L_x_369) ;  /* 0xffffffcc003c7947 */ /* 0x000fea000383ffff */
.L_x_300:
[----:B------:R-:W-:Y:S01]  /*cd30*/  BSSY B0, `(.L_x_370) ;  /* 0x0000006000007945 */ /* 0x000fe20003800000 */
[----:B------:R-:W-:-:S07]  /*cd40*/  IMAD.MOV.U32 R15, RZ, RZ, -0x1 ;  /* 0xffffffffff0f7424 */ /* 0x000fce00078e00ff */
[----:B------:R-:W-:Y:S05]  /*cd50*/  WARPSYNC.COLLECTIVE R15, `(.L_x_371) ;  /* 0x000000000f0c7348 */ /* 0x000fea0003c00000 */
[----:B------:R-:W-:Y:S02]  /*cd60*/  ELECT P6, UR62, PT ;  /* 0x00000000003e782f */ /* 0x000fe400038c0000 */
[----:B------:R-:W-:Y:S01]  /*cd70*/  MOV R14, UR62 ;  /* 0x0000003e000e7c02 */ /* 0x000fe20008000f00 */
[----:B------:R-:W-:Y:S10]  /*cd80*/  ENDCOLLECTIVE ;  /* 0x000000000000791b */ /* 0x000ff40003800000 */
.L_x_371:
[----:B------:R-:W-:Y:S05]  /*cd90*/  BSYNC B0 ;  /* 0x0000000000007941 */ /* 0x000fea0003800000 */
.L_x_370:
[----:B------:R-:W-:Y:S05]  /*cda0*/  BRA `(.L_x_372) ;  /* 0xffffffcc00347947 */ /* 0x000fea000383ffff */
.L_x_303:
[----:B0-----:R0:W1:Y:S02]  /*cdb0*/  SYNCS.PHASECHK.TRANS64.TRYWAIT P0, [R8+URZ+0x22840], R10 ;  /* 0x0228400a080075a7 */ /* 0x001064000800017f */
[----:B-1----:R-:W-:Y:S05]  /*cdc0*/  @!P0 NANOSLEEP.SYNCS 0x989680 ;  /* 0x009896800000895d */ /* 0x002fea0003900000 */
[----:B------:R-:W1:Y:S02]  /*cdd0*/  @!P0 SYNCS.PHASECHK.TRANS64 P0, [R8+URZ+0x22840], R10 ;  /* 0x0228400a080085a7 */ /* 0x000e64000800007f */
[----:B-1----:R-:W-:Y:S05]  /*cde0*/  @!P0 BRA `(.L_x_303) ;  /* 0xfffffffc00f08947 */ /* 0x002fea000383ffff */
[----:B------:R-:W-:Y:S05]  /*cdf0*/  BRA `(.L_x_373) ;  /* 0xffffffcc00a47947 */ /* 0x000fea000383ffff */
.L_x_306:
[----:B0-----:R-:W0:Y:S01]  /*ce00*/  S2R R10, SR_CgaCtaId ;  /* 0x00000000000a7919 */ /* 0x001e220000008800 */
[----:B------:R-:W-:-:S04]  /*ce10*/  MOV R8, 0x400 ;  /* 0x0000040000087802 */ /* 0x000fc80000000f00 */
[----:B0-----:R-:W-:-:S04]  /*ce20*/  LEA R8, R10, R8, 0x18 ;  /* 0x000000080a087211 */ /* 0x001fc800078ec0ff */
[----:B------:R0:W1:Y:S03]  /*ce30*/  SYNCS.PHASECHK.TRANS64.TRYWAIT P0, [R8+URZ+0x22820], R6 ;  /* 0x02282006080075a7 */ /* 0x000066000800017f */
[----:B-1----:R-:W-:Y:S05]  /*ce40*/  @!P0 NANOSLEEP.SYNCS 0x989680 ;  /* 0x009896800000895d */ /* 0x002fea0003900000 */
[----:B------:R-:W1:Y:S02]  /*ce50*/  @!P0 SYNCS.PHASECHK.TRANS64 P0, [R8+URZ+0x22820], R6 ;  /* 0x02282006080085a7 */ /* 0x000e64000800007f */
[----:B-1----:R-:W-:Y:S05]  /*ce60*/  @!P0 BRA `(.L_x_306) ;  /* 0xfffffffc00e48947 */ /* 0x002fea000383ffff */
[----:B------:R-:W-:Y:S05]  /*ce70*/  BRA `(.L_x_374) ;  /* 0xffffffd000847947 */ /* 0x000fea000383ffff */
.L_x_309:
[----:B0-----:R0:W1:Y:S02]  /*ce80*/  SYNCS.PHASECHK.TRANS64.TRYWAIT P0, [R8+URZ+0x22860], R6 ;  /* 0x02286006080075a7 */ /* 0x001064000800017f */
[----:B-1----:R-:W-:Y:S05]  /*ce90*/  @!P0 NANOSLEEP.SYNCS 0x989680 ;  /* 0x009896800000895d */ /* 0x002fea0003900000 */
[----:B------:R-:W1:Y:S02]  /*cea0*/  @!P0 SYNCS.PHASECHK.TRANS64 P0, [R8+URZ+0x22860], R6 ;  /* 0x02286006080085a7 */ /* 0x000e64000800007f */
[----:B-1----:R-:W-:Y:S05]  /*ceb0*/  @!P0 BRA `(.L_x_309) ;  /* 0xfffffffc00f08947 */ /* 0x002fea000383ffff */
[----:B------:R-:W-:Y:S05]  /*cec0*/  BRA `(.L_x_375) ;  /* 0xffffffd000a07947 */ /* 0x000fea000383ffff */
.L_x_318:
[----:B-1----:R1:W2:Y:S02]  /*ced0*/  SYNCS.PHASECHK.TRANS64.TRYWAIT P0, [R3+URZ+0x22840], R6 ;  /* 0x02284006030075a7 */ /* 0x0022a4000800017f */
[----:B--2---:R-:W-:Y:S05]  /*cee0*/  @!P0 NANOSLEEP.SYNCS 0x989680 ;  /* 0x009896800000895d */ /* 0x004fea0003900000 */
[----:B------:R-:W2:Y:S02]  /*cef0*/  @!P0 SYNCS.PHASECHK.TRANS64 P0, [R3+URZ+0x22840], R6 ;  /* 0x02284006030085a7 */ /* 0x000ea4000800007f */
[----:B--2---:R-:W-:Y:S05]  /*cf00*/  @!P0 BRA `(.L_x_318) ;  /* 0xfffffffc00f08947 */ /* 0x004fea000383ffff */
[----:B------:R-:W-:Y:S05]  /*cf10*/  BRA `(.L_x_376) ;  /* 0xffffffd800287947 */ /* 0x000fea000383ffff */
.L_x_320:
[----:B--2---:R2:W3:Y:S02]  /*cf20*/  SYNCS.PHASECHK.TRANS64.TRYWAIT P0, [R3+URZ+0x22860], R6 ;  /* 0x02286006030075a7 */ /* 0x0044e4000800017f */
[----:B---3--:R-:W-:Y:S05]  /*cf30*/  @!P0 NANOSLEEP.SYNCS 0x989680 ;  /* 0x009896800000895d */ /* 0x008fea0003900000 */
[----:B------:R-:W3:Y:S02]  /*cf40*/  @!P0 SYNCS.PHASECHK.TRANS64 P0, [R3+URZ+0x22860], R6 ;  /* 0x02286006030085a7 */ /* 0x000ee4000800007f */
[----:B---3--:R-:W-:Y:S05]  /*cf50*/  @!P0 BRA `(.L_x_320) ;  /* 0xfffffffc00f08947 */ /* 0x008fea000383ffff */
[----:B------:R-:W-:Y:S05]  /*cf60*/  BRA `(.L_x_377) ;  /* 0xffffffd800987947 */ /* 0x000fea000383ffff */
.L_x_325:
[----:B--2---:R2:W3:Y:S02]  /*cf70*/  SYNCS.PHASECHK.TRANS64.TRYWAIT P0, [R2+URZ+0x22840], R3 ;  /* 0x02284003020075a7 */ /* 0x0044e4000800017f */
[----:B---3--:R-:W-:Y:S05]  /*cf80*/  @!P0 NANOSLEEP.SYNCS 0x989680 ;  /* 0x009896800000895d */ /* 0x008fea0003900000 */
[----:B------:R-:W3:Y:S02]  /*cf90*/  @!P0 SYNCS.PHASECHK.TRANS64 P0, [R2+URZ+0x22840], R3 ;  /* 0x02284003020085a7 */ /* 0x000ee4000800007f */
[----:B---3--:R-:W-:Y:S05]  /*cfa0*/  @!P0 BRA `(.L_x_325) ;  /* 0xfffffffc00f08947 */ /* 0x008fea000383ffff */
[----:B------:R-:W-:Y:S05]  /*cfb0*/  BRA `(.L_x_378) ;  /* 0xffffffdc00e47947 */ /* 0x000fea000383ffff */
.L_x_327:
[----:B-1----:R1:W3:Y:S02]  /*cfc0*/  SYNCS.PHASECHK.TRANS64.TRYWAIT P1, [R2+URZ+0x22860], R3 ;  /* 0x02286003020075a7 */ /* 0x0022e4000802017f */
[----:B---3--:R-:W-:Y:S05]  /*cfd0*/  @!P1 NANOSLEEP.SYNCS 0x989680 ;  /* 0x009896800000995d */ /* 0x008fea0003900000 */
[----:B------:R-:W3:Y:S02]  /*cfe0*/  @!P1 SYNCS.PHASECHK.TRANS64 P1, [R2+URZ+0x22860], R3 ;  /* 0x02286003020095a7 */ /* 0x000ee4000802007f */
[----:B---3--:R-:W-:Y:S05]  /*cff0*/  @!P1 BRA `(.L_x_327) ;  /* 0xfffffffc00f09947 */ /* 0x008fea000383ffff */
[----:B------:R-:W-:Y:S05]  /*d000*/  BRA `(.L_x_379) ;  /* 0xffffffe000507947 */ /* 0x000fea000383ffff */
.L_x_332:
[----:B---3--:R3:W4:Y:S02]  /*d010*/  SYNCS.PHASECHK.TRANS64.TRYWAIT P0, [R2+URZ+0x22840], R3 ;  /* 0x02284003020075a7 */ /* 0x008724000800017f */
[----:B----4-:R-:W-:Y:S05]  /*d020*/  @!P0 NANOSLEEP.SYNCS 0x989680 ;  /* 0x009896800000895d */ /* 0x010fea0003900000 */
[----:B------:R-:W4:Y:S02]  /*d030*/  @!P0 SYNCS.PHASECHK.TRANS64 P0, [R2+URZ+0x22840], R3 ;  /* 0x02284003020085a7 */ /* 0x000f24000800007f */
[----:B----4-:R-:W-:Y:S05]  /*d040*/  @!P0 BRA `(.L_x_332) ;  /* 0xfffffffc00f08947 */ /* 0x010fea000383ffff */
[----:B------:R-:W-:Y:S05]  /*d050*/  BRA `(.L_x_380) ;  /* 0xffffffe4007c7947 */ /* 0x000fea000383ffff */
.L_x_334:
[----:B-1----:R1:W2:Y:S02]  /*d060*/  SYNCS.PHASECHK.TRANS64.TRYWAIT P1, [R2+URZ+0x22860], R3 ;  /* 0x02286003020075a7 */ /* 0x0022a4000802017f */
[----:B--2---:R-:W-:Y:S05]  /*d070*/  @!P1 NANOSLEEP.SYNCS 0x989680 ;  /* 0x009896800000995d */ /* 0x004fea0003900000 */
[----:B------:R-:W2:Y:S02]  /*d080*/  @!P1 SYNCS.PHASECHK.TRANS64 P1, [R2+URZ+0x22860], R3 ;  /* 0x02286003020095a7 */ /* 0x000ea4000802007f */
[----:B--2---:R-:W-:Y:S05]  /*d090*/  @!P1 BRA `(.L_x_334) ;  /* 0xfffffffc00f09947 */ /* 0x004fea000383ffff */
[----:B------:R-:W-:Y:S05]  /*d0a0*/  BRA `(.L_x_381) ;  /* 0xffffffe400ec7947 */ /* 0x000fea000383ffff */
.L_x_339:
[----:B------:R-:W-:Y:S01]  /*d0b0*/  BSSY B0, `(.L_x_382) ;  /* 0x0000008000007945 */ /* 0x000fe20003800000 */
[----:B------:R-:W-:Y:S02]  /*d0c0*/  IMAD.MOV.U32 R13, RZ, RZ, R16 ;  /* 0x000000ffff0d7224 */ /* 0x000fe400078e0010 */
[----:B-1----:R-:W-:Y:S02]  /*d0d0*/  IMAD.MOV.U32 R12, RZ, RZ, RZ ;  /* 0x000000ffff0c7224 */ /* 0x002fe400078e00ff */
[----:B------:R-:W-:Y:S02]  /*d0e0*/  IMAD.MOV.U32 R11, RZ, RZ, 0x1f ;  /* 0x0000001fff0b7424 */ /* 0x000fe400078e00ff */
[----:B0-----:R-:W-:-:S07]  /*d0f0*/  IMAD.MOV.U32 R15, RZ, RZ, -0x1 ;  /* 0xffffffffff0f7424 */ /* 0x001fce00078e00ff */
[----:B--2---:R-:W-:Y:S05]  /*d100*/  WARPSYNC.COLLECTIVE R15, `(.L_x_383) ;  /* 0x000000000f087348 */ /* 0x004fea0003c00000 */
[----:B------:R0:W1:Y:S02]  /*d110*/  SHFL.IDX P6, R14, R13, R12, R11 ;  /* 0x0000000c0d0e7389 */ /* 0x00006400000c000b */
[----:B012---:R-:W-:Y:S01]  /*d120*/  ENDCOLLECTIVE ;  /* 0x000000000000791b */ /* 0x007fe20003800000 */
.L_x_383:
[----:B------:R-:W-:Y:S05]  /*d130*/  BSYNC B0 ;  /* 0x0000000000007941 */ /* 0x000fea0003800000 */
.L_x_382:
[----:B------:R-:W-:Y:S02]  /*d140*/  IMAD.MOV.U32 R13, RZ, RZ, R16 ;  /* 0x000000ffff0d7224 */ /* 0x000fe400078e0010 */
[----:B------:R-:W-:Y:S02]  /*d150*/  IMAD.MOV.U32 R12, RZ, RZ, 0x1 ;  /* 0x00000001ff0c7424 */ /* 0x000fe400078e00ff */
[----:B------:R-:W-:Y:S02]  /*d160*/  IMAD.MOV.U32 R11, RZ, RZ, 0x1f ;  /* 0x0000001fff0b7424 */ /* 0x000fe400078e00ff */
[----:B------:R-:W-:Y:S02]  /*d170*/  IMAD.MOV.U32 R15, RZ, RZ, -0x1 ;  /* 0xffffffffff0f7424 */ /* 0x000fe400078e00ff */
[----:B------:R-:W-:-:S07]  /*d180*/  IMAD.MOV.U32 R4, RZ, RZ, R14 ;  /* 0x000000ffff047224 */ /* 0x000fce00078e000e */
[----:B------:R-:W-:Y:S05]  /*d190*/  WARPSYNC.COLLECTIVE R15, `(.L_x_384) ;  /* 0x000000000f087348 */ /* 0x000fea0003c00000 */
[----:B------:R0:W1:Y:S02]  /*d1a0*/  SHFL.IDX P6, R14, R13, R12, R11 ;  /* 0x0000000c0d0e7389 */ /* 0x00006400000c000b */
[----:B01----:R-:W-:Y:S01]  /*d1b0*/  ENDCOLLECTIVE ;  /* 0x000000000000791b */ /* 0x003fe20003800000 */
.L_x_384:
[----:B------:R-:W-:Y:S01]  /*d1c0*/  IMAD.MOV.U32 R5, RZ, RZ, R14 ;  /* 0x000000ffff057224 */ /* 0x000fe200078e000e */
[----:B------:R-:W-:Y:S06]  /*d1d0*/  BRA `(.L_x_385) ;  /* 0xffffffe800e07947 */ /* 0x000fec000383ffff */
.L_x_342:
[----:B------:R-:W-:Y:S01]  /*d1e0*/  BSSY B0, `(.L_x_386) ;  /* 0x0000008000007945 */ /* 0x000fe20003800000 */
[----:B-----5:R-:W-:Y:S02]  /*d1f0*/  IMAD.MOV.U32 R13, RZ, RZ, R3 ;  /* 0x000000ffff0d7224 */ /* 0x020fe400078e0003 */
[----:B-1----:R-:W-:Y:S02]  /*d200*/  IMAD.MOV.U32 R12, RZ, RZ, 0x1 ;  /* 0x00000001ff0c7424 */ /* 0x002fe400078e00ff */
[----:B------:R-:W-:Y:S02]  /*d210*/  IMAD.MOV.U32 R11, RZ, RZ, RZ ;  /* 0x000000ffff0b7224 */ /* 0x000fe400078e00ff */
[----:B------:R-:W-:-:S07]  /*d220*/  IMAD.MOV.U32 R15, RZ, RZ, -0x1 ;  /* 0xffffffffff0f7424 */ /* 0x000fce00078e00ff */
[----:B0-234-:R-:W-:Y:S05]  /*d230*/  WARPSYNC.COLLECTIVE R15, `(.L_x_387) ;  /* 0x000000000f087348 */ /* 0x01dfea0003c00000 */
[----:B------:R1:W0:Y:S02]  /*d240*/  SHFL.UP P6, R14, R13, R12, R11 ;  /* 0x0400000c0d0e7389 */ /* 0x00022400000c000b */
[----:B01234-:R-:W-:Y:S01]  /*d250*/  ENDCOLLECTIVE ;  /* 0x000000000000791b */ /* 0x01ffe20003800000 */
.L_x_387:
[----:B------:R-:W-:Y:S05]  /*d260*/  BSYNC B0 ;  /* 0x0000000000007941 */ /* 0x000fea0003800000 */
.L_x_386:
[----:B------:R-:W-:Y:S01]  /*d270*/  ISETP.NE.AND P0, PT, R8, RZ, PT ;  /* 0x000000ff0800720c */ /* 0x000fe20003f05270 */
[----:B------:R-:W-:Y:S02]  /*d280*/  IMAD.MOV.U32 R12, RZ, RZ, 0x2 ;  /* 0x00000002ff0c7424 */ /* 0x000fe400078e00ff */
[----:B------:R-:W-:Y:S01]  /*d290*/  IMAD.MOV.U32 R11, RZ, RZ, RZ ;  /* 0x000000ffff0b7224 */ /* 0x000fe200078e00ff */
[----:B------:R-:W-:Y:S01]  /*d2a0*/  SEL R14, R14, RZ, P0 ;  /* 0x000000ff0e0e7207 */ /* 0x000fe20000000000 */
[----:B------:R-:W-:Y:S01]  /*d2b0*/  IMAD.MOV.U32 R15, RZ, RZ, -0x1 ;  /* 0xffffffffff0f7424 */ /* 0x000fe200078e00ff */
[----:B------:R-:W-:-:S03]  /*d2c0*/  ISETP.GE.U32.AND P0, PT, R8, 0x2, PT ;  /* 0x000000020800780c */ /* 0x000fc60003f06070 */
[----:B------:R-:W-:-:S10]  /*d2d0*/  IMAD.IADD R13, R3, 0x1, R14 ;  /* 0x00000001030d7824 */ /* 0x000fd400078e020e */
[----:B------:R-:W-:Y:S05]  /*d2e0*/  WARPSYNC.COLLECTIVE R15, `(.L_x_388) ;  /* 0x000000000f087348 */ /* 0x000fea0003c00000 */
[----:B------:R0:W1:Y:S02]  /*d2f0*/  SHFL.UP P6, R14, R13, R12, R11 ;  /* 0x0400000c0d0e7389 */ /* 0x00006400000c000b */
[----:B01----:R-:W-:Y:S01]  /*d300*/  ENDCOLLECTIVE ;  /* 0x000000000000791b */ /* 0x003fe20003800000 */
.L_x_388:
[----:B------:R-:W-:Y:S01]  /*d310*/  IMAD.MOV.U32 R12, RZ, RZ, 0x4 ;  /* 0x00000004ff0c7424 */ /* 0x000fe200078e00ff */
[----:B------:R-:W-:Y:S02]  /*d320*/  SEL R2, R14, RZ, P0 ;  /* 0x000000ff0e027207 */ /* 0x000fe40000000000 */
[----:B------:R-:W-:-:S03]  /*d330*/  ISETP.GE.U32.AND P0, PT, R8, 0x4, PT ;  /* 0x000000040800780c */ /* 0x000fc60003f06070 */
[----:B------:R-:W-:-:S04]  /*d340*/  IMAD.IADD R2, R13, 0x1, R2 ;  /* 0x000000010d027824 */ /* 0x000fc800078e0202 */
[----:B------:R-:W-:-:S07]  /*d350*/  IMAD.MOV.U32 R13, RZ, RZ, R2 ;  /* 0x000000ffff0d7224 */ /* 0x000fce00078e0002 */
[----:B------:R-:W-:Y:S05]  /*d360*/  WARPSYNC.COLLECTIVE R15, `(.L_x_389) ;  /* 0x000000000f087348 */ /* 0x000fea0003c00000 */
[----:B------:R0:W1:Y:S02]  /*d370*/  SHFL.UP P6, R14, R13, R12, R11 ;  /* 0x0400000c0d0e7389 */ /* 0x00006400000c000b */
[----:B01----:R-:W-:Y:S01]  /*d380*/  ENDCOLLECTIVE ;  /* 0x000000000000791b */ /* 0x003fe20003800000 */
.L_x_389:
        /* <DEDUP_REMOVED lines=8> */
.L_x_390:
        /* <DEDUP_REMOVED lines=8> */
.L_x_391:
[----:B------:R-:W-:Y:S02]  /*d490*/  IMAD.MOV.U32 R12, RZ, RZ, 0x1f ;  /* 0x0000001fff0c7424 */ /* 0x000fe400078e00ff */
[----:B------:R-:W-:Y:S01]  /*d4a0*/  IMAD.MOV.U32 R11, RZ, RZ, 0x1f ;  /* 0x0000001fff0b7424 */ /* 0x000fe200078e00ff */
[----:B------:R-:W-:-:S05]  /*d4b0*/  SEL R2, R14, RZ, P0 ;  /* 0x000000ff0e027207 */ /* 0x000fca0000000000 */
[----:B------:R-:W-:-:S04]  /*d4c0*/  IMAD.IADD R2, R7, 0x1, R2 ;  /* 0x0000000107027824 */ /* 0x000fc800078e0202 */
[----:B------:R-:W-:-:S07]  /*d4d0*/  IMAD.MOV.U32 R13, RZ, RZ, R2 ;  /* 0x000000ffff0d7224 */ /* 0x000fce00078e0002 */
[----:B------:R-:W-:Y:S05]  /*d4e0*/  WARPSYNC.COLLECTIVE R15, `(.L_x_392) ;  /* 0x000000000f087348 */ /* 0x000fea0003c00000 */
[----:B------:R0:W1:Y:S02]  /*d4f0*/  SHFL.IDX P6, R14, R13, R12, R11 ;  /* 0x0000000c0d0e7389 */ /* 0x00006400000c000b */
[----:B01----:R-:W-:Y:S01]  /*d500*/  ENDCOLLECTIVE ;  /* 0x000000000000791b */ /* 0x003fe20003800000 */
.L_x_392:
[----:B------:R-:W-:Y:S05]  /*d510*/  BRA `(.L_x_393) ;  /* 0xffffffe800a47947 */ /* 0x000fea000383ffff */
.L_x_347:
[----:B------:R-:W-:Y:S01]  /*d520*/  BSSY B0, `(.L_x_394) ;  /* 0x0000008000007945 */ /* 0x000fe20003800000 */
[----:B-----5:R-:W-:Y:S02]  /*d530*/  IMAD.MOV.U32 R13, RZ, RZ, R3 ;  /* 0x000000ffff0d7224 */ /* 0x020fe400078e0003 */
[----:B-1----:R-:W-:Y:S02]  /*d540*/  IMAD.MOV.U32 R12, RZ, RZ, 0x1 ;  /* 0x00000001ff0c7424 */ /* 0x002fe400078e00ff */
[----:B------:R-:W-:Y:S02]  /*d550*/  IMAD.MOV.U32 R11, RZ, RZ, RZ ;  /* 0x000000ffff0b7224 */ /* 0x000fe400078e00ff */
[----:B------:R-:W-:-:S07]  /*d560*/  IMAD.MOV.U32 R15, RZ, RZ, -0x1 ;  /* 0xffffffffff0f7424 */ /* 0x000fce00078e00ff */
[----:B0-----:R-:W-:Y:S05]  /*d570*/  WARPSYNC.COLLECTIVE R15, `(.L_x_395) ;  /* 0x000000000f087348 */ /* 0x001fea0003c00000 */
[----:B------:R1:W2:Y:S02]  /*d580*/  SHFL.UP P6, R14, R13, R12, R11 ;  /* 0x0400000c0d0e7389 */ /* 0x0002a400000c000b */
[----:B012---:R-:W-:Y:S01]  /*d590*/  ENDCOLLECTIVE ;  /* 0x000000000000791b */ /* 0x007fe20003800000 */
.L_x_395:
[----:B------:R-:W-:Y:S05]  /*d5a0*/  BSYNC B0 ;  /* 0x0000000000007941 */ /* 0x000fea0003800000 */
.L_x_394:
        /* <DEDUP_REMOVED lines=10> */
.L_x_396:
        /* <DEDUP_REMOVED lines=8> */
.L_x_397:
        /* <DEDUP_REMOVED lines=8> */
.L_x_398:
        /* <DEDUP_REMOVED lines=8> */
.L_x_399:
        /* <DEDUP_REMOVED lines=8> */
.L_x_400:
[----:B------:R-:W-:Y:S05]  /*d850*/  BRA `(.L_x_401) ;  /* 0xffffffe800887947 */ /* 0x000fea000383ffff */
.L_x_349:
[----:B------:R-:W-:Y:S01]  /*d860*/  BSSY B0, `(.L_x_402) ;  /* 0x0000006000007945 */ /* 0x000fe20003800000 */
[----:B------:R-:W-:Y:S01]  /*d870*/  PLOP3.LUT P6, PT, P6, PT, PT, 0x8, 0x0 ;  /* 0x000000000000781c */ /* 0x000fe200037ce170 */
[----:B------:R-:W-:-:S12]  /*d880*/  IMAD.MOV.U32 R15, RZ, RZ, -0x1 ;  /* 0xffffffffff0f7424 */ /* 0x000fd800078e00ff */
[----:B01----:R-:W-:Y:S05]  /*d890*/  WARPSYNC.COLLECTIVE R15, `(.L_x_403) ;  /* 0x000000000f087348 */ /* 0x003fea0003c00000 */
[----:B------:R-:W-:Y:S01]  /*d8a0*/  VOTE.ANY R14, PT, P6 ;  /* 0x00000000000e7806 */ /* 0x000fe200030e0100 */
[----:B01----:R-:W-:Y:S06]  /*d8b0*/  ENDCOLLECTIVE ;  /* 0x000000000000791b */ /* 0x003fec0003800000 */
.L_x_403:
[----:B------:R-:W-:Y:S05]  /*d8c0*/  BSYNC B0 ;  /* 0x0000000000007941 */ /* 0x000fea0003800000 */
.L_x_402:
[----:B------:R-:W-:Y:S02]  /*d8d0*/  IMAD.MOV.U32 R7, RZ, RZ, R14 ;  /* 0x000000ffff077224 */ /* 0x000fe400078e000e */
[----:B------:R-:W-:Y:S02]  /*d8e0*/  IMAD.MOV.U32 R13, RZ, RZ, R3 ;  /* 0x000000ffff0d7224 */ /* 0x000fe400078e0003 */
[----:B------:R-:W0:Y:S01]  /*d8f0*/  POPC R5, R7 ;  /* 0x0000000700057309 */ /* 0x000e220000000000 */
[----:B------:R-:W-:Y:S02]  /*d900*/  IMAD.MOV.U32 R11, RZ, RZ, 0x1f ;  /* 0x0000001fff0b7424 */ /* 0x000fe400078e00ff */
[----:B------:R-:W-:Y:S02]  /*d910*/  IMAD.MOV.U32 R15, RZ, RZ, -0x1 ;  /* 0xffffffffff0f7424 */ /* 0x000fe400078e00ff */
[----:B0-----:R-:W-:-:S07]  /*d920*/  IMAD.MOV.U32 R12, RZ, RZ, R5 ;  /* 0x000000ffff0c7224 */ /* 0x001fce00078e0005 */
[----:B------:R-:W-:Y:S05]  /*d930*/  WARPSYNC.COLLECTIVE R15, `(.L_x_404) ;  /* 0x000000000f087348 */ /* 0x000fea0003c00000 */
[----:B------:R0:W1:Y:S02]  /*d940*/  SHFL.IDX P6, R14, R13, R12, R11 ;  /* 0x0000000c0d0e7389 */ /* 0x00006400000c000b */
[----:B01----:R-:W-:Y:S01]  /*d950*/  ENDCOLLECTIVE ;  /* 0x000000000000791b */ /* 0x003fe20003800000 */
.L_x_404:
[----:B------:R-:W-:Y:S01]  /*d960*/  IMAD.MOV.U32 R17, RZ, RZ, R14 ;  /* 0x000000ffff117224 */ /* 0x000fe200078e000e */
[----:B------:R-:W-:Y:S06]  /*d970*/  BRA `(.L_x_405) ;  /* 0xffffffe800787947 */ /* 0x000fec000383ffff */
.L_x_351:
[----:B------:R-:W-:Y:S01]  /*d980*/  BSSY B0, `(.L_x_406) ;  /* 0x0000007000007945 */ /* 0x000fe20003800000 */
[----:B------:R-:W-:Y:S02]  /*d990*/  IMAD.MOV.U32 R13, RZ, RZ, R2 ;  /* 0x000000ffff0d7224 */ /* 0x000fe400078e0002 */
[----:B------:R-:W-:Y:S02]  /*d9a0*/  IMAD.MOV.U32 R11, RZ, RZ, 0x1f ;  /* 0x0000001fff0b7424 */ /* 0x000fe400078e00ff */
[----:B------:R-:W-:-:S07]  /*d9b0*/  IMAD.MOV.U32 R15, RZ, RZ, -0x1 ;  /* 0xffffffffff0f7424 */ /* 0x000fce00078e00ff */
[----:B0-23--:R-:W-:Y:S05]  /*d9c0*/  WARPSYNC.COLLECTIVE R15, `(.L_x_407) ;  /* 0x000000000f087348 */ /* 0x00dfea0003c00000 */
[----:B------:R1:W4:Y:S02]  /*d9d0*/  SHFL.IDX P6, R14, R13, R12, R11 ;  /* 0x0000000c0d0e7389 */ /* 0x00032400000c000b */
[----:B01234-:R-:W-:Y:S01]  /*d9e0*/  ENDCOLLECTIVE ;  /* 0x000000000000791b */ /* 0x01ffe20003800000 */
.L_x_407:
[----:B------:R-:W-:Y:S05]  /*d9f0*/  BSYNC B0 ;  /* 0x0000000000007941 */ /* 0x000fea0003800000 */
.L_x_406:
[----:B------:R-:W-:Y:S05]  /*da00*/  BRA `(.L_x_350) ;  /* 0xffffffe800707947 */ /* 0x000fea000383ffff */
.L_x_355:
[----:B0-----:R0:W2:Y:S02]  /*da10*/  SYNCS.PHASECHK.TRANS64.TRYWAIT P0, [R0+URZ+0x22820], R3 ;  /* 0x02282003000075a7 */ /* 0x0010a4000800017f */
[----:B--2---:R-:W-:Y:S05]  /*da20*/  @!P0 NANOSLEEP.SYNCS 0x989680 ;  /* 0x009896800000895d */ /* 0x004fea0003900000 */
[----:B------:R-:W2:Y:S02]  /*da30*/  @!P0 SYNCS.PHASECHK.TRANS64 P0, [R0+URZ+0x22820], R3 ;  /* 0x02282003000085a7 */ /* 0x000ea4000800007f */
[----:B--2---:R-:W-:Y:S05]  /*da40*/  @!P0 BRA `(.L_x_355) ;  /* 0xfffffffc00f08947 */ /* 0x004fea000383ffff */
[----:B------:R-:W-:Y:S05]  /*da50*/  BRA `(.L_x_408) ;  /* 0xffffffec00547947 */ /* 0x000fea000383ffff */
.L_x_356:
[----:B------:R-:W2:Y:S01]  /*da60*/  S2R R2, SR_TID.X ;  /* 0x0000000000027919 */ /* 0x000ea20000002100 */
[----:B------:R-:W-:Y:S01]  /*da70*/  BSSY B0, `(.L_x_409) ;  /* 0x000000a000007945 */ /* 0x000fe20003800000 */
[----:B-1----:R-:W-:Y:S02]  /*da80*/  IMAD.MOV.U32 R12, RZ, RZ, RZ ;  /* 0x000000ffff0c7224 */ /* 0x002fe400078e00ff */
[----:B------:R-:W-:Y:S02]  /*da90*/  IMAD.MOV.U32 R11, RZ, RZ, 0x1f ;  /* 0x0000001fff0b7424 */ /* 0x000fe400078e00ff */
[----:B------:R-:W-:Y:S01]  /*daa0*/  IMAD.MOV.U32 R15, RZ, RZ, -0x1 ;  /* 0xffffffffff0f7424 */ /* 0x000fe200078e00ff */
[----:B--2---:R-:W-:-:S04]  /*dab0*/  SHF.R.U32.HI R2, RZ, 0x5, R2 ;  /* 0x00000005ff027819 */ /* 0x004fc80000011602 */
[----:B------:R-:W-:-:S05]  /*dac0*/  LOP3.LUT R2, R2, 0x3, RZ, 0xc0, !PT ;  /* 0x0000000302027812 */ /* 0x000fca00078ec0ff */
[----:B------:R-:W-:-:S07]  /*dad0*/  IMAD.MOV.U32 R13, RZ, RZ, R2 ;  /* 0x000000ffff0d7224 */ /* 0x000fce00078e0002 */
[----:B0-----:R-:W-:Y:S05]  /*dae0*/  WARPSYNC.COLLECTIVE R15, `(.L_x_410) ;  /* 0x000000000f087348 */ /* 0x001fea0003c00000 */
[----:B------:R1:W2:Y:S02]  /*daf0*/  SHFL.IDX P6, R14, R13, R12, R11 ;  /* 0x0000000c0d0e7389 */ /* 0x0002a400000c000b */
[----:B012---:R-:W-:Y:S01]  /*db00*/  ENDCOLLECTIVE ;  /* 0x000000000000791b */ /* 0x007fe20003800000 */
.L_x_410:
[----:B------:R-:W-:Y:S05]  /*db10*/  BSYNC B0 ;  /* 0x0000000000007941 */ /* 0x000fea0003800000 */
.L_x_409:
[----:B------:R-:W-:Y:S05]  /*db20*/  BRA `(.L_x_411) ;  /* 0xffffffec003c7947 */ /* 0x000fea000383ffff */
.L_x_359:
[----:B------:R-:W-:Y:S01]  /*db30*/  BSSY B1, `(.L_x_412) ;  /* 0x0000006000017945 */ /* 0x000fe20003800000 */
[----:B------:R-:W-:-:S07]  /*db40*/  IMAD.MOV.U32 R15, RZ, RZ, -0x1 ;  /* 0xffffffffff0f7424 */ /* 0x000fce00078e00ff */
[----:B012---:R-:W-:Y:S05]  /*db50*/  WARPSYNC.COLLECTIVE R15, `(.L_x_413) ;  /* 0x000000000f0c7348 */ /* 0x007fea0003c00000 */
[----:B------:R-:W-:Y:S02]  /*db60*/  ELECT P6, UR62, PT ;  /* 0x00000000003e782f */ /* 0x000fe400038c0000 */
[----:B------:R-:W-:Y:S01]  /*db70*/  MOV R14, UR62 ;  /* 0x0000003e000e7c02 */ /* 0x000fe20008000f00 */
[----:B012---:R-:W-:Y:S10]  /*db80*/  ENDCOLLECTIVE ;  /* 0x000000000000791b */ /* 0x007ff40003800000 */
.L_x_413:
[----:B------:R-:W-:Y:S05]  /*db90*/  BSYNC B1 ;  /* 0x0000000000017941 */ /* 0x000fea0003800000 */
.L_x_412:
[----:B------:R-:W-:Y:S05]  /*dba0*/  BRA `(.L_x_414) ;  /* 0xffffffec00347947 */ /* 0x000fea000383ffff */
.L_x_361:
[----:B0-----:R0:W2:Y:S02]  /*dbb0*/  SYNCS.PHASECHK.TRANS64.TRYWAIT P0, [R6+URZ], R5 ;  /* 0x00000005060075a7 */ /* 0x0010a4000800017f */
[----:B--2---:R-:W-:Y:S05]  /*dbc0*/  @!P0 NANOSLEEP.SYNCS 0x989680 ;  /* 0x009896800000895d */ /* 0x004fea0003900000 */
[----:B------:R-:W2:Y:S02]  /*dbd0*/  @!P0 SYNCS.PHASECHK.TRANS64 P0, [R6+URZ], R5 ;  /* 0x00000005060085a7 */ /* 0x000ea4000800007f */
[----:B--2---:R-:W-:Y:S05]  /*dbe0*/  @!P0 BRA `(.L_x_361) ;  /* 0xfffffffc00f08947 */ /* 0x004fea000383ffff */
[----:B------:R-:W-:Y:S05]  /*dbf0*/  BRA `(.L_x_415) ;  /* 0xffffffec00707947 */ /* 0x000fea000383ffff */
.L_x_362:
[----:B--2---:R2:W3:Y:S02]  /*dc00*/  SYNCS.PHASECHK.TRANS64.TRYWAIT P0, [R7+URZ], R2 ;  /* 0x00000002070075a7 */ /* 0x0044e4000800017f */
[----:B---3--:R-:W-:Y:S05]  /*dc10*/  @!P0 NANOSLEEP.SYNCS 0x989680 ;  /* 0x009896800000895d */ /* 0x008fea0003900000 */
[----:B------:R-:W3:Y:S02]  /*dc20*/  @!P0 SYNCS.PHASECHK.TRANS64 P0, [R7+URZ], R2 ;  /* 0x00000002070085a7 */ /* 0x000ee4000800007f */
[----:B---3--:R-:W-:Y:S05]  /*dc30*/  @!P0 BRA `(.L_x_362) ;  /* 0xfffffffc00f08947 */ /* 0x008fea000383ffff */
[----:B------:R-:W-:Y:S05]  /*dc40*/  BRA `(.L_x_416) ;  /* 0xffffffec00647947 */ /* 0x000fea000383ffff */
.L_x_364:
[----:B---3--:R3:W4:Y:S02]  /*dc50*/  SYNCS.PHASECHK.TRANS64.TRYWAIT P0, [R4+URZ], R5 ;  /* 0x00000005040075a7 */ /* 0x008724000800017f */
[----:B----4-:R-:W-:Y:S05]  /*dc60*/  @!P0 NANOSLEEP.SYNCS 0x989680 ;  /* 0x009896800000895d */ /* 0x010fea0003900000 */
[----:B------:R-:W4:Y:S02]  /*dc70*/  @!P0 SYNCS.PHASECHK.TRANS64 P0, [R4+URZ], R5 ;  /* 0x00000005040085a7 */ /* 0x000f24000800007f */
[----:B----4-:R-:W-:Y:S05]  /*dc80*/  @!P0 BRA `(.L_x_364) ;  /* 0xfffffffc00f08947 */ /* 0x010fea000383ffff */
[----:B------:R-:W-:Y:S05]  /*dc90*/  BRA `(.L_x_417) ;  /* 0xffffffec006c7947 */ /* 0x000fea000383ffff */
.L_x_418:
        /* <DEDUP_REMOVED lines=14> */
.L_x_4716:


//--------------------- .text._ZN7cutlass13device_kernelIN5flash11enable_sm90INS1_16FlashAttnFwdSm90INS1_25CollectiveMainloopFwdSm90ILi2EN4cute5tupleIJNS5_1CILi1EEES8_S8_EEENS6_IJNS7_ILi128EEENS7_ILi96EEENS7_ILi64EEEEEELi256ENS_6half_tEfNS_4arch4Sm90ELb0ELb0ELb0ELb1ELb0ELb1ELb0ELb1ELb0ELb0ELb0ELb0EEENS1_21CollectiveEpilogueFwdINS6_IJSA_NS7_ILi256EEESB_EEES9_SE_SG_Li256ELb1ELb0ELb0ELb0EEENS1_36VarlenDynamicPersistentTileSchedulerILi128ELi96ELi256ELi32ELb0ELb0ELb1ELb0ELb1ELb1EEEEEEEEEvNT_6ParamsE --------------------------
	.section	.text._ZN7cutlass13device_kernelIN5flash11enable_sm90INS1_16FlashAttnFwdSm90INS1_25CollectiveMainloopFwdSm90ILi2EN4cute5tupleIJNS5_1CILi1EEES8_S8_EEENS6_IJNS7_ILi128EEENS7_ILi96EEENS7_ILi64EEEEEELi256ENS_6half_tEfNS_4arch4Sm90ELb0ELb0ELb0ELb1ELb0ELb1ELb0ELb1ELb0ELb0ELb0ELb0EEENS1_21CollectiveEpilogueFwdINS6_IJSA_NS7_ILi256EEESB_EEES9_SE_SG_Li256ELb1ELb0ELb0ELb0EEENS1_36VarlenDynamicPersistentTileSchedulerILi128ELi96ELi256ELi32ELb0ELb0ELb1ELb0ELb1ELb1EEEEEEEEEvNT_6ParamsE,"ax",@progbits
	.align	128
.text._ZN7cutlass13device_kernelIN5flash11enable_sm90INS1_16FlashAttnFwdSm90INS1_25CollectiveMainloopFwdSm90ILi2EN4cute5tupleIJNS5_1CILi1EEES8_S8_EEENS6_IJNS7_ILi128EEENS7_ILi96EEENS7_ILi64EEEEEELi256ENS_6half_tEfNS_4arch4Sm90ELb0ELb0ELb0ELb1ELb0ELb1ELb0ELb1ELb0ELb0ELb0ELb0EEENS1_21CollectiveEpilogueFwdINS6_IJSA_NS7_ILi256EEESB_EEES9_SE_SG_Li256ELb1ELb0ELb0ELb0EEENS1_36VarlenDynamicPersistentTileSchedulerILi128ELi96ELi256ELi32ELb0ELb0ELb1ELb0ELb1ELb1EEEEEEEEEvNT_6ParamsE:
        .type           _ZN7cutlass13device_kernelIN5flash11enable_sm90INS1_16FlashAttnFwdSm90INS1_25CollectiveMainloopFwdSm90ILi2EN4cute5tupleIJNS5_1CILi1EEES8_S8_EEENS6_IJNS7_ILi128EEENS7_ILi96EEENS7_ILi64EEEEEELi256ENS_6half_tEfNS_4arch4Sm90ELb0ELb0ELb0ELb1ELb0ELb1ELb0ELb1ELb0ELb0ELb0ELb0EEENS1_21CollectiveEpilogueFwdINS6_IJSA_NS7_ILi256EEESB_EEES9_SE_SG_Li256ELb1ELb0ELb0ELb0EEENS1_36VarlenDynamicPersistentTileSchedulerILi128ELi96ELi256ELi32ELb0ELb0ELb1ELb0ELb1ELb1EEEEEEEEEvNT_6ParamsE,@function
        .size           _ZN7cutlass13device_kernelIN5flash11enable_sm90INS1_16FlashAttnFwdSm90INS1_25CollectiveMainloopFwdSm90ILi2EN4cute5tupleIJNS5_1CILi1EEES8_S8_EEENS6_IJNS7_ILi128EEENS7_ILi96EEENS7_ILi64EEEEEELi256ENS_6half_tEfNS_4arch4Sm90ELb0ELb0ELb0ELb1ELb0ELb1ELb0ELb1ELb0ELb0ELb0ELb0EEENS1_21CollectiveEpilogueFwdINS6_IJSA_NS7_ILi256EEESB_EEES9_SE_SG_Li256ELb1ELb0ELb0ELb0EEENS1_36VarlenDynamicPersistentTileSchedulerILi128ELi96ELi256ELi32ELb0ELb0ELb1ELb0ELb1ELb1EEEEEEEEEvNT_6ParamsE,(.L_x_4717 - _ZN7cutlass13device_kernelIN5flash11enable_sm90INS1_16FlashAttnFwdSm90INS1_25CollectiveMainloopFwdSm90ILi2EN4cute5tupleIJNS5_1CILi1EEES8_S8_EEENS6_IJNS7_ILi128EEENS7_ILi96EEENS7_ILi64EEEEEELi256ENS_6half_tEfNS_4arch4Sm90ELb0ELb0ELb0ELb1ELb0ELb1ELb0ELb1ELb0ELb0ELb0ELb0EEENS1_21CollectiveEpilogueFwdINS6_IJSA_NS7_ILi256EEESB_EEES9_SE_SG_Li256ELb1ELb0ELb0ELb0EEENS1_36VarlenDynamicPersistentTileSchedulerILi128ELi96ELi256ELi32ELb0ELb0ELb1ELb0ELb1ELb1EEEEEEEEEvNT_6ParamsE)
        .other          _ZN7cutlass13device_kernelIN5flash11enable_sm90INS1_16FlashAttnFwdSm90INS1_25CollectiveMainloopFwdSm90ILi2EN4cute5tupleIJNS5_1CILi1EEES8_S8_EEENS6_IJNS7_ILi128EEENS7_ILi96EEENS7_ILi64EEEEEELi256ENS_6half_tEfNS_4arch4Sm90ELb0ELb0ELb0ELb1ELb0ELb1ELb0ELb1ELb0ELb0ELb0ELb0EEENS1_21CollectiveEpilogueFwdINS6_IJSA_NS7_ILi256EEESB_EEES9_SE_SG_Li256ELb1ELb0ELb0ELb0EEENS1_36VarlenDynamicPersistentTileSchedulerILi128ELi96ELi256ELi32ELb0ELb0ELb1ELb0ELb1ELb1EEEEEEEEEvNT_6ParamsE,@"STO_CUDA_ENTRY STV_DEFAULT"
_ZN7cutlass13device_kernelIN5flash11enable_sm90INS1_16FlashAttnFwdSm90INS1_25CollectiveMainloopFwdSm90ILi2EN4cute5tupleIJNS5_1CILi1EEES8_S8_EEENS6_IJNS7_ILi128EEENS7_ILi96EEENS7_ILi64EEEEEELi256ENS_6half_tEfNS_4arch4Sm90ELb0ELb0ELb0ELb1ELb0ELb1ELb0ELb1ELb0ELb0ELb0ELb0EEENS1_21CollectiveEpilogueFwdINS6_IJSA_NS7_ILi256EEESB_EEES9_SE_SG_Li256ELb1ELb0ELb0ELb0EEENS1_36VarlenDynamicPersistentTileSchedulerILi128ELi96ELi256ELi32ELb0ELb0ELb1ELb0ELb1ELb1EEEEEEEEEvNT_6ParamsE:
        /* <DEDUP_REMOVED lines=26> */
[----:B0-----:R-:W-:Y:S01]  /*01a0*/  NOP ;  /* 0x0000000000007918 */ /* 0x001fe20000000000 */
.L_x_420:
[----:B------:R-:W-:Y:S05]  /*01b0*/  BSYNC B0 ;  /* 0x0000000000007941 */ /* 0x000fea0003800000 */
.L_x_419:
        /* <DEDUP_REMOVED lines=41> */
.L_x_421:
        /* <DEDUP_REMOVED lines=22> */
.L_x_422:
        /* <DEDUP_REMOVED lines=18> */
.L_x_423:
        /* <DEDUP_REMOVED lines=22> */
.L_x_424:
        /* <DEDUP_REMOVED lines=22> */
.L_x_425:
[----:B------:R-:W-:Y:S01]  /*0990*/  PLOP3.LUT P0, PT, PT, PT, UP0, 0x80, 0x0 ;  /* 0x000000000000781c */ /* 0x000fe20003f0f008 */
[----:B------:R-:W-:Y:S01]  /*09a0*/  UMOV UR36, 0x1 ;  /* 0x0000000100247882 */ /* 0x000fe20000000000 */
[----:B------:R-:W-:Y:S01]  /*09b0*/  NOP ;  /* 0x0000000000007918 */ /* 0x000fe20000000000 */
[----:B------:R-:W-:Y:S01]  /*09c0*/  USEL UR36, UR36, 0x2, !UP0 ;  /* 0x0000000224247887 */ /* 0x000fe2000c000000 */
[----:B------:R-:W-:Y:S01]  /*09d0*/  BSSY B7, `(.L_x_426) ;  /* 0x0001390000077945 */ /* 0x000fe20003800000 */
[----:B------:R-:W-:Y:S01]  /*09e0*/  ULDC.64 UR40, c[0x0][0x208] ;  /* 0x0000820000287ab9 */ /* 0x000fe20000000a00 */
[----:B012-4-:R-:W-:Y:S07]  /*09f0*/  BAR.SYNC.DEFER_BLOCKING 0x0 ;  /* 0x0000000000007b1d */ /* 0x017fee0000010000 */
[----:B------:R-:W-:Y:S05]  /*0a00*/  @!P0 BRA `(.L_x_427) ;  /* 0x000000e000b88947 */ /* 0x000fea0003800000 */
.L_x_428:
[----:B------:R-:W-:-:S08]  /*0a10*/  NOP ;  /* 0x0000000000007918 */ /* 0x000fd00000000000 */
[----:B------:R-:W0:Y:S02]  /*0a20*/  USETMAXREG.TRY_ALLOC.CTAPOOL UP0, 0xf0 ;  /* 0x000000f0000079c8 */ /* 0x000e240008000600 */
[----:B0-----:R-:W-:-:S13]  /*0a30*/  PLOP3.LUT P0, PT, PT, PT, UP0, 0x80, 0x0 ;  /* 0x000000000000781c */ /* 0x001fda0003f0f008 */
[----:B------:R-:W-:Y:S05]  /*0a40*/  @!P0 BRA `(.L_x_428) ;  /* 0xfffffffc00f08947 */ /* 0x000fea000383ffff */
[----:B------:R-:W0:Y:S01]  /*0a50*/  S2R R0, SR_TID.X ;  /* 0x0000000000007919 */ /* 0x000e220000002100 */
[----:B------:R-:W1:Y:S01]  /*0a60*/  S2UR UR5, SR_CgaCtaId ;  /* 0x00000000000579c3 */ /* 0x000e620000008800 */
[----:B------:R-:W-:-:S07]  /*0a70*/  UMOV UR4, 0x400 ;  /* 0x0000040000047882 */ /* 0x000fce0000000000 */
[----:B------:R-:W-:Y:S06]  /*0a80*/  BAR.ARV 0x8, 0x120 ;  /* 0x0204800000007b1d */ /* 0x000fec0000002000 */
[----:B-1----:R-:W-:-:S06]  /*0a90*/  ULEA UR4, UR5, UR4, 0x18 ;  /* 0x0000000405047291 */ /* 0x002fcc000f8ec03f */
[----:B------:R-:W-:Y:S01]  /*0aa0*/  IMAD.U32 R18, RZ, RZ, UR4 ;  /* 0x00000004ff127e24 */ /* 0x000fe2000f8e00ff */
[----:B0-----:R-:W-:Y:S01]  /*0ab0*/  SHF.R.U32.HI R0, RZ, 0x7, R0 ;  /* 0x00000007ff007819 */ /* 0x001fe20000011600 */
[----:B------:R-:W-:-:S03]  /*0ac0*/  ULDC UR4, c[0x0][0xc14] ;  /* 0x0003050000047ab9 */ /* 0x000fc60000000800 */
[----:B------:R-:W-:-:S13]  /*0ad0*/  ISETP.NE.AND P0, PT, R0, 0x1, PT ;  /* 0x000000010000780c */ /* 0x000fda0003f05270 */
[----:B------:R-:W-:Y:S08]  /*0ae0*/  @!P0 BAR.ARV 0x9, 0x100 ;  /* 0x0244000000008b1d */ /* 0x000ff00000002000 */
[----:B------:R-:W-:Y:S06]  /*0af0*/  BAR.SYNC.DEFER_BLOCKING 0x5, 0x120 ;  /* 0x0144800000007b1d */ /* 0x000fec0000010000 */
[----:B------:R-:W0:Y:S02]  /*0b00*/  LDS.128 R84, [R18+0x228d0] ;  /* 0x0228d00012547984 */ /* 0x000e240000000c00 */
[----:B------:R-:W-:Y:S06]  /*0b10*/  BAR.ARV 0x4, 0x120 ;  /* 0x0104800000007b1d */ /* 0x000fec0000002000 */
[----:B0-----:R-:W-:-:S13]  /*0b20*/  ISETP.GE.AND P0, PT, R87, UR4, PT ;  /* 0x0000000457007c0c */ /* 0x001fda000bf06270 */
[----:B------:R-:W-:Y:S05]  /*0b30*/  @P0 BRA `(.L_x_429) ;  /* 0x0000013400e40947 */ /* 0x000fea0003800000 */
[----:B------:R-:W0:Y:S01]  /*0b40*/  S2R R2, SR_TID.X ;  /* 0x0000000000027919 */ /* 0x000e220000002100 */
[----:B------:R-:W-:Y:S01]  /*0b50*/  IMAD.MOV.U32 R212, RZ, RZ, RZ ;  /* 0x000000ffffd47224 */ /* 0x000fe200078e00ff */
[----:B------:R-:W-:Y:S01]  /*0b60*/  CS2R R22, SRZ ;  /* 0x0000000000167805 */ /* 0x000fe2000001ff00 */
[----:B------:R-:W-:Y:S01]  /*0b70*/  IMAD.MOV.U32 R200, RZ, RZ, RZ ;  /* 0x000000ffffc87224 */ /* 0x000fe200078e00ff */
[----:B------:R-:W-:Y:S01]  /*0b80*/  ULOP3.LUT UR44, UR36, 0x1, URZ, 0xfc, !UPT ;  /* 0x00000001242c7892 */ /* 0x000fe2000f8efc3f */
[----:B0-----:R-:W-:-:S05]  /*0b90*/  VIADD R235, R2, 0xffffff80 ;  /* 0xffffff8002eb7836 */ /* 0x001fca0000000000 */
[----:B------:R-:W-:-:S04]  /*0ba0*/  SHF.R.S32.HI R0, RZ, 0x1f, R235 ;  /* 0x0000001fff007819 */ /* 0x000fc800000114eb */
[CC--:B------:R-:W-:Y:S02]  /*0bb0*/  LEA.HI R3, R0.reuse, R235.reuse, RZ, 0x7 ;  /* 0x000000eb00037211 */ /* 0x0c0fe400078f38ff */
[----:B------:R-:W-:Y:S02]  /*0bc0*/  LEA.HI R205, R0, R235, RZ, 0x5 ;  /* 0x000000eb00cd7211 */ /* 0x000fe400078f28ff */
[----:B------:R-:W-:Y:S02]  /*0bd0*/  LOP3.LUT R2, R3, 0xffffff80, RZ, 0xc0, !PT ;  /* 0xffffff8003027812 */ /* 0x000fe400078ec0ff */
[----:B------:R-:W-:Y:S02]  /*0be0*/  SHF.R.S32.HI R230, RZ, 0x7, R3 ;  /* 0x00000007ffe67819 */ /* 0x000fe40000011403 */
[----:B------:R-:W-:Y:S01]  /*0bf0*/  SHF.R.S32.HI R205, RZ, 0x5, R205 ;  /* 0x00000005ffcd7819 */ /* 0x000fe200000114cd */
[----:B------:R-:W-:Y:S01]  /*0c00*/  IMAD.IADD R227, R235, 0x1, -R2 ;  /* 0x00000001ebe37824 */ /* 0x000fe200078e0a02 */
[----:B------:R-:W-:-:S02]  /*0c10*/  LEA.HI R3, R3, R230, RZ, 0x1 ;  /* 0x000000e603037211 */ /* 0x000fc400078f08ff */
[----:B------:R-:W-:Y:S02]  /*0c20*/  LEA.HI R2, R0, R235, RZ, 0x4 ;  /* 0x000000eb00027211 */ /* 0x000fe400078f20ff */
[----:B------:R-:W-:Y:S02]  /*0c30*/  SHF.R.S32.HI R6, RZ, 0x1f, R227 ;  /* 0x0000001fff067819 */ /* 0x000fe400000114e3 */
[----:B------:R-:W-:Y:S02]  /*0c40*/  LOP3.LUT R3, R3, 0x3fffffe, RZ, 0xc0, !PT ;  /* 0x03fffffe03037812 */ /* 0x000fe400078ec0ff */
[CC--:B------:R-:W-:Y:S02]  /*0c50*/  LEA.HI R7, R6.reuse, R227.reuse, RZ, 0x2 ;  /* 0x000000e306077211 */ /* 0x0c0fe400078f10ff */
[----:B------:R-:W-:Y:S01]  /*0c60*/  LEA.HI R6, R6, R227, RZ, 0x5 ;  /* 0x000000e306067211 */ /* 0x000fe200078f28ff */
[----:B------:R-:W-:Y:S01]  /*0c70*/  IMAD.IADD R3, R230, 0x1, -R3 ;  /* 0x00000001e6037824 */ /* 0x000fe200078e0a03 */
[----:B------:R-:W-:-:S02]  /*0c80*/  SHF.R.S32.HI R4, RZ, 0x2, R7 ;  /* 0x00000002ff047819 */ /* 0x000fc40000011407 */
[----:B------:R-:W-:Y:S02]  /*0c90*/  SHF.R.S32.HI R5, RZ, 0x1f, R7 ;  /* 0x0000001fff057819 */ /* 0x000fe40000011407 */
[----:B------:R-:W-:Y:S02]  /*0ca0*/  SHF.R.S32.HI R6, RZ, 0x5, R6 ;  /* 0x00000005ff067819 */ /* 0x000fe40000011406 */
[----:B------:R-:W-:-:S04]  /*0cb0*/  LEA.HI R5, R5, R4, RZ, 0x3 ;  /* 0x0000000405057211 */ /* 0x000fc800078f18ff */
[----:B------:R-:W-:Y:S02]  /*0cc0*/  LOP3.LUT R9, R5, 0xfffffff8, RZ, 0xc0, !PT ;  /* 0xfffffff805097812 */ /* 0x000fe400078ec0ff */
[----:B------:R-:W-:-:S03]  /*0cd0*/  SHF.R.S32.HI R5, RZ, 0x4, R2 ;  /* 0x00000004ff057819 */ /* 0x000fc60000011402 */
[----:B------:R-:W-:Y:S01]  /*0ce0*/  IMAD.IADD R9, R4, 0x1, -R9 ;  /* 0x0000000104097824 */ /* 0x000fe200078e0a09 */
[C---:B------:R-:W-:Y:S02]  /*0cf0*/  LOP3.LUT R4, R2.reuse, 0x3fffff0, RZ, 0xc0, !PT ;  /* 0x03fffff002047812 */ /* 0x040fe400078ec0ff */
[----:B------:R-:W-:Y:S01]  /*0d00*/  LEA.HI R2, R2, R5, RZ, 0x1 ;  /* 0x0000000502027211 */ /* 0x000fe200078f08ff */
[----:B------:R-:W-:Y:S01]  /*0d10*/  IMAD R6, R6, 0x10, R9 ;  /* 0x0000001006067824 */ /* 0x000fe200078e0209 */
[----:B------:R-:W-:Y:S02]  /*0d20*/  IADD3 R4, R235, -R4, RZ ;  /* 0x80000004eb047210 */ /* 0x000fe40007ffe0ff */
[----:B------:R-:W-:Y:S02]  /*0d30*/  LOP3.LUT R2, R2, 0x1ffffffe, RZ, 0xc0, !PT ;  /* 0x1ffffffe02027812 */ /* 0x000fe400078ec0ff */
[----:B------:R-:W-:Y:S02]  /*0d40*/  LEA R232, R3, R6, 0x6 ;  /* 0x0000000603e87211 */ /* 0x000fe400078e30ff */
[CC--:B------:R-:W-:Y:S01]  /*0d50*/  LEA.HI R3, R0.reuse, R235.reuse, RZ, 0x2 ;  /* 0x000000eb00037211 */ /* 0x0c0fe200078f10ff */
[----:B------:R-:W-:Y:S01]  /*0d60*/  IMAD.IADD R2, R5, 0x1, -R2 ;  /* 0x0000000105027824 */ /* 0x000fe200078e0a02 */
[----:B------:R-:W-:Y:S01]  /*0d70*/  LEA.HI R0, R0, R235, RZ, 0x3 ;  /* 0x000000eb00007211 */ /* 0x000fe200078f18ff */
[----:B------:R-:W-:Y:S01]  /*0d80*/  IMAD R5, R205, 0x10, R4 ;  /* 0x00000010cd057824 */ /* 0x000fe200078e0204 */
[----:B------:R-:W-:-:S02]  /*0d90*/  SHF.R.S32.HI R19, RZ, 0x2, R3 ;  /* 0x00000002ff137819 */ /* 0x000fc40000011403 */
[----:B------:R-:W-:Y:S01]  /*0da0*/  LOP3.LUT R4, R3, 0xfffffffc, RZ, 0xc0, !PT ;  /* 0xfffffffc03047812 */ /* 0x000fe200078ec0ff */
[----:B------:R-:W-:Y:S01]  /*0db0*/  IMAD R5, R5, 0x8, R2 ;  /* 0x0000000805057824 */ /* 0x000fe200078e0202 */
[----:B------:R-:W-:Y:S01]  /*0dc0*/  SHF.R.S32.HI R202, RZ, 0x3, R0 ;  /* 0x00000003ffca7819 */ /* 0x000fe20000011400 */
[----:B------:R-:W-:Y:S01]  /*0dd0*/  VIADD R211, R19, 0x40 ;  /* 0x0000004013d37836 */ /* 0x000fe20000000000 */
[----:B------:R-:W-:Y:S01]  /*0de0*/  IADD3 R219, R235, -R4, RZ ;  /* 0x80000004ebdb7210 */ /* 0x000fe20007ffe0ff */
[----:B------:R-:W-:Y:S01]  /*0df0*/  IMAD.MOV.U32 R2, RZ, RZ, RZ ;  /* 0x000000ffff027224 */ /* 0x000fe200078e00ff */
[----:B------:R-:W-:Y:S01]  /*0e00*/  LOP3.LUT R0, R0, 0x1ffffff8, RZ, 0xc0, !PT ;  /* 0x1ffffff800007812 */ /* 0x000fe200078ec0ff */
[----:B------:R-:W-:Y:S01]  /*0e10*/  IMAD.SHL.U32 R204, R211, 0x40, RZ ;  /* 0x00000040d3cc7824 */ /* 0x000fe200078e00ff */
[----:B------:R-:W-:Y:S01]  /*0e20*/  SHF.R.S32.HI R8, RZ, 0x1f, R211 ;  /* 0x0000001fff087819 */ /* 0x000fe200000114d3 */
[----:B------:R-:W-:Y:S01]  /*0e30*/  IMAD.SHL.U32 R16, R219, 0x8, RZ ;  /* 0x00000008db107824 */ /* 0x000fe200078e00ff */
[----:B------:R-:W-:Y:S01]  /*0e40*/  SHF.R.S32.HI R6, RZ, 0x1f, R3 ;  /* 0x0000001fff067819 */ /* 0x000fe20000011403 */
[----:B------:R-:W-:Y:S01]  /*0e50*/  IMAD.IADD R0, R235, 0x1, -R0 ;  /* 0x00000001eb007824 */ /* 0x000fe200078e0a00 */
[----:B------:R-:W-:Y:S01]  /*0e60*/  LEA.HI R8, R8, R211, RZ, 0x3 ;  /* 0x000000d308087211 */ /* 0x000fe200078f18ff */
[----:B------:R-:W-:Y:S01]  /*0e70*/  IMAD.SHL.U32 R233, R5, 0x8, RZ ;  /* 0x0000000805e97824 */ /* 0x000fe200078e00ff */
[----:B------:R-:W-:Y:S01]  /*0e80*/  LOP3.LUT R204, R204, 0x1c0, RZ, 0xc0, !PT ;  /* 0x000001c0cccc7812 */ /* 0x000fe200078ec0ff */
[----:B------:R-:W-:Y:S01]  /*0e90*/  IMAD.SHL.U32 R201, R0, 0x8, RZ ;  /* 0x0000000800c97824 */ /* 0x000fe200078e00ff */
[----:B------:R-:W-:Y:S01]  /*0ea0*/  LEA.HI R6, R6, R19, RZ, 0x3 ;  /* 0x0000001306067211 */ /* 0x000fe200078f18ff */
[----:B------:R-:W-:Y:S01]  /*0eb0*/  IMAD.SHL.U32 R8, R8, 0x40, RZ ;  /* 0x0000004008087824 */ /* 0x000fe200078e00ff */
[----:B------:R-:W-:-:S02]  /*0ec0*/  SHF.R.U32.HI R234, RZ, 0x3, R204 ;  /* 0x00000003ffea7819 */ /* 0x000fc400000116cc */
[----:B------:R-:W-:Y:S02]  /*0ed0*/  LOP3.LUT R3, R204, 0x38, R16, 0xf8, !PT ;  /* 0x00000038cc037812 */ /* 0x000fe400078ef810 */
[----:B------:R-:W-:Y:S02]  /*0ee0*/  LOP3.LUT R206, R8, 0xfffffe00, RZ, 0xc0, !PT ;  /* 0xfffffe0008ce7812 */ /* 0x000fe400078ec0ff */
[----:B------:R-:W-:Y:S02]  /*0ef0*/  LOP3.LUT R6, R6, 0xfffffff8, RZ, 0xc0, !PT ;  /* 0xfffffff806067812 */ /* 0x000fe400078ec0ff */
[----:B------:R-:W-:Y:S02]  /*0f00*/  LOP3.LUT R3, R206, R3, R234, 0xf6, !PT ;  /* 0x00000003ce037212 */ /* 0x000fe400078ef6ea */
[----:B------:R-:W-:Y:S01]  /*0f10*/  LOP3.LUT R0, R7, 0x7ffffffc, RZ, 0xc0, !PT ;  /* 0x7ffffffc07007812 */ /* 0x000fe200078ec0ff */
[----:B------:R-:W-:Y:S01]  /*0f20*/  IMAD.IADD R220, R19, 0x1, -R6 ;  /* 0x0000000113dc7824 */ /* 0x000fe200078e0a06 */
[----:B------:R-:W-:Y:S01]  /*0f30*/  SHF.R.S32.HI R218, RZ, 0x1f, R19 ;  /* 0x0000001fffda7819 */ /* 0x000fe20000011413 */
[----:B------:R-:W-:Y:S01]  /*0f40*/  IMAD R229, R3, 0x2, R18 ;  /* 0x0000000203e57824 */ /* 0x000fe200078e0212 */
[----:B------:R-:W-:-:S02]  /*0f50*/  SHF.R.S32.HI R17, RZ, 0x1f, R16 ;  /* 0x0000001fff117819 */ /* 0x000fc40000011410 */
[----:B------:R-:W-:-:S07]  /*0f60*/  IADD3 R231, R227, -R0, RZ ;  /* 0x80000000e3e77210 */ /* 0x000fce0007ffe0ff */
.L_x_562:
[----:B0--3-5:R-:W0:Y:S02]  /*0f70*/  LDC.64 R4, c[0x0][0xc60] ;  /* 0x00031800ff047b82 */ /* 0x029e240000000a00 */
[----:B0-----:R-:W-:-:S05]  /*0f80*/  IMAD.WIDE R4, R87, 0x4, R4 ;  /* 0x0000000457047825 */ /* 0x001fca00078e0204 */
[----:B--2---:R-:W2:Y:S01]  /*0f90*/  LDG.E R210, desc[UR40][R4.64] ;  /* 0x0000002804d27981 */ /* 0x004ea2000c1e1900 */
[----:B------:R-:W-:Y:S05]  /*0fa0*/  YIELD ;  /* 0x0000000000007946 */ /* 0x000fea0003800000 */
[----:B------:R-:W-:Y:S01]  /*0fb0*/  ULDC.64 UR4, c[0x0][0xa28] ;  /* 0x00028a0000047ab9 */ /* 0x000fe20000000a00 */
[----:B------:R-:W-:Y:S01]  /*0fc0*/  ULDC.64 UR8, c[0x0][0xa18] ;  /* 0x0002860000087ab9 */ /* 0x000fe20000000a00 */
[----:B------:R-:W-:Y:S01]  /*0fd0*/  ISETP.NE.U32.AND P1, PT, RZ, UR4, PT ;  /* 0x00000004ff007c0c */ /* 0x000fe2000bf25070 */
[----:B------:R-:W-:Y:S01]  /*0fe0*/  ULDC.64 UR6, c[0x0][0xa08] ;  /* 0x0002820000067ab9 */ /* 0x000fe20000000a00 */
[----:B------:R-:W-:Y:S01]  /*0ff0*/  IMAD.MOV.U32 R3, RZ, RZ, RZ ;  /* 0x000000ffff037224 */ /* 0x000fe200078e00ff */
[----:B------:R-:W-:Y:S01]  /*1000*/  ISETP.NE.U32.AND P0, PT, RZ, UR6, PT ;  /* 0x00000006ff007c0c */ /* 0x000fe2000bf05070 */
[----:B------:R-:W-:Y:S01]  /*1010*/  IMAD.MOV.U32 R27, RZ, RZ, RZ ;  /* 0x000000ffff1b7224 */ /* 0x000fe200078e00ff */
[----:B------:R-:W-:-:S02]  /*1020*/  ISETP.NE.AND.EX P1, PT, RZ, UR5, PT, P1 ;  /* 0x00000005ff007c0c */ /* 0x000fc4000bf25310 */
[----:B------:R-:W-:Y:S02]  /*1030*/  ISETP.NE.AND.EX P0, PT, RZ, UR7, PT, P0 ;  /* 0x00000007ff007c0c */ /* 0x000fe4000bf05300 */
[----:B--2---:R-:W-:Y:S01]  /*1040*/  SHF.R.S32.HI R221, RZ, 0x1f, R210 ;  /* 0x0000001fffdd7819 */ /* 0x004fe200000114d2 */
[----:B------:R-:W-:-:S08]  /*1050*/  IMAD.SHL.U32 R208, R210, 0x4, RZ ;  /* 0x00000004d2d07824 */ /* 0x000fd000078e00ff */
[C---:B----4-:R-:W-:Y:S02]  /*1060*/  @P1 LEA R6, P2, R210.reuse, UR4, 0x2 ;  /* 0x00000004d2061c11 */ /* 0x050fe4000f8410ff */
[C-C-:B------:R-:W-:Y:S02]  /*1070*/  SHF.L.U64.HI R209, R210.reuse, 0x2, R221.reuse ;  /* 0x00000002d2d17819 */ /* 0x140fe400000102dd */
[----:B------:R-:W-:Y:S02]  /*1080*/  @P1 LEA.HI.X R7, R210, UR5, R221, 0x2, P2 ;  /* 0x00000005d2071c11 */ /* 0x000fe400090f14dd */
[----:B------:R-:W-:Y:S01]  /*1090*/  ISETP.NE.U32.AND P2, PT, RZ, UR8, PT ;  /* 0x00000008ff007c0c */ /* 0x000fe2000bf45070 */
[----:B------:R-:W-:Y:S01]  /*10a0*/  ULDC UR4, c[0x0][0x288] ;  /* 0x0000a20000047ab9 */ /* 0x000fe20000000800 */
[----:B------:R-:W-:Y:S01]  /*10b0*/  IADD3 R8, P3, R208, UR6, RZ ;  /* 0x00000006d0087c10 */ /* 0x000fe2000ff7e0ff */
[----:B------:R0:W5:Y:S01]  /*10c0*/  @P1 LDG.E R3, desc[UR40][R6.64] ;  /* 0x0000002806031981 */ /* 0x000162000c1e1900 */
[----:B------:R-:W-:-:S02]  /*10d0*/  ISETP.NE.AND.EX P2, PT, RZ, UR9, PT, P2 ;  /* 0x00000009ff007c0c */ /* 0x000fc4000bf45320 */
[----:B------:R-:W-:Y:S01]  /*10e0*/  MOV R30, UR4 ;  /* 0x00000004001e7c02 */ /* 0x000fe20008000f00 */
[----:B------:R-:W-:Y:S01]  /*10f0*/  ULDC.64 UR4, c[0x0][0x3f8] ;  /* 0x0000fe0000047ab9 */ /* 0x000fe20000000a00 */
[----:B------:R-:W-:-:S05]  /*1100*/  IADD3.X R9, R209, UR7, RZ, P3, !PT ;  /* 0x00000007d1097c10 */ /* 0x000fca0009ffe4ff */
[----:B------:R0:W5:Y:S04]  /*1110*/  @P0 LDG.E R27, desc[UR40][R8.64] ;  /* 0x00000028081b0981 */ /* 0x000168000c1e1900 */
[----:B------:R-:W-:-:S04]  /*1120*/  @P2 IADD3 R4, P1, R208, UR8, RZ ;  /* 0x00000008d0042c10 */ /* 0x000fc8000ff3e0ff */
[----:B------:R-:W-:-:S05]  /*1130*/  @P2 IADD3.X R5, R209, UR9, RZ, P1, !PT ;  /* 0x00000009d1052c10 */ /* 0x000fca0008ffe4ff */
[----:B------:R0:W5:Y:S01]  /*1140*/  @P2 LDG.E R30, desc[UR40][R4.64] ;  /* 0x00000028041e2981 */ /* 0x000162000c1e1900 */
[----:B------:R-:W-:-:S03]  /*1150*/  UISETP.NE.U32.AND UP0, UPT, UR4, URZ, UPT ;  /* 0x0000003f0400728c */ /* 0x000fc6000bf05070 */
[----:B------:R-:W-:Y:S01]  /*1160*/  ULDC UR4, c[0x0][0x404] ;  /* 0x0001010000047ab9 */ /* 0x000fe20000000800 */
[----:B------:R-:W-:-:S03]  /*1170*/  UISETP.NE.AND.EX UP0, UPT, UR5, URZ, UPT, UP0 ;  /* 0x0000003f0500728c */ /* 0x000fc6000bf05300 */
[----:B------:R-:W-:Y:S01]  /*1180*/  ULDC UR5, c[0x0][0x2e0] ;  /* 0x0000b80000057ab9 */ /* 0x000fe20000000800 */
[----:B------:R-:W-:-:S04]  /*1190*/  USEL UR4, UR4, 0x1, UP0 ;  /* 0x0000000104047887 */ /* 0x000fc80008000000 */
[----:B------:R-:W-:-:S03]  /*11a0*/  UIMAD UR4, UR4, UR5, URZ ;  /* 0x00000005040472a4 */ /* 0x000fc6000f8e023f */
[----:B------:R-:W-:Y:S02]  /*11b0*/  ULDC UR5, c[0x0][0x338] ;  /* 0x0000ce0000057ab9 */ /* 0x000fe40000000800 */
[----:B------:R-:W-:Y:S02]  /*11c0*/  IMAD.U32 R62, RZ, RZ, UR5 ;  /* 0x00000005ff3e7e24 */ /* 0x000fe4000f8e00ff */
[----:B------:R-:W-:Y:S02]  /*11d0*/  IMAD.U32 R24, RZ, RZ, UR4 ;  /* 0x00000004ff187e24 */ /* 0x000fe4000f8e00ff */
[----:B------:R-:W-:Y:S01]  /*11e0*/  IMAD.MOV.U32 R25, RZ, RZ, R210 ;  /* 0x000000ffff197224 */ /* 0x000fe200078e00d2 */
[----:B0-----:R-:W-:Y:S06]  /*11f0*/  @P2 BRA `(.L_x_430) ;  /* 0x0000000000242947 */ /* 0x001fec0003800000 */
[----:B------:R-:W-:Y:S02]  /*1200*/  ULDC.64 UR4, c[0x0][0xa00] ;  /* 0x0002800000047ab9 */ /* 0x000fe40000000a00 */
[----:B------:R-:W-:-:S04]  /*1210*/  ISETP.NE.U32.AND P1, PT, RZ, UR4, PT ;  /* 0x00000004ff007c0c */ /* 0x000fc8000bf25070 */
[----:B------:R-:W-:-:S13]  /*1220*/  ISETP.NE.AND.EX P1, PT, RZ, UR5, PT, P1 ;  /* 0x00000005ff007c0c */ /* 0x000fda000bf25310 */
[----:B------:R-:W-:Y:S05]  /*1230*/  @!P1 BRA `(.L_x_430) ;  /* 0x0000000000149947 */ /* 0x000fea0003800000 */
[----:B------:R-:W0:Y:S02]  /*1240*/  LDC.64 R4, c[0x0][0xa00] ;  /* 0x00028000ff047b82 */ /* 0x000e240000000a00 */
[----:B0-----:R-:W-:-:S05]  /*1250*/  IMAD.WIDE R4, R25, 0x4, R4 ;  /* 0x0000000419047825 */ /* 0x001fca00078e0204 */
[----:B-----5:R-:W2:Y:S04]  /*1260*/  LDG.E R30, desc[UR40][R4.64] ;  /* 0x00000028041e7981 */ /* 0x020ea8000c1e1900 */
[----:B------:R-:W2:Y:S02]  /*1270*/  LDG.E R7, desc[UR40][R4.64+0x4] ;  /* 0x0000042804077981 */ /* 0x000ea4000c1e1900 */
[----:B--2---:R-:W-:-:S07]  /*1280*/  IMAD.IADD R30, R7, 0x1, -R30 ;  /* 0x00000001071e7824 */ /* 0x004fce00078e0a1e */
.L_x_430:
[----:B------:R-:W-:Y:S01]  /*1290*/  ULDC.64 UR4, c[0x0][0xa20] ;  /* 0x0002880000047ab9 */ /* 0x000fe20000000a00 */
[----:B------:R-:W-:Y:S01]  /*12a0*/  IMAD.MOV.U32 R213, RZ, RZ, R85 ;  /* 0x000000ffffd57224 */ /* 0x000fe200078e0055 */
[----:B------:R-:W-:Y:S02]  /*12b0*/  ISETP.NE.U32.AND P1, PT, RZ, UR4, PT ;  /* 0x00000004ff007c0c */ /* 0x000fe4000bf25070 */
[----:B------:R-:W-:Y:S02]  /*12c0*/  MOV R207, R86 ;  /* 0x0000005600cf7202 */ /* 0x000fe40000000f00 */
[----:B------:R-:W-:-:S13]  /*12d0*/  ISETP.NE.AND.EX P1, PT, RZ, UR5, PT, P1 ;  /* 0x00000005ff007c0c */ /* 0x000fda000bf25310 */
[----:B------:R-:W-:Y:S05]  /*12e0*/  @!P1 BRA `(.L_x_431) ;  /* 0x0000000000109947 */ /* 0x000fea0003800000 */
[----:B------:R-:W-:-:S04]  /*12f0*/  IADD3 R4, P0, R208, UR4, RZ ;  /* 0x00000004d0047c10 */ /* 0x000fc8000ff1e0ff */
[----:B------:R-:W-:-:S05]  /*1300*/  IADD3.X R5, R209, UR5, RZ, P0, !PT ;  /* 0x00000005d1057c10 */ /* 0x000fca00087fe4ff */
[----:B------:R0:W5:Y:S01]  /*1310*/  LDG.E R24, desc[UR40][R4.64] ;  /* 0x0000002804187981 */ /* 0x000162000c1e1900 */
[----:B------:R-:W-:Y:S05]  /*1320*/  BRA `(.L_x_432) ;  /* 0x0000000000107947 */ /* 0x000fea0003800000 */
.L_x_431:
[----:B------:R-:W-:Y:S05]  /*1330*/  @!P0 BRA `(.L_x_432) ;  /* 0x00000000000c8947 */ /* 0x000fea0003800000 */
[----:B------:R-:W2:Y:S04]  /*1340*/  LDG.E R5, desc[UR40][R8.64] ;  /* 0x0000002808057981 */ /* 0x000ea8000c1e1900 */
[----:B------:R-:W2:Y:S02]  /*1350*/  LDG.E R24, desc[UR40][R8.64+0x4] ;  /* 0x0000042808187981 */ /* 0x000ea4000c1e1900 */
[----:B--2---:R-:W-:-:S07]  /*1360*/  IMAD.IADD R24, R24, 0x1, -R5 ;  /* 0x0000000118187824 */ /* 0x004fce00078e0a05 */
.L_x_432:
[----:B------:R-:W-:Y:S02]  /*1370*/  ULDC.64 UR4, c[0x0][0xa10] ;  /* 0x0002840000047ab9 */ /* 0x000fe40000000a00 */
[----:B------:R-:W-:-:S04]  /*1380*/  ISETP.NE.U32.AND P0, PT, RZ, UR4, PT ;  /* 0x00000004ff007c0c */ /* 0x000fc8000bf05070 */
[----:B------:R-:W-:Y:S01]  /*1390*/  ISETP.NE.AND.EX P0, PT, RZ, UR5, PT, P0 ;  /* 0x00000005ff007c0c */ /* 0x000fe2000bf05300 */
[----:B-----5:R-:W-:Y:S01]  /*13a0*/  IMAD.IADD R3, R24, 0x1, -R3 ;  /* 0x0000000118037824 */ /* 0x020fe200078e0a03 */
[----:B------:R-:W-:-:S11]  /*13b0*/  ULDC.64 UR4, c[0x0][0xa30] ;  /* 0x00028c0000047ab9 */ /* 0x000fd60000000a00 */
[----:B0-----:R-:W0:Y:S02]  /*13c0*/  @P0 LDC.64 R4, c[0x0][0xa10] ;  /* 0x00028400ff040b82 */ /* 0x001e240000000a00 */
[----:B0-----:R-:W-:-:S05]  /*13d0*/  @P0 IMAD.WIDE R4, R25, 0x4, R4 ;  /* 0x0000000419040825 */ /* 0x001fca00078e0204 */
[----:B------:R-:W2:Y:S04]  /*13e0*/  @P0 LDG.E R0, desc[UR40][R4.64] ;  /* 0x0000002804000981 */ /* 0x000ea8000c1e1900 */
[----:B------:R-:W2:Y:S01]  /*13f0*/  @P0 LDG.E R9, desc[UR40][R4.64+0x4] ;  /* 0x0000042804090981 */ /* 0x000ea2000c1e1900 */
[----:B------:R-:W-:Y:S01]  /*1400*/  IMAD.MOV R60, RZ, RZ, -R3 ;  /* 0x000000ffff3c7224 */ /* 0x000fe200078e0a03 */
[----:B------:R-:W-:Y:S01]  /*1410*/  ISETP.NE.U32.AND P1, PT, RZ, UR4, PT ;  /* 0x00000004ff007c0c */ /* 0x000fe2000bf25070 */
[----:B------:R-:W-:-:S03]  /*1420*/  IMAD.MOV.U32 R31, RZ, RZ, R24 ;  /* 0x000000ffff1f7224 */ /* 0x000fc600078e0018 */
[----:B------:R-:W-:Y:S02]  /*1430*/  VIMNMX R60, RZ, R60, !PT ;  /* 0x0000003cff3c7248 */ /* 0x000fe40007fe0100 */
[----:B------:R-:W-:-:S13]  /*1440*/  ISETP.NE.AND.EX P1, PT, RZ, UR5, PT, P1 ;  /* 0x00000005ff007c0c */ /* 0x000fda000bf25310 */
[----:B------:R-:W-:-:S04]  /*1450*/  @P1 IADD3 R6, P2, R208, UR4, RZ ;  /* 0x00000004d0061c10 */ /* 0x000fc8000ff5e0ff */
[----:B------:R-:W-:-:S05]  /*1460*/  @P1 IADD3.X R7, R209, UR5, RZ, P2, !PT ;  /* 0x00000005d1071c10 */ /* 0x000fca00097fe4ff */
[----:B------:R0:W5:Y:S01]  /*1470*/  @P1 LDG.E R31, desc[UR40][R6.64] ;  /* 0x00000028061f1981 */ /* 0x000162000c1e1900 */
[----:B--2---:R-:W-:-:S04]  /*1480*/  @P0 IMAD.IADD R62, R9, 0x1, -R0 ;  /* 0x00000001093e0824 */ /* 0x004fc800078e0a00 */
[----:B------:R-:W-:-:S05]  /*1490*/  IMAD.IADD R176, R3, 0x1, R62 ;  /* 0x0000000103b07824 */ /* 0x000fca00078e023e */
[----:B------:R-:W-:-:S05]  /*14a0*/  IADD3 R0, R176, 0x5f, RZ ;  /* 0x0000005fb0007810 */ /* 0x000fca0007ffe0ff */
[----:B------:R-:W-:-:S05]  /*14b0*/  IMAD.HI R0, R0, 0x2aaaaaab, RZ ;  /* 0x2aaaaaab00007827 */ /* 0x000fca00078e02ff */
[----:B------:R-:W-:-:S04]  /*14c0*/  SHF.R.U32.HI R177, RZ, 0x1f, R0 ;  /* 0x0000001fffb17819 */ /* 0x000fc80000011600 */
[----:B------:R-:W-:-:S05]  /*14d0*/  LEA.HI.SX32 R177, R0, R177, 0x1c ;  /* 0x000000b100b17211 */ /* 0x000fca00078fe2ff */
[----:B------:R-:W-:-:S05]  /*14e0*/  IMAD R3, R177, 0x60, -R3 ;  /* 0x00000060b1037824 */ /* 0x000fca00078e0a03 */
[----:B------:R-:W-:-:S04]  /*14f0*/  VIMNMX R3, R3, R62, PT ;  /* 0x0000003e03037248 */ /* 0x000fc80003fe0100 */
[----:B------:R-:W-:Y:S01]  /*1500*/  ISETP.GT.AND P0, PT, R3, R60, PT ;  /* 0x0000003c0300720c */ /* 0x000fe20003f04270 */
[----:B------:R-:W-:-:S05]  /*1510*/  IMAD.WIDE.U32 R60, R60, -0x55555555, RZ ;  /* 0xaaaaaaab3c3c7825 */ /* 0x000fca00078e00ff */
[----:B------:R-:W-:-:S05]  /*1520*/  SHF.R.U32.HI R60, RZ, 0x6, R61 ;  /* 0x00000006ff3c7819 */ /* 0x000fca000001163d */
[----:B------:R-:W-:Y:S02]  /*1530*/  IMAD.MOV.U32 R59, RZ, RZ, R60 ;  /* 0x000000ffff3b7224 */ /* 0x000fe400078e003c */
[----:B------:R-:W-:-:S04]  /*1540*/  @P0 VIADD R0, R3, 0x5f ;  /* 0x0000005f03000836 */ /* 0x000fc80000000000 */
[----:B------:R-:W-:-:S05]  /*1550*/  @P0 IMAD.HI R0, R0, 0x2aaaaaab, RZ ;  /* 0x2aaaaaab00000827 */ /* 0x000fca00078e02ff */
[----:B------:R-:W-:-:S04]  /*1560*/  @P0 SHF.R.U32.HI R3, RZ, 0x1f, R0 ;  /* 0x0000001fff030819 */ /* 0x000fc80000011600 */
[----:B------:R-:W-:Y:S02]  /*1570*/  @P0 LEA.HI.SX32 R59, R0, R3, 0x1c ;  /* 0x00000003003b0211 */ /* 0x000fe400078fe2ff */
[----:B------:R-:W-:Y:S02]  /*1580*/  PLOP3.LUT P0, PT, PT, PT, PT, 0x80, 0x0 ;  /* 0x000000000000781c */ /* 0x000fe40003f0f070 */
[----:B------:R-:W-:-:S13]  /*1590*/  ISETP.GT.AND P1, PT, R59, R60, PT ;  /* 0x0000003c3b00720c */ /* 0x000fda0003f24270 */
[----:B0-----:R-:W-:Y:S05]  /*15a0*/  @!P1 BRA `(.L_x_433) ;  /* 0x0000003c00d89947 */ /* 0x001fea0003800000 */
[----:B------:R-:W-:Y:S01]  /*15b0*/  VIADD R58, R18, 0x1c400 ;  /* 0x0001c400123a7836 */ /* 0x000fe20000000000 */
[----:B------:R-:W-:Y:S04]  /*15c0*/  BSSY B6, `(.L_x_434) ;  /* 0x0000013000067945 */ /* 0x000fe80003800000 */
[----:B------:R-:W-:-:S13]  /*15d0*/  LOP3.LUT P0, RZ, R58, 0x3ff, RZ, 0xc0, !PT ;  /* 0x000003ff3aff7812 */ /* 0x000fda000780c0ff */
[----:B------:R-:W-:Y:S05]  /*15e0*/  @!P0 BRA `(.L_x_435) ;  /* 0x0000000000408947 */ /* 0x000fea0003800000 */
[----:B------:R-:W-:Y:S01]  /*15f0*/  MOV R0, 0x0 ;  /* 0x0000000000007802 */ /* 0x000fe20000000f00 */
[----:B------:R-:W-:Y:S01]  /*1600*/  ULDC.64 UR4, c[0x4][0x90] ;  /* 0x0100240000047ab9 */ /* 0x000fe20000000a00 */
[----:B------:R-:W-:Y:S01]  /*1610*/  ULDC.64 UR6, c[0x4][0x20] ;  /* 0x0100080000067ab9 */ /* 0x000fe20000000a00 */
[----:B------:R-:W-:Y:S01]  /*1620*/  IMAD.U32 R4, RZ, RZ, UR4 ;  /* 0x00000004ff047e24 */ /* 0x000fe2000f8e00ff */
[----:B------:R0:W1:Y:S01]  /*1630*/  LDC.64 R14, c[0x4][R0] ;  /* 0x01000000000e7b82 */ /* 0x0000620000000a00 */
[----:B------:R-:W-:Y:S01]  /*1640*/  MOV R5, UR5 ;  /* 0x0000000500057c02 */ /* 0x000fe20008000f00 */
[----:B------:R-:W-:Y:S01]  /*1650*/  ULDC.64 UR4, c[0x4][0x98] ;  /* 0x0100260000047ab9 */ /* 0x000fe20000000a00 */
[----:B------:R-:W-:Y:S01]  /*1660*/  IMAD.U32 R10, RZ, RZ, UR6 ;  /* 0x00000006ff0a7e24 */ /* 0x000fe2000f8e00ff */
[----:B------:R-:W-:Y:S01]  /*1670*/  MOV R12, 0x1 ;  /* 0x00000001000c7802 */ /* 0x000fe20000000f00 */
[----:B------:R-:W-:Y:S02]  /*1680*/  IMAD.U32 R6, RZ, RZ, UR4 ;  /* 0x00000004ff067e24 */ /* 0x000fe4000f8e00ff */
[----:B------:R-:W-:-:S02]  /*1690*/  IMAD.U32 R7, RZ, RZ, UR5 ;  /* 0x00000005ff077e24 */ /* 0x000fc4000f8e00ff */
[----:B------:R-:W-:Y:S02]  /*16a0*/  IMAD.U32 R11, RZ, RZ, UR7 ;  /* 0x00000007ff0b7e24 */ /* 0x000fe4000f8e00ff */
[----:B------:R-:W-:Y:S02]  /*16b0*/  IMAD.MOV.U32 R8, RZ, RZ, 0x70 ;  /* 0x00000070ff087424 */ /* 0x000fe400078e00ff */
[----:B0-----:R-:W-:-:S07]  /*16c0*/  IMAD.MOV.U32 R13, RZ, RZ, RZ ;  /* 0x000000ffff0d7224 */ /* 0x001fce00078e00ff */
[----:B------:R-:W-:-:S07]  /*16d0*/  LEPC R20, `(.L_x_435) ;  /* 0x000000001014794e */ /* 0x000fce0000000000 */
[----:B-1---5:R-:W-:Y:S05]  /*16e0*/  CALL.ABS.NOINC R14 ;  /* 0x000000000e007343 */ /* 0x022fea0003c00000 */
.L_x_435:
[----:B------:R-:W-:Y:S05]  /*16f0*/  BSYNC B6 ;  /* 0x0000000000067941 */ /* 0x000fea0003800000 */
.L_x_434:
        /* <DEDUP_REMOVED lines=17> */
[----:B0-----:R-:W-:-:S07]  /*1810*/  IMAD.MOV.U32 R13, RZ, RZ, RZ ;  /* 0x000000ffff0d7224 */ /* 0x001fce00078e00ff */
[----:B------:R-:W-:-:S07]  /*1820*/  LEPC R20, `(.L_x_437) ;  /* 0x000000001014794e */ /* 0x000fce0000000000 */
[----:B-1---5:R-:W-:Y:S05]  /*1830*/  CALL.ABS.NOINC R14 ;  /* 0x000000000e007343 */ /* 0x022fea0003c00000 */
.L_x_437:
[----:B------:R-:W-:Y:S05]  /*1840*/  BSYNC B6 ;  /* 0x0000000000067941 */ /* 0x000fea0003800000 */
.L_x_436:
[----:B------:R-:W-:Y:S01]  /*1850*/  ULDC.64 UR4, c[0x0][0x9f8] ;  /* 0x00027e0000047ab9 */ /* 0x000fe20000000a00 */
[----:B------:R-:W0:Y:S01]  /*1860*/  LDC R0, c[0x0][0x428] ;  /* 0x00010a00ff007b82 */ /* 0x000e220000000800 */
[----:B------:R-:W-:Y:S01]  /*1870*/  ISETP.NE.U32.AND P0, PT, RZ, UR4, PT ;  /* 0x00000004ff007c0c */ /* 0x000fe2000bf05070 */
[----:B------:R-:W-:-:S03]  /*1880*/  ULDC.64 UR6, c[0x0][0xa08] ;  /* 0x0002820000067ab9 */ /* 0x000fc60000000a00 */
[----:B------:R-:W-:Y:S01]  /*1890*/  ISETP.NE.AND.EX P0, PT, RZ, UR5, PT, P0 ;  /* 0x00000005ff007c0c */ /* 0x000fe2000bf05300 */
[----:B------:R-:W1:Y:S02]  /*18a0*/  S2R R20, SR_TID.X ;  /* 0x0000000000147919 */ /* 0x000e640000002100 */
[----:B------:R-:W2:Y:S01]  /*18b0*/  LDC.64 R42, c[0x0][0x2f0] ;  /* 0x0000bc00ff2a7b82 */ /* 0x000ea20000000a00 */
[----:B------:R-:W-:Y:S01]  /*18c0*/  IADD3 R56, R27, R24, RZ ;  /* 0x000000181b387210 */ /* 0x000fe20007ffe0ff */
[C---:B------:R-:W-:Y:S02]  /*18d0*/  VIADD R99, R16.reuse, 0x20 ;  /* 0x0000002010637836 */ /* 0x040fe40000000000 */
[C---:B------:R-:W-:Y:S02]  /*18e0*/  VIADD R98, R16.reuse, 0x40 ;  /* 0x0000004010627836 */ /* 0x040fe40000000000 */
[----:B------:R-:W-:Y:S02]  /*18f0*/  VIADD R96, R16, 0x60 ;  /* 0x0000006010607836 */ /* 0x000fe40000000000 */
[----:B------:R-:W3:Y:S02]  /*1900*/  LDC.64 R54, c[0x0][0x3d8] ;  /* 0x0000f600ff367b82 */ /* 0x000ee40000000a00 */
[----:B------:R-:W-:-:S04]  /*1910*/  @P0 IADD3 R4, P1, R208, UR4, RZ ;  /* 0x00000004d0040c10 */ /* 0x000fc8000ff3e0ff */
[----:B------:R-:W-:Y:S01]  /*1920*/  @P0 IADD3.X R5, R209, UR5, RZ, P1, !PT ;  /* 0x00000005d1050c10 */ /* 0x000fe20008ffe4ff */
[----:B------:R-:W-:Y:S01]  /*1930*/  ULDC.64 UR4, c[0x0][0x2f8] ;  /* 0x0000be0000047ab9 */ /* 0x000fe20000000a00 */
[----:B------:R-:W4:Y:S03]  /*1940*/  LDC R27, c[0x0][0x3d4] ;  /* 0x0000f500ff1b7b82 */ /* 0x000f260000000800 */
[----:B------:R1:W4:Y:S01]  /*1950*/  @P0 LDG.E R25, desc[UR40][R4.64] ;  /* 0x0000002804190981 */ /* 0x000322000c1e1900 */
[----:B0-----:R-:W-:Y:S01]  /*1960*/  ISETP.NE.AND P0, PT, R0, 0x1, PT ;  /* 0x000000010000780c */ /* 0x001fe20003f05270 */
[C---:B------:R-:W-:Y:S01]  /*1970*/  VIADD R94, R16.reuse, 0x80 ;  /* 0x00000080105e7836 */ /* 0x040fe20000000000 */
[----:B------:R-:W-:Y:S01]  /*1980*/  SHF.R.S32.HI R33, RZ, 0x1f, R56 ;  /* 0x0000001fff217819 */ /* 0x000fe20000011438 */
[----:B------:R-:W-:Y:S01]  /*1990*/  VIADD R92, R16, 0xa0 ;  /* 0x000000a0105c7836 */ /* 0x000fe20000000000 */
[----:B------:R-:W0:Y:S01]  /*19a0*/  LDC.64 R48, c[0x0][0x3e8] ;  /* 0x0000fa00ff307b82 */ /* 0x000e220000000a00 */
[----:B------:R-:W-:Y:S01]  /*19b0*/  IMAD.SHL.U32 R28, R219, 0x4, RZ ;  /* 0x00000004db1c7824 */ /* 0x000fe200078e00ff */
[----:B--2---:R-:W-:Y:S01]  /*19c0*/  SHF.L.U64.HI R88, R42, 0x6, R43 ;  /* 0x000000062a587819 */ /* 0x004fe2000001022b */
[-C--:B------:R-:W-:Y:S01]  /*19d0*/  IMAD R6, R33, R42.reuse, RZ ;  /* 0x0000002a21067224 */ /* 0x080fe200078e02ff */
[----:B------:R-:W-:Y:S01]  /*19e0*/  SHF.R.S32.HI R81, RZ, 0x1f, R211 ;  /* 0x0000001fff517819 */ /* 0x000fe200000114d3 */
[----:B-1----:R-:W-:Y:S01]  /*19f0*/  IMAD.WIDE.U32 R4, R56, R42, RZ ;  /* 0x0000002a38047225 */ /* 0x002fe200078e00ff */
[----:B------:R-:W-:-:S02]  /*1a00*/  SHF.R.U32.HI R26, RZ, 0x7, R20 ;  /* 0x00000007ff1a7819 */ /* 0x000fc40000011614 */
[----:B------:R-:W-:Y:S01]  /*1a10*/  SHF.R.S32.HI R29, RZ, 0x1f, R28 ;  /* 0x0000001fff1d7819 */ /* 0x000fe2000001141c */
[----:B------:R-:W1:Y:S01]  /*1a20*/  @P0 LDC R3, c[0x0][0x42c] ;  /* 0x00010b00ff030b82 */ /* 0x000e620000000800 */
[----:B------:R-:W-:Y:S01]  /*1a30*/  ISETP.NE.AND P6, PT, R26, 0x1, PT ;  /* 0x000000011a00780c */ /* 0x000fe20003fc5270 */
[----:B------:R-:W-:Y:S01]  /*1a40*/  IMAD.SHL.U32 R87, R220, 0x40, RZ ;  /* 0x00000040dc577824 */ /* 0x000fe200078e00ff */
[----:B---3--:R-:W-:Y:S01]  /*1a50*/  SHF.L.U64.HI R84, R54, 0x6, R55 ;  /* 0x0000000636547819 */ /* 0x008fe20000010237 */
[----:B------:R-:W-:Y:S01]  /*1a60*/  IMAD.MOV.U32 R80, RZ, RZ, 0x20 ;  /* 0x00000020ff507424 */ /* 0x000fe200078e00ff */
[----:B------:R-:W-:Y:S01]  /*1a70*/  IADD3 R79, R26, 0x8, RZ ;  /* 0x000000081a4f7810 */ /* 0x000fe20007ffe0ff */
[----:B------:R-:W-:Y:S01]  /*1a80*/  IMAD.SHL.U32 R83, R54, 0x40, RZ ;  /* 0x0000004036537824 */ /* 0x000fe200078e00ff */
[----:B------:R-:W-:Y:S01]  /*1a90*/  LOP3.LUT R87, R87, 0x1c0, RZ, 0xc0, !PT ;  /* 0x000001c057577812 */ /* 0x000fe200078ec0ff */
[----:B------:R-:W2:Y:S01]  /*1aa0*/  @P0 LDC R7, c[0x0][0x430] ;  /* 0x00010c00ff070b82 */ /* 0x000ea20000000800 */
[----:B----4-:R-:W-:-:S02]  /*1ab0*/  IMAD.SHL.U32 R78, R27, 0x2, RZ ;  /* 0x000000021b4e7824 */ /* 0x010fc400078e00ff */
[----:B------:R-:W-:Y:S01]  /*1ac0*/  SHF.R.U32.HI R82, RZ, 0x3, R87 ;  /* 0x00000003ff527819 */ /* 0x000fe20000011657 */
[----:B0-----:R-:W-:Y:S01]  /*1ad0*/  IMAD.WIDE.U32 R10, R19, R48, R16 ;  /* 0x00000030130a7225 */ /* 0x001fe200078e0010 */
[----:B------:R-:W-:-:S03]  /*1ae0*/  SHF.L.U64.HI R91, R48, 0x6, R49 ;  /* 0x00000006305b7819 */ /* 0x000fc60000010231 */
[----:B------:R-:W-:Y:S02]  /*1af0*/  IMAD R75, R49, 0x60, RZ ;  /* 0x00000060314b7824 */ /* 0x000fe400078e02ff */
[----:B------:R-:W-:Y:S02]  /*1b00*/  IMAD.SHL.U32 R89, R48, 0x40, RZ ;  /* 0x0000004030597824 */ /* 0x000fe400078e00ff */
[----:B-1----:R-:W-:-:S04]  /*1b10*/  @P0 IMAD.HI.U32 R0, R86, R3, RZ ;  /* 0x0000000356000227 */ /* 0x002fc800078e00ff */
[----:B------:R-:W-:Y:S02]  /*1b20*/  IMAD R3, R56, R43, R6 ;  /* 0x0000002b38037224 */ /* 0x000fe400078e0206 */
[----:B------:R-:W-:Y:S01]  /*1b30*/  IMAD R6, R218, R42, RZ ;  /* 0x0000002ada067224 */ /* 0x000fe200078e02ff */
[----:B--2---:R-:W-:Y:S01]  /*1b40*/  @P0 SHF.R.U32.HI R86, RZ, R7, R0 ;  /* 0x00000007ff560219 */ /* 0x004fe20000011600 */
[----:B------:R-:W-:Y:S01]  /*1b50*/  IMAD.IADD R5, R5, 0x1, R3 ;  /* 0x0000000105057824 */ /* 0x000fe200078e0203 */
[----:B------:R-:W-:Y:S01]  /*1b60*/  ISETP.NE.U32.AND P0, PT, RZ, UR6, PT ;  /* 0x00000006ff007c0c */ /* 0x000fe2000bf05070 */
[----:B------:R-:W-:Y:S01]  /*1b70*/  IMAD R6, R19, R43, R6 ;  /* 0x0000002b13067224 */ /* 0x000fe200078e0206 */
[----:B------:R-:W-:Y:S01]  /*1b80*/  SHF.R.S32.HI R7, RZ, 0x1f, R86 ;  /* 0x0000001fff077819 */ /* 0x000fe20000011456 */
[----:B------:R-:W-:Y:S01]  /*1b90*/  IMAD.WIDE.U32 R4, R86, UR4, R4 ;  /* 0x0000000456047c25 */ /* 0x000fe2000f8e0004 */
[----:B------:R-:W-:-:S03]  /*1ba0*/  ISETP.NE.AND.EX P0, PT, RZ, UR7, PT, P0 ;  /* 0x00000007ff007c0c */ /* 0x000fc6000bf05300 */
[----:B------:R-:W-:-:S04]  /*1bb0*/  IMAD R3, R7, UR4, RZ ;  /* 0x0000000407037c24 */ /* 0x000fc8000f8e02ff */
[----:B------:R-:W-:Y:S01]  /*1bc0*/  IMAD R3, R86, UR5, R3 ;  /* 0x0000000556037c24 */ /* 0x000fe2000f8e0203 */
[----:B------:R-:W-:-:S03]  /*1bd0*/  ULDC.64 UR4, c[0x0][0x300] ;  /* 0x0000c00000047ab9 */ /* 0x000fc60000000a00 */
[----:B------:R-:W-:Y:S01]  /*1be0*/  IMAD.IADD R5, R5, 0x1, R3 ;  /* 0x0000000105057824 */ /* 0x000fe200078e0203 */
[----:B------:R-:W-:Y:S02]  /*1bf0*/  SHF.R.S32.HI R0, RZ, 0x1f, R25 ;  /* 0x0000001fff007819 */ /* 0x000fe40000011419 */
[----:B------:R-:W-:Y:S02]  /*1c00*/  SEL R41, R25, RZ, !P0 ;  /* 0x000000ff19297207 */ /* 0x000fe40004000000 */
[----:B------:R-:W-:-:S03]  /*1c10*/  SEL R8, R0, RZ, !P0 ;  /* 0x000000ff00087207 */ /* 0x000fc60004000000 */
[----:B------:R-:W-:-:S04]  /*1c20*/  IMAD.WIDE.U32 R20, R41, UR4, R4 ;  /* 0x0000000429147c25 */ /* 0x000fc8000f8e0004 */
[----:B------:R-:W-:Y:S02]  /*1c30*/  IMAD R0, R8, UR4, RZ ;  /* 0x0000000408007c24 */ /* 0x000fe4000f8e02ff */
[----:B------:R-:W-:-:S04]  /*1c40*/  IMAD.WIDE.U32 R4, R19, R42, R16 ;  /* 0x0000002a13047225 */ /* 0x000fc800078e0010 */
[----:B------:R-:W-:Y:S01]  /*1c50*/  IMAD R97, R41, UR5, R0 ;  /* 0x0000000529617c24 */ /* 0x000fe2000f8e0200 */
[----:B------:R-:W-:Y:S05]  /*1c60*/  @!P6 WARPSYNC.ALL ;  /* 0x000000000000e948 */ /* 0x000fea0003800000 */
[----:B------:R-:W-:Y:S01]  /*1c70*/  ULDC UR4, c[0x0][0x310] ;  /* 0x0000c40000047ab9 */ /* 0x000fe20000000800 */
[----:B------:R-:W-:Y:S01]  /*1c80*/  IMAD.IADD R97, R21, 0x1, R97 ;  /* 0x0000000115617824 */ /* 0x000fe200078e0261 */
[----:B------:R-:W-:Y:S01]  /*1c90*/  @!P6 BAR.SYNC.DEFER_BLOCKING 0x9, 0x100 ;  /* 0x024400000000eb1d */ /* 0x000fe20000010000 */
[----:B------:R-:W-:Y:S02]  /*1ca0*/  ISETP.GE.AND P1, PT, R99, UR4, PT ;  /* 0x0000000463007c0c */ /* 0x000fe4000bf26270 */
[----:B------:R-:W-:Y:S01]  /*1cb0*/  IADD3 R95, P0, R20, R4, RZ ;  /* 0x00000004145f7210 */ /* 0x000fe20007f1e0ff */
[----:B------:R-:W-:Y:S01]  /*1cc0*/  VIADD R4, R16, 0xc0 ;  /* 0x000000c010047836 */ /* 0x000fe20000000000 */
[----:B------:R-:W-:Y:S01]  /*1cd0*/  SEL R3, RZ, 0xffffffff, P1 ;  /* 0xffffffffff037807 */ /* 0x000fe20000800000 */
[----:B------:R-:W-:Y:S01]  /*1ce0*/  ULDC.64 UR6, c[0x0][0x320] ;  /* 0x0000c80000067ab9 */ /* 0x000fe20000000a00 */
[----:B------:R-:W-:-:S02]  /*1cf0*/  IADD3.X R93, R97, R5, R6, P0, !PT ;  /* 0x00000005615d7210 */ /* 0x000fc400007fe406 */
[C---:B------:R-:W-:Y:S01]  /*1d00*/  ISETP.GE.AND P0, PT, R16.reuse, UR4, PT ;  /* 0x0000000410007c0c */ /* 0x040fe2000bf06270 */
[----:B------:R-:W-:Y:S01]  /*1d10*/  IMAD.SHL.U32 R5, R3, 0x2, RZ ;  /* 0x0000000203057824 */ /* 0x000fe200078e00ff */
[----:B------:R-:W-:Y:S01]  /*1d20*/  IADD3 R6, R16, 0xe0, RZ ;  /* 0x000000e010067810 */ /* 0x000fe20007ffe0ff */
[----:B------:R-:W-:Y:S01]  /*1d30*/  IMAD R3, R7, UR6, RZ ;  /* 0x0000000607037c24 */ /* 0x000fe2000f8e02ff */
[----:B------:R-:W-:Y:S02]  /*1d40*/  SEL R0, RZ, 0x1, P0 ;  /* 0x00000001ff007807 */ /* 0x000fe40000000000 */
[----:B------:R-:W-:Y:S01]  /*1d50*/  ISETP.GE.AND P0, PT, R98, UR4, PT ;  /* 0x0000000462007c0c */ /* 0x000fe2000bf06270 */
[----:B------:R-:W-:Y:S01]  /*1d60*/  IMAD R7, R86, UR7, R3 ;  /* 0x0000000756077c24 */ /* 0x000fe2000f8e0203 */
[----:B------:R-:W-:Y:S02]  /*1d70*/  ISETP.GE.AND P1, PT, R96, UR4, PT ;  /* 0x0000000460007c0c */ /* 0x000fe4000bf26270 */
[----:B------:R-:W-:-:S02]  /*1d80*/  ISETP.GE.AND P3, PT, R6, UR4, PT ;  /* 0x0000000406007c0c */ /* 0x000fc4000bf66270 */
[----:B------:R-:W-:Y:S02]  /*1d90*/  LOP3.LUT R0, R5, 0x2, R0, 0xe2, !PT ;  /* 0x0000000205007812 */ /* 0x000fe400078ee200 */
[----:B------:R-:W-:Y:S02]  /*1da0*/  SEL R3, RZ, 0x4, P0 ;  /* 0x00000004ff037807 */ /* 0x000fe40000000000 */
[----:B------:R-:W-:Y:S02]  /*1db0*/  SEL R6, RZ, 0x8, P1 ;  /* 0x00000008ff067807 */ /* 0x000fe40000800000 */
[----:B------:R-:W-:Y:S02]  /*1dc0*/  ISETP.GE.AND P0, PT, R94, UR4, PT ;  /* 0x000000045e007c0c */ /* 0x000fe4000bf06270 */
[----:B------:R-:W-:Y:S02]  /*1dd0*/  ISETP.GE.AND P1, PT, R92, UR4, PT ;  /* 0x000000045c007c0c */ /* 0x000fe4000bf26270 */
[----:B------:R-:W-:Y:S01]  /*1de0*/  ISETP.GE.AND P2, PT, R4, UR4, PT ;  /* 0x0000000404007c0c */ /* 0x000fe2000bf46270 */
[----:B------:R-:W-:Y:S01]  /*1df0*/  IMAD.WIDE.U32 R4, R86, UR6, R16 ;  /* 0x0000000656047c25 */ /* 0x000fe2000f8e0010 */
[----:B------:R-:W-:Y:S01]  /*1e00*/  LOP3.LUT R0, R6, R0, R3, 0xfe, !PT ;  /* 0x0000000006007212 */ /* 0x000fe200078efe03 */
[----:B------:R-:W-:Y:S01]  /*1e10*/  ULDC.64 UR4, c[0x0][0x328] ;  /* 0x0000ca0000047ab9 */ /* 0x000fe20000000a00 */
[----:B------:R-:W-:Y:S01]  /*1e20*/  SEL R3, RZ, 0x10, P0 ;  /* 0x00000010ff037807 */ /* 0x000fe20000000000 */
[----:B------:R-:W-:Y:S01]  /*1e30*/  IMAD.SHL.U32 R86, R42, 0x40, RZ ;  /* 0x000000402a567824 */ /* 0x000fe200078e00ff */
[----:B------:R-:W-:-:S02]  /*1e40*/  SEL R6, RZ, 0x20, P1 ;  /* 0x00000020ff067807 */ /* 0x000fc40000800000 */
[----:B------:R-:W-:Y:S01]  /*1e50*/  IADD3 R5, R5, R7, RZ ;  /* 0x0000000705057210 */ /* 0x000fe20007ffe0ff */
[----:B------:R-:W-:Y:S01]  /*1e60*/  IMAD R7, R8, UR4, RZ ;  /* 0x0000000408077c24 */ /* 0x000fe2000f8e02ff */
[----:B------:R-:W-:Y:S01]  /*1e70*/  LOP3.LUT R3, R6, R0, R3, 0xfe, !PT ;  /* 0x0000000006037212 */ /* 0x000fe200078efe03 */
[----:B------:R-:W-:Y:S01]  /*1e80*/  IMAD.WIDE.U32 R8, R19, R54, R16 ;  /* 0x0000003613087225 */ /* 0x000fe200078e0010 */
[----:B------:R-:W-:Y:S02]  /*1e90*/  SEL R0, RZ, 0x40, P2 ;  /* 0x00000040ff007807 */ /* 0x000fe40001000000 */
[----:B------:R-:W-:Y:S01]  /*1ea0*/  ISETP.GE.AND P0, PT, R16, R27, PT ;  /* 0x0000001b1000720c */ /* 0x000fe20003f06270 */
[----:B------:R-:W-:Y:S01]  /*1eb0*/  IMAD R63, R41, UR5, R7 ;  /* 0x00000005293f7c24 */ /* 0x000fe2000f8e0207 */
[----:B------:R-:W-:Y:S01]  /*1ec0*/  LOP3.LUT R0, R3, R0, RZ, 0xfc, !PT ;  /* 0x0000000003007212 */ /* 0x000fe200078efcff */
[----:B------:R-:W-:Y:S01]  /*1ed0*/  IMAD.WIDE.U32 R40, R41, UR4, R4 ;  /* 0x0000000429287c25 */ /* 0x000fe2000f8e0004 */
[----:B------:R-:W-:Y:S01]  /*1ee0*/  SEL R3, R27, RZ, P0 ;  /* 0x000000ff1b037207 */ /* 0x000fe20000000000 */
[----:B------:R-:W-:Y:S01]  /*1ef0*/  ULDC UR4, c[0x0][0x2e4] ;  /* 0x0000b90000047ab9 */ /* 0x000fe20000000800 */
[----:B------:R-:W-:Y:S01]  /*1f00*/  LOP3.LUT P1, RZ, R220, 0x4, RZ, 0xc0, !PT ;  /* 0x00000004dcff7812 */ /* 0x000fe2000782c0ff */
[----:B------:R-:W-:Y:S01]  /*1f10*/  IMAD R4, R218, R54, RZ ;  /* 0x00000036da047224 */ /* 0x000fe200078e02ff */
[C---:B------:R-:W-:Y:S01]  /*1f20*/  IADD3 R56, P2, R19.reuse, R56, RZ ;  /* 0x0000003813387210 */ /* 0x040fe20007f5e0ff */
[----:B------:R-:W-:Y:S01]  /*1f30*/  IMAD.IADD R3, R16, 0x1, R3 ;  /* 0x0000000110037824 */ /* 0x000fe200078e0203 */
[----:B------:R-:W-:Y:S01]  /*1f40*/  SEL R80, R80, 0xffffffe0, !P1 ;  /* 0xffffffe050507807 */ /* 0x000fe20004800000 */
[C---:B------:R-:W-:Y:S01]  /*1f50*/  IMAD R13, R19.reuse, R55, R4 ;  /* 0x00000037130d7224 */ /* 0x040fe200078e0204 */
[----:B------:R-:W-:Y:S01]  /*1f60*/  ISETP.GE.AND P1, PT, R16, UR4, PT ;  /* 0x0000000410007c0c */ /* 0x000fe2000bf26270 */
[----:B------:R-:W-:Y:S01]  /*1f70*/  IMAD.WIDE.U32 R4, R19, R54, R28 ;  /* 0x0000003613047225 */ /* 0x000fe200078e001c */
[----:B------:R-:W-:-:S03]  /*1f80*/  SHF.R.S32.HI R12, RZ, 0x1f, R3 ;  /* 0x0000001fff0c7819 */ /* 0x000fc60000011403 */
[----:B------:R-:W-:Y:S01]  /*1f90*/  IMAD.IADD R9, R13, 0x1, R9 ;  /* 0x000000010d097824 */ /* 0x000fe200078e0209 */
[----:B------:R-:W-:Y:S01]  /*1fa0*/  IADD3 R5, R5, R13, RZ ;  /* 0x0000000d05057210 */ /* 0x000fe20007ffe0ff */
[----:B------:R-:W-:Y:S01]  /*1fb0*/  IMAD R6, R218, R48, RZ ;  /* 0x00000030da067224 */ /* 0x000fe200078e02ff */
[----:B-----5:R-:W-:Y:S01]  /*1fc0*/  SHF.R.S32.HI R13, RZ, 0x1f, R31 ;  /* 0x0000001fff0d7819 */ /* 0x020fe2000001141f */
[----:B------:R-:W-:Y:S01]  /*1fd0*/  IMAD.WIDE.U32 R50, R31, R54, R8 ;  /* 0x000000361f327225 */ /* 0x000fe200078e0008 */
[----:B------:R-:W-:Y:S02]  /*1fe0*/  LEA.HI R12, R12, R3, RZ, 0x3 ;  /* 0x000000030c0c7211 */ /* 0x000fe400078f18ff */
[----:B------:R-:W-:Y:S01]  /*1ff0*/  LOP3.LUT R3, R87, 0x18, R16, 0xf8, !PT ;  /* 0x0000001857037812 */ /* 0x000fe200078ef810 */
[C---:B------:R-:W-:Y:S01]  /*2000*/  IMAD R15, R19.reuse, R49, R6 ;  /* 0x00000031130f7224 */ /* 0x040fe200078e0206 */
[----:B------:R-:W-:Y:S01]  /*2010*/  LOP3.LUT R69, R12, 0xfffffff8, RZ, 0xc0, !PT ;  /* 0xfffffff80c457812 */ /* 0x000fe200078ec0ff */
[----:B------:R-:W-:Y:S01]  /*2020*/  IMAD.WIDE.U32 R6, R19, R48, R28 ;  /* 0x0000003013067225 */ /* 0x000fe200078e001c */
[----:B------:R-:W-:-:S02]  /*2030*/  SHF.R.S32.HI R70, RZ, 0x3, R12 ;  /* 0x00000003ff467819 */ /* 0x000fc4000001140c */
[----:B------:R-:W-:Y:S01]  /*2040*/  SHF.R.S32.HI R64, RZ, 0x1f, R69 ;  /* 0x0000001fff407819 */ /* 0x000fe20000011445 */
[----:B------:R-:W-:Y:S02]  /*2050*/  IMAD R14, R13, R48, RZ ;  /* 0x000000300d0e7224 */ /* 0x000fe400078e02ff */
[----:B------:R-:W-:Y:S01]  /*2060*/  IMAD.WIDE.U32 R52, R31, R54, R4 ;  /* 0x000000361f347225 */ /* 0x000fe200078e0004 */
[----:B------:R-:W-:Y:S02]  /*2070*/  LOP3.LUT R4, R3, R82, RZ, 0x3c, !PT ;  /* 0x0000005203047212 */ /* 0x000fe400078e3cff */
[--C-:B------:R-:W-:Y:S01]  /*2080*/  LOP3.LUT R3, R87, 0x38, R12.reuse, 0xf8, !PT ;  /* 0x0000003857037812 */ /* 0x100fe200078ef80c */
[----:B------:R-:W-:Y:S01]  /*2090*/  IMAD.IADD R11, R15, 0x1, R11 ;  /* 0x000000010f0b7824 */ /* 0x000fe200078e020b */
[----:B------:R-:W-:Y:S01]  /*20a0*/  LOP3.LUT R5, R204, 0x38, R12, 0xf8, !PT ;  /* 0x00000038cc057812 */ /* 0x000fe200078ef80c */
[----:B------:R-:W-:Y:S02]  /*20b0*/  IMAD.IADD R7, R7, 0x1, R15 ;  /* 0x0000000107077824 */ /* 0x000fe400078e020f */
[----:B------:R-:W-:Y:S01]  /*20c0*/  IMAD R25, R31, R49, R14 ;  /* 0x000000311f197224 */ /* 0x000fe200078e020e */
[----:B------:R-:W-:Y:S01]  /*20d0*/  LOP3.LUT R5, R5, R234, RZ, 0x3c, !PT ;  /* 0x000000ea05057212 */ /* 0x000fe200078e3cff */
[----:B------:R-:W-:-:S02]  /*20e0*/  IMAD R14, R13, R54, RZ ;  /* 0x000000360d0e7224 */ /* 0x000fc400078e02ff */
[----:B------:R-:W-:-:S04]  /*20f0*/  IMAD.WIDE.U32 R44, R31, R48, R10 ;  /* 0x000000301f2c7225 */ /* 0x000fc800078e000a */
[----:B------:R-:W-:-:S04]  /*2100*/  IMAD.WIDE.U32 R46, R31, R48, R6 ;  /* 0x000000301f2e7225 */ /* 0x000fc800078e0006 */
[----:B------:R-:W-:Y:S01]  /*2110*/  IMAD R77, R205, 0x200, R4 ;  /* 0x00000200cd4d7824 */ /* 0x000fe200078e0204 */
[----:B------:R-:W-:Y:S01]  /*2120*/  LOP3.LUT R4, R3, R82, RZ, 0x3c, !PT ;  /* 0x0000005203047212 */ /* 0x000fe200078e3cff */
[----:B------:R-:W-:Y:S01]  /*2130*/  IMAD R7, R31, R55, R14 ;  /* 0x000000371f077224 */ /* 0x000fe200078e020e */
[----:B------:R-:W-:Y:S01]  /*2140*/  SEL R3, RZ, 0xffffff80, P3 ;  /* 0xffffff80ff037807 */ /* 0x000fe20001800000 */
[----:B------:R-:W-:Y:S01]  /*2150*/  IMAD R11, R55, 0x60, RZ ;  /* 0x00000060370b7824 */ /* 0x000fe200078e02ff */
[----:B------:R-:W-:Y:S01]  /*2160*/  LEA R67, R205, R4, 0x9 ;  /* 0x00000004cd437211 */ /* 0x000fe200078e48ff */
[----:B------:R-:W-:Y:S01]  /*2170*/  IMAD R15, R43, 0x60, RZ ;  /* 0x000000602b0f7824 */ /* 0x000fe200078e02ff */
[----:B------:R-:W-:Y:S01]  /*2180*/  LOP3.LUT R3, R0, 0x80, R3, 0xc8, !PT ;  /* 0x0000008000037812 */ /* 0x000fe200078ec803 */
[----:B------:R-:W-:Y:S01]  /*2190*/  IMAD.WIDE.U32 R54, R54, 0x60, RZ ;  /* 0x0000006036367825 */ /* 0x000fe200078e00ff */
[----:B------:R-:W-:-:S03]  /*21a0*/  LOP3.LUT R0, R0, 0x40, RZ, 0xc0, !PT ;  /* 0x0000004000007812 */ /* 0x000fc600078ec0ff */
[----:B------:R-:W-:Y:S01]  /*21b0*/  IMAD.WIDE.U32 R42, R42, 0x60, RZ ;  /* 0x000000602a2a7825 */ /* 0x000fe200078e00ff */
[----:B------:R-:W-:-:S03]  /*21c0*/  IADD3 R74, R55, R11, RZ ;  /* 0x0000000b374a7210 */ /* 0x000fc60007ffe0ff */
[----:B------:R-:W-:-:S04]  /*21d0*/  IMAD.WIDE.U32 R48, R48, 0x60, RZ ;  /* 0x0000006030307825 */ /* 0x000fc800078e00ff */
[----:B------:R-:W-:Y:S01]  /*21e0*/  IMAD.X R57, R218, 0x1, R33, P2 ;  /* 0x00000001da397824 */ /* 0x000fe200010e0621 */
[----:B------:R-:W-:Y:S01]  /*21f0*/  ISETP.GE.AND P2, PT, R99, UR4, PT ;  /* 0x0000000463007c0c */ /* 0x000fe2000bf46270 */
[----:B------:R-:W-:Y:S02]  /*2200*/  IMAD.IADD R76, R43, 0x1, R15 ;  /* 0x000000012b4c7824 */ /* 0x000fe400078e020f */
[----:B------:R-:W-:Y:S02]  /*2210*/  IMAD.IADD R75, R49, 0x1, R75 ;  /* 0x00000001314b7824 */ /* 0x000fe400078e024b */
[----:B------:R-:W-:Y:S02]  /*2220*/  IMAD.IADD R73, R80, 0x1, R77 ;  /* 0x0000000150497824 */ /* 0x000fe400078e024d */
[----:B------:R-:W-:Y:S02]  /*2230*/  IMAD.IADD R72, R25, 0x1, R45 ;  /* 0x0000000119487824 */ /* 0x000fe400078e022d */
[----:B------:R-:W-:-:S02]  /*2240*/  IMAD.IADD R71, R7, 0x1, R51 ;  /* 0x0000000107477824 */ /* 0x000fc400078e0233 */
[----:B------:R-:W-:Y:S02]  /*2250*/  IMAD.IADD R68, R47, 0x1, R25 ;  /* 0x000000012f447824 */ /* 0x000fe400078e0219 */
[----:B------:R-:W-:Y:S02]  /*2260*/  IMAD.IADD R66, R53, 0x1, R7 ;  /* 0x0000000135427824 */ /* 0x000fe400078e0207 */
[----:B------:R-:W-:Y:S02]  /*2270*/  IMAD.IADD R65, R206, 0x1, R5 ;  /* 0x00000001ce417824 */ /* 0x000fe400078e0205 */
[----:B------:R-:W-:-:S07]  /*2280*/  IMAD.IADD R63, R41, 0x1, R63 ;  /* 0x00000001293f7824 */ /* 0x000fce00078e023f */
.L_x_485:
[----:B------:R-:W0:Y:S01]  /*2290*/  LDC.64 R102, c[0x0][0x2d8] ;  /* 0x0000b600ff667b82 */ /* 0x000e220000000a00 */
[----:B------:R-:W-:Y:S01]  /*22a0*/  VIADD R59, R59, 0xffffffff ;  /* 0xffffffff3b3b7836 */ /* 0x000fe20000000000 */
[----:B------:R-:W-:Y:S05]  /*22b0*/  YIELD ;  /* 0x0000000000007946 */ /* 0x000fea0003800000 */
[----:B------:R-:W-:Y:S01]  /*22c0*/  SHF.R.S32.HI R11, RZ, 0x1f, R59 ;  /* 0x0000001fff0b7819 */ /* 0x000fe2000001143b */
[----:B------:R-:W1:Y:S01]  /*22d0*/  LDC R105, c[0x0][0x3d4] ;  /* 0x0000f500ff697b82 */ /* 0x000e620000000800 */
[-C--:B------:R-:W-:Y:S01]  /*22e0*/  IMAD R5, R76, R59.reuse, RZ ;  /* 0x0000003b4c057224 */ /* 0x080fe200078e02ff */
[----:B------:R-:W-:Y:S01]  /*22f0*/  BSSY B0, `(.L_x_438) ;  /* 0x00002a3000007945 */ /* 0x000fe20003800000 */
[----:B------:R-:W-:-:S04]  /*2300*/  IMAD.WIDE.U32 R108, R42, R59, RZ ;  /* 0x0000003b2a6c7225 */ /* 0x000fc800078e00ff */
[----:B------:R-:W-:Y:S01]  /*2310*/  IMAD R5, R11, R42, R5 ;  /* 0x0000002a0b057224 */ /* 0x000fe200078e0205 */
[CC--:B------:R-:W-:Y:S01]  /*2320*/  IADD3 R4, P3, P4, R95.reuse, R108.reuse, R86 ;  /* 0x0000006c5f047210 */ /* 0x0c0fe20007c7e056 */
[----:B------:R-:W-:Y:S01]  /*2330*/  IMAD R107, R2, 0x1800, R77 ;  /* 0x00001800026b7824 */ /* 0x000fe200078e024d */
[----:B------:R-:W-:Y:S01]  /*2340*/  IADD3 R6, P5, R95, R108, RZ ;  /* 0x0000006c5f067210 */ /* 0x000fe20007fbe0ff */
[----:B------:R-:W-:-:S03]  /*2350*/  IMAD.IADD R38, R109, 0x1, R5 ;  /* 0x000000016d267824 */ /* 0x000fc600078e0205 */
[----:B------:R-:W-:Y:S01]  /*2360*/  LEA R107, R107, R58, 0x1 ;  /* 0x0000003a6b6b7211 */ /* 0x000fe200078e08ff */
[----:B------:R-:W-:Y:S01]  /*2370*/  IMAD.X R7, R38, 0x1, R93, P5 ;  /* 0x0000000126077824 */ /* 0x000fe200028e065d */
[----:B------:R-:W-:Y:S02]  /*2380*/  IADD3.X R5, R93, R38, R88, P3, P4 ;  /* 0x000000265d057210 */ /* 0x000fe40001fe8458 */
[-C--:B0-----:R-:W-:Y:S02]  /*2390*/  LEA R12, P3, R4, R102.reuse, 0x1 ;  /* 0x00000066040c7211 */ /* 0x081fe400078608ff */
[----:B------:R-:W-:Y:S02]  /*23a0*/  LEA R14, P5, R6, R102, 0x1 ;  /* 0x00000066060e7211 */ /* 0x000fe400078a08ff */
[----:B------:R-:W-:Y:S01]  /*23b0*/  LEA.HI.X R13, R4, R103, R5, 0x1, P3 ;  /* 0x00000067040d7211 */ /* 0x000fe200018f0c05 */
[----:B------:R-:W-:Y:S01]  /*23c0*/  IMAD R5, R2, 0x1800, R73 ;  /* 0x0000180002057824 */ /* 0x000fe200078e0249 */
[----:B-1----:R-:W-:-:S02]  /*23d0*/  ISETP.GE.AND P3, PT, R105, 0x1, PT ;  /* 0x000000016900780c */ /* 0x002fc40003f66270 */
[----:B------:R-:W-:Y:S01]  /*23e0*/  ISETP.GT.AND P4, PT, R59, R60, PT ;  /* 0x0000003c3b00720c */ /* 0x000fe20003f84270 */
[----:B------:R-:W-:Y:S01]  /*23f0*/  IMAD R106, R5, 0x2, R58 ;  /* 0x00000002056a7824 */ /* 0x000fe200078e023a */
[----:B------:R-:W-:Y:S02]  /*2400*/  LEA.HI.X R15, R6, R103, R7, 0x1, P5 ;  /* 0x00000067060f7211 */ /* 0x000fe400028f0c07 */
[----:B------:R-:W-:-:S07]  /*2410*/  P2R R100, PR, RZ, 0x10 ;  /* 0x00000010ff647803 */ /* 0x000fce0000000000 */
[----:B--234-:R-:W-:Y:S05]  /*2420*/  @!P3 BRA `(.L_x_439) ;  /* 0x0000002400d4b947 */ /* 0x01cfea0003800000 */
[----:B------:R-:W-:Y:S01]  /*2430*/  ULDC.U8 UR4, c[0x0][0x3f0] ;  /* 0x0000fc0000047ab9 */ /* 0x000fe20000000000 */
[-C--:B------:R-:W-:Y:S01]  /*2440*/  IMAD R5, R74, R59.reuse, RZ ;  /* 0x0000003b4a057224 */ /* 0x080fe200078e02ff */
[----:B------:R-:W-:Y:S01]  /*2450*/  ISETP.NE.AND P3, PT, RZ, UR4, PT ;  /* 0x00000004ff007c0c */ /* 0x000fe2000bf65270 */
[-C--:B------:R-:W-:Y:S02]  /*2460*/  IMAD R7, R75, R59.reuse, RZ ;  /* 0x0000003b4b077224 */ /* 0x080fe400078e02ff */
[C---:B------:R-:W-:Y:S02]  /*2470*/  IMAD R9, R11.reuse, R54, R5 ;  /* 0x000000360b097224 */ /* 0x040fe400078e0205 */
[----:B------:R-:W-:Y:S02]  /*2480*/  IMAD R11, R11, R48, R7 ;  /* 0x000000300b0b7224 */ /* 0x000fe400078e0207 */
[----:B------:R-:W-:Y:S02]  /*2490*/  IMAD R104, R59, -0x60, R62 ;  /* 0xffffffa03b687824 */ /* 0x000fe400078e023e */
[----:B------:R-:W-:-:S03]  /*24a0*/  IMAD.WIDE.U32 R6, R54, R59, RZ ;  /* 0x0000003b36067225 */ /* 0x000fc600078e00ff */
[----:B------:R-:W-:Y:S01]  /*24b0*/  VIMNMX R104, R104, 0x60, PT ;  /* 0x0000006068687848 */ /* 0x000fe20003fe0100 */
[----:B------:R-:W-:-:S04]  /*24c0*/  IMAD.WIDE.U32 R4, R48, R59, RZ ;  /* 0x0000003b30047225 */ /* 0x000fc800078e00ff */
[----:B------:R-:W-:Y:S02]  /*24d0*/  IMAD.IADD R101, R7, 0x1, R9 ;  /* 0x0000000107657824 */ /* 0x000fe400078e0209 */
[----:B------:R-:W-:Y:S01]  /*24e0*/  IMAD.IADD R111, R5, 0x1, R11 ;  /* 0x00000001056f7824 */ /* 0x000fe200078e020b */
[----:B------:R-:W-:Y:S06]  /*24f0*/  @!P3 BRA `(.L_x_440) ;  /* 0x0000001000a4b947 */ /* 0x000fec0003800000 */
[----:B------:R-:W-:Y:S01]  /*2500*/  ISETP.GE.AND P4, PT, R19, R104, PT ;  /* 0x000000681300720c */ /* 0x000fe20003f86270 */
[----:B------:R-:W-:Y:S01]  /*2510*/  BSSY B1, `(.L_x_441) ;  /* 0x000001c000017945 */ /* 0x000fe20003800000 */
[----:B------:R-:W-:Y:S02]  /*2520*/  CS2R R10, SRZ ;  /* 0x00000000000a7805 */ /* 0x000fe4000001ff00 */
[----:B------:R-:W-:Y:S02]  /*2530*/  CS2R R34, SRZ ;  /* 0x0000000000227805 */ /* 0x000fe4000001ff00 */
[----:B------:R-:W-:Y:S02]  /*2540*/  CS2R R36, SRZ ;  /* 0x0000000000247805 */ /* 0x000fe4000001ff00 */
[----:B------:R-:W-:Y:S02]  /*2550*/  CS2R R32, SRZ ;  /* 0x0000000000207805 */ /* 0x000fe4000001ff00 */
[----:B------:R-:W-:-:S03]  /*2560*/  CS2R R38, SRZ ;  /* 0x0000000000267805 */ /* 0x000fc6000001ff00 */
[----:B------:R-:W-:Y:S05]  /*2570*/  @P4 BRA `(.L_x_442) ;  /* 0x0000000000544947 */ /* 0x000fea0003800000 */
[----:B------:R-:W-:Y:S01]  /*2580*/  IADD3 R9, P3, R52, R6, RZ ;  /* 0x0000000634097210 */ /* 0x000fe20007f7e0ff */
[----:B------:R-:W-:Y:S01]  /*2590*/  ULDC.64 UR4, c[0x0][0x3c8] ;  /* 0x0000f20000047ab9 */ /* 0x000fe20000000a00 */
[----:B------:R-:W-:Y:S02]  /*25a0*/  CS2R R36, SRZ ;  /* 0x0000000000247805 */ /* 0x000fe4000001ff00 */
[----:B------:R-:W-:Y:S01]  /*25b0*/  CS2R R38, SRZ ;  /* 0x0000000000267805 */ /* 0x000fe2000001ff00 */
[----:B------:R-:W-:Y:S01]  /*25c0*/  IMAD.X R24, R101, 0x1, R66, P3 ;  /* 0x0000000165187824 */ /* 0x000fe200018e0642 */
[----:B------:R-:W-:-:S04]  /*25d0*/  LEA R8, P3, R9, UR4, 0x1 ;  /* 0x0000000409087c11 */ /* 0x000fc8000f8608ff */
[----:B------:R-:W-:Y:S01]  /*25e0*/  LEA.HI.X R9, R9, UR5, R24, 0x1, P3 ;  /* 0x0000000509097c11 */ /* 0x000fe200098f0c18 */
[----:B------:R-:W-:Y:S01]  /*25f0*/  ULDC.64 UR4, c[0x0][0x3e0] ;  /* 0x0000f80000047ab9 */ /* 0x000fe20000000a00 */
[----:B------:R-:W-:-:S05]  /*2600*/  IADD3 R25, P3, R46, R4, RZ ;  /* 0x000000042e197210 */ /* 0x000fca0007f7e0ff */
[----:B------:R-:W-:Y:S01]  /*2610*/  IMAD.X R26, R111, 0x1, R68, P3 ;  /* 0x000000016f1a7824 */ /* 0x000fe200018e0644 */
[----:B------:R-:W-:-:S04]  /*2620*/  LEA R24, P3, R25, UR4, 0x1 ;  /* 0x0000000419187c11 */ /* 0x000fc8000f8608ff */
[----:B------:R-:W-:Y:S02]  /*2630*/  LEA.HI.X R25, R25, UR5, R26, 0x1, P3 ;  /* 0x0000000519197c11 */ /* 0x000fe400098f0c1a */
[C---:B------:R-:W-:Y:S02]  /*2640*/  ISETP.GE.AND P3, PT, R28.reuse, R105, PT ;  /* 0x000000691c00720c */ /* 0x040fe40003f66270 */
[----:B------:R-:W-:Y:S02]  /*2650*/  IADD3 R26, R28, 0x10, RZ ;  /* 0x000000101c1a7810 */ /* 0x000fe40007ffe0ff */
[----:B------:R-:W-:Y:S02]  /*2660*/  CS2R R34, SRZ ;  /* 0x0000000000227805 */ /* 0x000fe4000001ff00 */
[----:B------:R-:W-:-:S07]  /*2670*/  CS2R R32, SRZ ;  /* 0x0000000000207805 */ /* 0x000fce000001ff00 */
[----:B------:R0:W5:Y:S04]  /*2680*/  @!P3 LDG.E.64 R36, desc[UR40][R8.64] ;  /* 0x000000280824b981 */ /* 0x000168000c1e1b00 */
[----:B------:R0:W5:Y:S01]  /*2690*/  @!P3 LDG.E.64 R38, desc[UR40][R24.64] ;  /* 0x000000281826b981 */ /* 0x000162000c1e1b00 */
[----:B------:R-:W-:-:S13]  /*26a0*/  ISETP.GE.AND P3, PT, R26, R105, PT ;  /* 0x000000691a00720c */ /* 0x000fda0003f66270 */
[----:B------:R0:W5:Y:S04]  /*26b0*/  @!P3 LDG.E.64 R34, desc[UR40][R8.64+0x20] ;  /* 0x000020280822b981 */ /* 0x000168000c1e1b00 */
[----:B------:R0:W5:Y:S02]  /*26c0*/  @!P3 LDG.E.64 R32, desc[UR40][R24.64+0x20] ;  /* 0x000020281820b981 */ /* 0x000164000c1e1b00 */
.L_x_442:
[----:B------:R-:W-:Y:S05]  /*26d0*/  BSYNC B1 ;  /* 0x0000000000017941 */ /* 0x000fea0003800000 */
.L_x_441:
[----:B------:R-:W-:Y:S01]  /*26e0*/  ISETP.GE.AND P5, PT, R211, R104, PT ;  /* 0x00000068d300720c */ /* 0x000fe20003fa6270 */
[----:B------:R-:W-:Y:S01]  /*26f0*/  BSSY B1, `(.L_x_443) ;  /* 0x000001c000017945 */ /* 0x000fe20003800000 */
[----:B------:R-:W-:Y:S02]  /*2700*/  CS2R R26, SRZ ;  /* 0x00000000001a7805 */ /* 0x000fe4000001ff00 */
[----:B0-----:R-:W-:Y:S01]  /*2710*/  CS2R R8, SRZ ;  /* 0x0000000000087805 */ /* 0x001fe2000001ff00 */
[----:B-----5:R-:W-:Y:S01]  /*2720*/  IMAD.MOV.U32 R102, RZ, RZ, R34 ;  /* 0x000000ffff667224 */ /* 0x020fe200078e0022 */
[----:B------:R-:W-:Y:S01]  /*2730*/  CS2R R24, SRZ ;  /* 0x0000000000187805 */ /* 0x000fe2000001ff00 */
[----:B------:R-:W-:-:S06]  /*2740*/  IMAD.MOV.U32 R103, RZ, RZ, R35 ;  /* 0x000000ffff677224 */ /* 0x000fcc00078e0023 */
[----:B------:R-:W-:Y:S05]  /*2750*/  @P5 BRA `(.L_x_444) ;  /* 0x0000000000545947 */ /* 0x000fea0003800000 */
[----:B------:R-:W-:Y:S01]  /*2760*/  IADD3 R6, P3, P6, R52, R6, R83 ;  /* 0x0000000634067210 */ /* 0x000fe20007e7e053 */
[----:B------:R-:W-:Y:S01]  /*2770*/  ULDC.64 UR4, c[0x0][0x3c8] ;  /* 0x0000f20000047ab9 */ /* 0x000fe20000000a00 */
[----:B------:R-:W-:Y:S02]  /*2780*/  CS2R R26, SRZ ;  /* 0x00000000001a7805 */ /* 0x000fe4000001ff00 */
[----:B------:R-:W-:Y:S02]  /*2790*/  CS2R R24, SRZ ;  /* 0x0000000000187805 */ /* 0x000fe4000001ff00 */
[----:B------:R-:W-:Y:S02]  /*27a0*/  IADD3.X R5, R66, R101, R84, P3, P6 ;  /* 0x0000006542057210 */ /* 0x000fe40001fec454 */
[----:B------:R-:W-:-:S04]  /*27b0*/  IADD3 R7, P3, P6, R46, R4, R89 ;  /* 0x000000042e077210 */ /* 0x000fc80007e7e059 */
[----:B------:R-:W-:Y:S02]  /*27c0*/  IADD3.X R8, R68, R111, R91, P3, P6 ;  /* 0x0000006f44087210 */ /* 0x000fe40001fec45b */
[----:B------:R-:W-:-:S04]  /*27d0*/  LEA R4, P3, R6, UR4, 0x1 ;  /* 0x0000000406047c11 */ /* 0x000fc8000f8608ff */
[----:B------:R-:W-:Y:S01]  /*27e0*/  LEA.HI.X R5, R6, UR5, R5, 0x1, P3 ;  /* 0x0000000506057c11 */ /* 0x000fe200098f0c05 */
[----:B------:R-:W-:Y:S02]  /*27f0*/  ULDC.64 UR4, c[0x0][0x3e0] ;  /* 0x0000f80000047ab9 */ /* 0x000fe40000000a00 */
[----:B------:R-:W-:-:S04]  /*2800*/  LEA R6, P3, R7, UR4, 0x1 ;  /* 0x0000000407067c11 */ /* 0x000fc8000f8608ff */
[----:B------:R-:W-:Y:S02]  /*2810*/  LEA.HI.X R7, R7, UR5, R8, 0x1, P3 ;  /* 0x0000000507077c11 */ /* 0x000fe400098f0c08 */
[C---:B------:R-:W-:Y:S01]  /*2820*/  ISETP.GE.AND P3, PT, R28.reuse, R105, PT ;  /* 0x000000691c00720c */ /* 0x040fe20003f66270 */
[----:B------:R-:W-:Y:S01]  /*2830*/  VIADD R90, R28, 0x10 ;  /* 0x000000101c5a7836 */ /* 0x000fe20000000000 */
[----:B------:R-:W-:Y:S02]  /*2840*/  CS2R R10, SRZ ;  /* 0x00000000000a7805 */ /* 0x000fe4000001ff00 */
[----:B------:R-:W-:-:S09]  /*2850*/  CS2R R8, SRZ ;  /* 0x0000000000087805 */ /* 0x000fd2000001ff00 */
[----:B------:R0:W5:Y:S04]  /*2860*/  @!P3 LDG.E.64 R26, desc[UR40][R4.64] ;  /* 0x00000028041ab981 */ /* 0x000168000c1e1b00 */
[----:B------:R0:W5:Y:S01]  /*2870*/  @!P3 LDG.E.64 R24, desc[UR40][R6.64] ;  /* 0x000000280618b981 */ /* 0x000162000c1e1b00 */
[----:B------:R-:W-:-:S13]  /*2880*/  ISETP.GE.AND P3, PT, R90, R105, PT ;  /* 0x000000695a00720c */ /* 0x000fda0003f66270 */
[----:B------:R0:W5:Y:S04]  /*2890*/  @!P3 LDG.E.64 R10, desc[UR40][R4.64+0x20] ;  /* 0x00002028040ab981 */ /* 0x000168000c1e1b00 */
[----:B------:R0:W5:Y:S02]  /*28a0*/  @!P3 LDG.E.64 R8, desc[UR40][R6.64+0x20] ;  /* 0x000020280608b981 */ /* 0x000164000c1e1b00 */
.L_x_444:
[----:B------:R-:W-:Y:S05]  /*28b0*/  BSYNC B1 ;  /* 0x0000000000017941 */ /* 0x000fea0003800000 */
.L_x_443:
[----:B0-----:R-:W-:Y:S01]  /*28c0*/  IMAD.MOV.U32 R4, RZ, RZ, R36 ;  /* 0x000000ffff047224 */ /* 0x001fe200078e0024 */
[----:B------:R-:W-:Y:S01]  /*28d0*/  UISETP.NE.AND UP0, UPT, UR44, 0x3, UPT ;  /* 0x000000032c00788c */ /* 0x000fe2000bf05270 */
[----:B------:R-:W-:Y:S01]  /*28e0*/  IMAD.MOV.U32 R5, RZ, RZ, R37 ;  /* 0x000000ffff057224 */ /* 0x000fe200078e0025 */
[----:B------:R-:W-:Y:S01]  /*28f0*/  PRMT R118, R102, 0x5410, R103 ;  /* 0x0000541066767816 */ /* 0x000fe20000000067 */
[----:B------:R-:W-:Y:S02]  /*2900*/  IMAD.MOV.U32 R6, RZ, RZ, R38 ;  /* 0x000000ffff067224 */ /* 0x000fe400078e0026 */
[----:B------:R-:W-:Y:S01]  /*2910*/  IMAD.MOV.U32 R7, RZ, RZ, R39 ;  /* 0x000000ffff077224 */ /* 0x000fe200078e0027 */
[----:B------:R-:W-:Y:S01]  /*2920*/  PRMT R115, R4, 0x5410, R5 ;  /* 0x0000541004737816 */ /* 0x000fe20000000005 */
[----:B------:R-:W-:Y:S01]  /*2930*/  IMAD.MOV.U32 R5, RZ, RZ, R33 ;  /* 0x000000ffff057224 */ /* 0x000fe200078e0021 */
[----:B------:R-:W-:Y:S02]  /*2940*/  MOV R4, R32 ;  /* 0x0000002000047202 */ /* 0x000fe40000000f00 */
[----:B------:R-:W-:-:S02]  /*2950*/  PLOP3.LUT P3, PT, PT, PT, UP0, 0x80, 0x0 ;  /* 0x000000000000781c */ /* 0x000fc40003f6f008 */
[----:B------:R-:W-:Y:S01]  /*2960*/  PRMT R119, R4, 0x5410, R5 ;  /* 0x0000541004777816 */ /* 0x000fe20000000005 */
[----:B-----5:R-:W-:Y:S01]  /*2970*/  IMAD.MOV.U32 R4, RZ, RZ, R10 ;  /* 0x000000ffff047224 */ /* 0x020fe200078e000a */
[----:B------:R-:W-:Y:S01]  /*2980*/  PRMT R120, R6, 0x5410, R7 ;  /* 0x0000541006787816 */ /* 0x000fe20000000007 */
[----:B------:R-:W-:Y:S01]  /*2990*/  IMAD.MOV.U32 R5, RZ, RZ, R11 ;  /* 0x000000ffff057224 */ /* 0x000fe200078e000b */
[----:B------:R-:W-:Y:S01]  /*29a0*/  MOV R6, R26 ;  /* 0x0000001a00067202 */ /* 0x000fe20000000f00 */
[----:B------:R-:W-:-:S03]  /*29b0*/  IMAD.MOV.U32 R7, RZ, RZ, R27 ;  /* 0x000000ffff077224 */ /* 0x000fc600078e001b */
[----:B------:R-:W-:Y:S01]  /*29c0*/  PRMT R102, R4, 0x5410, R5 ;  /* 0x0000541004667816 */ /* 0x000fe20000000005 */
[----:B------:R-:W-:Y:S01]  /*29d0*/  IMAD.MOV.U32 R4, RZ, RZ, R8 ;  /* 0x000000ffff047224 */ /* 0x000fe200078e0008 */
[----:B------:R-:W-:Y:S01]  /*29e0*/  PRMT R109, R109, 0x5410, R6 ;  /* 0x000054106d6d7816 */ /* 0x000fe20000000006 */
[----:B------:R-:W-:Y:S01]  /*29f0*/  IMAD.MOV.U32 R5, RZ, RZ, R9 ;  /* 0x000000ffff057224 */ /* 0x000fe200078e0009 */
[----:B------:R-:W-:Y:S01]  /*2a00*/  PRMT R108, R7, 0x7610, R108 ;  /* 0x00007610076c7816 */ /* 0x000fe2000000006c */
[----:B------:R-:W-:Y:S02]  /*2a10*/  IMAD.MOV.U32 R6, RZ, RZ, R24 ;  /* 0x000000ffff067224 */ /* 0x000fe400078e0018 */
[----:B------:R-:W-:Y:S01]  /*2a20*/  IMAD.MOV.U32 R7, RZ, RZ, R25 ;  /* 0x000000ffff077224 */ /* 0x000fe200078e0019 */
[----:B------:R-:W-:Y:S02]  /*2a30*/  PRMT R103, R4, 0x5410, R5 ;  /* 0x0000541004677816 */ /* 0x000fe40000000005 */
[----:B------:R-:W-:-:S02]  /*2a40*/  PRMT R109, R6, 0x7610, R109 ;  /* 0x00007610066d7816 */ /* 0x000fc4000000006d */
[----:B------:R-:W-:Y:S01]  /*2a50*/  PRMT R108, R108, 0x5410, R7 ;  /* 0x000054106c6c7816 */ /* 0x000fe20000000007 */
[----:B------:R-:W-:Y:S06]  /*2a60*/  @!P3 BRA `(.L_x_445) ;  /* 0x000000000004b947 */ /* 0x000fec0003800000 */
[----:B------:R-:W-:Y:S01]  /*2a70*/  BPT.TRAP 0x1 ;  /* 0x000000040000795c */ /* 0x000fe20000300000 */
.L_x_445:
[----:B------:R-:W-:Y:S01]  /*2a80*/  LEA R90, R2, R18, 0x3 ;  /* 0x00000012025a7211 */ /* 0x000fe200078e18ff */
[----:B------:R-:W-:Y:S01]  /*2a90*/  BSSY B1, `(.L_x_446) ;  /* 0x0000004000017945 */ /* 0x000fe20003800000 */
[----:B------:R-:W-:-:S04]  /*2aa0*/  SHF.L.U32 R101, R23, 0x1f, RZ ;  /* 0x0000001f17657819 */ /* 0x000fc800000006ff */
[----:B------:R-:W0:Y:S02]  /*2ab0*/  SYNCS.PHASECHK.TRANS64.TRYWAIT P6, [R90+URZ+0x22890], R101 ;  /* 0x022890655a0075a7 */ /* 0x000e2400080c017f */
[----:B0-----:R-:W-:Y:S05]  /*2ac0*/  @!P6 BRA `(.L_x_447) ;  /* 0x000001180008e947 */ /* 0x001fea0003800000 */
.L_x_663:
[----:B------:R-:W-:Y:S05]  /*2ad0*/  BSYNC B1 ;  /* 0x0000000000017941 */ /* 0x000fea0003800000 */
.L_x_446:
[----:B------:R-:W-:Y:S04]  /*2ae0*/  BSSY B1, `(.L_x_448) ;  /* 0x0000065000017945 */ /* 0x000fe80003800000 */
[----:B------:R-:W-:Y:S05]  /*2af0*/  @P4 BRA `(.L_x_449) ;  /* 0x00000004008c4947 */ /* 0x000fea0003800000 */
[----:B------:R-:W-:Y:S04]  /*2b00*/  BSSY B2, `(.L_x_450) ;  /* 0x0000031000027945 */ /* 0x000fe80003800000 */
[----:B------:R-:W-:Y:S05]  /*2b10*/  @P1 BRA `(.L_x_451) ;  /* 0x0000000000bc1947 */ /* 0x000fea0003800000 */
[----:B------:R1:W2:Y:S01]  /*2b20*/  LDS.128 R4, [R107] ;  /* 0x000000006b047984 */ /* 0x0002a20000000c00 */
[----:B------:R-:W-:Y:S01]  /*2b30*/  ISETP.GE.AND P4, PT, R28, R105, PT ;  /* 0x000000691c00720c */ /* 0x000fe20003f86270 */
[----:B------:R-:W-:-:S12]  /*2b40*/  BSSY B3, `(.L_x_452) ;  /* 0x000002b000037945 */ /* 0x000fd80003800000 */
[----:B-1----:R-:W-:Y:S05]  /*2b50*/  @P4 BRA `(.L_x_453) ;  /* 0x0000000000a44947 */ /* 0x002fea0003800000 */
[--C-:B------:R-:W-:Y:S01]  /*2b60*/  SHF.R.U64 R111, R36, 0x10, R37.reuse ;  /* 0x00000010246f7819 */ /* 0x100fe20000001225 */
[----:B--2---:R-:W-:Y:S01]  /*2b70*/  IMAD.MOV.U32 R36, RZ, RZ, R6 ;  /* 0x000000ffff247224 */ /* 0x004fe200078e0006 */
[----:B------:R-:W-:Y:S01]  /*2b80*/  SHF.R.U32.HI R110, RZ, 0x10, R37 ;  /* 0x00000010ff6e7819 */ /* 0x000fe20000011625 */
[--C-:B------:R-:W-:Y:S01]  /*2b90*/  HADD2.F32 R6, -RZ, R5.reuse.H1_H1 ;  /* 0x30000005ff067230 */ /* 0x100fe20000004100 */
[--C-:B------:R-:W-:Y:S01]  /*2ba0*/  SHF.R.U64 R37, R38, 0x10, R39.reuse ;  /* 0x0000001026257819 */ /* 0x100fe20000001227 */
[----:B------:R-:W-:Y:S01]  /*2bb0*/  HADD2.F32 R5, -RZ, R5.H0_H0 ;  /* 0x20000005ff057230 */ /* 0x000fe20000004100 */
[----:B------:R-:W-:Y:S01]  /*2bc0*/  SHF.R.U32.HI R112, RZ, 0x10, R39 ;  /* 0x00000010ff707819 */ /* 0x000fe20000011627 */
[----:B------:R-:W-:Y:S02]  /*2bd0*/  HADD2.F32 R38, -RZ, R111.H0_H0 ;  /* 0x2000006fff267230 */ /* 0x000fe40000004100 */
[----:B------:R-:W-:Y:S02]  /*2be0*/  HADD2.F32 R39, -RZ, R37.H0_H0 ;  /* 0x20000025ff277230 */ /* 0x000fe40000004100 */
[----:B------:R-:W-:-:S02]  /*2bf0*/  HADD2.F32 R112, -RZ, R112.H0_H0 ;  /* 0x20000070ff707230 */ /* 0x000fc40000004100 */
[--C-:B------:R-:W-:Y:S02]  /*2c00*/  HADD2.F32 R37, -RZ, R7.reuse.H1_H1 ;  /* 0x30000007ff257230 */ /* 0x100fe40000004100 */
[CC--:B------:R-:W-:Y:S01]  /*2c10*/  FMUL.FTZ R114, R6.reuse, R39.reuse ;  /* 0x0000002706727220 */ /* 0x0c0fe20000410000 */
[----:B------:R-:W-:Y:S02]  /*2c20*/  HADD2.F32 R7, -RZ, R7.H0_H0 ;  /* 0x20000007ff077230 */ /* 0x000fe40000004100 */
[----:B------:R-:W-:Y:S01]  /*2c30*/  FMUL.FTZ R39, R5, R39 ;  /* 0x0000002705277220 */ /* 0x000fe20000410000 */
[----:B------:R-:W-:Y:S02]  /*2c40*/  HADD2.F32 R110, -RZ, R110.H0_H0 ;  /* 0x2000006eff6e7230 */ /* 0x000fe40000004100 */
[----:B------:R-:W-:Y:S01]  /*2c50*/  FMUL.FTZ R116, R37, R112 ;  /* 0x0000007025747220 */ /* 0x000fe20000410000 */
[----:B------:R-:W-:Y:S01]  /*2c60*/  FFMA.FTZ R114, R5, R38, -R114 ;  /* 0x0000002605727223 */ /* 0x000fe20000010872 */
[----:B------:R-:W-:Y:S01]  /*2c70*/  FMUL.FTZ R112, R7, R112 ;  /* 0x0000007007707220 */ /* 0x000fe20000410000 */
[----:B------:R-:W-:Y:S01]  /*2c80*/  FFMA.FTZ R113, R6, R38, R39 ;  /* 0x0000002606717223 */ /* 0x000fe20000010027 */
[----:B------:R-:W-:-:S02]  /*2c90*/  HADD2.F32 R38, -RZ, R120.H0_H0 ;  /* 0x20000078ff267230 */ /* 0x000fc40000004100 */
[-C--:B------:R-:W-:Y:S01]  /*2ca0*/  FFMA.FTZ R116, R7, R110.reuse, -R116 ;  /* 0x0000006e07747223 */ /* 0x080fe20000010874 */
[----:B------:R-:W-:Y:S02]  /*2cb0*/  HADD2.F32 R39, -RZ, R120.H1_H1 ;  /* 0x30000078ff277230 */ /* 0x000fe40000004100 */
[----:B------:R-:W-:Y:S01]  /*2cc0*/  FFMA.FTZ R117, R37, R110, R112 ;  /* 0x0000006e25757223 */ /* 0x000fe20000010070 */
[----:B------:R-:W-:Y:S02]  /*2cd0*/  HADD2.F32 R5, -RZ, R4.H1_H1 ;  /* 0x30000004ff057230 */ /* 0x000fe40000004100 */
[----:B------:R-:W-:Y:S02]  /*2ce0*/  HADD2.F32 R6, -RZ, R36.H1_H1 ;  /* 0x30000024ff067230 */ /* 0x000fe40000004100 */
[----:B------:R-:W-:Y:S02]  /*2cf0*/  HADD2.F32 R4, -RZ, R4.H0_H0 ;  /* 0x20000004ff047230 */ /* 0x000fe40000004100 */
[----:B------:R-:W-:Y:S01]  /*2d00*/  FMUL.FTZ R111, R5, R38 ;  /* 0x00000026056f7220 */ /* 0x000fe20000410000 */
[----:B------:R-:W-:-:S02]  /*2d10*/  HADD2.F32 R36, -RZ, R36.H0_H0 ;  /* 0x20000024ff247230 */ /* 0x000fc40000004100 */
[--C-:B------:R-:W-:Y:S02]  /*2d20*/  HADD2.F32 R7, -RZ, R115.reuse.H0_H0 ;  /* 0x20000073ff077230 */ /* 0x100fe40000004100 */
[----:B------:R-:W-:Y:S01]  /*2d30*/  FMUL.FTZ R38, R4, R38 ;  /* 0x0000002604267220 */ /* 0x000fe20000410000 */
[----:B------:R-:W-:Y:S02]  /*2d40*/  HADD2.F32 R37, -RZ, R115.H1_H1 ;  /* 0x30000073ff257230 */ /* 0x000fe40000004100 */
[-C--:B------:R-:W-:Y:S01]  /*2d50*/  FMUL.FTZ R115, R6, R39.reuse ;  /* 0x0000002706737220 */ /* 0x080fe20000410000 */
[----:B------:R-:W-:Y:S01]  /*2d60*/  FMUL.FTZ R39, R36, R39 ;  /* 0x0000002724277220 */ /* 0x000fe20000410000 */
[-C--:B------:R-:W-:Y:S01]  /*2d70*/  FFMA.FTZ R111, R4, R7.reuse, -R111 ;  /* 0x00000007046f7223 */ /* 0x080fe2000001086f */
[----:B------:R-:W-:Y:S01]  /*2d80*/  FFMA.FTZ R38, R5, R7, R38 ;  /* 0x0000000705267223 */ /* 0x000fe20000010026 */
[-C--:B------:R-:W-:Y:S01]  /*2d90*/  FFMA.FTZ R115, R36, R37.reuse, -R115 ;  /* 0x0000002524737223 */ /* 0x080fe20000010873 */
[----:B------:R-:W-:Y:S01]  /*2da0*/  FFMA.FTZ R6, R6, R37, R39 ;  /* 0x0000002506067223 */ /* 0x000fe20000010027 */
[----:B------:R-:W-:-:S02]  /*2db0*/  F2FP.F16.F32.PACK_AB R5, R113, R114 ;  /* 0x000000727105723e */ /* 0x000fc400000000ff */
[----:B------:R-:W-:Y:S02]  /*2dc0*/  F2FP.F16.F32.PACK_AB R7, R117, R116 ;  /* 0x000000747507723e */ /* 0x000fe400000000ff */
[----:B------:R-:W-:Y:S02]  /*2dd0*/  F2FP.F16.F32.PACK_AB R4, R38, R111 ;  /* 0x0000006f2604723e */ /* 0x000fe400000000ff */
[----:B------:R-:W-:-:S07]  /*2de0*/  F2FP.F16.F32.PACK_AB R6, R6, R115 ;  /* 0x000000730606723e */ /* 0x000fce00000000ff */
.L_x_453:
[----:B------:R-:W-:Y:S05]  /*2df0*/  BSYNC B3 ;  /* 0x0000000000037941 */ /* 0x000fea0003800000 */
.L_x_452:
[----:B--2---:R1:W-:Y:S02]  /*2e00*/  STG.E.128 desc[UR40][R14.64], R4 ;  /* 0x000000040e007986 */ /* 0x0043e4000c101d28 */
.L_x_451:
[----:B------:R-:W-:Y:S05]  /*2e10*/  BSYNC B2 ;  /* 0x0000000000027941 */ /* 0x000fea0003800000 */
.L_x_450:
[----:B------:R-:W-:Y:S05]  /*2e20*/  @P2 BRA `(.L_x_449) ;  /* 0x0000000000c02947 */ /* 0x000fea0003800000 */
[----:B-1----:R1:W2:Y:S01]  /*2e30*/  LDS.128 R4, [R106] ;  /* 0x000000006a047984 */ /* 0x0022a20000000c00 */
[----:B------:R-:W-:Y:S01]  /*2e40*/  VIADD R36, R28, 0x10 ;  /* 0x000000101c247836 */ /* 0x000fe20000000000 */
[----:B------:R-:W-:Y:S04]  /*2e50*/  BSSY B2, `(.L_x_454) ;  /* 0x000002c000027945 */ /* 0x000fe80003800000 */
[----:B------:R-:W-:-:S13]  /*2e60*/  ISETP.GE.AND P4, PT, R36, R105, PT ;  /* 0x000000692400720c */ /* 0x000fda0003f86270 */
[----:B-1----:R-:W-:Y:S05]  /*2e70*/  @P4 BRA `(.L_x_455) ;  /* 0x0000000000a44947 */ /* 0x002fea0003800000 */
[--C-:B------:R-:W-:Y:S02]  /*2e80*/  SHF.R.U64 R34, R34, 0x10, R35.reuse ;  /* 0x0000001022227819 */ /* 0x100fe40000001223 */
[----:B------:R-:W-:Y:S02]  /*2e90*/  SHF.R.U32.HI R36, RZ, 0x10, R35 ;  /* 0x00000010ff247819 */ /* 0x000fe40000011623 */
[--C-:B------:R-:W-:Y:S01]  /*2ea0*/  SHF.R.U64 R35, R32, 0x10, R33.reuse ;  /* 0x0000001020237819 */ /* 0x100fe20000001221 */
[----:B--2---:R-:W-:Y:S01]  /*2eb0*/  IMAD.MOV.U32 R32, RZ, RZ, R6 ;  /* 0x000000ffff207224 */ /* 0x004fe200078e0006 */
[----:B------:R-:W-:Y:S01]  /*2ec0*/  SHF.R.U32.HI R38, RZ, 0x10, R33 ;  /* 0x00000010ff267819 */ /* 0x000fe20000011621 */
[----:B------:R-:W-:Y:S02]  /*2ed0*/  HADD2.F32 R6, -RZ, R5.H1_H1 ;  /* 0x30000005ff067230 */ /* 0x000fe40000004100 */
[----:B------:R-:W-:Y:S02]  /*2ee0*/  HADD2.F32 R35, -RZ, R35.H0_H0 ;  /* 0x20000023ff237230 */ /* 0x000fe40000004100 */
[----:B------:R-:W-:-:S02]  /*2ef0*/  HADD2.F32 R5, -RZ, R5.H0_H0 ;  /* 0x20000005ff057230 */ /* 0x000fc40000004100 */
[----:B------:R-:W-:Y:S02]  /*2f00*/  HADD2.F32 R34, -RZ, R34.H0_H0 ;  /* 0x20000022ff227230 */ /* 0x000fe40000004100 */
[CC--:B------:R-:W-:Y:S01]  /*2f10*/  FMUL.FTZ R110, R6.reuse, R35.reuse ;  /* 0x00000023066e7220 */ /* 0x0c0fe20000410000 */
[----:B------:R-:W-:Y:S02]  /*2f20*/  HADD2.F32 R38, -RZ, R38.H0_H0 ;  /* 0x20000026ff267230 */ /* 0x000fe40000004100 */
[C---:B------:R-:W-:Y:S01]  /*2f30*/  FMUL.FTZ R35, R5.reuse, R35 ;  /* 0x0000002305237220 */ /* 0x040fe20000410000 */
[--C-:B------:R-:W-:Y:S02]  /*2f40*/  HADD2.F32 R33, -RZ, R7.reuse.H1_H1 ;  /* 0x30000007ff217230 */ /* 0x100fe40000004100 */
[-C--:B------:R-:W-:Y:S01]  /*2f50*/  FFMA.FTZ R110, R5, R34.reuse, -R110 ;  /* 0x00000022056e7223 */ /* 0x080fe2000001086e */
[----:B------:R-:W-:Y:S02]  /*2f60*/  HADD2.F32 R7, -RZ, R7.H0_H0 ;  /* 0x20000007ff077230 */ /* 0x000fe40000004100 */
[----:B------:R-:W-:Y:S01]  /*2f70*/  FFMA.FTZ R39, R6, R34, R35 ;  /* 0x0000002206277223 */ /* 0x000fe20000010023 */
[----:B------:R-:W-:-:S02]  /*2f80*/  HADD2.F32 R36, -RZ, R36.H0_H0 ;  /* 0x20000024ff247230 */ /* 0x000fc40000004100 */
[-C--:B------:R-:W-:Y:S01]  /*2f90*/  FMUL.FTZ R112, R33, R38.reuse ;  /* 0x0000002621707220 */ /* 0x080fe20000410000 */
[--C-:B------:R-:W-:Y:S02]  /*2fa0*/  HADD2.F32 R34, -RZ, R119.reuse.H0_H0 ;  /* 0x20000077ff227230 */ /* 0x100fe40000004100 */
[C---:B------:R-:W-:Y:S01]  /*2fb0*/  FMUL.FTZ R38, R7.reuse, R38 ;  /* 0x0000002607267220 */ /* 0x040fe20000410000 */
[----:B------:R-:W-:Y:S02]  /*2fc0*/  HADD2.F32 R35, -RZ, R119.H1_H1 ;  /* 0x30000077ff237230 */ /* 0x000fe40000004100 */
[-C--:B------:R-:W-:Y:S01]  /*2fd0*/  FFMA.FTZ R112, R7, R36.reuse, -R112 ;  /* 0x0000002407707223 */ /* 0x080fe20000010870 */
[----:B------:R-:W-:Y:S02]  /*2fe0*/  HADD2.F32 R5, -RZ, R4.H1_H1 ;  /* 0x30000004ff057230 */ /* 0x000fe40000004100 */
[----:B------:R-:W-:Y:S01]  /*2ff0*/  FFMA.FTZ R113, R33, R36, R38 ;  /* 0x0000002421717223 */ /* 0x000fe20000010026 */
[----:B------:R-:W-:-:S02]  /*3000*/  HADD2.F32 R6, -RZ, R32.H1_H1 ;  /* 0x30000020ff067230 */ /* 0x000fc40000004100 */
[----:B------:R-:W-:Y:S02]  /*3010*/  HADD2.F32 R4, -RZ, R4.H0_H0 ;  /* 0x20000004ff047230 */ /* 0x000fe40000004100 */
[CC--:B------:R-:W-:Y:S01]  /*3020*/  FMUL.FTZ R37, R5.reuse, R34.reuse ;  /* 0x0000002205257220 */ /* 0x0c0fe20000410000 */
[----:B------:R-:W-:Y:S02]  /*3030*/  HADD2.F32 R32, -RZ, R32.H0_H0 ;  /* 0x20000020ff207230 */ /* 0x000fe40000004100 */
[-C--:B------:R-:W-:Y:S01]  /*3040*/  FMUL.FTZ R111, R6, R35.reuse ;  /* 0x00000023066f7220 */ /* 0x080fe20000410000 */
[--C-:B------:R-:W-:Y:S02]  /*3050*/  HADD2.F32 R7, -RZ, R118.reuse.H0_H0 ;  /* 0x20000076ff077230 */ /* 0x100fe40000004100 */
[----:B------:R-:W-:Y:S01]  /*3060*/  FMUL.FTZ R34, R4, R34 ;  /* 0x0000002204227220 */ /* 0x000fe20000410000 */
[----:B------:R-:W-:Y:S02]  /*3070*/  HADD2.F32 R33, -RZ, R118.H1_H1 ;  /* 0x30000076ff217230 */ /* 0x000fe40000004100 */
        /* <DEDUP_REMOVED lines=9> */
.L_x_455:
[----:B------:R-:W-:Y:S05]  /*3110*/  BSYNC B2 ;  /* 0x0000000000027941 */ /* 0x000fea0003800000 */
.L_x_454:
[----:B--2---:R2:W-:Y:S02]  /*3120*/  STG.E.128 desc[UR40][R14.64+0x40], R4 ;  /* 0x000040040e007986 */ /* 0x0045e4000c101d28 */
.L_x_449:
[----:B------:R-:W-:Y:S05]  /*3130*/  BSYNC B1 ;  /* 0x0000000000017941 */ /* 0x000fea0003800000 */
.L_x_448:
[----:B------:R-:W-:Y:S05]  /*3140*/  @P5 BRA `(.L_x_456) ;  /* 0x0000001800f45947 */ /* 0x000fea0003800000 */
[----:B------:R-:W-:Y:S04]  /*3150*/  BSSY B1, `(.L_x_457) ;  /* 0x0000031000017945 */ /* 0x000fe80003800000 */
[----:B------:R-:W-:Y:S05]  /*3160*/  @P1 BRA `(.L_x_458) ;  /* 0x0000000000bc1947 */ /* 0x000fea0003800000 */
[----:B-12---:R1:W2:Y:S01]  /*3170*/  LDS.128 R4, [R107+0x2000] ;  /* 0x002000006b047984 */ /* 0x0062a20000000c00 */
[----:B------:R-:W-:Y:S01]  /*3180*/  ISETP.GE.AND P4, PT, R28, R105, PT ;  /* 0x000000691c00720c */ /* 0x000fe20003f86270 */
[----:B------:R-:W-:-:S12]  /*3190*/  BSSY B2, `(.L_x_459) ;  /* 0x000002b000027945 */ /* 0x000fd80003800000 */
[----:B-1----:R-:W-:Y:S05]  /*31a0*/  @P4 BRA `(.L_x_460) ;  /* 0x0000000000a44947 */ /* 0x002fea0003800000 */
[--C-:B------:R-:W-:Y:S01]  /*31b0*/  SHF.R.U64 R15, R24, 0x10, R25.reuse ;  /* 0x00000010180f7819 */ /* 0x100fe20000001219 */
[----:B--2---:R-:W-:Y:S01]  /*31c0*/  IMAD.MOV.U32 R14, RZ, RZ, R6 ;  /* 0x000000ffff0e7224 */ /* 0x004fe200078e0006 */
[----:B------:R-:W-:Y:S01]  /*31d0*/  SHF.R.U32.HI R32, RZ, 0x10, R25 ;  /* 0x00000010ff207819 */ /* 0x000fe20000011619 */
[----:B------:R-:W-:Y:S01]  /*31e0*/  HADD2.F32 R6, -RZ, R5.H1_H1 ;  /* 0x30000005ff067230 */ /* 0x000fe20000004100 */
[--C-:B------:R-:W-:Y:S01]  /*31f0*/  SHF.R.U64 R33, R26, 0x10, R27.reuse ;  /* 0x000000101a217819 */ /* 0x100fe2000000121b */
[----:B------:R-:W-:Y:S01]  /*3200*/  HADD2.F32 R25, -RZ, R15.H0_H0 ;  /* 0x2000000fff197230 */ /* 0x000fe20000004100 */
[----:B------:R-:W-:Y:S01]  /*3210*/  SHF.R.U32.HI R26, RZ, 0x10, R27 ;  /* 0x00000010ff1a7819 */ /* 0x000fe2000001161b */
[----:B------:R-:W-:Y:S02]  /*3220*/  HADD2.F32 R32, -RZ, R32.H0_H0 ;  /* 0x20000020ff207230 */ /* 0x000fe40000004100 */
[----:B------:R-:W-:Y:S02]  /*3230*/  HADD2.F32 R5, -RZ, R5.H0_H0 ;  /* 0x20000005ff057230 */ /* 0x000fe40000004100 */
[----:B------:R-:W-:Y:S01]  /*3240*/  FMUL.FTZ R34, R6, R25 ;  /* 0x0000001906227220 */ /* 0x000fe20000410000 */
[----:B------:R-:W-:-:S02]  /*3250*/  HADD2.F32 R15, -RZ, R7.H1_H1 ;  /* 0x30000007ff0f7230 */ /* 0x000fc40000004100 */
[----:B------:R-:W-:Y:S02]  /*3260*/  HADD2.F32 R24, -RZ, R33.H0_H0 ;  /* 0x20000021ff187230 */ /* 0x000fe40000004100 */
[----:B------:R-:W-:Y:S01]  /*3270*/  FMUL.FTZ R25, R5, R25 ;  /* 0x0000001905197220 */ /* 0x000fe20000410000 */
[----:B------:R-:W-:Y:S02]  /*3280*/  HADD2.F32 R7, -RZ, R7.H0_H0 ;  /* 0x20000007ff077230 */ /* 0x000fe40000004100 */
[----:B------:R-:W-:Y:S01]  /*3290*/  FMUL.FTZ R36, R15, R32 ;  /* 0x000000200f247220 */ /* 0x000fe20000410000 */
[----:B------:R-:W-:Y:S02]  /*32a0*/  HADD2.F32 R26, -RZ, R26.H0_H0 ;  /* 0x2000001aff1a7230 */ /* 0x000fe40000004100 */
[-C--:B------:R-:W-:Y:S01]  /*32b0*/  FFMA.FTZ R34, R5, R24.reuse, -R34 ;  /* 0x0000001805227223 */ /* 0x080fe20000010822 */
[----:B------:R-:W-:Y:S01]  /*32c0*/  FFMA.FTZ R33, R6, R24, R25 ;  /* 0x0000001806217223 */ /* 0x000fe20000010019 */
[----:B------:R-:W-:Y:S01]  /*32d0*/  FMUL.FTZ R32, R7, R32 ;  /* 0x0000002007207220 */ /* 0x000fe20000410000 */
[----:B------:R-:W-:-:S02]  /*32e0*/  HADD2.F32 R25, -RZ, R108.H1_H1 ;  /* 0x3000006cff197230 */ /* 0x000fc40000004100 */
[-C--:B------:R-:W-:Y:S01]  /*32f0*/  FFMA.FTZ R36, R7, R26.reuse, -R36 ;  /* 0x0000001a07247223 */ /* 0x080fe20000010824 */
[--C-:B------:R-:W-:Y:S02]  /*3300*/  HADD2.F32 R7, -RZ, R109.reuse.H1_H1 ;  /* 0x3000006dff077230 */ /* 0x100fe40000004100 */
[----:B------:R-:W-:Y:S01]  /*3310*/  FFMA.FTZ R37, R15, R26, R32 ;  /* 0x0000001a0f257223 */ /* 0x000fe20000010020 */
[----:B------:R-:W-:Y:S02]  /*3320*/  HADD2.F32 R5, -RZ, R4.H1_H1 ;  /* 0x30000004ff057230 */ /* 0x000fe40000004100 */
[----:B------:R-:W-:Y:S02]  /*3330*/  HADD2.F32 R6, -RZ, R14.H1_H1 ;  /* 0x3000000eff067230 */ /* 0x000fe40000004100 */
[----:B------:R-:W-:Y:S02]  /*3340*/  HADD2.F32 R109, -RZ, R109.H0_H0 ;  /* 0x2000006dff6d7230 */ /* 0x000fe40000004100 */
[----:B------:R-:W-:-:S02]  /*3350*/  HADD2.F32 R4, -RZ, R4.H0_H0 ;  /* 0x20000004ff047230 */ /* 0x000fc40000004100 */
[----:B------:R-:W-:Y:S01]  /*3360*/  FMUL.FTZ R35, R6, R25 ;  /* 0x0000001906237220 */ /* 0x000fe20000410000 */
[----:B------:R-:W-:Y:S02]  /*3370*/  HADD2.F32 R14, -RZ, R14.H0_H0 ;  /* 0x2000000eff0e7230 */ /* 0x000fe40000004100 */
[CC--:B------:R-:W-:Y:S01]  /*3380*/  FMUL.FTZ R27, R5.reuse, R109.reuse ;  /* 0x0000006d051b7220 */ /* 0x0c0fe20000410000 */
[----:B------:R-:W-:Y:S02]  /*3390*/  HADD2.F32 R15, -RZ, R108.H0_H0 ;  /* 0x2000006cff0f7230 */ /* 0x000fe40000004100 */
[----:B------:R-:W-:Y:S01]  /*33a0*/  FMUL.FTZ R24, R4, R109 ;  /* 0x0000006d04187220 */ /* 0x000fe20000410000 */
[----:B------:R-:W-:Y:S01]  /*33b0*/  FMUL.FTZ R25, R14, R25 ;  /* 0x000000190e197220 */ /* 0x000fe20000410000 */
[-C--:B------:R-:W-:Y:S02]  /*33c0*/  FFMA.FTZ R27, R4, R7.reuse, -R27 ;  /* 0x00000007041b7223 */ /* 0x080fe4000001081b */
[----:B------:R-:W-:Y:S01]  /*33d0*/  FFMA.FTZ R24, R5, R7, R24 ;  /* 0x0000000705187223 */ /* 0x000fe20000010018 */
[-C--:B------:R-:W-:Y:S01]  /*33e0*/  FFMA.FTZ R35, R14, R15.reuse, -R35 ;  /* 0x0000000f0e237223 */ /* 0x080fe20000010823 */
[----:B------:R-:W-:Y:S01]  /*33f0*/  FFMA.FTZ R6, R6, R15, R25 ;  /* 0x0000000f06067223 */ /* 0x000fe20000010019 */
[----:B------:R-:W-:-:S02]  /*3400*/  F2FP.F16.F32.PACK_AB R5, R33, R34 ;  /* 0x000000222105723e */ /* 0x000fc400000000ff */
[----:B------:R-:W-:Y:S02]  /*3410*/  F2FP.F16.F32.PACK_AB R7, R37, R36 ;  /* 0x000000242507723e */ /* 0x000fe400000000ff */
[----:B------:R-:W-:Y:S02]  /*3420*/  F2FP.F16.F32.PACK_AB R4, R24, R27 ;  /* 0x0000001b1804723e */ /* 0x000fe400000000ff */
[----:B------:R-:W-:-:S07]  /*3430*/  F2FP.F16.F32.PACK_AB R6, R6, R35 ;  /* 0x000000230606723e */ /* 0x000fce00000000ff */
.L_x_460:
[----:B------:R-:W-:Y:S05]  /*3440*/  BSYNC B2 ;  /* 0x0000000000027941 */ /* 0x000fea0003800000 */
.L_x_459:
[----:B--2---:R3:W-:Y:S02]  /*3450*/  STG.E.128 desc[UR40][R12.64], R4 ;  /* 0x000000040c007986 */ /* 0x0047e4000c101d28 */
.L_x_458:
[----:B------:R-:W-:Y:S05]  /*3460*/  BSYNC B1 ;  /* 0x0000000000017941 */ /* 0x000fea0003800000 */
.L_x_457:
[----:B------:R-:W-:Y:S05]  /*3470*/  @P2 BRA `(.L_x_456) ;  /* 0x0000001800282947 */ /* 0x000fea0003800000 */
[----:B-123--:R1:W2:Y:S01]  /*3480*/  LDS.128 R4, [R106+0x2000] ;  /* 0x002000006a047984 */ /* 0x00e2a20000000c00 */
[----:B------:R-:W-:Y:S01]  /*3490*/  VIADD R14, R28, 0x10 ;  /* 0x000000101c0e7836 */ /* 0x000fe20000000000 */
[----:B------:R-:W-:Y:S04]  /*34a0*/  BSSY B1, `(.L_x_461) ;  /* 0x000002c000017945 */ /* 0x000fe80003800000 */
[----:B------:R-:W-:-:S13]  /*34b0*/  ISETP.GE.AND P4, PT, R14, R105, PT ;  /* 0x000000690e00720c */ /* 0x000fda0003f86270 */
[----:B-1----:R-:W-:Y:S05]  /*34c0*/  @P4 BRA `(.L_x_462) ;  /* 0x0000000000a44947 */ /* 0x002fea0003800000 */
[--C-:B------:R-:W-:Y:S02]  /*34d0*/  SHF.R.U64 R10, R10, 0x10, R11.reuse ;  /* 0x000000100a0a7819 */ /* 0x100fe4000000120b */
[----:B------:R-:W-:Y:S02]  /*34e0*/  SHF.R.U32.HI R14, RZ, 0x10, R11 ;  /* 0x00000010ff0e7819 */ /* 0x000fe4000001160b */
[--C-:B------:R-:W-:Y:S01]  /*34f0*/  SHF.R.U64 R11, R8, 0x10, R9.reuse ;  /* 0x00000010080b7819 */ /* 0x100fe20000001209 */
[----:B------:R-:W-:Y:S01]  /*3500*/  HADD2.F32 R10, -RZ, R10.H0_H0 ;  /* 0x2000000aff0a7230 */ /* 0x000fe20000004100 */
[----:B--2---:R-:W-:Y:S01]  /*3510*/  MOV R8, R6 ;  /* 0x0000000600087202 */ /* 0x004fe20000000f00 */
[----:B------:R-:W-:Y:S01]  /*3520*/  HADD2.F32 R6, -RZ, R5.H1_H1 ;  /* 0x30000005ff067230 */ /* 0x000fe20000004100 */
[----:B------:R-:W-:Y:S01]  /*3530*/  SHF.R.U32.HI R24, RZ, 0x10, R9 ;  /* 0x00000010ff187819 */ /* 0x000fe20000011609 */
[----:B------:R-:W-:Y:S02]  /*3540*/  HADD2.F32 R11, -RZ, R11.H0_H0 ;  /* 0x2000000bff0b7230 */ /* 0x000fe40000004100 */
[----:B------:R-:W-:-:S02]  /*3550*/  HADD2.F32 R5, -RZ, R5.H0_H0 ;  /* 0x20000005ff057230 */ /* 0x000fc40000004100 */
[----:B------:R-:W-:Y:S02]  /*3560*/  HADD2.F32 R24, -RZ, R24.H0_H0 ;  /* 0x20000018ff187230 */ /* 0x000fe40000004100 */
[CC--:B------:R-:W-:Y:S01]  /*3570*/  FMUL.FTZ R26, R6.reuse, R11.reuse ;  /* 0x0000000b061a7220 */ /* 0x0c0fe20000410000 */
[--C-:B------:R-:W-:Y:S02]  /*3580*/  HADD2.F32 R9, -RZ, R7.reuse.H1_H1 ;  /* 0x30000007ff097230 */ /* 0x100fe40000004100 */
[C---:B------:R-:W-:Y:S01]  /*3590*/  FMUL.FTZ R11, R5.reuse, R11 ;  /* 0x0000000b050b7220 */ /* 0x040fe20000410000 */
[----:B------:R-:W-:Y:S02]  /*35a0*/  HADD2.F32 R7, -RZ, R7.H0_H0 ;  /* 0x20000007ff077230 */ /* 0x000fe40000004100 */
[-C--:B------:R-:W-:Y:S01]  /*35b0*/  FFMA.FTZ R26, R5, R10.reuse, -R26 ;  /* 0x0000000a051a7223 */ /* 0x080fe2000001081a */
[----:B------:R-:W-:Y:S02]  /*35c0*/  HADD2.F32 R14, -RZ, R14.H0_H0 ;  /* 0x2000000eff0e7230 */ /* 0x000fe40000004100 */
[----:B------:R-:W-:Y:S01]  /*35d0*/  FFMA.FTZ R15, R6, R10, R11 ;  /* 0x0000000a060f7223 */ /* 0x000fe2000001000b */
[----:B------:R-:W-:Y:S01]  /*35e0*/  FMUL.FTZ R32, R9, R24 ;  /* 0x0000001809207220 */ /* 0x000fe20000410000 */
[----:B------:R-:W-:-:S02]  /*35f0*/  HADD2.F32 R10, -RZ, R103.H0_H0 ;  /* 0x20000067ff0a7230 */ /* 0x000fc40000004100 */
[C---:B------:R-:W-:Y:S01]  /*3600*/  FMUL.FTZ R24, R7.reuse, R24 ;  /* 0x0000001807187220 */ /* 0x040fe20000410000 */
[----:B------:R-:W-:Y:S02]  /*3610*/  HADD2.F32 R103, -RZ, R103.H1_H1 ;  /* 0x30000067ff677230 */ /* 0x000fe40000004100 */
[-C--:B------:R-:W-:Y:S01]  /*3620*/  FFMA.FTZ R32, R7, R14.reuse, -R32 ;  /* 0x0000000e07207223 */ /* 0x080fe20000010820 */
[----:B------:R-:W-:Y:S02]  /*3630*/  HADD2.F32 R5, -RZ, R4.H1_H1 ;  /* 0x30000004ff057230 */ /* 0x000fe40000004100 */
[----:B------:R-:W-:Y:S01]  /*3640*/  FFMA.FTZ R27, R9, R14, R24 ;  /* 0x0000000e091b7223 */ /* 0x000fe20000010018 */
[----:B------:R-:W-:Y:S02]  /*3650*/  HADD2.F32 R6, -RZ, R8.H1_H1 ;  /* 0x30000008ff067230 */ /* 0x000fe40000004100 */
[----:B------:R-:W-:Y:S02]  /*3660*/  HADD2.F32 R4, -RZ, R4.H0_H0 ;  /* 0x20000004ff047230 */ /* 0x000fe40000004100 */
[----:B------:R-:W-:Y:S01]  /*3670*/  FMUL.FTZ R11, R5, R10 ;  /* 0x0000000a050b7220 */ /* 0x000fe20000410000 */
[----:B------:R-:W-:-:S02]  /*3680*/  HADD2.F32 R8, -RZ, R8.H0_H0 ;  /* 0x20000008ff087230 */ /* 0x000fc40000004100 */
        /* <DEDUP_REMOVED lines=13> */
.L_x_462:
[----:B------:R-:W-:Y:S05]  /*3760*/  BSYNC B1 ;  /* 0x0000000000017941 */ /* 0x000fea0003800000 */
.L_x_461:
[----:B--2---:R1:W-:Y:S01]  /*3770*/  STG.E.128 desc[UR40][R12.64+0x40], R4 ;  /* 0x000040040c007986 */ /* 0x0043e2000c101d28 */
[----:B------:R-:W-:Y:S05]  /*3780*/  BRA `(.L_x_456) ;  /* 0x0000001400647947 */ /* 0x000fea0003800000 */
.L_x_440:
[----:B------:R-:W-:Y:S02]  /*3790*/  ISETP.GE.AND P3, PT, R211, R104, PT ;  /* 0x00000068d300720c */ /* 0x000fe40003f66270 */
[----:B------:R-:W-:Y:S02]  /*37a0*/  CS2R R14, SRZ ;  /* 0x00000000000e7805 */ /* 0x000fe4000001ff00 */
[----:B------:R-:W-:Y:S02]  /*37b0*/  CS2R R12, SRZ ;  /* 0x00000000000c7805 */ /* 0x000fe4000001ff00 */
[----:B------:R-:W-:-:S13]  /*37c0*/  ISETP.GE.OR P3, PT, R16, R105, P3 ;  /* 0x000000691000720c */ /* 0x000fda0001f66670 */
[----:B------:R-:W-:Y:S01]  /*37d0*/  @!P3 IADD3 R5, P4, P5, R50, R6, R83 ;  /* 0x000000063205b210 */ /* 0x000fe20007d9e053 */
[----:B------:R-:W0:Y:S03]  /*37e0*/  @!P3 LDC.64 R34, c[0x0][0x3c8] ;  /* 0x0000f200ff22bb82 */ /* 0x000e260000000a00 */
[----:B------:R-:W-:Y:S02]  /*37f0*/  @!P3 IADD3.X R36, R71, R101, R84, P4, P5 ;  /* 0x000000654724b210 */ /* 0x000fe400027ea454 */
[----:B------:R-:W-:-:S03]  /*3800*/  @!P3 IADD3 R10, P4, P5, R44, R4, R89 ;  /* 0x000000042c0ab210 */ /* 0x000fc60007d9e059 */
[----:B------:R-:W1:Y:S01]  /*3810*/  @!P3 LDC.64 R106, c[0x0][0x3e0] ;  /* 0x0000f800ff6abb82 */ /* 0x000e620000000a00 */
[----:B------:R-:W-:Y:S02]  /*3820*/  @!P3 IADD3.X R11, R72, R111, R91, P4, P5 ;  /* 0x0000006f480bb210 */ /* 0x000fe400027ea45b */
[----:B------:R-:W-:-:S04]  /*3830*/  ISETP.GE.AND P4, PT, R19, R104, PT ;  /* 0x000000681300720c */ /* 0x000fc80003f86270 */
[----:B------:R-:W-:-:S13]  /*3840*/  ISETP.GE.OR P4, PT, R16, R105, P4 ;  /* 0x000000691000720c */ /* 0x000fda0002786670 */
[----:B------:R-:W2:Y:S01]  /*3850*/  @!P4 LDC.64 R8, c[0x0][0x3c8] ;  /* 0x0000f200ff08cb82 */ /* 0x000ea20000000a00 */
[----:B------:R-:W-:-:S05]  /*3860*/  @!P4 IADD3 R6, P5, R50, R6, RZ ;  /* 0x000000063206c210 */ /* 0x000fca0007fbe0ff */
[----:B------:R-:W-:Y:S02]  /*3870*/  @!P4 IMAD.X R7, R101, 0x1, R71, P5 ;  /* 0x000000016507c824 */ /* 0x000fe400028e0647 */
[----:B------:R-:W3:Y:S01]  /*3880*/  @!P4 LDC.64 R32, c[0x0][0x3e0] ;  /* 0x0000f800ff20cb82 */ /* 0x000ee20000000a00 */
[----:B------:R-:W-:Y:S02]  /*3890*/  CS2R R26, SRZ ;  /* 0x00000000001a7805 */ /* 0x000fe4000001ff00 */
[----:B------:R-:W-:Y:S02]  /*38a0*/  CS2R R24, SRZ ;  /* 0x0000000000187805 */ /* 0x000fe4000001ff00 */
[----:B--2---:R-:W-:-:S04]  /*38b0*/  @!P4 LEA R8, P5, R6, R8, 0x1 ;  /* 0x000000080608c211 */ /* 0x004fc800078a08ff */
[----:B------:R-:W-:Y:S02]  /*38c0*/  @!P4 LEA.HI.X R9, R6, R9, R7, 0x1, P5 ;  /* 0x000000090609c211 */ /* 0x000fe400028f0c07 */
[----:B------:R-:W-:-:S03]  /*38d0*/  @!P4 IADD3 R4, P5, R44, R4, RZ ;  /* 0x000000042c04c210 */ /* 0x000fc60007fbe0ff */
[----:B------:R2:W4:Y:S02]  /*38e0*/  @!P4 LDG.E.128 R12, desc[UR40][R8.64] ;  /* 0x00000028080cc981 */ /* 0x000524000c1e1d00 */
[----:B------:R-:W-:Y:S01]  /*38f0*/  @!P4 IMAD.X R6, R111, 0x1, R72, P5 ;  /* 0x000000016f06c824 */ /* 0x000fe200028e0648 */
[----:B---3--:R-:W-:-:S04]  /*3900*/  @!P4 LEA R32, P5, R4, R32, 0x1 ;  /* 0x000000200420c211 */ /* 0x008fc800078a08ff */
[----:B------:R-:W-:-:S05]  /*3910*/  @!P4 LEA.HI.X R33, R4, R33, R6, 0x1, P5 ;  /* 0x000000210421c211 */ /* 0x000fca00028f0c06 */
[----:B------:R4:W3:Y:S01]  /*3920*/  @!P4 LDG.E.128 R24, desc[UR40][R32.64] ;  /* 0x000000282018c981 */ /* 0x0008e2000c1e1d00 */
[C---:B0-----:R-:W-:Y:S02]  /*3930*/  @!P3 LEA R34, P4, R5.reuse, R34, 0x1 ;  /* 0x000000220522b211 */ /* 0x041fe400078808ff */
[----:B------:R-:W-:Y:S02]  /*3940*/  CS2R R6, SRZ ;  /* 0x0000000000067805 */ /* 0x000fe4000001ff00 */
[----:B------:R-:W-:Y:S02]  /*3950*/  @!P3 LEA.HI.X R35, R5, R35, R36, 0x1, P4 ;  /* 0x000000230523b211 */ /* 0x000fe400020f0c24 */
[----:B------:R-:W-:Y:S02]  /*3960*/  CS2R R4, SRZ ;  /* 0x0000000000047805 */ /* 0x000fe4000001ff00 */
[----:B-1----:R-:W-:Y:S02]  /*3970*/  @!P3 LEA R36, P4, R10, R106, 0x1 ;  /* 0x0000006a0a24b211 */ /* 0x002fe400078808ff */
[----:B--2---:R-:W-:-:S02]  /*3980*/  CS2R R8, SRZ ;  /* 0x0000000000087805 */ /* 0x004fc4000001ff00 */
[----:B------:R-:W-:Y:S01]  /*3990*/  @!P3 LEA.HI.X R37, R10, R107, R11, 0x1, P4 ;  /* 0x0000006b0a25b211 */ /* 0x000fe200020f0c0b */
[----:B------:R0:W2:Y:S01]  /*39a0*/  @!P3 LDG.E.128 R4, desc[UR40][R34.64] ;  /* 0x000000282204b981 */ /* 0x0000a2000c1e1d00 */
[----:B------:R-:W-:-:S06]  /*39b0*/  CS2R R10, SRZ ;  /* 0x00000000000a7805 */ /* 0x000fcc000001ff00 */
[----:B------:R-:W5:Y:S01]  /*39c0*/  @!P3 LDG.E.128 R8, desc[UR40][R36.64] ;  /* 0x000000282408b981 */ /* 0x000f62000c1e1d00 */
[----:B------:R-:W-:-:S06]  /*39d0*/  UISETP.NE.AND UP0, UPT, UR44, 0x3, UPT ;  /* 0x000000032c00788c */ /* 0x000fcc000bf05270 */
[----:B------:R-:W-:Y:S02]  /*39e0*/  PLOP3.LUT P3, PT, PT, PT, UP0, 0x80, 0x0 ;  /* 0x000000000000781c */ /* 0x000fe40003f6f008 */
[----:B------:R-:W-:Y:S01]  /*39f0*/  ISETP.GE.AND P4, PT, R16, R105, PT ;  /* 0x000000691000720c */ /* 0x000fe20003f86270 */
[----:B----4-:R-:W-:Y:S02]  /*3a00*/  IMAD.MOV.U32 R32, RZ, RZ, R14 ;  /* 0x000000ffff207224 */ /* 0x010fe400078e000e */
[----:B------:R-:W-:Y:S01]  /*3a10*/  IMAD.MOV.U32 R33, RZ, RZ, R15 ;  /* 0x000000ffff217224 */ /* 0x000fe200078e000f */
[----:B------:R-:W-:Y:S01]  /*3a20*/  MOV R90, R13 ;  /* 0x0000000d005a7202 */ /* 0x000fe20000000f00 */
[----:B------:R-:W-:Y:S01]  /*3a30*/  IMAD.MOV.U32 R39, RZ, RZ, R12 ;  /* 0x000000ffff277224 */ /* 0x000fe200078e000c */
[----:B------:R-:W-:Y:S02]  /*3a40*/  PRMT R121, R32, 0x7610, R121 ;  /* 0x0000761020797816 */ /* 0x000fe40000000079 */
[----:B------:R-:W-:-:S02]  /*3a50*/  PRMT R127, R33, 0x7610, R127 ;  /* 0x00007610217f7816 */ /* 0x000fc4000000007f */
[----:B------:R-:W-:Y:S02]  /*3a60*/  PRMT R133, R39, 0x7610, R133 ;  /* 0x0000761027857816 */ /* 0x000fe40000000085 */
[----:B------:R-:W-:Y:S01]  /*3a70*/  PRMT R123, R90, 0x7610, R123 ;  /* 0x000076105a7b7816 */ /* 0x000fe2000000007b */
[----:B---3--:R-:W-:Y:S02]  /*3a80*/  IMAD.MOV.U32 R32, RZ, RZ, R26 ;  /* 0x000000ffff207224 */ /* 0x008fe400078e001a */
[----:B0-----:R-:W-:Y:S02]  /*3a90*/  IMAD.MOV.U32 R34, RZ, RZ, R24 ;  /* 0x000000ffff227224 */ /* 0x001fe400078e0018 */
[----:B------:R-:W-:Y:S02]  /*3aa0*/  IMAD.MOV.U32 R35, RZ, RZ, R25 ;  /* 0x000000ffff237224 */ /* 0x000fe400078e0019 */
[----:B------:R-:W-:Y:S01]  /*3ab0*/  IMAD.MOV.U32 R33, RZ, RZ, R27 ;  /* 0x000000ffff217224 */ /* 0x000fe200078e001b */
[----:B------:R-:W-:-:S02]  /*3ac0*/  PRMT R121, R121, 0x5410, R32 ;  /* 0x0000541079797816 */ /* 0x000fc40000000020 */
[----:B------:R-:W-:Y:S02]  /*3ad0*/  PRMT R133, R133, 0x5410, R34 ;  /* 0x0000541085857816 */ /* 0x000fe40000000022 */
[----:B------:R-:W-:Y:S01]  /*3ae0*/  PRMT R123, R123, 0x5410, R35 ;  /* 0x000054107b7b7816 */ /* 0x000fe20000000023 */
[----:B--2---:R-:W-:Y:S01]  /*3af0*/  IMAD.MOV.U32 R32, RZ, RZ, R6 ;  /* 0x000000ffff207224 */ /* 0x004fe200078e0006 */
[----:B------:R-:W-:Y:S01]  /*3b00*/  PRMT R127, R127, 0x5410, R33 ;  /* 0x000054107f7f7816 */ /* 0x000fe20000000021 */
[----:B------:R-:W-:Y:S01]  /*3b10*/  IMAD.MOV.U32 R34, RZ, RZ, R4 ;  /* 0x000000ffff227224 */ /* 0x000fe200078e0004 */
[----:B------:R-:W-:Y:S01]  /*3b20*/  MOV R33, R7 ;  /* 0x0000000700217202 */ /* 0x000fe20000000f00 */
[----:B------:R-:W-:-:S03]  /*3b30*/  IMAD.MOV.U32 R35, RZ, RZ, R5 ;  /* 0x000000ffff237224 */ /* 0x000fc600078e0005 */
[----:B------:R-:W-:Y:S01]  /*3b40*/  PRMT R112, R32, 0x5410, R33 ;  /* 0x0000541020707816 */ /* 0x000fe20000000021 */
[----:B-----5:R-:W-:Y:S01]  /*3b50*/  IMAD.MOV.U32 R32, RZ, RZ, R10 ;  /* 0x000000ffff207224 */ /* 0x020fe200078e000a */
[----:B------:R-:W-:Y:S01]  /*3b60*/  PRMT R114, R34, 0x5410, R35 ;  /* 0x0000541022727816 */ /* 0x000fe20000000023 */
[----:B------:R-:W-:Y:S01]  /*3b70*/  IMAD.MOV.U32 R33, RZ, RZ, R11 ;  /* 0x000000ffff217224 */ /* 0x000fe200078e000b */
[----:B------:R-:W-:Y:S01]  /*3b80*/  MOV R35, R9 ;  /* 0x0000000900237202 */ /* 0x000fe20000000f00 */
[----:B------:R-:W-:-:S03]  /*3b90*/  IMAD.MOV.U32 R34, RZ, RZ, R8 ;  /* 0x000000ffff227224 */ /* 0x000fc600078e0008 */
[----:B------:R-:W-:Y:S02]  /*3ba0*/  PRMT R115, R32, 0x5410, R33 ;  /* 0x0000541020737816 */ /* 0x000fe40000000021 */
[----:B------:R-:W-:Y:S01]  /*3bb0*/  PRMT R116, R34, 0x5410, R35 ;  /* 0x0000541022747816 */ /* 0x000fe20000000023 */
[----:B------:R-:W-:Y:S06]  /*3bc0*/  @!P3 BRA `(.L_x_463) ;  /* 0x000000000004b947 */ /* 0x000fec0003800000 */
[----:B------:R-:W-:Y:S01]  /*3bd0*/  BPT.TRAP 0x1 ;  /* 0x000000040000795c */ /* 0x000fe20000300000 */
.L_x_463:
[----:B------:R-:W-:Y:S01]  /*3be0*/  IMAD R90, R2, 0x8, R18 ;  /* 0x00000008025a7824 */ /* 0x000fe200078e0212 */
[----:B------:R-:W-:Y:S01]  /*3bf0*/  SHF.L.U32 R101, R23, 0x1f, RZ ;  /* 0x0000001f17657819 */ /* 0x000fe200000006ff */
[----:B------:R-:W0:Y:S01]  /*3c00*/  LDC R105, c[0x0][0x2e4] ;  /* 0x0000b900ff697b82 */ /* 0x000e220000000800 */
[----:B------:R-:W-:Y:S01]  /*3c10*/  BSSY B1, `(.L_x_464) ;  /* 0x0000006000017945 */ /* 0x000fe20003800000 */
[----:B------:R-:W-:Y:S01]  /*3c20*/  IMAD.MOV.U32 R109, RZ, RZ, R38 ;  /* 0x000000ffff6d7224 */ /* 0x000fe200078e0026 */
[----:B------:R-:W1:Y:S05]  /*3c30*/  SYNCS.PHASECHK.TRANS64.TRYWAIT P5, [R90+URZ+0x22890], R101 ;  /* 0x022890655a0075a7 */ /* 0x000e6a00080a017f */
[----:B------:R-:W2:Y:S01]  /*3c40*/  LDC.64 R106, c[0x0][0x2f0] ;  /* 0x0000bc00ff6a7b82 */ /* 0x000ea20000000a00 */
[----:B0-----:R-:W-:Y:S01]  /*3c50*/  IMAD.IADD R113, R105, 0x1, -R78 ;  /* 0x0000000169717824 */ /* 0x001fe200078e0a4e */
[----:B-1----:R-:W-:Y:S06]  /*3c60*/  @!P5 BRA `(.L_x_465) ;  /* 0x0000010400b4d947 */ /* 0x002fec0003800000 */
.L_x_664:
[----:B------:R-:W-:Y:S05]  /*3c70*/  BSYNC B1 ;  /* 0x0000000000017941 */ /* 0x000fea0003800000 */
.L_x_464:
[----:B------:R-:W-:Y:S01]  /*3c80*/  ISETP.GE.OR P5, PT, R19, R104, P1 ;  /* 0x000000681300720c */ /* 0x000fe20000fa6670 */
[----:B------:R-:W-:-:S12]  /*3c90*/  BSSY B1, `(.L_x_466) ;  /* 0x0000077000017945 */ /* 0x000fd80003800000 */
[----:B------:R-:W-:Y:S05]  /*3ca0*/  @P5 BRA `(.L_x_467) ;  /* 0x0000000400d45947 */ /* 0x000fea0003800000 */
[-C--:B--2---:R-:W-:Y:S01]  /*3cb0*/  IMAD R32, R218, R106.reuse, RZ ;  /* 0x0000006ada207224 */ /* 0x084fe200078e02ff */
[----:B------:R-:W-:Y:S01]  /*3cc0*/  BSSY B2, `(.L_x_468) ;  /* 0x0000067000027945 */ /* 0x000fe20003800000 */
[----:B------:R-:W-:-:S04]  /*3cd0*/  IMAD.WIDE.U32 R110, R19, R106, R108 ;  /* 0x0000006a136e7225 */ /* 0x000fc800078e006c */
[----:B------:R-:W-:Y:S01]  /*3ce0*/  IMAD R33, R19, R107, R32 ;  /* 0x0000006b13217224 */ /* 0x000fe200078e0220 */
[----:B------:R-:W-:Y:S02]  /*3cf0*/  SEL R32, R78, R113, !P0 ;  /* 0x000000714e207207 */ /* 0x000fe40004000000 */
[----:B------:R-:W-:Y:S01]  /*3d00*/  IADD3 R117, P5, P6, R20, R110, R69 ;  /* 0x0000006e14757210 */ /* 0x000fe20007ebe045 */
[----:B------:R-:W-:Y:S01]  /*3d10*/  IMAD.IADD R120, R33, 0x1, R111 ;  /* 0x0000000121787824 */ /* 0x000fe200078e026f */
[----:B------:R-:W-:-:S04]  /*3d20*/  SHF.R.S32.HI R33, RZ, 0x1f, R32 ;  /* 0x0000001fff217819 */ /* 0x000fc80000011420 */
[----:B------:R-:W-:Y:S02]  /*3d30*/  LEA.HI R33, R33, R32, RZ, 0x4 ;  /* 0x0000002021217211 */ /* 0x000fe400078f20ff */
[----:B------:R-:W-:Y:S02]  /*3d40*/  IADD3.X R118, R97, R120, R64, P5, P6 ;  /* 0x0000007861767210 */ /* 0x000fe40002fec440 */
[----:B------:R-:W-:-:S05]  /*3d50*/  LEA.HI.SX32 R33, R33, R70, 0x1c ;  /* 0x0000004621217211 */ /* 0x000fca00078fe2ff */
[----:B------:R-:W-:-:S05]  /*3d60*/  IMAD.SHL.U32 R119, R33, 0x8, RZ ;  /* 0x0000000821777824 */ /* 0x000fca00078e00ff */
[----:B------:R-:W-:-:S04]  /*3d70*/  LOP3.LUT R33, R87, 0x38, R119, 0xf8, !PT ;  /* 0x0000003857217812 */ /* 0x000fc800078ef877 */
[----:B------:R-:W-:Y:S01]  /*3d80*/  LOP3.LUT R32, R33, R82, RZ, 0x3c, !PT ;  /* 0x0000005221207212 */ /* 0x000fe200078e3cff */
[----:B------:R-:W-:-:S03]  /*3d90*/  IMAD R33, R2, 0x1800, R67 ;  /* 0x0000180002217824 */ /* 0x000fc600078e0243 */
[----:B------:R-:W-:Y:S01]  /*3da0*/  LEA R35, R205, R32, 0x9 ;  /* 0x00000020cd237211 */ /* 0x000fe200078e48ff */
[----:B------:R-:W-:-:S04]  /*3db0*/  IMAD R33, R33, 0x2, R18 ;  /* 0x0000000221217824 */ /* 0x000fc800078e0212 */
[----:B------:R-:W-:-:S04]  /*3dc0*/  IMAD R35, R2, 0x1800, R35 ;  /* 0x0000180002237824 */ /* 0x000fc800078e0223 */
[----:B------:R-:W-:Y:S02]  /*3dd0*/  IMAD R36, R35, 0x2, R18 ;  /* 0x0000000223247824 */ /* 0x000fe400078e0212 */
[----:B------:R-:W1:Y:S04]  /*3de0*/  LDS.128 R32, [R33+0x1c400] ;  /* 0x01c4000021207984 */ /* 0x000e680000000c00 */
[----:B------:R-:W2:Y:S01]  /*3df0*/  LDS.128 R36, [R36+0x1c400] ;  /* 0x01c4000024247984 */ /* 0x000ea20000000c00 */
[----:B------:R-:W-:Y:S05]  /*3e00*/  @P4 BRA `(.L_x_469) ;  /* 0x0000000400484947 */ /* 0x000fea0003800000 */
[--C-:B------:R-:W-:Y:S02]  /*3e10*/  SHF.R.U64 R130, R24, 0x10, R25.reuse ;  /* 0x0000001018827819 */ /* 0x100fe40000001219 */
[----:B------:R-:W-:Y:S02]  /*3e20*/  SHF.R.U32.HI R24, RZ, 0x10, R25 ;  /* 0x00000010ff187819 */ /* 0x000fe40000011619 */
[--C-:B------:R-:W-:Y:S01]  /*3e30*/  SHF.R.U64 R132, R12, 0x10, R13.reuse ;  /* 0x000000100c847819 */ /* 0x100fe2000000120d */
[----:B-1----:R-:W-:Y:S01]  /*3e40*/  HADD2.F32 R12, -RZ, R33.H0_H0 ;  /* 0x20000021ff0c7230 */ /* 0x002fe20000004100 */
[----:B------:R-:W-:Y:S01]  /*3e50*/  SHF.R.U32.HI R122, RZ, 0x10, R13 ;  /* 0x00000010ff7a7819 */ /* 0x000fe2000001160d */
[--C-:B--2---:R-:W-:Y:S01]  /*3e60*/  HADD2.F32 R13, -RZ, R37.reuse.H0_H0 ;  /* 0x20000025ff0d7230 */ /* 0x104fe20000004100 */
[--C-:B------:R-:W-:Y:S01]  /*3e70*/  SHF.R.U64 R131, R14, 0x10, R15.reuse ;  /* 0x000000100e837819 */ /* 0x100fe2000000120f */
[----:B------:R-:W-:Y:S01]  /*3e80*/  HADD2.F32 R37, -RZ, R37.H1_H1 ;  /* 0x30000025ff257230 */ /* 0x000fe20000004100 */
[----:B------:R-:W-:Y:S01]  /*3e90*/  SHF.R.U32.HI R125, RZ, 0x10, R15 ;  /* 0x00000010ff7d7819 */ /* 0x000fe2000001160f */
[----:B------:R-:W-:Y:S01]  /*3ea0*/  HADD2.F32 R15, -RZ, R123.H1_H1 ;  /* 0x3000007bff0f7230 */ /* 0x000fe20000004100 */
[--C-:B------:R-:W-:Y:S01]  /*3eb0*/  SHF.R.U64 R129, R26, 0x10, R27.reuse ;  /* 0x000000101a817819 */ /* 0x100fe2000000121b */
[----:B------:R-:W-:Y:S01]  /*3ec0*/  HADD2.F32 R26, -RZ, R24.H0_H0 ;  /* 0x20000018ff1a7230 */ /* 0x000fe20000004100 */
[----:B------:R-:W-:Y:S01]  /*3ed0*/  SHF.R.U32.HI R27, RZ, 0x10, R27 ;  /* 0x00000010ff1b7819 */ /* 0x000fe2000001161b */
[----:B------:R-:W-:-:S02]  /*3ee0*/  HADD2.F32 R33, -RZ, R33.H1_H1 ;  /* 0x30000021ff217230 */ /* 0x000fc40000004100 */
[CC--:B------:R-:W-:Y:S01]  /*3ef0*/  FMUL.FTZ R124, R12.reuse, R15.reuse ;  /* 0x0000000f0c7c7220 */ /* 0x0c0fe20000410000 */
[----:B------:R-:W-:Y:S02]  /*3f00*/  HADD2.F32 R14, -RZ, R123.H0_H0 ;  /* 0x2000007bff0e7230 */ /* 0x000fe40000004100 */
[-C--:B------:R-:W-:Y:S01]  /*3f10*/  FMUL.FTZ R126, R37, R26.reuse ;  /* 0x0000001a257e7220 */ /* 0x080fe20000410000 */
[----:B------:R-:W-:Y:S02]  /*3f20*/  HADD2.F32 R24, -RZ, R122.H0_H0 ;  /* 0x2000007aff187230 */ /* 0x000fe40000004100 */
[----:B------:R-:W-:Y:S01]  /*3f30*/  FMUL.FTZ R25, R13, R15 ;  /* 0x0000000f0d197220 */ /* 0x000fe20000410000 */
[----:B------:R-:W-:Y:S01]  /*3f40*/  FMUL.FTZ R26, R33, R26 ;  /* 0x0000001a211a7220 */ /* 0x000fe20000410000 */
[-C--:B------:R-:W-:Y:S01]  /*3f50*/  FFMA.FTZ R124, R13, R14.reuse, R124 ;  /* 0x0000000e0d7c7223 */ /* 0x080fe2000001007c */
[--C-:B------:R-:W-:Y:S02]  /*3f60*/  HADD2.F32 R13, -RZ, R39.reuse.H0_H0 ;  /* 0x20000027ff0d7230 */ /* 0x100fe40000004100 */
[----:B------:R-:W-:Y:S01]  /*3f70*/  FFMA.FTZ R122, R12, R14, -R25 ;  /* 0x0000000e0c7a7223 */ /* 0x000fe20000010819 */
[----:B------:R-:W-:Y:S01]  /*3f80*/  FFMA.FTZ R37, R37, R24, R26 ;  /* 0x0000001825257223 */ /* 0x000fe2000001001a */
[----:B------:R-:W-:-:S02]  /*3f90*/  HADD2.F32 R39, -RZ, R39.H1_H1 ;  /* 0x30000027ff277230 */ /* 0x000fc40000004100 */
[----:B------:R-:W-:Y:S01]  /*3fa0*/  FFMA.FTZ R123, R33, R24, -R126 ;  /* 0x00000018217b7223 */ /* 0x000fe2000001087e */
[----:B------:R-:W-:Y:S02]  /*3fb0*/  HADD2.F32 R12, -RZ, R35.H0_H0 ;  /* 0x20000023ff0c7230 */ /* 0x000fe40000004100 */
[----:B------:R-:W-:Y:S01]  /*3fc0*/  HADD2.F32 R26, -RZ, R27.H0_H0 ;  /* 0x2000001bff1a7230 */ /* 0x000fe20000004100 */
[----:B------:R-:W-:Y:S01]  /*3fd0*/  F2FP.F16.F32.PACK_AB R37, R37, R124 ;  /* 0x0000007c2525723e */ /* 0x000fe200000000ff */
[----:B------:R-:W-:Y:S01]  /*3fe0*/  HADD2.F32 R15, -RZ, R127.H1_H1 ;  /* 0x3000007fff0f7230 */ /* 0x000fe20000004100 */
[----:B------:R-:W-:Y:S01]  /*3ff0*/  F2FP.F16.F32.PACK_AB R122, R123, R122 ;  /* 0x0000007a7b7a723e */ /* 0x000fe200000000ff */
[----:B------:R-:W-:Y:S02]  /*4000*/  HADD2.F32 R35, -RZ, R35.H1_H1 ;  /* 0x30000023ff237230 */ /* 0x000fe40000004100 */
[----:B------:R-:W-:Y:S01]  /*4010*/  FMUL.FTZ R128, R39, R26 ;  /* 0x0000001a27807220 */ /* 0x000fe20000410000 */
[----:B------:R-:W-:-:S02]  /*4020*/  HADD2.F32 R14, -RZ, R127.H0_H0 ;  /* 0x2000007fff0e7230 */ /* 0x000fc40000004100 */
[CC--:B------:R-:W-:Y:S01]  /*4030*/  FMUL.FTZ R126, R12.reuse, R15.reuse ;  /* 0x0000000f0c7e7220 */ /* 0x0c0fe20000410000 */
[----:B------:R-:W-:Y:S02]  /*4040*/  HADD2.F32 R24, -RZ, R125.H0_H0 ;  /* 0x2000007dff187230 */ /* 0x000fe40000004100 */
[----:B------:R-:W-:Y:S01]  /*4050*/  FMUL.FTZ R26, R35, R26 ;  /* 0x0000001a231a7220 */ /* 0x000fe20000410000 */
[C---:B------:R-:W-:Y:S01]  /*4060*/  FMUL.FTZ R25, R13.reuse, R15 ;  /* 0x0000000f0d197220 */ /* 0x040fe20000410000 */
[----:B------:R-:W-:Y:S01]  /*4070*/  FFMA.FTZ R126, R13, R14, R126 ;  /* 0x0000000e0d7e7223 */ /* 0x000fe2000001007e */
[----:B------:R-:W-:Y:S02]  /*4080*/  HADD2.F32 R13, -RZ, R36.H0_H0 ;  /* 0x20000024ff0d7230 */ /* 0x000fe40000004100 */
[-C--:B------:R-:W-:Y:S01]  /*4090*/  FFMA.FTZ R128, R35, R24.reuse, -R128 ;  /* 0x0000001823807223 */ /* 0x080fe20000010880 */
[----:B------:R-:W-:Y:S01]  /*40a0*/  FFMA.FTZ R127, R39, R24, R26 ;  /* 0x00000018277f7223 */ /* 0x000fe2000001001a */
[----:B------:R-:W-:Y:S01]  /*40b0*/  FFMA.FTZ R125, R12, R14, -R25 ;  /* 0x0000000e0c7d7223 */ /* 0x000fe20000010819 */
[----:B------:R-:W-:-:S02]  /*40c0*/  HADD2.F32 R24, -RZ, R133.H1_H1 ;  /* 0x30000085ff187230 */ /* 0x000fc40000004100 */
[----:B------:R-:W-:Y:S02]  /*40d0*/  HADD2.F32 R25, -RZ, R130.H0_H0 ;  /* 0x20000082ff197230 */ /* 0x000fe40000004100 */
[----:B------:R-:W-:Y:S02]  /*40e0*/  HADD2.F32 R12, -RZ, R32.H0_H0 ;  /* 0x20000020ff0c7230 */ /* 0x000fe40000004100 */
[-C--:B------:R-:W-:Y:S01]  /*40f0*/  FMUL.FTZ R27, R13, R24.reuse ;  /* 0x000000180d1b7220 */ /* 0x080fe20000410000 */
[----:B------:R-:W-:Y:S01]  /*4100*/  HADD2.F32 R36, -RZ, R36.H1_H1 ;  /* 0x30000024ff247230 */ /* 0x000fe20000004100 */
[----:B------:R-:W-:Y:S01]  /*4110*/  F2FP.F16.F32.PACK_AB R125, R128, R125 ;  /* 0x0000007d807d723e */ /* 0x000fe200000000ff */
[----:B------:R-:W-:Y:S02]  /*4120*/  HADD2.F32 R32, -RZ, R32.H1_H1 ;  /* 0x30000020ff207230 */ /* 0x000fe40000004100 */
[----:B------:R-:W-:Y:S01]  /*4130*/  FMUL.FTZ R24, R12, R24 ;  /* 0x000000180c187220 */ /* 0x000fe20000410000 */
[----:B------:R-:W-:-:S02]  /*4140*/  HADD2.F32 R14, -RZ, R133.H0_H0 ;  /* 0x20000085ff0e7230 */ /* 0x000fc40000004100 */
[-C--:B------:R-:W-:Y:S01]  /*4150*/  FMUL.FTZ R33, R36, R25.reuse ;  /* 0x0000001924217220 */ /* 0x080fe20000410000 */
[----:B------:R-:W-:Y:S02]  /*4160*/  HADD2.F32 R15, -RZ, R132.H0_H0 ;  /* 0x20000084ff0f7230 */ /* 0x000fe40000004100 */
[----:B------:R-:W-:Y:S01]  /*4170*/  FMUL.FTZ R25, R32, R25 ;  /* 0x0000001920197220 */ /* 0x000fe20000410000 */
[-C--:B------:R-:W-:Y:S01]  /*4180*/  FFMA.FTZ R27, R12, R14.reuse, -R27 ;  /* 0x0000000e0c1b7223 */ /* 0x080fe2000001081b */
[----:B------:R-:W-:Y:S01]  /*4190*/  FFMA.FTZ R24, R13, R14, R24 ;  /* 0x0000000e0d187223 */ /* 0x000fe20000010018 */
[-C--:B------:R-:W-:Y:S01]  /*41a0*/  FFMA.FTZ R32, R32, R15.reuse, -R33 ;  /* 0x0000000f20207223 */ /* 0x080fe20000010821 */
[----:B------:R-:W-:Y:S01]  /*41b0*/  FFMA.FTZ R33, R36, R15, R25 ;  /* 0x0000000f24217223 */ /* 0x000fe20000010019 */
[--C-:B------:R-:W-:Y:S02]  /*41c0*/  HADD2.F32 R14, -RZ, R121.reuse.H0_H0 ;  /* 0x20000079ff0e7230 */ /* 0x100fe40000004100 */
[----:B------:R-:W-:Y:S01]  /*41d0*/  HADD2.F32 R13, -RZ, R38.H0_H0 ;  /* 0x20000026ff0d7230 */ /* 0x000fe20000004100 */
[----:B------:R-:W-:Y:S01]  /*41e0*/  F2FP.F16.F32.PACK_AB R32, R32, R27 ;  /* 0x0000001b2020723e */ /* 0x000fe200000000ff */
[----:B------:R-:W-:Y:S01]  /*41f0*/  HADD2.F32 R121, -RZ, R121.H1_H1 ;  /* 0x30000079ff797230 */ /* 0x000fe20000004100 */
[----:B------:R-:W-:Y:S01]  /*4200*/  F2FP.F16.F32.PACK_AB R36, R33, R24 ;  /* 0x000000182124723e */ /* 0x000fe200000000ff */
[----:B------:R-:W-:-:S02]  /*4210*/  HADD2.F32 R25, -RZ, R129.H0_H0 ;  /* 0x20000081ff197230 */ /* 0x000fc40000004100 */
[----:B------:R-:W-:Y:S02]  /*4220*/  HADD2.F32 R12, -RZ, R34.H0_H0 ;  /* 0x20000022ff0c7230 */ /* 0x000fe40000004100 */
[CC--:B------:R-:W-:Y:S01]  /*4230*/  FMUL.FTZ R35, R13.reuse, R121.reuse ;  /* 0x000000790d237220 */ /* 0x0c0fe20000410000 */
[----:B------:R-:W-:Y:S02]  /*4240*/  HADD2.F32 R38, -RZ, R38.H1_H1 ;  /* 0x30000026ff267230 */ /* 0x000fe40000004100 */
[----:B------:R-:W-:Y:S02]  /*4250*/  HADD2.F32 R34, -RZ, R34.H1_H1 ;  /* 0x30000022ff227230 */ /* 0x000fe40000004100 */
[----:B------:R-:W-:Y:S01]  /*4260*/  FMUL.FTZ R26, R12, R121 ;  /* 0x000000790c1a7220 */ /* 0x000fe20000410000 */
[----:B------:R-:W-:Y:S02]  /*4270*/  HADD2.F32 R15, -RZ, R131.H0_H0 ;  /* 0x20000083ff0f7230 */ /* 0x000fe40000004100 */
[-C--:B------:R-:W-:Y:S01]  /*4280*/  FMUL.FTZ R39, R38, R25.reuse ;  /* 0x0000001926277220 */ /* 0x080fe20000410000 */
[-C--:B------:R-:W-:Y:S01]  /*4290*/  FFMA.FTZ R35, R12, R14.reuse, -R35 ;  /* 0x0000000e0c237223 */ /* 0x080fe20000010823 */
[C---:B------:R-:W-:Y:S01]  /*42a0*/  FMUL.FTZ R25, R34.reuse, R25 ;  /* 0x0000001922197220 */ /* 0x040fe20000410000 */
[----:B------:R-:W-:Y:S01]  /*42b0*/  FFMA.FTZ R26, R13, R14, R26 ;  /* 0x0000000e0d1a7223 */ /* 0x000fe2000001001a */
[-C--:B------:R-:W-:Y:S01]  /*42c0*/  FFMA.FTZ R34, R34, R15.reuse, -R39 ;  /* 0x0000000f22227223 */ /* 0x080fe20000010827 */
[----:B------:R-:W-:Y:S01]  /*42d0*/  F2FP.F16.F32.PACK_AB R39, R127, R126 ;  /* 0x0000007e7f27723e */ /* 0x000fe200000000ff */
[----:B------:R-:W-:Y:S01]  /*42e0*/  FFMA.FTZ R25, R38, R15, R25 ;  /* 0x0000000f26197223 */ /* 0x000fe20000010019 */
[----:B------:R-:W-:-:S02]  /*42f0*/  IMAD.MOV.U32 R33, RZ, RZ, R122 ;  /* 0x000000ffff217224 */ /* 0x000fc400078e007a */
[----:B------:R-:W-:Y:S01]  /*4300*/  F2FP.F16.F32.PACK_AB R34, R34, R35 ;  /* 0x000000232222723e */ /* 0x000fe200000000ff */
[----:B------:R-:W-:Y:S01]  /*4310*/  IMAD.MOV.U32 R35, RZ, RZ, R125 ;  /* 0x000000ffff237224 */ /* 0x000fe200078e007d */
[----:B------:R-:W-:-:S07]  /*4320*/  F2FP.F16.F32.PACK_AB R38, R25, R26 ;  /* 0x0000001a1926723e */ /* 0x000fce00000000ff */
.L_x_469:
[----:B------:R-:W-:Y:S05]  /*4330*/  BSYNC B2 ;  /* 0x0000000000027941 */ /* 0x000fea0003800000 */
.L_x_468:
[----:B------:R-:W-:Y:S02]  /*4340*/  ISETP.GE.AND P5, PT, R119, R105, PT ;  /* 0x000000697700720c */ /* 0x000fe40003fa6270 */
[----:B------:R-:W-:-:S11]  /*4350*/  P2R R13, PR, RZ, 0x1 ;  /* 0x00000001ff0d7803 */ /* 0x000fd60000000000 */
[--C-:B------:R-:W-:Y:S02]  /*4360*/  @!P5 SHF.R.S32.HI R12, RZ, 0x1f, R119.reuse ;  /* 0x0000001fff0cd819 */ /* 0x100fe40000011477 */
[----:B------:R-:W-:-:S04]  /*4370*/  @!P5 IADD3 R110, P0, P6, R20, R110, R119 ;  /* 0x0000006e146ed210 */ /* 0x000fc80007e1e077 */
[----:B------:R-:W-:Y:S02]  /*4380*/  @!P5 IADD3.X R120, R97, R120, R12, P0, P6 ;  /* 0x000000786178d210 */ /* 0x000fe400007ec40c */
[-C--:B------:R-:W-:Y:S02]  /*4390*/  LEA R12, P6, R117, R102.reuse, 0x1 ;  /* 0x00000066750c7211 */ /* 0x080fe400078c08ff */
[----:B------:R-:W-:Y:S02]  /*43a0*/  ISETP.NE.AND P0, PT, R13, RZ, PT ;  /* 0x000000ff0d00720c */ /* 0x000fe40003f05270 */
[----:B------:R-:W-:Y:S02]  /*43b0*/  LEA.HI.X R13, R117, R103, R118, 0x1, P6 ;  /* 0x00000067750d7211 */ /* 0x000fe400030f0c76 */
[----:B------:R-:W-:-:S03]  /*43c0*/  @!P5 LEA R14, P6, R110, R102, 0x1 ;  /* 0x000000666e0ed211 */ /* 0x000fc600078c08ff */
[----:B-1----:R1:W-:Y:S01]  /*43d0*/  STG.E.128 desc[UR40][R12.64], R32 ;  /* 0x000000200c007986 */ /* 0x0023e2000c101d28 */
[----:B------:R-:W-:-:S05]  /*43e0*/  @!P5 LEA.HI.X R15, R110, R103, R120, 0x1, P6 ;  /* 0x000000676e0fd211 */ /* 0x000fca00030f0c78 */
[----:B--2---:R1:W-:Y:S04]  /*43f0*/  @!P5 STG.E.128 desc[UR40][R14.64], R36 ;  /* 0x000000240e00d986 */ /* 0x0043e8000c101d28 */
.L_x_467:
[----:B------:R-:W-:Y:S05]  /*4400*/  BSYNC B1 ;  /* 0x0000000000017941 */ /* 0x000fea0003800000 */
.L_x_466:
[----:B------:R-:W-:Y:S01]  /*4410*/  ISETP.GE.OR P5, PT, R211, R104, P1 ;  /* 0x00000068d300720c */ /* 0x000fe20000fa6670 */
[-C--:B-12---:R-:W-:Y:S02]  /*4420*/  IMAD R12, R81, R106.reuse, RZ ;  /* 0x0000006a510c7224 */ /* 0x086fe400078e02ff */
[----:B------:R-:W-:-:S04]  /*4430*/  IMAD.WIDE.U32 R108, R211, R106, R108 ;  /* 0x0000006ad36c7225 */ /* 0x000fc800078e006c */
[----:B------:R-:W-:-:S06]  /*4440*/  IMAD R107, R211, R107, R12 ;  /* 0x0000006bd36b7224 */ /* 0x000fcc00078e020c */
[----:B------:R-:W-:Y:S05]  /*4450*/  @P5 BRA `(.L_x_456) ;  /* 0x0000000800305947 */ /* 0x000fea0003800000 */
[----:B------:R-:W-:Y:S01]  /*4460*/  IMAD.IADD R34, R109, 0x1, R107 ;  /* 0x000000016d227824 */ /* 0x000fe200078e026b */
[----:B------:R-:W-:Y:S01]  /*4470*/  IADD3 R12, P5, P6, R20, R108, R69 ;  /* 0x0000006c140c7210 */ /* 0x000fe20007ebe045 */
[----:B------:R-:W-:Y:S01]  /*4480*/  BSSY B1, `(.L_x_470) ;  /* 0x0000065000017945 */ /* 0x000fe20003800000 */
[----:B------:R-:W-:Y:S02]  /*4490*/  SEL R113, R78, R113, !P0 ;  /* 0x000000714e717207 */ /* 0x000fe40004000000 */
[----:B------:R-:W-:Y:S02]  /*44a0*/  IADD3.X R13, R97, R34, R64, P5, P6 ;  /* 0x00000022610d7210 */ /* 0x000fe40002fec440 */
[----:B------:R-:W-:-:S04]  /*44b0*/  LEA R32, P5, R12, R102, 0x1 ;  /* 0x000000660c207211 */ /* 0x000fc800078a08ff */
[----:B------:R-:W-:Y:S02]  /*44c0*/  LEA.HI.X R33, R12, R103, R13, 0x1, P5 ;  /* 0x000000670c217211 */ /* 0x000fe400028f0c0d */
[----:B------:R-:W-:-:S04]  /*44d0*/  SHF.R.S32.HI R12, RZ, 0x1f, R113 ;  /* 0x0000001fff0c7819 */ /* 0x000fc80000011471 */
[----:B------:R-:W-:-:S04]  /*44e0*/  LEA.HI R113, R12, R113, RZ, 0x4 ;  /* 0x000000710c717211 */ /* 0x000fc800078f20ff */
[----:B------:R-:W-:-:S04]  /*44f0*/  LEA.HI.SX32 R35, R113, R70, 0x1c ;  /* 0x0000004671237211 */ /* 0x000fc800078fe2ff */
[----:B------:R-:W-:-:S04]  /*4500*/  SHF.L.U32 R35, R35, 0x3, RZ ;  /* 0x0000000323237819 */ /* 0x000fc800000006ff */
[----:B------:R-:W-:-:S04]  /*4510*/  LOP3.LUT R13, R204, 0x38, R35, 0xf8, !PT ;  /* 0x00000038cc0d7812 */ /* 0x000fc800078ef823 */
[----:B------:R-:W-:-:S05]  /*4520*/  LOP3.LUT R13, R13, R234, RZ, 0x3c, !PT ;  /* 0x000000ea0d0d7212 */ /* 0x000fca00078e3cff */
[----:B------:R-:W-:Y:S02]  /*4530*/  IMAD.IADD R15, R206, 0x1, R13 ;  /* 0x00000001ce0f7824 */ /* 0x000fe400078e020d */
[C---:B------:R-:W-:Y:S02]  /*4540*/  IMAD R13, R2.reuse, 0x1800, R65 ;  /* 0x00001800020d7824 */ /* 0x040fe400078e0241 */
[----:B------:R-:W-:Y:S02]  /*4550*/  IMAD R15, R2, 0x1800, R15 ;  /* 0x00001800020f7824 */ /* 0x000fe400078e020f */
[--C-:B------:R-:W-:Y:S02]  /*4560*/  IMAD R13, R13, 0x2, R18.reuse ;  /* 0x000000020d0d7824 */ /* 0x100fe400078e0212 */
[----:B------:R-:W-:-:S04]  /*4570*/  IMAD R24, R15, 0x2, R18 ;  /* 0x000000020f187824 */ /* 0x000fc800078e0212 */
        /* <DEDUP_REMOVED lines=17> */
[-C--:B------:R-:W-:Y:S01]  /*4690*/  FMUL.FTZ R9, R5, R7.reuse ;  /* 0x0000000705097220 */ /* 0x080fe20000410000 */
[----:B------:R-:W-:Y:S02]  /*46a0*/  HADD2.F32 R13, -RZ, R13.H1_H1 ;  /* 0x3000000dff0d7230 */ /* 0x000fe40000004100 */
[C---:B------:R-:W-:Y:S01]  /*46b0*/  FMUL.FTZ R38, R4.reuse, R7 ;  /* 0x0000000704267220 */ /* 0x040fe20000410000 */
[----:B------:R-:W-:Y:S02]  /*46c0*/  HADD2.F32 R8, -RZ, R36.H0_H0 ;  /* 0x20000024ff087230 */ /* 0x000fe40000004100 */
[----:B------:R-:W-:Y:S01]  /*46d0*/  FMUL.FTZ R106, R25, R10 ;  /* 0x0000000a196a7220 */ /* 0x000fe20000410000 */
[----:B------:R-:W-:Y:S01]  /*46e0*/  FFMA.FTZ R36, R4, R6, -R9 ;  /* 0x0000000604247223 */ /* 0x000fe20000010809 */
[----:B------:R-:W-:Y:S01]  /*46f0*/  FMUL.FTZ R10, R13, R10 ;  /* 0x0000000a0d0a7220 */ /* 0x000fe20000410000 */
[----:B------:R-:W-:Y:S01]  /*4700*/  FFMA.FTZ R38, R5, R6, R38 ;  /* 0x0000000605267223 */ /* 0x000fe20000010026 */
[----:B------:R-:W-:-:S02]  /*4710*/  HADD2.F32 R7, -RZ, R115.H1_H1 ;  /* 0x30000073ff077230 */ /* 0x000fc40000004100 */
[-C--:B------:R-:W-:Y:S01]  /*4720*/  FFMA.FTZ R37, R13, R8.reuse, -R106 ;  /* 0x000000080d257223 */ /* 0x080fe2000001086a */
[----:B------:R-:W-:Y:S02]  /*4730*/  HADD2.F32 R4, -RZ, R15.H0_H0 ;  /* 0x2000000fff047230 */ /* 0x000fe40000004100 */
[----:B------:R-:W-:Y:S01]  /*4740*/  FFMA.FTZ R25, R25, R8, R10 ;  /* 0x0000000819197223 */ /* 0x000fe2000001000a */
[--C-:B------:R-:W-:Y:S02]  /*4750*/  HADD2.F32 R5, -RZ, R27.reuse.H0_H0 ;  /* 0x2000001bff057230 */ /* 0x100fe40000004100 */
[----:B------:R-:W-:Y:S02]  /*4760*/  HADD2.F32 R6, -RZ, R112.H1_H1 ;  /* 0x30000070ff067230 */ /* 0x000fe40000004100 */
[-C--:B------:R-:W-:Y:S01]  /*4770*/  FMUL.FTZ R106, R4, R7.reuse ;  /* 0x00000007046a7220 */ /* 0x080fe20000410000 */
[----:B------:R-:W-:Y:S02]  /*4780*/  HADD2.F32 R27, -RZ, R27.H1_H1 ;  /* 0x3000001bff1b7230 */ /* 0x000fe40000004100 */
[----:B------:R-:W-:Y:S01]  /*4790*/  FMUL.FTZ R9, R5, R7 ;  /* 0x0000000705097220 */ /* 0x000fe20000410000 */
[----:B------:R-:W-:-:S02]  /*47a0*/  HADD2.F32 R10, -RZ, R11.H0_H0 ;  /* 0x2000000bff0a7230 */ /* 0x000fc40000004100 */
[----:B------:R-:W-:Y:S01]  /*47b0*/  FFMA.FTZ R106, R5, R6, R106 ;  /* 0x00000006056a7223 */ /* 0x000fe2000001006a */
[----:B------:R-:W-:Y:S01]  /*47c0*/  HADD2.F32 R15, -RZ, R15.H1_H1 ;  /* 0x3000000fff0f7230 */ /* 0x000fe20000004100 */
[----:B------:R-:W-:Y:S01]  /*47d0*/  F2FP.F16.F32.PACK_AB R36, R37, R36 ;  /* 0x000000242524723e */ /* 0x000fe200000000ff */
[----:B------:R-:W-:Y:S02]  /*47e0*/  HADD2.F32 R116, -RZ, R116.H0_H0 ;  /* 0x20000074ff747230 */ /* 0x000fe40000004100 */
[-C--:B------:R-:W-:Y:S01]  /*47f0*/  FMUL.FTZ R110, R27, R10.reuse ;  /* 0x0000000a1b6e7220 */ /* 0x080fe20000410000 */
[----:B------:R-:W-:Y:S02]  /*4800*/  HADD2.F32 R5, -RZ, R24.H0_H0 ;  /* 0x20000018ff057230 */ /* 0x000fe40000004100 */
[----:B------:R-:W-:Y:S01]  /*4810*/  FMUL.FTZ R118, R15, R10 ;  /* 0x0000000a0f767220 */ /* 0x000fe20000410000 */
[----:B------:R-:W-:Y:S01]  /*4820*/  FFMA.FTZ R10, R4, R6, -R9 ;  /* 0x00000006040a7223 */ /* 0x000fe20000010809 */
[----:B------:R-:W-:Y:S01]  /*4830*/  HADD2.F32 R9, -RZ, R113.H0_H0 ;  /* 0x20000071ff097230 */ /* 0x000fe20000004100 */
[----:B------:R-:W-:Y:S01]  /*4840*/  F2FP.F16.F32.PACK_AB R25, R25, R38 ;  /* 0x000000261919723e */ /* 0x000fe200000000ff */
[----:B------:R-:W-:-:S02]  /*4850*/  HADD2.F32 R4, -RZ, R12.H0_H0 ;  /* 0x2000000cff047230 */ /* 0x000fc40000004100 */
[-C--:B------:R-:W-:Y:S01]  /*4860*/  FMUL.FTZ R11, R5, R116.reuse ;  /* 0x00000074050b7220 */ /* 0x080fe20000410000 */
[----:B------:R-:W-:Y:S02]  /*4870*/  HADD2.F32 R24, -RZ, R24.H1_H1 ;  /* 0x30000018ff187230 */ /* 0x000fe40000004100 */
[----:B------:R-:W-:Y:S02]  /*4880*/  HADD2.F32 R12, -RZ, R12.H1_H1 ;  /* 0x3000000cff0c7230 */ /* 0x000fe40000004100 */
[----:B------:R-:W-:Y:S01]  /*4890*/  FMUL.FTZ R116, R4, R116 ;  /* 0x0000007404747220 */ /* 0x000fe20000410000 */
[----:B------:R-:W-:Y:S02]  /*48a0*/  HADD2.F32 R114, -RZ, R114.H0_H0 ;  /* 0x20000072ff727230 */ /* 0x000fe40000004100 */
[-C--:B------:R-:W-:Y:S01]  /*48b0*/  FMUL.FTZ R13, R24, R9.reuse ;  /* 0x00000009180d7220 */ /* 0x080fe20000410000 */
[----:B------:R-:W-:Y:S02]  /*48c0*/  HADD2.F32 R7, -RZ, R119.H0_H0 ;  /* 0x20000077ff077230 */ /* 0x000fe40000004100 */
[----:B------:R-:W-:Y:S01]  /*48d0*/  FMUL.FTZ R9, R12, R9 ;  /* 0x000000090c097220 */ /* 0x000fe20000410000 */
[----:B------:R-:W-:-:S02]  /*48e0*/  HADD2.F32 R8, -RZ, R39.H0_H0 ;  /* 0x20000027ff087230 */ /* 0x000fc40000004100 */
[-C--:B------:R-:W-:Y:S01]  /*48f0*/  FFMA.FTZ R116, R5, R114.reuse, R116 ;  /* 0x0000007205747223 */ /* 0x080fe20000010074 */
[----:B------:R-:W-:Y:S01]  /*4900*/  FFMA.FTZ R11, R4, R114, -R11 ;  /* 0x00000072040b7223 */ /* 0x000fe2000001080b */
[-C--:B------:R-:W-:Y:S01]  /*4910*/  FFMA.FTZ R12, R12, R7.reuse, -R13 ;  /* 0x000000070c0c7223 */ /* 0x080fe2000001080d */
[----:B------:R-:W-:Y:S01]  /*4920*/  FFMA.FTZ R13, R24, R7, R9 ;  /* 0x00000007180d7223 */ /* 0x000fe20000010009 */
[----:B------:R-:W-:Y:S02]  /*4930*/  HADD2.F32 R5, -RZ, R26.H0_H0 ;  /* 0x2000001aff057230 */ /* 0x000fe40000004100 */
[-C--:B------:R-:W-:Y:S01]  /*4940*/  FFMA.FTZ R39, R15, R8.reuse, -R110 ;  /* 0x000000080f277223 */ /* 0x080fe2000001086e */
[----:B------:R-:W-:Y:S02]  /*4950*/  HADD2.F32 R115, -RZ, R115.H0_H0 ;  /* 0x20000073ff737230 */ /* 0x000fe40000004100 */
[----:B------:R-:W-:Y:S01]  /*4960*/  FFMA.FTZ R107, R27, R8, R118 ;  /* 0x000000081b6b7223 */ /* 0x000fe20000010076 */
[----:B------:R-:W-:Y:S01]  /*4970*/  HADD2.F32 R9, -RZ, R111.H0_H0 ;  /* 0x2000006fff097230 */ /* 0x000fe20000004100 */
[----:B------:R-:W-:Y:S01]  /*4980*/  F2FP.F16.F32.PACK_AB R24, R13, R116 ;  /* 0x000000740d18723e */ /* 0x000fe200000000ff */
[----:B------:R-:W-:-:S02]  /*4990*/  HADD2.F32 R4, -RZ, R14.H0_H0 ;  /* 0x2000000eff047230 */ /* 0x000fc40000004100 */
[-C--:B------:R-:W-:Y:S01]  /*49a0*/  FMUL.FTZ R15, R5, R115.reuse ;  /* 0x00000073050f7220 */ /* 0x080fe20000410000 */
[----:B------:R-:W-:Y:S01]  /*49b0*/  HADD2.F32 R26, -RZ, R26.H1_H1 ;  /* 0x3000001aff1a7230 */ /* 0x000fe20000004100 */
[----:B------:R-:W-:Y:S01]  /*49c0*/  F2FP.F16.F32.PACK_AB R10, R39, R10 ;  /* 0x0000000a270a723e */ /* 0x000fe200000000ff */
[----:B------:R-:W-:Y:S02]  /*49d0*/  HADD2.F32 R14, -RZ, R14.H1_H1 ;  /* 0x3000000eff0e7230 */ /* 0x000fe40000004100 */
[----:B------:R-:W-:Y:S01]  /*49e0*/  FMUL.FTZ R6, R4, R115 ;  /* 0x0000007304067220 */ /* 0x000fe20000410000 */
[----:B------:R-:W-:Y:S02]  /*49f0*/  HADD2.F32 R112, -RZ, R112.H0_H0 ;  /* 0x20000070ff707230 */ /* 0x000fe40000004100 */
[-C--:B------:R-:W-:Y:S01]  /*4a00*/  FMUL.FTZ R27, R26, R9.reuse ;  /* 0x000000091a1b7220 */ /* 0x080fe20000410000 */
[----:B------:R-:W-:Y:S02]  /*4a10*/  HADD2.F32 R7, -RZ, R117.H0_H0 ;  /* 0x20000075ff077230 */ /* 0x000fe40000004100 */
[----:B------:R-:W-:Y:S01]  /*4a20*/  FMUL.FTZ R9, R14, R9 ;  /* 0x000000090e097220 */ /* 0x000fe20000410000 */
[----:B------:R-:W-:Y:S01]  /*4a30*/  F2FP.F16.F32.PACK_AB R12, R12, R11 ;  /* 0x0000000b0c0c723e */ /* 0x000fe200000000ff */
[-C--:B------:R-:W-:Y:S01]  /*4a40*/  FFMA.FTZ R15, R4, R112.reuse, -R15 ;  /* 0x00000070040f7223 */ /* 0x080fe2000001080f */
[----:B------:R-:W-:Y:S01]  /*4a50*/  FFMA.FTZ R6, R5, R112, R6 ;  /* 0x0000007005067223 */ /* 0x000fe20000010006 */
[-C--:B------:R-:W-:Y:S01]  /*4a60*/  FFMA.FTZ R14, R14, R7.reuse, -R27 ;  /* 0x000000070e0e7223 */ /* 0x080fe2000001081b */
[----:B------:R-:W-:Y:S01]  /*4a70*/  FFMA.FTZ R9, R26, R7, R9 ;  /* 0x000000071a097223 */ /* 0x000fe20000010009 */
[----:B------:R-:W-:Y:S01]  /*4a80*/  F2FP.F16.F32.PACK_AB R27, R107, R106 ;  /* 0x0000006a6b1b723e */ /* 0x000fe200000000ff */
[----:B------:R-:W-:-:S02]  /*4a90*/  IMAD.MOV.U32 R13, RZ, RZ, R36 ;  /* 0x000000ffff0d7224 */ /* 0x000fc400078e0024 */
[----:B------:R-:W-:Y:S01]  /*4aa0*/  F2FP.F16.F32.PACK_AB R14, R14, R15 ;  /* 0x0000000f0e0e723e */ /* 0x000fe200000000ff */
[----:B------:R-:W-:Y:S01]  /*4ab0*/  IMAD.MOV.U32 R15, RZ, RZ, R10 ;  /* 0x000000ffff0f7224 */ /* 0x000fe200078e000a */
[----:B------:R-:W-:-:S07]  /*4ac0*/  F2FP.F16.F32.PACK_AB R26, R9, R6 ;  /* 0x00000006091a723e */ /* 0x000fce00000000ff */
.L_x_471:
[----:B------:R-:W-:Y:S05]  /*4ad0*/  BSYNC B1 ;  /* 0x0000000000017941 */ /* 0x000fea0003800000 */
.L_x_470:
[----:B-1----:R4:W-:Y:S01]  /*4ae0*/  STG.E.128 desc[UR40][R32.64], R12 ;  /* 0x0000000c20007986 */ /* 0x0029e2000c101d28 */
[----:B------:R-:W-:-:S13]  /*4af0*/  ISETP.GE.AND P4, PT, R35, R105, PT ;  /* 0x000000692300720c */ /* 0x000fda0003f86270 */
[----:B------:R-:W-:Y:S05]  /*4b00*/  @P4 BRA `(.L_x_456) ;  /* 0x0000000000844947 */ /* 0x000fea0003800000 */
[--C-:B------:R-:W-:Y:S02]  /*4b10*/  SHF.R.S32.HI R4, RZ, 0x1f, R35.reuse ;  /* 0x0000001fff047819 */ /* 0x100fe40000011423 */
[----:B------:R-:W-:-:S04]  /*4b20*/  IADD3 R35, P4, P5, R20, R108, R35 ;  /* 0x0000006c14237210 */ /* 0x000fc80007d9e023 */
[----:B------:R-:W-:Y:S02]  /*4b30*/  IADD3.X R34, R97, R34, R4, P4, P5 ;  /* 0x0000002261227210 */ /* 0x000fe400027ea404 */
[----:B------:R-:W-:-:S04]  /*4b40*/  LEA R102, P4, R35, R102, 0x1 ;  /* 0x0000006623667211 */ /* 0x000fc800078808ff */
[----:B------:R-:W-:-:S05]  /*4b50*/  LEA.HI.X R103, R35, R103, R34, 0x1, P4 ;  /* 0x0000006723677211 */ /* 0x000fca00020f0c22 */
[----:B--2---:R1:W-:Y:S01]  /*4b60*/  STG.E.128 desc[UR40][R102.64], R24 ;  /* 0x0000001866007986 */ /* 0x0043e2000c101d28 */
[----:B------:R-:W-:Y:S05]  /*4b70*/  BRA `(.L_x_456) ;  /* 0x0000000000687947 */ /* 0x000fea0003800000 */
.L_x_439:
[----:B------:R-:W-:-:S06]  /*4b80*/  UISETP.NE.AND UP0, UPT, UR44, 0x3, UPT ;  /* 0x000000032c00788c */ /* 0x000fcc000bf05270 */
[----:B------:R-:W-:-:S13]  /*4b90*/  PLOP3.LUT P3, PT, PT, PT, UP0, 0x80, 0x0 ;  /* 0x000000000000781c */ /* 0x000fda0003f6f008 */
[----:B------:R-:W-:Y:S05]  /*4ba0*/  @!P3 BRA `(.L_x_472) ;  /* 0x000000000004b947 */ /* 0x000fea0003800000 */
[----:B------:R-:W-:Y:S01]  /*4bb0*/  BPT.TRAP 0x1 ;  /* 0x000000040000795c */ /* 0x000fe20000300000 */
.L_x_472:
[----:B------:R-:W-:Y:S01]  /*4bc0*/  LEA R90, R2, R18, 0x3 ;  /* 0x00000012025a7211 */ /* 0x000fe200078e18ff */
[----:B------:R-:W-:Y:S01]  /*4bd0*/  IMAD R104, R59, -0x60, R62 ;  /* 0xffffffa03b687824 */ /* 0x000fe200078e023e */
[----:B------:R-:W-:Y:S01]  /*4be0*/  SHF.L.U32 R101, R23, 0x1f, RZ ;  /* 0x0000001f17657819 */ /* 0x000fe200000006ff */
[----:B------:R-:W-:Y:S03]  /*4bf0*/  BSSY B1, `(.L_x_473) ;  /* 0x0000004000017945 */ /* 0x000fe60003800000 */
[----:B------:R-:W0:Y:S01]  /*4c00*/  SYNCS.PHASECHK.TRANS64.TRYWAIT P4, [R90+URZ+0x22890], R101 ;  /* 0x022890655a0075a7 */ /* 0x000e22000808017f */
[----:B------:R-:W-:Y:S01]  /*4c10*/  VIMNMX R104, R104, 0x60, PT ;  /* 0x0000006068687848 */ /* 0x000fe20003fe0100 */
[----:B0-----:R-:W-:Y:S06]  /*4c20*/  @!P4 BRA `(.L_x_474) ;  /* 0x000000f400d8c947 */ /* 0x001fec0003800000 */
.L_x_665:
[----:B------:R-:W-:Y:S05]  /*4c30*/  BSYNC B1 ;  /* 0x0000000000017941 */ /* 0x000fea0003800000 */
.L_x_473:
[-C--:B------:R-:W-:Y:S01]  /*4c40*/  ISETP.GE.AND P5, PT, R19, R104.reuse, PT ;  /* 0x000000681300720c */ /* 0x080fe20003fa6270 */
[----:B------:R-:W-:Y:S01]  /*4c50*/  BSSY B1, `(.L_x_475) ;  /* 0x0000007000017945 */ /* 0x000fe20003800000 */
[----:B------:R-:W-:-:S11]  /*4c60*/  ISETP.GE.AND P4, PT, R211, R104, PT ;  /* 0x00000068d300720c */ /* 0x000fd60003f86270 */
[----:B------:R-:W-:Y:S05]  /*4c70*/  @P5 BRA `(.L_x_476) ;  /* 0x0000000000105947 */ /* 0x000fea0003800000 */
[----:B------:R-:W1:Y:S04]  /*4c80*/  @!P1 LDS.128 R4, [R107] ;  /* 0x000000006b049984 */ /* 0x000e680000000c00 */
[----:B------:R-:W2:Y:S04]  /*4c90*/  @!P2 LDS.128 R8, [R106] ;  /* 0x000000006a08a984 */ /* 0x000ea80000000c00 */
[----:B-1----:R1:W-:Y:S04]  /*4ca0*/  @!P1 STG.E.128 desc[UR40][R14.64], R4 ;  /* 0x000000040e009986 */ /* 0x0023e8000c101d28 */
[----:B--2---:R1:W-:Y:S02]  /*4cb0*/  @!P2 STG.E.128 desc[UR40][R14.64+0x40], R8 ;  /* 0x000040080e00a986 */ /* 0x0043e4000c101d28 */
.L_x_476:
[----:B------:R-:W-:Y:S05]  /*4cc0*/  BSYNC B1 ;  /* 0x0000000000017941 */ /* 0x000fea0003800000 */
.L_x_475:
[----:B------:R-:W-:Y:S05]  /*4cd0*/  @P4 BRA `(.L_x_456) ;  /* 0x0000000000104947 */ /* 0x000fea0003800000 */
[----:B-1----:R-:W1:Y:S04]  /*4ce0*/  @!P1 LDS.128 R4, [R107+0x2000] ;  /* 0x002000006b049984 */ /* 0x002e680000000c00 */
[----:B------:R-:W2:Y:S04]  /*4cf0*/  @!P2 LDS.128 R8, [R106+0x2000] ;  /* 0x002000006a08a984 */ /* 0x000ea80000000c00 */
[----:B-1----:R3:W-:Y:S04]  /*4d00*/  @!P1 STG.E.128 desc[UR40][R12.64], R4 ;  /* 0x000000040c009986 */ /* 0x0027e8000c101d28 */
[----:B--2---:R3:W-:Y:S02]  /*4d10*/  @!P2 STG.E.128 desc[UR40][R12.64+0x40], R8 ;  /* 0x000040080c00a986 */ /* 0x0047e4000c101d28 */
.L_x_456:
[----:B------:R-:W-:Y:S05]  /*4d20*/  BSYNC B0 ;  /* 0x0000000000007941 */ /* 0x000fea0003800000 */
.L_x_438:
[----:B-123--:R-:W1:Y:S01]  /*4d30*/  S2R R4, SR_TID.X ;  /* 0x0000000000047919 */ /* 0x00ee620000002100 */
[----:B------:R-:W-:Y:S01]  /*4d40*/  @!PT LDS RZ, [RZ] ;  /* 0x00000000fffff984 */ /* 0x000fe20000000800 */
[----:B------:R-:W-:Y:S01]  /*4d50*/  @!PT LDS RZ, [RZ] ;  /* 0x00000000fffff984 */ /* 0x000fe20000000800 */
[----:B------:R-:W-:Y:S01]  /*4d60*/  @!PT LDS RZ, [RZ] ;  /* 0x00000000fffff984 */ /* 0x000fe20000000800 */
[----:B------:R-:W-:Y:S01]  /*4d70*/  @!PT LDS RZ, [RZ] ;  /* 0x00000000fffff984 */ /* 0x000fe20000000800 */
[----:B------:R2:W-:Y:S06]  /*4d80*/  MEMBAR.ALL.CTA ;  /* 0x0000000000007992 */ /* 0x0005ec0000008000 */
[----:B--2---:R-:W2:Y:S01]  /*4d90*/  FENCE.VIEW.ASYNC.S ;  /* 0x00000000000073c6 */ /* 0x004ea20000000000 */
[----:B------:R-:W-:Y:S05]  /*4da0*/  WARPSYNC.ALL ;  /* 0x0000000000007948 */ /* 0x000fea0003800000 */
[----:B------:R-:W-:Y:S01]  /*4db0*/  BSSY B0, `(.L_x_477) ;  /* 0x0000009000007945 */ /* 0x000fe20003800000 */
[----:B-1----:R-:W-:Y:S01]  /*4dc0*/  LOP3.LUT R4, R4, 0x7f, RZ, 0xc0, !PT ;  /* 0x0000007f04047812 */ /* 0x002fe200078ec0ff */
[----:B--2---:R1:W-:Y:S03]  /*4dd0*/  BAR.SYNC.DEFER_BLOCKING R79, 0x80 ;  /* 0x0002004f0000751d */ /* 0x0043e60000010000 */
[----:B------:R-:W-:-:S13]  /*4de0*/  ISETP.NE.AND P4, PT, R4, RZ, PT ;  /* 0x000000ff0400720c */ /* 0x000fda0003f85270 */
[----:B------:R-:W-:-:S05]  /*4df0*/  @!P4 VIADD R4, R90, 0x228a0 ;  /* 0x000228a05a04c836 */ /* 0x000fca0000000000 */
[----:B------:R-:W-:-:S04]  /*4e00*/  @!P4 PRMT R4, RZ, 0x654, R4 ;  /* 0x00000654ff04c816 */ /* 0x000fc80000000004 */
[----:B------:R1:W-:Y:S01]  /*4e10*/  @!P4 SYNCS.ARRIVE.TRANS64.RED.A1T0 RZ, [R4+URZ], RZ ;  /* 0x000000ff04ffc9a7 */ /* 0x0003e2000810043f */
[----:B------:R-:W-:Y:S05]  /*4e20*/  @!P3 BRA `(.L_x_478) ;  /* 0x000000000004b947 */ /* 0x000fea0003800000 */
[----:B------:R-:W-:Y:S01]  /*4e30*/  BPT.TRAP 0x1 ;  /* 0x000000040000795c */ /* 0x000fe20000300000 */
.L_x_478:
[----:B------:R-:W-:Y:S05]  /*4e40*/  BSYNC B0 ;  /* 0x0000000000007941 */ /* 0x000fea0003800000 */
.L_x_477:
[----:B------:R-:W2:Y:S01]  /*4e50*/  SYNCS.PHASECHK.TRANS64.TRYWAIT P3, [R90+URZ+0x228b0], R101 ;  /* 0x0228b0655a0075a7 */ /* 0x000ea2000806017f */
[----:B------:R-:W-:Y:S01]  /*4e60*/  ULDC UR45, c[0x0][0x310] ;  /* 0x0000c400002d7ab9 */ /* 0x000fe20000000800 */
[----:B------:R-:W-:Y:S01]  /*4e70*/  ULDC.64 UR42, c[0x0][0x318] ;  /* 0x0000c600002a7ab9 */ /* 0x000fe20000000a00 */
[----:B------:R-:W-:Y:S01]  /*4e80*/  ULDC.64 UR38, c[0x0][0x308] ;  /* 0x0000c20000267ab9 */ /* 0x000fe20000000a00 */
[----:B------:R-:W-:Y:S01]  /*4e90*/  BSSY B0, `(.L_x_479) ;  /* 0x0000003000007945 */ /* 0x000fe20003800000 */
[----:B-1----:R-:W-:-:S03]  /*4ea0*/  IMAD R4, R2, 0x6000, R77 ;  /* 0x0000600002047824 */ /* 0x002fc600078e024d */
[----:B--2---:R-:W-:Y:S05]  /*4eb0*/  @!P3 BRA `(.L_x_480) ;  /* 0x000000f40048b947 */ /* 0x004fea0003800000 */
.L_x_666:
[----:B------:R-:W-:Y:S05]  /*4ec0*/  BSYNC B0 ;  /* 0x0000000000007941 */ /* 0x000fea0003800000 */
.L_x_479:
[----:B------:R-:W-:Y:S01]  /*4ed0*/  ISETP.GE.AND P3, PT, R19, R104, PT ;  /* 0x000000681300720c */ /* 0x000fe20003f66270 */
[----:B------:R-:W-:Y:S01]  /*4ee0*/  IMAD.IADD R6, R80, 0x1, R4 ;  /* 0x0000000150067824 */ /* 0x000fe200078e0204 */
[----:B------:R-:W-:Y:S01]  /*4ef0*/  BSSY B0, `(.L_x_481) ;  /* 0x0000025000007945 */ /* 0x000fe20003800000 */
[----:B------:R-:W-:Y:S02]  /*4f00*/  IMAD R36, R4, 0x2, R61 ;  /* 0x0000000204247824 */ /* 0x000fe400078e023d */
[----:B----4-:R-:W-:-:S04]  /*4f10*/  IMAD.WIDE R32, R59, 0x60, R56 ;  /* 0x000000603b207825 */ /* 0x010fc800078e0238 */
[----:B------:R-:W-:-:S04]  /*4f20*/  IMAD R37, R6, 0x2, R61 ;  /* 0x0000000206257824 */ /* 0x000fc800078e023d */
[----:B------:R-:W-:Y:S05]  /*4f30*/  @P3 BRA `(.L_x_482) ;  /* 0x0000000000803947 */ /* 0x000fea0003800000 */
[----:B------:R-:W-:Y:S01]  /*4f40*/  MOV R5, R63 ;  /* 0x0000003f00057202 */ /* 0x000fe20000000f00 */
[----:B------:R-:W-:Y:S02]  /*4f50*/  IMAD R7, R33, UR42, RZ ;  /* 0x0000002a21077c24 */ /* 0x000fe4000f8e02ff */
[----:B------:R-:W-:Y:S02]  /*4f60*/  IMAD.MOV.U32 R4, RZ, RZ, R40 ;  /* 0x000000ffff047224 */ /* 0x000fe400078e0028 */
[C---:B------:R-:W-:Y:S02]  /*4f70*/  IMAD R7, R32.reuse, UR43, R7 ;  /* 0x0000002b20077c24 */ /* 0x040fe4000f8e0207 */
[----:B------:R-:W-:-:S04]  /*4f80*/  IMAD.WIDE.U32 R4, R32, UR42, R4 ;  /* 0x0000002a20047c25 */ /* 0x000fc8000f8e0004 */
[----:B------:R-:W-:Y:S01]  /*4f90*/  IMAD.IADD R5, R5, 0x1, R7 ;  /* 0x0000000105057824 */ /* 0x000fe200078e0207 */
[----:B------:R-:W-:-:S04]  /*4fa0*/  LEA R34, P3, R4, UR38, 0x1 ;  /* 0x0000002604227c11 */ /* 0x000fc8000f8608ff */
[----:B------:R-:W-:Y:S02]  /*4fb0*/  LEA.HI.X R35, R4, UR39, R5, 0x1, P3 ;  /* 0x0000002704237c11 */ /* 0x000fe400098f0c05 */
[----:B------:R-:W-:-:S13]  /*4fc0*/  ISETP.GE.AND P3, PT, R16, UR45, PT ;  /* 0x0000002d10007c0c */ /* 0x000fda000bf66270 */
[----:B------:R-:W2:Y:S04]  /*4fd0*/  @!P3 LDS.128 R4, [R36] ;  /* 0x000000002404b984 */ /* 0x000ea80000000c00 */
[----:B--2---:R-:W-:Y:S01]  /*4fe0*/  @!P3 STG.E.128 desc[UR40][R34.64], R4 ;  /* 0x000000042200b986 */ /* 0x004fe2000c101d28 */
[----:B------:R-:W-:-:S13]  /*4ff0*/  ISETP.GE.AND P3, PT, R99, UR45, PT ;  /* 0x0000002d63007c0c */ /* 0x000fda000bf66270 */
[----:B------:R-:W2:Y:S04]  /*5000*/  @!P3 LDS.128 R8, [R37] ;  /* 0x000000002508b984 */ /* 0x000ea80000000c00 */
[----:B--2---:R-:W-:Y:S01]  /*5010*/  @!P3 STG.E.128 desc[UR40][R34.64+0x40], R8 ;  /* 0x000040082200b986 */ /* 0x004fe2000c101d28 */
[----:B------:R-:W-:-:S13]  /*5020*/  ISETP.GE.AND P3, PT, R98, UR45, PT ;  /* 0x0000002d62007c0c */ /* 0x000fda000bf66270 */
[----:B------:R-:W2:Y:S04]  /*5030*/  @!P3 LDS.128 R12, [R36+0x3000] ;  /* 0x00300000240cb984 */ /* 0x000ea80000000c00 */
        /* <DEDUP_REMOVED lines=10> */
[----:B------:R-:W-:-:S13]  /*50e0*/  ISETP.NE.AND P3, PT, R0, RZ, PT ;  /* 0x000000ff0000720c */ /* 0x000fda0003f65270 */
[----:B------:R-:W2:Y:S04]  /*50f0*/  @P3 LDS.128 R12, [R36+0x9000] ;  /* 0x00900000240c3984 */ /* 0x000ea80000000c00 */
[----:B--2---:R-:W-:Y:S01]  /*5100*/  @P3 STG.E.128 desc[UR40][R34.64+0x180], R12 ;  /* 0x0001800c22003986 */ /* 0x004fe2000c101d28 */
[----:B------:R-:W-:-:S13]  /*5110*/  ISETP.NE.AND P3, PT, R3, RZ, PT ;  /* 0x000000ff0300720c */ /* 0x000fda0003f65270 */
[----:B------:R-:W2:Y:S04]  /*5120*/  @P3 LDS.128 R24, [R37+0x9000] ;  /* 0x0090000025183984 */ /* 0x000ea80000000c00 */
[----:B--2---:R2:W-:Y:S02]  /*5130*/  @P3 STG.E.128 desc[UR40][R34.64+0x1c0], R24 ;  /* 0x0001c01822003986 */ /* 0x0045e4000c101d28 */
.L_x_482:
[----:B------:R-:W-:Y:S05]  /*5140*/  BSYNC B0 ;  /* 0x0000000000007941 */ /* 0x000fea0003800000 */
.L_x_481:
[----:B------:R-:W-:Y:S01]  /*5150*/  ISETP.GE.AND P3, PT, R211, R104, PT ;  /* 0x00000068d300720c */ /* 0x000fe20003f66270 */
[----:B------:R-:W-:-:S12]  /*5160*/  BSSY B0, `(.L_x_483) ;  /* 0x0000024000007945 */ /* 0x000fd80003800000 */
[----:B------:R-:W-:Y:S05]  /*5170*/  @P3 BRA `(.L_x_484) ;  /* 0x0000000000883947 */ /* 0x000fea0003800000 */
[----:B------:R-:W-:Y:S01]  /*5180*/  IADD3 R7, P3, R32, 0x40, RZ ;  /* 0x0000004020077810 */ /* 0x000fe20007f7e0ff */
[----:B------:R-:W-:Y:S02]  /*5190*/  IMAD.MOV.U32 R4, RZ, RZ, R40 ;  /* 0x000000ffff047224 */ /* 0x000fe400078e0028 */
[----:B------:R-:W-:Y:S02]  /*51a0*/  IMAD.MOV.U32 R5, RZ, RZ, R63 ;  /* 0x000000ffff057224 */ /* 0x000fe400078e003f */
[----:B------:R-:W-:Y:S02]  /*51b0*/  IMAD.X R32, RZ, RZ, R33, P3 ;  /* 0x000000ffff207224 */ /* 0x000fe400018e0621 */
[----:B------:R-:W-:-:S04]  /*51c0*/  IMAD.WIDE.U32 R4, R7, UR42, R4 ;  /* 0x0000002a07047c25 */ /* 0x000fc8000f8e0004 */
[----:B------:R-:W-:-:S04]  /*51d0*/  IMAD R32, R32, UR42, RZ ;  /* 0x0000002a20207c24 */ /* 0x000fc8000f8e02ff */
[----:B------:R-:W-:Y:S01]  /*51e0*/  IMAD R7, R7, UR43, R32 ;  /* 0x0000002b07077c24 */ /* 0x000fe2000f8e0220 */
[----:B------:R-:W-:-:S03]  /*51f0*/  LEA R32, P3, R4, UR38, 0x1 ;  /* 0x0000002604207c11 */ /* 0x000fc6000f8608ff */
[----:B------:R-:W-:-:S05]  /*5200*/  IMAD.IADD R5, R5, 0x1, R7 ;  /* 0x0000000105057824 */ /* 0x000fca00078e0207 */
[----:B------:R-:W-:Y:S02]  /*5210*/  LEA.HI.X R33, R4, UR39, R5, 0x1, P3 ;  /* 0x0000002704217c11 */ /* 0x000fe400098f0c05 */
[----:B------:R-:W-:-:S13]  /*5220*/  ISETP.GE.AND P3, PT, R16, UR45, PT ;  /* 0x0000002d10007c0c */ /* 0x000fda000bf66270 */
[----:B------:R-:W3:Y:S04]  /*5230*/  @!P3 LDS.128 R4, [R36+0x2000] ;  /* 0x002000002404b984 */ /* 0x000ee80000000c00 */
[----:B---3--:R-:W-:Y:S01]  /*5240*/  @!P3 STG.E.128 desc[UR40][R32.64], R4 ;  /* 0x000000042000b986 */ /* 0x008fe2000c101d28 */
[----:B------:R-:W-:-:S13]  /*5250*/  ISETP.GE.AND P3, PT, R98, UR45, PT ;  /* 0x0000002d62007c0c */ /* 0x000fda000bf66270 */
[----:B------:R-:W3:Y:S04]  /*5260*/  @!P3 LDS.128 R8, [R36+0x5000] ;  /* 0x005000002408b984 */ /* 0x000ee80000000c00 */
[----:B---3--:R-:W-:Y:S01]  /*5270*/  @!P3 STG.E.128 desc[UR40][R32.64+0x80], R8 ;  /* 0x000080082000b986 */ /* 0x008fe2000c101d28 */
[----:B------:R-:W-:-:S13]  /*5280*/  ISETP.GE.AND P3, PT, R94, UR45, PT ;  /* 0x0000002d5e007c0c */ /* 0x000fda000bf66270 */
[----:B------:R-:W3:Y:S04]  /*5290*/  @!P3 LDS.128 R12, [R36+0x8000] ;  /* 0x00800000240cb984 */ /* 0x000ee80000000c00 */
[----:B---3--:R-:W-:Y:S01]  /*52a0*/  @!P3 STG.E.128 desc[UR40][R32.64+0x100], R12 ;  /* 0x0001000c2000b986 */ /* 0x008fe2000c101d28 */
[----:B------:R-:W-:-:S13]  /*52b0*/  ISETP.NE.AND P3, PT, R0, RZ, PT ;  /* 0x000000ff0000720c */ /* 0x000fda0003f65270 */
[----:B--2---:R-:W2:Y:S04]  /*52c0*/  @P3 LDS.128 R24, [R36+0xb000] ;  /* 0x00b0000024183984 */ /* 0x004ea80000000c00 */
[----:B--2---:R-:W-:Y:S01]  /*52d0*/  @P3 STG.E.128 desc[UR40][R32.64+0x180], R24 ;  /* 0x0001801820003986 */ /* 0x004fe2000c101d28 */
        /* <DEDUP_REMOVED lines=11> */
[----:B--2---:R3:W-:Y:S02]  /*5390*/  @P3 STG.E.128 desc[UR40][R32.64+0x1c0], R24 ;  /* 0x0001c01820003986 */ /* 0x0047e4000c101d28 */
.L_x_484:
[----:B------:R-:W-:Y:S05]  /*53a0*/  BSYNC B0 ;  /* 0x0000000000007941 */ /* 0x000fea0003800000 */
.L_x_483:
[----:B------:R-:W-:Y:S01]  /*53b0*/  @!PT LDS RZ, [RZ] ;  /* 0x00000000fffff984 */ /* 0x000fe20000000800 */
[----:B------:R-:W-:Y:S01]  /*53c0*/  @!PT LDS RZ, [RZ] ;  /* 0x00000000fffff984 */ /* 0x000fe20000000800 */
[----:B------:R-:W-:Y:S01]  /*53d0*/  @!PT LDS RZ, [RZ] ;  /* 0x00000000fffff984 */ /* 0x000fe20000000800 */
[----:B------:R-:W-:Y:S01]  /*53e0*/  @!PT LDS RZ, [RZ] ;  /* 0x00000000fffff984 */ /* 0x000fe20000000800 */
[----:B------:R4:W-:Y:S06]  /*53f0*/  MEMBAR.ALL.CTA ;  /* 0x0000000000007992 */ /* 0x0009ec0000008000 */
[----:B----4-:R-:W4:Y:S02]  /*5400*/  FENCE.VIEW.ASYNC.S ;  /* 0x00000000000073c6 */ /* 0x010f240000000000 */
[----:B----4-:R4:W-:Y:S01]  /*5410*/  BAR.SYNC.DEFER_BLOCKING R79, 0x80 ;  /* 0x0002004f0000751d */ /* 0x0109e20000010000 */
[----:B------:R-:W-:Y:S01]  /*5420*/  ISETP.NE.AND P5, PT, R100, RZ, PT ;  /* 0x000000ff6400720c */ /* 0x000fe20003fa5270 */
[----:B------:R-:W-:Y:S01]  /*5430*/  VIADD R2, R2, 0x1 ;  /* 0x0000000102027836 */ /* 0x000fe20000000000 */
[----:B01----:R-:W-:-:S04]  /*5440*/  @!P4 IADD3 R90, R90, 0x228c0, RZ ;  /* 0x000228c05a5ac810 */ /* 0x003fc80007ffe0ff */
[C---:B------:R-:W-:Y:S02]  /*5450*/  ISETP.NE.AND P3, PT, R2.reuse, 0x2, PT ;  /* 0x000000020200780c */ /* 0x040fe40003f65270 */
[----:B------:R-:W-:Y:S02]  /*5460*/  @!P4 PRMT R90, RZ, 0x654, R90 ;  /* 0x00000654ff5ac816 */ /* 0x000fe4000000005a */
[----:B------:R-:W-:Y:S02]  /*5470*/  SEL R4, RZ, 0x1, P3 ;  /* 0x00000001ff047807 */ /* 0x000fe40001800000 */
[----:B------:R-:W-:Y:S02]  /*5480*/  SEL R2, R2, RZ, P3 ;  /* 0x000000ff02027207 */ /* 0x000fe40001800000 */
[----:B------:R-:W-:Y:S01]  /*5490*/  LOP3.LUT R23, R23, R4, RZ, 0x3c, !PT ;  /* 0x0000000417177212 */ /* 0x000fe200078e3cff */
[----:B------:R4:W-:Y:S01]  /*54a0*/  @!P4 SYNCS.ARRIVE.TRANS64.RED.A1T0 RZ, [R90+URZ], RZ ;  /* 0x000000ff5affc9a7 */ /* 0x0009e2000810043f */
[----:B------:R-:W-:Y:S05]  /*54b0*/  @P5 BRA `(.L_x_485) ;  /* 0xffffffcc00745947 */ /* 0x000fea000383ffff */
[----:B------:R-:W0:Y:S01]  /*54c0*/  S2R R5, SR_TID.X ;  /* 0x0000000000057919 */ /* 0x000e220000002100 */
[----:B------:R-:W-:Y:S02]  /*54d0*/  PLOP3.LUT P0, PT, PT, PT, PT, 0x8, 0x0 ;  /* 0x000000000000781c */ /* 0x000fe40003f0e170 */
[----:B0-----:R-:W-:-:S04]  /*54e0*/  SHF.R.U32.HI R5, RZ, 0x7, R5 ;  /* 0x00000007ff057819 */ /* 0x001fc80000011605 */
[----:B------:R-:W-:-:S13]  /*54f0*/  ISETP.NE.AND P5, PT, R5, 0x1, PT ;  /* 0x000000010500780c */ /* 0x000fda0003fa5270 */
[----:B------:R-:W-:Y:S06]  /*5500*/  @!P5 BAR.ARV 0x9, 0x100 ;  /* 0x024400000000db1d */ /* 0x000fec0000002000 */
.L_x_433:
[----:B------:R-:W-:Y:S02]  /*5510*/  ISETP.GE.AND P2, PT, R176, 0x1, PT ;  /* 0x00000001b000780c */ /* 0x000fe40003f46270 */
[----:B------:R-:W-:Y:S02]  /*5520*/  CS2R R4, SRZ ;  /* 0x0000000000047805 */ /* 0x000fe4000001ff00 */
[----:B------:R-:W-:Y:S02]  /*5530*/  PLOP3.LUT P1, PT, PT, PT, PT, 0x80, 0x0 ;  /* 0x000000000000781c */ /* 0x000fe40003f2f070 */
[----:B------:R-:W-:Y:S01]  /*5540*/  CS2R R6, SRZ ;  /* 0x0000000000067805 */ /* 0x000fe2000001ff00 */
[----:B------:R-:W-:Y:S01]  /*5550*/  IMAD.MOV.U32 R0, RZ, RZ, RZ ;  /* 0x000000ffff007224 */ /* 0x000fe200078e00ff */
[----:B------:R-:W-:Y:S01]  /*5560*/  CS2R R148, SRZ ;  /* 0x0000000000947805 */ /* 0x000fe2000001ff00 */
[----:B------:R-:W-:Y:S01]  /*5570*/  IMAD.MOV.U32 R150, RZ, RZ, RZ ;  /* 0x000000ffff967224 */ /* 0x000fe200078e00ff */
        /* <DEDUP_REMOVED lines=38> */
[----:B----4-:R-:W-:Y:S02]  /*57e0*/  CS2R R78, SRZ ;  /* 0x00000000004e7805 */ /* 0x010fe4000001ff00 */
[----:B------:R-:W-:Y:S02]  /*57f0*/  CS2R R76, SRZ ;  /* 0x00000000004c7805 */ /* 0x000fe4000001ff00 */
[----:B------:R-:W-:Y:S02]  /*5800*/  CS2R R74, SRZ ;  /* 0x00000000004a7805 */ /* 0x000fe4000001ff00 */
[----:B------:R-:W-:Y:S02]  /*5810*/  CS2R R72, SRZ ;  /* 0x0000000000487805 */ /* 0x000fe4000001ff00 */
[----:B------:R-:W-:Y:S02]  /*5820*/  CS2R R66, SRZ ;  /* 0x0000000000427805 */ /* 0x000fe4000001ff00 */
        /* <DEDUP_REMOVED lines=13> */
[----:B--2---:R-:W-:Y:S02]  /*5900*/  CS2R R34, SRZ ;  /* 0x0000000000227805 */ /* 0x004fe4000001ff00 */
[----:B------:R-:W-:-:S02]  /*5910*/  CS2R R36, SRZ ;  /* 0x0000000000247805 */ /* 0x000fc4000001ff00 */
[----:B---3--:R-:W-:Y:S02]  /*5920*/  CS2R R32, SRZ ;  /* 0x0000000000207805 */ /* 0x008fe4000001ff00 */
[----:B------:R-:W-:Y:S02]  /*5930*/  CS2R R26, SRZ ;  /* 0x00000000001a7805 */ /* 0x000fe4000001ff00 */
[----:B------:R-:W-:Y:S01]  /*5940*/  CS2R R28, SRZ ;  /* 0x00000000001c7805 */ /* 0x000fe2000001ff00 */
[----:B------:R-:W-:Y:S06]  /*5950*/  @P0 BRA `(.L_x_486) ;  /* 0x00000000000c0947 */ /* 0x000fec0003800000 */
[----:B------:R-:W0:Y:S01]  /*5960*/  FENCE.VIEW.ASYNC.G ;  /* 0x00000000000073c6 */ /* 0x000e220000000100 */
[----:B------:R-:W-:Y:S05]  /*5970*/  WARPSYNC.ALL ;  /* 0x0000000000007948 */ /* 0x000fea0003800000 */
[----:B0-----:R-:W-:Y:S06]  /*5980*/  BAR.ARV 0xc, 0x120 ;  /* 0x0304800000007b1d */ /* 0x001fec0000002000 */
.L_x_486:
[----:B------:R-:W-:Y:S01]  /*5990*/  CS2R R24, SRZ ;  /* 0x0000000000187805 */ /* 0x000fe2000001ff00 */
[----:B------:R-:W-:Y:S06]  /*59a0*/  @!P2 BRA `(.L_x_487) ;  /* 0x000000680070a947 */ /* 0x000fec0003800000 */
[----:B------:R-:W-:-:S03]  /*59b0*/  UMOV UR4, 0xffffffff ;  /* 0xffffffff00047882 */ /* 0x000fc60000000000 */
[----:B------:R-:W-:Y:S05]  /*59c0*/  BRA.DIV UR4, `(.L_x_488) ;  /* 0x000000ea04987947 */ /* 0x000fea000b800000 */
[----:B------:R0:W1:Y:S02]  /*59d0*/  SHFL.IDX PT, R14, R230, RZ, 0x1f ;  /* 0x00001fffe60e7589 */ /* 0x00006400000e0000 */
.L_x_669:
[----:B-1----:R-:W-:Y:S01]  /*59e0*/  LEA.HI R0, R14, R14, RZ, 0x1 ;  /* 0x0000000e0e007211 */ /* 0x002fe200078f08ff */
[----:B------:R-:W-:Y:S01]  /*59f0*/  BSSY B6, `(.L_x_489) ;  /* 0x0000019000067945 */ /* 0x000fe20003800000 */
[----:B------:R-:W-:Y:S02]  /*5a00*/  IADD3 R24, R18, 0x18400, RZ ;  /* 0x0001840012187810 */ /* 0x000fe40007ffe0ff */
[----:B------:R-:W-:Y:S02]  /*5a10*/  LOP3.LUT R3, R0, 0x1e, RZ, 0xc0, !PT ;  /* 0x0000001e00037812 */ /* 0x000fe400078ec0ff */
[----:B------:R-:W-:-:S03]  /*5a20*/  LOP3.LUT P0, RZ, R24, 0x1bf, RZ, 0xc0, !PT ;  /* 0x000001bf18ff7812 */ /* 0x000fc6000780c0ff */
[----:B------:R-:W-:-:S04]  /*5a30*/  IMAD.IADD R3, R14, 0x1, -R3 ;  /* 0x000000010e037824 */ /* 0x000fc800078e0a03 */
[----:B------:R-:W-:-:S05]  /*5a40*/  IMAD R3, R3, 0x2000, R24 ;  /* 0x0000200003037824 */ /* 0x000fca00078e0218 */
[----:B------:R-:W-:-:S04]  /*5a50*/  SHF.R.U32.HI R3, RZ, 0x4, R3 ;  /* 0x00000004ff037819 */ /* 0x000fc80000011603 */
[----:B------:R-:W-:Y:S01]  /*5a60*/  LOP3.LUT R28, R3, 0x3fff, RZ, 0xc0, !PT ;  /* 0x00003fff031c7812 */ /* 0x000fe200078ec0ff */
[----:B------:R-:W-:Y:S06]  /*5a70*/  @!P0 BRA `(.L_x_490) ;  /* 0x0000000000408947 */ /* 0x000fec0003800000 */
        /* <DEDUP_REMOVED lines=15> */
[----:B0-2--5:R-:W-:Y:S05]  /*5b70*/  CALL.ABS.NOINC R14 ;  /* 0x000000000e007343 */ /* 0x025fea0003c00000 */
.L_x_490:
[----:B------:R-:W-:Y:S05]  /*5b80*/  BSYNC B6 ;  /* 0x0000000000067941 */ /* 0x000fea0003800000 */
.L_x_489:
[----:B------:R-:W-:Y:S02]  /*5b90*/  ULDC UR4, c[0x0][0x3d4] ;  /* 0x0000f50000047ab9 */ /* 0x000fe40000000800 */
[----:B------:R-:W-:-:S13]  /*5ba0*/  ISETP.LT.AND P0, PT, RZ, UR4, PT ;  /* 0x00000004ff007c0c */ /* 0x000fda000bf01270 */
[----:B------:R-:W-:Y:S05]  /*5bb0*/  @P0 BRA `(.L_x_491) ;  /* 0x00000000003c0947 */ /* 0x000fea0003800000 */
[----:B------:R-:W-:-:S04]  /*5bc0*/  LEA.HI R0, R212, R212, RZ, 0x1 ;  /* 0x000000d4d4007211 */ /* 0x000fc800078f08ff */
[----:B------:R-:W-:-:S04]  /*5bd0*/  LOP3.LUT R3, R0, 0xfffffffe, RZ, 0xc0, !PT ;  /* 0xfffffffe00037812 */ /* 0x000fc800078ec0ff */
[----:B------:R-:W-:-:S04]  /*5be0*/  IADD3 R3, R212, -R3, RZ ;  /* 0x80000003d4037210 */ /* 0x000fc80007ffe0ff */
[----:B------:R-:W-:-:S04]  /*5bf0*/  SHF.L.U32 R3, R3, 0x1f, RZ ;  /* 0x0000001f03037819 */ /* 0x000fc800000006ff */
[----:B------:R1:W2:Y:S03]  /*5c00*/  SYNCS.PHASECHK.TRANS64.TRYWAIT P0, [R18+URZ+0x22800], R3 ;  /* 0x02280003120075a7 */ /* 0x0002a6000800017f */
[----:B--2---:R-:W-:Y:S05]  /*5c10*/  @!P0 NANOSLEEP.SYNCS 0x989680 ;  /* 0x009896800000895d */ /* 0x004fea0003900000 */
[----:B------:R-:W2:Y:S01]  /*5c20*/  @!P0 SYNCS.PHASECHK.TRANS64 P0, [R18+URZ+0x22800], R3 ;  /* 0x02280003120085a7 */ /* 0x000ea2000800007f */
[----:B------:R-:W-:Y:S04]  /*5c30*/  BSSY B0, `(.L_x_492) ;  /* 0x0000006000007945 */ /* 0x000fe80003800000 */
[----:B--2---:R-:W-:Y:S05]  /*5c40*/  @P0 BRA `(.L_x_493) ;  /* 0x0000000000100947 */ /* 0x004fea0003800000 */
.L_x_494:
[----:B--2---:R2:W3:Y:S02]  /*5c50*/  SYNCS.PHASECHK.TRANS64.TRYWAIT P0, [R18+URZ+0x22800], R3 ;  /* 0x02280003120075a7 */ /* 0x0044e4000800017f */
[----:B---3--:R-:W-:Y:S05]  /*5c60*/  @!P0 NANOSLEEP.SYNCS 0x989680 ;  /* 0x009896800000895d */ /* 0x008fea0003900000 */
[----:B------:R-:W3:Y:S02]  /*5c70*/  @!P0 SYNCS.PHASECHK.TRANS64 P0, [R18+URZ+0x22800], R3 ;  /* 0x02280003120085a7 */ /* 0x000ee4000800007f */
[----:B---3--:R-:W-:Y:S05]  /*5c80*/  @!P0 BRA `(.L_x_494) ;  /* 0xfffffffc00f08947 */ /* 0x008fea000383ffff */
.L_x_493:
[----:B------:R-:W-:Y:S05]  /*5c90*/  BSYNC B0 ;  /* 0x0000000000007941 */ /* 0x000fea0003800000 */
.L_x_492:
[----:B------:R-:W-:Y:S05]  /*5ca0*/  BRA `(.L_x_495) ;  /* 0x00000020006c7947 */ /* 0x000fea0003800000 */
.L_x_491:
[----:B-----5:R-:W-:Y:S01]  /*5cb0*/  SHF.R.S32.HI R0, RZ, 0x1f, R31 ;  /* 0x0000001fff007819 */ /* 0x020fe2000001141f */
[----:B------:R-:W-:Y:S01]  /*5cc0*/  ULDC.64 UR4, c[0x0][0x3d8] ;  /* 0x0000f60000047ab9 */ /* 0x000fe20000000a00 */
[----:B------:R-:W-:Y:S01]  /*5cd0*/  ULDC.64 UR6, c[0x0][0x3e8] ;  /* 0x0000fa0000067ab9 */ /* 0x000fe20000000a00 */
[----:B------:R-:W-:Y:S01]  /*5ce0*/  IMAD.WIDE.U32 R4, R31, UR4, RZ ;  /* 0x000000041f047c25 */ /* 0x000fe2000f8e00ff */
[----:B------:R-:W-:Y:S01]  /*5cf0*/  LOP3.LUT P0, RZ, R24, 0x3ff, RZ, 0xc0, !PT ;  /* 0x000003ff18ff7812 */ /* 0x000fe2000780c0ff */
[----:B------:R-:W-:Y:S02]  /*5d00*/  BSSY B6, `(.L_x_496) ;  /* 0x0000031000067945 */ /* 0x000fe40003800000 */
[C---:B------:R-:W-:Y:S02]  /*5d10*/  IMAD R6, R0.reuse, UR4, RZ ;  /* 0x0000000400067c24 */ /* 0x040fe4000f8e02ff */
[----:B------:R-:W-:Y:S02]  /*5d20*/  IMAD R0, R0, UR6, RZ ;  /* 0x0000000600007c24 */ /* 0x000fe4000f8e02ff */
[----:B------:R-:W-:-:S02]  /*5d30*/  IMAD.SHL.U32 R41, R219, 0x4, RZ ;  /* 0x00000004db297824 */ /* 0x000fc400078e00ff */
[C---:B------:R-:W-:Y:S01]  /*5d40*/  IMAD R9, R31.reuse, UR5, R6 ;  /* 0x000000051f097c24 */ /* 0x040fe2000f8e0206 */
[----:B------:R-:W-:Y:S01]  /*5d50*/  ULDC.64 UR4, c[0x0][0x3c8] ;  /* 0x0000f20000047ab9 */ /* 0x000fe20000000a00 */
[----:B------:R-:W-:Y:S01]  /*5d60*/  IMAD R27, R31, UR7, R0 ;  /* 0x000000071f1b7c24 */ /* 0x000fe2000f8e0200 */
[-C--:B------:R-:W-:Y:S01]  /*5d70*/  IADD3 R0, P3, R41, R4.reuse, RZ ;  /* 0x0000000429007210 */ /* 0x080fe20007f7e0ff */
[----:B------:R-:W-:Y:S01]  /*5d80*/  IMAD.IADD R9, R9, 0x1, R5 ;  /* 0x0000000109097824 */ /* 0x000fe200078e0205 */
[----:B------:R-:W-:Y:S01]  /*5d90*/  SHF.R.S32.HI R10, RZ, 0x1f, R41 ;  /* 0x0000001fff0a7819 */ /* 0x000fe20000011429 */
[----:B------:R-:W-:Y:S01]  /*5da0*/  IMAD.WIDE.U32 R6, R31, UR6, RZ ;  /* 0x000000061f067c25 */ /* 0x000fe2000f8e00ff */
[----:B------:R-:W-:Y:S01]  /*5db0*/  LEA R24, P2, R4, UR4, 0x1 ;  /* 0x0000000404187c11 */ /* 0x000fe2000f8408ff */
[----:B------:R-:W-:Y:S01]  /*5dc0*/  ULDC.64 UR6, c[0x0][0x3e0] ;  /* 0x0000f80000067ab9 */ /* 0x000fe20000000a00 */
[----:B------:R-:W-:Y:S01]  /*5dd0*/  IADD3 R5, P1, R16, R4, RZ ;  /* 0x0000000410057210 */ /* 0x000fe20007f3e0ff */
[--C-:B------:R-:W-:Y:S01]  /*5de0*/  IMAD.X R3, R10, 0x1, R9.reuse, P3 ;  /* 0x000000010a037824 */ /* 0x100fe200018e0609 */
[----:B------:R-:W-:Y:S01]  /*5df0*/  LEA.HI.X R25, R4, UR5, R9, 0x1, P2 ;  /* 0x0000000504197c11 */ /* 0x000fe200090f0c09 */
[----:B------:R-:W-:Y:S01]  /*5e00*/  IMAD.IADD R27, R27, 0x1, R7 ;  /* 0x000000011b1b7824 */ /* 0x000fe200078e0207 */
[----:B------:R-:W-:-:S02]  /*5e10*/  LEA R32, P2, R0, UR4, 0x1 ;  /* 0x0000000400207c11 */ /* 0x000fc4000f8408ff */
[-C--:B------:R-:W-:Y:S02]  /*5e20*/  IADD3 R8, P4, R41, R6.reuse, RZ ;  /* 0x0000000629087210 */ /* 0x080fe40007f9e0ff */
[----:B------:R-:W-:Y:S02]  /*5e30*/  LEA.HI.X R33, R0, UR5, R3, 0x1, P2 ;  /* 0x0000000500217c11 */ /* 0x000fe400090f0c03 */
[----:B------:R-:W-:Y:S01]  /*5e40*/  IADD3 R0, P3, R16, R6, RZ ;  /* 0x0000000610007210 */ /* 0x000fe20007f7e0ff */
[--C-:B------:R-:W-:Y:S01]  /*5e50*/  IMAD.X R7, R10, 0x1, R27.reuse, P4 ;  /* 0x000000010a077824 */ /* 0x100fe200020e061b */
[C---:B------:R-:W-:Y:S02]  /*5e60*/  IADD3.X R4, R17.reuse, R9, RZ, P1, !PT ;  /* 0x0000000911047210 */ /* 0x040fe40000ffe4ff */
[----:B------:R-:W-:Y:S01]  /*5e70*/  LEA R26, P2, R6, UR6, 0x1 ;  /* 0x00000006061a7c11 */ /* 0x000fe2000f8408ff */
[----:B------:R-:W-:Y:S01]  /*5e80*/  IMAD.X R3, R17, 0x1, R27, P3 ;  /* 0x0000000111037824 */ /* 0x000fe200018e061b */
[----:B------:R-:W-:-:S02]  /*5e90*/  LEA R34, P5, R8, UR6, 0x1 ;  /* 0x0000000608227c11 */ /* 0x000fc4000f8a08ff */
[C---:B------:R-:W-:Y:S02]  /*5ea0*/  LEA R36, P4, R5.reuse, UR4, 0x1 ;  /* 0x0000000405247c11 */ /* 0x040fe4000f8808ff */
[----:B------:R-:W-:Y:S02]  /*5eb0*/  LEA R38, P1, R0, UR6, 0x1 ;  /* 0x0000000600267c11 */ /* 0x000fe4000f8208ff */
[----:B------:R-:W-:Y:S02]  /*5ec0*/  LEA.HI.X R35, R8, UR7, R7, 0x1, P5 ;  /* 0x0000000708237c11 */ /* 0x000fe4000a8f0c07 */
[----:B------:R-:W-:Y:S02]  /*5ed0*/  LEA.HI.X R27, R6, UR7, R27, 0x1, P2 ;  /* 0x00000007061b7c11 */ /* 0x000fe400090f0c1b */
[----:B------:R-:W-:Y:S02]  /*5ee0*/  LEA.HI.X R37, R5, UR5, R4, 0x1, P4 ;  /* 0x0000000505257c11 */ /* 0x000fe4000a0f0c04 */
[----:B------:R-:W-:Y:S01]  /*5ef0*/  LEA.HI.X R39, R0, UR7, R3, 0x1, P1 ;  /* 0x0000000700277c11 */ /* 0x000fe200088f0c03 */
        /* <DEDUP_REMOVED lines=16> */
[----:B0-2---:R-:W-:Y:S05]  /*6000*/  CALL.ABS.NOINC R14 ;  /* 0x000000000e007343 */ /* 0x005fea0003c00000 */
.L_x_497:
[----:B------:R-:W-:Y:S05]  /*6010*/  BSYNC B6 ;  /* 0x0000000000067941 */ /* 0x000fea0003800000 */
.L_x_496:
[----:B------:R-:W-:Y:S01]  /*6020*/  ULDC.U8 UR4, c[0x0][0x3f0] ;  /* 0x0000fc0000047ab9 */ /* 0x000fe20000000000 */
[----:B------:R-:W-:Y:S01]  /*6030*/  BSSY B0, `(.L_x_498) ;  /* 0x00001da000007945 */ /* 0x000fe20003800000 */
[----:B------:R-:W-:-:S13]  /*6040*/  ISETP.NE.AND P0, PT, RZ, UR4, PT ;  /* 0x00000004ff007c0c */ /* 0x000fda000bf05270 */
[----:B------:R-:W-:Y:S05]  /*6050*/  @!P0 BRA `(.L_x_499) ;  /* 0x0000000c00dc8947 */ /* 0x000fea0003800000 */
[----:B------:R-:W-:Y:S01]  /*6060*/  IMAD R30, R85, -0x80, R30 ;  /* 0xffffff80551e7824 */ /* 0x000fe200078e021e */
[----:B------:R-:W-:Y:S01]  /*6070*/  LEA.HI R0, R212, R212, RZ, 0x1 ;  /* 0x000000d4d4007211 */ /* 0x000fe200078f08ff */
[----:B------:R-:W-:Y:S01]  /*6080*/  IMAD.SHL.U32 R3, R220, 0x40, RZ ;  /* 0x00000040dc037824 */ /* 0x000fe200078e00ff */
[----:B------:R-:W-:Y:S01]  /*6090*/  BSSY B1, `(.L_x_500) ;  /* 0x000001b000017945 */ /* 0x000fe20003800000 */
[----:B------:R-:W-:Y:S02]  /*60a0*/  CS2R R6, SRZ ;  /* 0x0000000000067805 */ /* 0x000fe4000001ff00 */
[----:B------:R-:W-:Y:S02]  /*60b0*/  VIMNMX R30, R30, 0x80, PT ;  /* 0x000000801e1e7848 */ /* 0x000fe40003fe0100 */
[----:B------:R-:W-:Y:S02]  /*60c0*/  CS2R R8, SRZ ;  /* 0x0000000000087805 */ /* 0x000fe4000001ff00 */
[----:B------:R-:W-:-:S02]  /*60d0*/  LOP3.LUT R5, R3, 0x1c0, RZ, 0xc0, !PT ;  /* 0x000001c003057812 */ /* 0x000fc400078ec0ff */
[----:B------:R-:W-:Y:S02]  /*60e0*/  CS2R R20, SRZ ;  /* 0x0000000000147805 */ /* 0x000fe4000001ff00 */
[----:B------:R-:W-:Y:S02]  /*60f0*/  ISETP.GE.AND P0, PT, R19, R30, PT ;  /* 0x0000001e1300720c */ /* 0x000fe40003f06270 */
[----:B------:R-:W-:Y:S02]  /*6100*/  LOP3.LUT R3, R0, 0xfffffffe, RZ, 0xc0, !PT ;  /* 0xfffffffe00037812 */ /* 0x000fe400078ec0ff */
[----:B------:R-:W-:Y:S02]  /*6110*/  LOP3.LUT R0, R5, 0x18, R16, 0xf8, !PT ;  /* 0x0000001805007812 */ /* 0x000fe400078ef810 */
[----:B------:R-:W-:Y:S02]  /*6120*/  SHF.R.U32.HI R5, RZ, 0x3, R5 ;  /* 0x00000003ff057819 */ /* 0x000fe40000011605 */
[----:B------:R-:W-:-:S02]  /*6130*/  IADD3 R3, R212, -R3, RZ ;  /* 0x80000003d4037210 */ /* 0x000fc40007ffe0ff */
[----:B------:R-:W-:Y:S02]  /*6140*/  LOP3.LUT R0, R0, R5, RZ, 0x3c, !PT ;  /* 0x0000000500007212 */ /* 0x000fe400078e3cff */
[----:B------:R-:W-:Y:S02]  /*6150*/  CS2R R4, SRZ ;  /* 0x0000000000047805 */ /* 0x000fe4000001ff00 */
[----:B------:R-:W-:Y:S01]  /*6160*/  SHF.L.U32 R29, R3, 0x1f, RZ ;  /* 0x0000001f031d7819 */ /* 0x000fe200000006ff */
[----:B------:R-:W-:Y:S06]  /*6170*/  @P0 BRA `(.L_x_501) ;  /* 0x0000000000300947 */ /* 0x000fec0003800000 */
[C---:B------:R-:W-:Y:S01]  /*6180*/  VIADD R3, R41.reuse, 0x10 ;  /* 0x0000001029037836 */ /* 0x040fe20000000000 */
[----:B------:R-:W-:Y:S01]  /*6190*/  ULDC UR4, c[0x0][0x3d4] ;  /* 0x0000f50000047ab9 */ /* 0x000fe20000000800 */
[----:B------:R-:W-:Y:S02]  /*61a0*/  CS2R R8, SRZ ;  /* 0x0000000000087805 */ /* 0x000fe4000001ff00 */
[----:B------:R-:W-:Y:S02]  /*61b0*/  ISETP.GE.AND P1, PT, R41, UR4, PT ;  /* 0x0000000429007c0c */ /* 0x000fe4000bf26270 */
[----:B------:R-:W-:Y:S02]  /*61c0*/  CS2R R20, SRZ ;  /* 0x0000000000147805 */ /* 0x000fe4000001ff00 */
[----:B------:R-:W-:Y:S02]  /*61d0*/  ISETP.GE.AND P2, PT, R3, UR4, PT ;  /* 0x0000000403007c0c */ /* 0x000fe4000bf46270 */
[----:B------:R-:W-:-:S02]  /*61e0*/  CS2R R4, SRZ ;  /* 0x0000000000047805 */ /* 0x000fc4000001ff00 */
[----:B------:R-:W-:-:S05]  /*61f0*/  CS2R R6, SRZ ;  /* 0x0000000000067805 */ /* 0x000fca000001ff00 */
[----:B------:R1:W5:Y:S04]  /*6200*/  @!P1 LDG.E.64 R8, desc[UR40][R32.64] ;  /* 0x0000002820089981 */ /* 0x000368000c1e1b00 */
[----:B------:R1:W5:Y:S04]  /*6210*/  @!P2 LDG.E.64 R20, desc[UR40][R32.64+0x20] ;  /* 0x000020282014a981 */ /* 0x000368000c1e1b00 */
[----:B------:R1:W5:Y:S04]  /*6220*/  @!P1 LDG.E.64 R4, desc[UR40][R34.64] ;  /* 0x0000002822049981 */ /* 0x000368000c1e1b00 */
[----:B------:R1:W5:Y:S02]  /*6230*/  @!P2 LDG.E.64 R6, desc[UR40][R34.64+0x20] ;  /* 0x000020282206a981 */ /* 0x000364000c1e1b00 */
.L_x_501:
[----:B------:R-:W-:Y:S05]  /*6240*/  BSYNC B1 ;  /* 0x0000000000017941 */ /* 0x000fea0003800000 */
.L_x_500:
[----:B------:R-:W-:-:S03]  /*6250*/  UMOV UR4, 0xffffffff ;  /* 0xffffffff00047882 */ /* 0x000fc60000000000 */
[----:B------:R-:W-:Y:S05]  /*6260*/  BRA.DIV UR4, `(.L_x_502) ;  /* 0x000000e204987947 */ /* 0x000fea000b800000 */
.L_x_672:
[----:B------:R-:W-:-:S03]  /*6270*/  UMOV UR4, 0xffffffff ;  /* 0xffffffff00047882 */ /* 0x000fc60000000000 */
[----:B------:R-:W-:Y:S05]  /*6280*/  BRA.DIV UR4, `(.L_x_503) ;  /* 0x000000e204b87947 */ /* 0x000fea000b800000 */
.L_x_675:
[----:B------:R-:W-:-:S03]  /*6290*/  UMOV UR4, 0xffffffff ;  /* 0xffffffff00047882 */ /* 0x000fc60000000000 */
[----:B------:R-:W-:Y:S05]  /*62a0*/  BRA.DIV UR4, `(.L_x_504) ;  /* 0x000000e204d87947 */ /* 0x000fea000b800000 */
.L_x_678:
[----:B------:R-:W-:-:S03]  /*62b0*/  UMOV UR4, 0xffffffff ;  /* 0xffffffff00047882 */ /* 0x000fc60000000000 */
[----:B------:R-:W-:Y:S05]  /*62c0*/  BRA.DIV UR4, `(.L_x_505) ;  /* 0x000000e204f87947 */ /* 0x000fea000b800000 */
.L_x_681:
[----:B------:R-:W2:Y:S01]  /*62d0*/  SYNCS.PHASECHK.TRANS64.TRYWAIT P1, [R18+URZ+0x22800], R29 ;  /* 0x0228001d120075a7 */ /* 0x000ea2000802017f */
[----:B------:R-:W-:Y:S01]  /*62e0*/  LOP3.LUT P2, RZ, R220, 0x4, RZ, 0xc0, !PT ;  /* 0x00000004dcff7812 */ /* 0x000fe2000784c0ff */
[----:B------:R-:W-:Y:S01]  /*62f0*/  IMAD R3, R205, 0x200, R0 ;  /* 0x00000200cd037824 */ /* 0x000fe200078e0200 */
[----:B-1---5:R-:W-:Y:S01]  /*6300*/  SHF.R.U64 R34, R8, 0x10, R9 ;  /* 0x0000001008227819 */ /* 0x022fe20000001209 */
[----:B------:R-:W-:Y:S01]  /*6310*/  IMAD.MOV.U32 R32, RZ, RZ, R8 ;  /* 0x000000ffff207224 */ /* 0x000fe200078e0008 */
[--C-:B------:R-:W-:Y:S01]  /*6320*/  SHF.R.U64 R36, R4, 0x10, R5.reuse ;  /* 0x0000001004247819 */ /* 0x100fe20000001205 */
[----:B------:R-:W-:Y:S01]  /*6330*/  IMAD R3, R3, 0x2, R18 ;  /* 0x0000000203037824 */ /* 0x000fe200078e0212 */
[--C-:B------:R-:W-:Y:S01]  /*6340*/  SHF.R.U32.HI R13, RZ, 0x10, R5.reuse ;  /* 0x00000010ff0d7819 */ /* 0x100fe20000011605 */
[----:B------:R-:W-:Y:S01]  /*6350*/  IMAD.MOV.U32 R8, RZ, RZ, R5 ;  /* 0x000000ffff087224 */ /* 0x000fe200078e0005 */
[--C-:B------:R-:W-:Y:S01]  /*6360*/  SHF.R.U32.HI R11, RZ, 0x10, R9.reuse ;  /* 0x00000010ff0b7819 */ /* 0x100fe20000011609 */
[----:B------:R-:W-:Y:S01]  /*6370*/  IMAD.MOV.U32 R10, RZ, RZ, R9 ;  /* 0x000000ffff0a7224 */ /* 0x000fe200078e0009 */
[----:B------:R-:W-:Y:S01]  /*6380*/  MOV R9, R21 ;  /* 0x0000001500097202 */ /* 0x000fe20000000f00 */
[----:B------:R-:W-:Y:S01]  /*6390*/  IMAD.MOV.U32 R33, RZ, RZ, R20 ;  /* 0x000000ffff217224 */ /* 0x000fe200078e0014 */
[--C-:B------:R-:W-:Y:S01]  /*63a0*/  SHF.R.U64 R35, R20, 0x10, R21.reuse ;  /* 0x0000001014237819 */ /* 0x100fe20000001215 */
[----:B------:R-:W-:Y:S01]  /*63b0*/  IMAD.MOV.U32 R27, RZ, RZ, R4 ;  /* 0x000000ffff1b7224 */ /* 0x000fe200078e0004 */
[----:B------:R-:W-:Y:S01]  /*63c0*/  SHF.R.U32.HI R12, RZ, 0x10, R21 ;  /* 0x00000010ff0c7819 */ /* 0x000fe20000011615 */
[----:B------:R-:W-:Y:S01]  /*63d0*/  IMAD.MOV.U32 R31, RZ, RZ, R6 ;  /* 0x000000ffff1f7224 */ /* 0x000fe200078e0006 */
[----:B------:R-:W-:Y:S01]  /*63e0*/  BSSY B1, `(.L_x_506) ;  /* 0x000000f000017945 */ /* 0x000fe20003800000 */
[--C-:B------:R-:W-:Y:S01]  /*63f0*/  IMAD.MOV.U32 R5, RZ, RZ, R7.reuse ;  /* 0x000000ffff057224 */ /* 0x100fe200078e0007 */
[C---:B------:R-:W-:Y:S01]  /*6400*/  IADD3 R0, R3.reuse, 0x18440, RZ ;  /* 0x0001844003007810 */ /* 0x040fe20007ffe0ff */
[----:B------:R-:W-:Y:S01]  /*6410*/  VIADD R4, R3, 0x18400 ;  /* 0x0001840003047836 */ /* 0x000fe20000000000 */
[----:B------:R-:W-:-:S02]  /*6420*/  SHF.R.U64 R6, R6, 0x10, R7 ;  /* 0x0000001006067819 */ /* 0x000fc40000001207 */
[----:B------:R-:W-:Y:S01]  /*6430*/  SHF.R.U32.HI R7, RZ, 0x10, R7 ;  /* 0x00000010ff077819 */ /* 0x000fe20000011607 */
[----:B------:R-:W-:Y:S01]  /*6440*/  @P2 VIADD R0, R4, 0xffffffc0 ;  /* 0xffffffc004002836 */ /* 0x000fe20000000000 */
[----:B------:R-:W-:Y:S02]  /*6450*/  PRMT R32, R32, 0x5410, R10 ;  /* 0x0000541020207816 */ /* 0x000fe4000000000a */
[----:B------:R-:W-:Y:S02]  /*6460*/  PRMT R34, R34, 0x5410, R11 ;  /* 0x0000541022227816 */ /* 0x000fe4000000000b */
[----:B------:R-:W-:Y:S02]  /*6470*/  PRMT R33, R33, 0x5410, R9 ;  /* 0x0000541021217816 */ /* 0x000fe40000000009 */
[----:B------:R-:W-:Y:S02]  /*6480*/  PRMT R35, R35, 0x5410, R12 ;  /* 0x0000541023237816 */ /* 0x000fe4000000000c */
[----:B------:R-:W-:-:S02]  /*6490*/  PRMT R27, R27, 0x5410, R8 ;  /* 0x000054101b1b7816 */ /* 0x000fc40000000008 */
[----:B------:R-:W-:Y:S02]  /*64a0*/  PRMT R36, R36, 0x5410, R13 ;  /* 0x0000541024247816 */ /* 0x000fe4000000000d */
[----:B------:R-:W-:Y:S01]  /*64b0*/  PRMT R31, R31, 0x5410, R5 ;  /* 0x000054101f1f7816 */ /* 0x000fe20000000005 */
[----:B--2---:R-:W-:Y:S06]  /*64c0*/  @!P1 BRA `(.L_x_507) ;  /* 0x000000e000a09947 */ /* 0x004fec0003800000 */
.L_x_682:
[----:B------:R-:W-:Y:S05]  /*64d0*/  BSYNC B1 ;  /* 0x0000000000017941 */ /* 0x000fea0003800000 */
.L_x_506:
[----:B------:R-:W-:Y:S01]  /*64e0*/  BSSY B1, `(.L_x_508) ;  /* 0x0000057000017945 */ /* 0x000fe20003800000 */
[----:B-1----:R-:W-:-:S03]  /*64f0*/  PRMT R29, R6, 0x5410, R7 ;  /* 0x00005410061d7816 */ /* 0x002fc60000000007 */
[----:B------:R-:W-:Y:S05]  /*6500*/  @P0 BRA `(.L_x_509) ;  /* 0x0000000400500947 */ /* 0x000fea0003800000 */
[----:B------:R-:W1:Y:S01]  /*6510*/  LDC R4, c[0x0][0x3d4] ;  /* 0x0000f500ff047b82 */ /* 0x000e620000000800 */
[C---:B------:R-:W-:Y:S01]  /*6520*/  VIADD R5, R41.reuse, 0x10 ;  /* 0x0000001029057836 */ /* 0x040fe20000000000 */
[----:B------:R-:W-:Y:S01]  /*6530*/  BSSY B2, `(.L_x_510) ;  /* 0x000002a000027945 */ /* 0x000fe20003800000 */
[----:B-1----:R-:W-:-:S03]  /*6540*/  ISETP.GE.AND P0, PT, R41, R4, PT ;  /* 0x000000042900720c */ /* 0x002fc60003f06270 */
[----:B------:R-:W-:-:S10]  /*6550*/  ISETP.GE.AND P1, PT, R5, R4, PT ;  /* 0x000000040500720c */ /* 0x000fd40003f26270 */
[----:B------:R-:W-:Y:S05]  /*6560*/  @P0 BRA `(.L_x_511) ;  /* 0x0000000000980947 */ /* 0x000fea0003800000 */
[----:B------:R-:W1:Y:S01]  /*6570*/  LDS.128 R4, [R3+0x18400] ;  /* 0x0184000003047984 */ /* 0x000e620000000c00 */
[----:B------:R-:W-:Y:S02]  /*6580*/  HADD2.F32 R15, -RZ, R27.H0_H0 ;  /* 0x2000001bff0f7230 */ /* 0x000fe40000004100 */
[----:B------:R-:W-:Y:S02]  /*6590*/  HADD2.F32 R13, -RZ, R32.H0_H0 ;  /* 0x20000020ff0d7230 */ /* 0x000fe40000004100 */
[----:B------:R-:W-:Y:S02]  /*65a0*/  HADD2.F32 R12, -RZ, R34.H0_H0 ;  /* 0x20000022ff0c7230 */ /* 0x000fe40000004100 */
[----:B------:R-:W-:Y:S02]  /*65b0*/  HADD2.F32 R14, -RZ, R36.H0_H0 ;  /* 0x20000024ff0e7230 */ /* 0x000fe40000004100 */
[--C-:B-1----:R-:W-:Y:S02]  /*65c0*/  HADD2.F32 R8, -RZ, R4.reuse.H0_H0 ;  /* 0x20000004ff087230 */ /* 0x102fe40000004100 */
[----:B------:R-:W-:-:S02]  /*65d0*/  HADD2.F32 R4, -RZ, R4.H1_H1 ;  /* 0x30000004ff047230 */ /* 0x000fc40000004100 */
[--C-:B------:R-:W-:Y:S02]  /*65e0*/  HADD2.F32 R9, -RZ, R5.reuse.H0_H0 ;  /* 0x20000005ff097230 */ /* 0x100fe40000004100 */
[----:B------:R-:W-:Y:S02]  /*65f0*/  HADD2.F32 R5, -RZ, R5.H1_H1 ;  /* 0x30000005ff057230 */ /* 0x000fe40000004100 */
[C---:B------:R-:W-:Y:S01]  /*6600*/  FMUL.FTZ R21, R4.reuse, R15 ;  /* 0x0000000f04157220 */ /* 0x040fe20000410000 */
[-C--:B------:R-:W-:Y:S01]  /*6610*/  FMUL.FTZ R4, R4, R13.reuse ;  /* 0x0000000d04047220 */ /* 0x080fe20000410000 */
[--C-:B------:R-:W-:Y:S02]  /*6620*/  HADD2.F32 R10, -RZ, R6.reuse.H0_H0 ;  /* 0x20000006ff0a7230 */ /* 0x100fe40000004100 */
[----:B------:R-:W-:Y:S02]  /*6630*/  HADD2.F32 R11, -RZ, R7.H0_H0 ;  /* 0x20000007ff0b7230 */ /* 0x000fe40000004100 */
[C---:B------:R-:W-:Y:S01]  /*6640*/  FMUL.FTZ R24, R5.reuse, R14 ;  /* 0x0000000e05187220 */ /* 0x040fe20000410000 */
[C---:B------:R-:W-:Y:S01]  /*6650*/  FFMA.FTZ R21, R8.reuse, R13, -R21 ;  /* 0x0000000d08157223 */ /* 0x040fe20000010815 */
[----:B------:R-:W-:Y:S01]  /*6660*/  FFMA.FTZ R20, R8, R15, R4 ;  /* 0x0000000f08147223 */ /* 0x000fe20000010004 */
[----:B------:R-:W-:Y:S01]  /*6670*/  FMUL.FTZ R26, R5, R12 ;  /* 0x0000000c051a7220 */ /* 0x000fe20000410000 */
[----:B------:R-:W-:-:S02]  /*6680*/  HADD2.F32 R6, -RZ, R6.H1_H1 ;  /* 0x30000006ff067230 */ /* 0x000fc40000004100 */
[C---:B------:R-:W-:Y:S01]  /*6690*/  FFMA.FTZ R24, R9.reuse, R12, -R24 ;  /* 0x0000000c09187223 */ /* 0x040fe20000010818 */
[----:B------:R-:W-:Y:S02]  /*66a0*/  HADD2.F32 R7, -RZ, R7.H1_H1 ;  /* 0x30000007ff077230 */ /* 0x000fe40000004100 */
[----:B------:R-:W-:Y:S01]  /*66b0*/  FFMA.FTZ R9, R9, R14, R26 ;  /* 0x0000000e09097223 */ /* 0x000fe2000001001a */
[----:B------:R-:W-:Y:S02]  /*66c0*/  HADD2.F32 R13, -RZ, R27.H1_H1 ;  /* 0x3000001bff0d7230 */ /* 0x000fe40000004100 */
[----:B------:R-:W-:Y:S02]  /*66d0*/  HADD2.F32 R5, -RZ, R32.H1_H1 ;  /* 0x30000020ff057230 */ /* 0x000fe40000004100 */
[----:B------:R-:W-:Y:S02]  /*66e0*/  HADD2.F32 R8, -RZ, R36.H1_H1 ;  /* 0x30000024ff087230 */ /* 0x000fe40000004100 */
[----:B------:R-:W-:Y:S01]  /*66f0*/  FMUL.FTZ R15, R6, R13 ;  /* 0x0000000d060f7220 */ /* 0x000fe20000410000 */
[----:B------:R-:W-:-:S02]  /*6700*/  HADD2.F32 R4, -RZ, R34.H1_H1 ;  /* 0x30000022ff047230 */ /* 0x000fc40000004100 */
[-C--:B------:R-:W-:Y:S01]  /*6710*/  FMUL.FTZ R12, R6, R5.reuse ;  /* 0x00000005060c7220 */ /* 0x080fe20000410000 */
[C---:B------:R-:W-:Y:S01]  /*6720*/  FMUL.FTZ R14, R7.reuse, R8 ;  /* 0x00000008070e7220 */ /* 0x040fe20000410000 */
[C---:B------:R-:W-:Y:S01]  /*6730*/  FFMA.FTZ R6, R10.reuse, R5, -R15 ;  /* 0x000000050a067223 */ /* 0x040fe2000001080f */
[-C--:B------:R-:W-:Y:S01]  /*6740*/  FMUL.FTZ R25, R7, R4.reuse ;  /* 0x0000000407197220 */ /* 0x080fe20000410000 */
[----:B------:R-:W-:Y:S01]  /*6750*/  FFMA.FTZ R13, R10, R13, R12 ;  /* 0x0000000d0a0d7223 */ /* 0x000fe2000001000c */
[C---:B------:R-:W-:Y:S01]  /*6760*/  FFMA.FTZ R7, R11.reuse, R4, -R14 ;  /* 0x000000040b077223 */ /* 0x040fe2000001080e */
[----:B------:R-:W-:Y:S01]  /*6770*/  F2FP.F16.F32.PACK_AB R4, R20, R21 ;  /* 0x000000151404723e */ /* 0x000fe200000000ff */
[----:B------:R-:W-:Y:S01]  /*6780*/  FFMA.FTZ R8, R11, R8, R25 ;  /* 0x000000080b087223 */ /* 0x000fe20000010019 */
[----:B------:R-:W-:Y:S02]  /*6790*/  F2FP.F16.F32.PACK_AB R5, R9, R24 ;  /* 0x000000180905723e */ /* 0x000fe400000000ff */
[----:B------:R-:W-:-:S02]  /*67a0*/  F2FP.F16.F32.PACK_AB R6, R13, R6 ;  /* 0x000000060d06723e */ /* 0x000fc400000000ff */
[----:B------:R-:W-:-:S05]  /*67b0*/  F2FP.F16.F32.PACK_AB R7, R8, R7 ;  /* 0x000000070807723e */ /* 0x000fca00000000ff */
[----:B------:R1:W-:Y:S02]  /*67c0*/  STS.128 [R3+0x18400], R4 ;  /* 0x0184000403007388 */ /* 0x0003e40000000c00 */
.L_x_511:
[----:B------:R-:W-:Y:S05]  /*67d0*/  BSYNC B2 ;  /* 0x0000000000027941 */ /* 0x000fea0003800000 */
.L_x_510:
[----:B------:R-:W-:Y:S05]  /*67e0*/  @P1 BRA `(.L_x_509) ;  /* 0x0000000000981947 */ /* 0x000fea0003800000 */
[----:B-1----:R-:W1:Y:S01]  /*67f0*/  LDS.128 R4, [R0] ;  /* 0x0000000000047984 */ /* 0x002e620000000c00 */
        /* <DEDUP_REMOVED lines=36> */
[----:B------:R2:W-:Y:S02]  /*6a40*/  STS.128 [R0], R4 ;  /* 0x0000000400007388 */ /* 0x0005e40000000c00 */
.L_x_509:
[----:B------:R-:W-:Y:S05]  /*6a50*/  BSYNC B1 ;  /* 0x0000000000017941 */ /* 0x000fea0003800000 */
.L_x_508:
[----:B------:R-:W-:-:S13]  /*6a60*/  ISETP.GE.AND P0, PT, R211, R30, PT ;  /* 0x0000001ed300720c */ /* 0x000fda0003f06270 */
[----:B------:R-:W-:Y:S05]  /*6a70*/  @P0 BRA `(.L_x_512) ;  /* 0x0000001000d40947 */ /* 0x000fea0003800000 */
[----:B-12---:R-:W1:Y:S01]  /*6a80*/  LDC R4, c[0x0][0x3d4] ;  /* 0x0000f500ff047b82 */ /* 0x006e620000000800 */
[C---:B------:R-:W-:Y:S01]  /*6a90*/  VIADD R5, R41.reuse, 0x10 ;  /* 0x0000001029057836 */ /* 0x040fe20000000000 */
[----:B------:R-:W-:Y:S01]  /*6aa0*/  BSSY B1, `(.L_x_513) ;  /* 0x000002a000017945 */ /* 0x000fe20003800000 */
[----:B-1----:R-:W-:-:S03]  /*6ab0*/  ISETP.GE.AND P0, PT, R41, R4, PT ;  /* 0x000000042900720c */ /* 0x002fc60003f06270 */
[----:B------:R-:W-:-:S10]  /*6ac0*/  ISETP.GE.AND P1, PT, R5, R4, PT ;  /* 0x000000040500720c */ /* 0x000fd40003f26270 */
[----:B------:R-:W-:Y:S05]  /*6ad0*/  @P0 BRA `(.L_x_514) ;  /* 0x0000000000980947 */ /* 0x000fea0003800000 */
[----:B------:R-:W1:Y:S01]  /*6ae0*/  LDS.128 R4, [R3+0x1a400] ;  /* 0x01a4000003047984 */ /* 0x000e620000000c00 */
[--C-:B------:R-:W-:Y:S02]  /*6af0*/  HADD2.F32 R14, -RZ, R27.reuse.H0_H0 ;  /* 0x2000001bff0e7230 */ /* 0x100fe40000004100 */
[----:B------:R-:W-:Y:S02]  /*6b00*/  HADD2.F32 R12, -RZ, R32.H0_H0 ;  /* 0x20000020ff0c7230 */ /* 0x000fe40000004100 */
[----:B------:R-:W-:Y:S02]  /*6b10*/  HADD2.F32 R25, -RZ, R36.H0_H0 ;  /* 0x20000024ff197230 */ /* 0x000fe40000004100 */
[----:B------:R-:W-:Y:S02]  /*6b20*/  HADD2.F32 R21, -RZ, R34.H0_H0 ;  /* 0x20000022ff157230 */ /* 0x000fe40000004100 */
[----:B------:R-:W-:Y:S02]  /*6b30*/  HADD2.F32 R20, -RZ, R27.H1_H1 ;  /* 0x3000001bff147230 */ /* 0x000fe40000004100 */
[----:B------:R-:W-:-:S02]  /*6b40*/  HADD2.F32 R27, -RZ, R36.H1_H1 ;  /* 0x30000024ff1b7230 */ /* 0x000fc40000004100 */
[--C-:B-1----:R-:W-:Y:S02]  /*6b50*/  HADD2.F32 R8, -RZ, R4.reuse.H0_H0 ;  /* 0x20000004ff087230 */ /* 0x102fe40000004100 */
[----:B------:R-:W-:Y:S02]  /*6b60*/  HADD2.F32 R4, -RZ, R4.H1_H1 ;  /* 0x30000004ff047230 */ /* 0x000fe40000004100 */
[--C-:B------:R-:W-:Y:S02]  /*6b70*/  HADD2.F32 R9, -RZ, R5.reuse.H0_H0 ;  /* 0x20000005ff097230 */ /* 0x100fe40000004100 */
[----:B------:R-:W-:Y:S02]  /*6b80*/  HADD2.F32 R5, -RZ, R5.H1_H1 ;  /* 0x30000005ff057230 */ /* 0x000fe40000004100 */
[-C--:B------:R-:W-:Y:S01]  /*6b90*/  FMUL.FTZ R13, R14, R4.reuse ;  /* 0x000000040e0d7220 */ /* 0x080fe20000410000 */
[----:B------:R-:W-:Y:S01]  /*6ba0*/  FMUL.FTZ R15, R12, R4 ;  /* 0x000000040c0f7220 */ /* 0x000fe20000410000 */
[----:B------:R-:W-:-:S02]  /*6bb0*/  HADD2.F32 R10, -RZ, R6.H0_H0 ;  /* 0x20000006ff0a7230 */ /* 0x000fc40000004100 */
[-C--:B------:R-:W-:Y:S01]  /*6bc0*/  FMUL.FTZ R4, R25, R5.reuse ;  /* 0x0000000519047220 */ /* 0x080fe20000410000 */
[-C--:B------:R-:W-:Y:S01]  /*6bd0*/  FFMA.FTZ R13, R12, R8.reuse, -R13 ;  /* 0x000000080c0d7223 */ /* 0x080fe2000001080d */
[----:B------:R-:W-:Y:S01]  /*6be0*/  FFMA.FTZ R8, R14, R8, R15 ;  /* 0x000000080e087223 */ /* 0x000fe2000001000f */
[----:B------:R-:W-:Y:S02]  /*6bf0*/  HADD2.F32 R6, -RZ, R6.H1_H1 ;  /* 0x30000006ff067230 */ /* 0x000fe40000004100 */
[C---:B------:R-:W-:Y:S01]  /*6c00*/  FMUL.FTZ R12, R21.reuse, R5 ;  /* 0x00000005150c7220 */ /* 0x040fe20000410000 */
[--C-:B------:R-:W-:Y:S02]  /*6c10*/  HADD2.F32 R11, -RZ, R7.reuse.H0_H0 ;  /* 0x20000007ff0b7230 */ /* 0x100fe40000004100 */
[----:B------:R-:W-:Y:S01]  /*6c20*/  FFMA.FTZ R4, R21, R9, -R4 ;  /* 0x0000000915047223 */ /* 0x000fe20000010804 */
[----:B------:R-:W-:Y:S02]  /*6c30*/  HADD2.F32 R14, -RZ, R32.H1_H1 ;  /* 0x30000020ff0e7230 */ /* 0x000fe40000004100 */
[----:B------:R-:W-:Y:S01]  /*6c40*/  FMUL.FTZ R5, R20, R6 ;  /* 0x0000000614057220 */ /* 0x000fe20000410000 */
[----:B------:R-:W-:-:S02]  /*6c50*/  HADD2.F32 R7, -RZ, R7.H1_H1 ;  /* 0x30000007ff077230 */ /* 0x000fc40000004100 */
[----:B------:R-:W-:Y:S01]  /*6c60*/  FFMA.FTZ R9, R25, R9, R12 ;  /* 0x0000000919097223 */ /* 0x000fe2000001000c */
[----:B------:R-:W-:Y:S02]  /*6c70*/  HADD2.F32 R21, -RZ, R34.H1_H1 ;  /* 0x30000022ff157230 */ /* 0x000fe40000004100 */
[C---:B------:R-:W-:Y:S01]  /*6c80*/  FMUL.FTZ R15, R14.reuse, R6 ;  /* 0x000000060e0f7220 */ /* 0x040fe20000410000 */
[-C--:B------:R-:W-:Y:S01]  /*6c90*/  FFMA.FTZ R5, R14, R10.reuse, -R5 ;  /* 0x0000000a0e057223 */ /* 0x080fe20000010805 */
[----:B------:R-:W-:Y:S01]  /*6ca0*/  FMUL.FTZ R6, R27, R7 ;  /* 0x000000071b067220 */ /* 0x000fe20000410000 */
[----:B------:R-:W-:Y:S01]  /*6cb0*/  F2FP.F16.F32.PACK_AB R8, R8, R13 ;  /* 0x0000000d0808723e */ /* 0x000fe200000000ff */
[C---:B------:R-:W-:Y:S01]  /*6cc0*/  FMUL.FTZ R12, R21.reuse, R7 ;  /* 0x00000007150c7220 */ /* 0x040fe20000410000 */
[----:B------:R-:W-:Y:S01]  /*6cd0*/  FFMA.FTZ R10, R20, R10, R15 ;  /* 0x0000000a140a7223 */ /* 0x000fe2000001000f */
[-C--:B------:R-:W-:Y:S01]  /*6ce0*/  FFMA.FTZ R6, R21, R11.reuse, -R6 ;  /* 0x0000000b15067223 */ /* 0x080fe20000010806 */
[----:B------:R-:W-:Y:S01]  /*6cf0*/  F2FP.F16.F32.PACK_AB R9, R9, R4 ;  /* 0x000000040909723e */ /* 0x000fe200000000ff */
[----:B------:R-:W-:-:S02]  /*6d00*/  FFMA.FTZ R11, R27, R11, R12 ;  /* 0x0000000b1b0b7223 */ /* 0x000fc4000001000c */
[----:B------:R-:W-:-:S03]  /*6d10*/  F2FP.F16.F32.PACK_AB R10, R10, R5 ;  /* 0x000000050a0a723e */ /* 0x000fc600000000ff */
[----:B------:R-:W-:-:S05]  /*6d20*/  F2FP.F16.F32.PACK_AB R11, R11, R6 ;  /* 0x000000060b0b723e */ /* 0x000fca00000000ff */
[----:B------:R1:W-:Y:S02]  /*6d30*/  STS.128 [R3+0x1a400], R8 ;  /* 0x01a4000803007388 */ /* 0x0003e40000000c00 */
.L_x_514:
[----:B------:R-:W-:Y:S05]  /*6d40*/  BSYNC B1 ;  /* 0x0000000000017941 */ /* 0x000fea0003800000 */
.L_x_513:
[----:B------:R-:W-:Y:S05]  /*6d50*/  @P1 BRA `(.L_x_512) ;  /* 0x00000010001c1947 */ /* 0x000fea0003800000 */
[----:B------:R-:W1:Y:S01]  /*6d60*/  LDS.128 R4, [R0+0x2000] ;  /* 0x0020000000047984 */ /* 0x000e620000000c00 */
[----:B------:R-:W-:Y:S02]  /*6d70*/  HADD2.F32 R15, -RZ, R31.H0_H0 ;  /* 0x2000001fff0f7230 */ /* 0x000fe40000004100 */
[----:B------:R-:W-:Y:S02]  /*6d80*/  HADD2.F32 R13, -RZ, R33.H0_H0 ;  /* 0x20000021ff0d7230 */ /* 0x000fe40000004100 */
[----:B------:R-:W-:Y:S02]  /*6d90*/  HADD2.F32 R20, -RZ, R29.H0_H0 ;  /* 0x2000001dff147230 */ /* 0x000fe40000004100 */
[----:B------:R-:W-:Y:S02]  /*6da0*/  HADD2.F32 R14, -RZ, R35.H0_H0 ;  /* 0x20000023ff0e7230 */ /* 0x000fe40000004100 */
[----:B------:R-:W-:Y:S02]  /*6db0*/  HADD2.F32 R24, -RZ, R29.H1_H1 ;  /* 0x3000001dff187230 */ /* 0x000fe40000004100 */
[----:B-1----:R-:W-:-:S02]  /*6dc0*/  HADD2.F32 R3, -RZ, R4.H0_H0 ;  /* 0x20000004ff037230 */ /* 0x002fc40000004100 */
[----:B------:R-:W-:Y:S02]  /*6dd0*/  HADD2.F32 R4, -RZ, R4.H1_H1 ;  /* 0x30000004ff047230 */ /* 0x000fe40000004100 */
[--C-:B------:R-:W-:Y:S02]  /*6de0*/  HADD2.F32 R8, -RZ, R5.reuse.H0_H0 ;  /* 0x20000005ff087230 */ /* 0x100fe40000004100 */
[----:B------:R-:W-:Y:S02]  /*6df0*/  HADD2.F32 R5, -RZ, R5.H1_H1 ;  /* 0x30000005ff057230 */ /* 0x000fe40000004100 */
[-C--:B------:R-:W-:Y:S01]  /*6e00*/  FMUL.FTZ R12, R15, R4.reuse ;  /* 0x000000040f0c7220 */ /* 0x080fe20000410000 */
[C---:B------:R-:W-:Y:S01]  /*6e10*/  FMUL.FTZ R4, R13.reuse, R4 ;  /* 0x000000040d047220 */ /* 0x040fe20000410000 */
[----:B------:R-:W-:Y:S02]  /*6e20*/  HADD2.F32 R9, -RZ, R6.H0_H0 ;  /* 0x20000006ff097230 */ /* 0x000fe40000004100 */
[----:B------:R-:W-:Y:S01]  /*6e30*/  FMUL.FTZ R11, R20, R5 ;  /* 0x00000005140b7220 */ /* 0x000fe20000410000 */
[----:B------:R-:W-:Y:S01]  /*6e40*/  FFMA.FTZ R12, R13, R3, -R12 ;  /* 0x000000030d0c7223 */ /* 0x000fe2000001080c */
[----:B------:R-:W-:-:S02]  /*6e50*/  HADD2.F32 R10, -RZ, R7.H0_H0 ;  /* 0x20000007ff0a7230 */ /* 0x000fc40000004100 */
[----:B------:R-:W-:Y:S01]  /*6e60*/  FFMA.FTZ R3, R15, R3, R4 ;  /* 0x000000030f037223 */ /* 0x000fe20000010004 */
[----:B------:R-:W-:Y:S02]  /*6e70*/  HADD2.F32 R6, -RZ, R6.H1_H1 ;  /* 0x30000006ff067230 */ /* 0x000fe40000004100 */
[C---:B------:R-:W-:Y:S01]  /*6e80*/  FMUL.FTZ R5, R14.reuse, R5 ;  /* 0x000000050e057220 */ /* 0x040fe20000410000 */
[----:B------:R-:W-:Y:S02]  /*6e90*/  HADD2.F32 R7, -RZ, R7.H1_H1 ;  /* 0x30000007ff077230 */ /* 0x000fe40000004100 */
[-C--:B------:R-:W-:Y:S01]  /*6ea0*/  FFMA.FTZ R11, R14, R8.reuse, -R11 ;  /* 0x000000080e0b7223 */ /* 0x080fe2000001080b */
[----:B------:R-:W-:Y:S02]  /*6eb0*/  HADD2.F32 R15, -RZ, R31.H1_H1 ;  /* 0x3000001fff0f7230 */ /* 0x000fe40000004100 */
[----:B------:R-:W-:Y:S01]  /*6ec0*/  FFMA.FTZ R8, R20, R8, R5 ;  /* 0x0000000814087223 */ /* 0x000fe20000010005 */
[----:B------:R-:W-:-:S02]  /*6ed0*/  HADD2.F32 R13, -RZ, R33.H1_H1 ;  /* 0x30000021ff0d7230 */ /* 0x000fc40000004100 */
[-C--:B------:R-:W-:Y:S01]  /*6ee0*/  FMUL.FTZ R5, R24, R7.reuse ;  /* 0x0000000718057220 */ /* 0x080fe20000410000 */
[----:B------:R-:W-:Y:S02]  /*6ef0*/  HADD2.F32 R14, -RZ, R35.H1_H1 ;  /* 0x30000023ff0e7230 */ /* 0x000fe40000004100 */
[----:B------:R-:W-:Y:S01]  /*6f00*/  FMUL.FTZ R4, R15, R6 ;  /* 0x000000060f047220 */ /* 0x000fe20000410000 */
[----:B------:R-:W-:Y:S01]  /*6f10*/  F2FP.F16.F32.PACK_AB R12, R3, R12 ;  /* 0x0000000c030c723e */ /* 0x000fe200000000ff */
[C---:B------:R-:W-:Y:S01]  /*6f20*/  FMUL.FTZ R6, R13.reuse, R6 ;  /* 0x000000060d067220 */ /* 0x040fe20000410000 */
[C---:B------:R-:W-:Y:S01]  /*6f30*/  FMUL.FTZ R7, R14.reuse, R7 ;  /* 0x000000070e077220 */ /* 0x040fe20000410000 */
[-C--:B------:R-:W-:Y:S01]  /*6f40*/  FFMA.FTZ R4, R13, R9.reuse, -R4 ;  /* 0x000000090d047223 */ /* 0x080fe20000010804 */
[-C--:B------:R-:W-:Y:S01]  /*6f50*/  FFMA.FTZ R5, R14, R10.reuse, -R5 ;  /* 0x0000000a0e057223 */ /* 0x080fe20000010805 */
[----:B------:R-:W-:Y:S01]  /*6f60*/  FFMA.FTZ R9, R15, R9, R6 ;  /* 0x000000090f097223 */ /* 0x000fe20000010006 */
[----:B------:R-:W-:Y:S01]  /*6f70*/  FFMA.FTZ R10, R24, R10, R7 ;  /* 0x0000000a180a7223 */ /* 0x000fe20000010007 */
[----:B------:R-:W-:-:S03]  /*6f80*/  F2FP.F16.F32.PACK_AB R13, R8, R11 ;  /* 0x0000000b080d723e */ /* 0x000fc600000000ff */
[----:B------:R-:W-:Y:S02]  /*6f90*/  F2FP.F16.F32.PACK_AB R14, R9, R4 ;  /* 0x00000004090e723e */ /* 0x000fe400000000ff */
[----:B------:R-:W-:-:S05]  /*6fa0*/  F2FP.F16.F32.PACK_AB R15, R10, R5 ;  /* 0x000000050a0f723e */ /* 0x000fca00000000ff */
[----:B------:R3:W-:Y:S01]  /*6fb0*/  STS.128 [R0+0x2000], R12 ;  /* 0x0020000c00007388 */ /* 0x0007e20000000c00 */
[----:B------:R-:W-:Y:S05]  /*6fc0*/  BRA `(.L_x_512) ;  /* 0x0000000c00807947 */ /* 0x000fea0003800000 */
.L_x_499:
[----:B------:R-:W1:Y:S01]  /*6fd0*/  LDC R9, c[0x0][0x3d4] ;  /* 0x0000f500ff097b82 */ /* 0x000e620000000800 */
[----:B------:R-:W-:Y:S01]  /*6fe0*/  IMAD R30, R85, -0x80, R30 ;  /* 0xffffff80551e7824 */ /* 0x000fe200078e021e */
[----:B------:R-:W-:Y:S02]  /*6ff0*/  CS2R R34, SRZ ;  /* 0x0000000000227805 */ /* 0x000fe4000001ff00 */
[----:B------:R-:W-:Y:S02]  /*7000*/  CS2R R32, SRZ ;  /* 0x0000000000207805 */ /* 0x000fe4000001ff00 */
[----:B------:R-:W-:Y:S02]  /*7010*/  CS2R R6, SRZ ;  /* 0x0000000000067805 */ /* 0x000fe4000001ff00 */
[----:B------:R-:W-:Y:S02]  /*7020*/  CS2R R4, SRZ ;  /* 0x0000000000047805 */ /* 0x000fe4000001ff00 */
[----:B------:R-:W-:-:S02]  /*7030*/  VIMNMX R30, R30, 0x80, PT ;  /* 0x000000801e1e7848 */ /* 0x000fc40003fe0100 */
[----:B-1----:R-:W-:-:S04]  /*7040*/  ISETP.GE.AND P0, PT, R16, R9, PT ;  /* 0x000000091000720c */ /* 0x002fc80003f06270 */
[----:B------:R-:W-:-:S13]  /*7050*/  ISETP.GE.OR P1, PT, R19, R30, P0 ;  /* 0x0000001e1300720c */ /* 0x000fda0000726670 */
[----:B------:R1:W5:Y:S04]  /*7060*/  @!P1 LDG.E.128 R32, desc[UR40][R36.64] ;  /* 0x0000002824209981 */ /* 0x000368000c1e1d00 */
[----:B------:R1:W5:Y:S01]  /*7070*/  @!P1 LDG.E.128 R4, desc[UR40][R38.64] ;  /* 0x0000002826049981 */ /* 0x000362000c1e1d00 */
[----:B------:R-:W-:Y:S01]  /*7080*/  UMOV UR4, 0xffffffff ;  /* 0xffffffff00047882 */ /* 0x000fe20000000000 */
[----:B------:R-:W-:Y:S02]  /*7090*/  LEA.HI R0, R212, R212, RZ, 0x1 ;  /* 0x000000d4d4007211 */ /* 0x000fe400078f08ff */
[----:B------:R-:W-:Y:S05]  /*70a0*/  BRA.DIV UR4, `(.L_x_515) ;  /* 0x000000d604bc7947 */ /* 0x000fea000b800000 */
.L_x_685:
[----:B------:R-:W-:Y:S01]  /*70b0*/  UMOV UR4, 0xffffffff ;  /* 0xffffffff00047882 */ /* 0x000fe20000000000 */
[----:B------:R-:W-:Y:S02]  /*70c0*/  LOP3.LUT R3, R0, 0xfffffffe, RZ, 0xc0, !PT ;  /* 0xfffffffe00037812 */ /* 0x000fe400078ec0ff */
[----:B------:R-:W-:Y:S05]  /*70d0*/  BRA.DIV UR4, `(.L_x_516) ;  /* 0x000000d604d87947 */ /* 0x000fea000b800000 */
.L_x_688:
[----:B------:R-:W-:Y:S01]  /*70e0*/  UMOV UR4, 0xffffffff ;  /* 0xffffffff00047882 */ /* 0x000fe20000000000 */
[----:B------:R-:W-:Y:S02]  /*70f0*/  IMAD.IADD R3, R212, 0x1, -R3 ;  /* 0x00000001d4037824 */ /* 0x000fe400078e0a03 */
[----:B------:R-:W-:Y:S05]  /*7100*/  BRA.DIV UR4, `(.L_x_517) ;  /* 0x000000d604f47947 */ /* 0x000fea000b800000 */
.L_x_691:
[----:B------:R-:W-:Y:S01]  /*7110*/  UMOV UR4, 0xffffffff ;  /* 0xffffffff00047882 */ /* 0x000fe20000000000 */
[----:B------:R-:W-:Y:S02]  /*7120*/  SHF.L.U32 R3, R3, 0x1f, RZ ;  /* 0x0000001f03037819 */ /* 0x000fe400000006ff */
[----:B------:R-:W-:Y:S05]  /*7130*/  BRA.DIV UR4, `(.L_x_518) ;  /* 0x000000da04107947 */ /* 0x000fea000b800000 */
.L_x_694:
[----:B------:R-:W2:Y:S01]  /*7140*/  SYNCS.PHASECHK.TRANS64.TRYWAIT P1, [R18+URZ+0x22800], R3 ;  /* 0x02280003120075a7 */ /* 0x000ea2000802017f */
[----:B-----5:R-:W-:Y:S01]  /*7150*/  IMAD.MOV.U32 R40, RZ, RZ, R34 ;  /* 0x000000ffff287224 */ /* 0x020fe200078e0022 */
[----:B------:R-:W-:Y:S01]  /*7160*/  MOV R41, R32 ;  /* 0x0000002000297202 */ /* 0x000fe20000000f00 */
[----:B------:R-:W-:Y:S01]  /*7170*/  IMAD.MOV.U32 R0, RZ, RZ, R35 ;  /* 0x000000ffff007224 */ /* 0x000fe200078e0023 */
[----:B------:R-:W-:Y:S01]  /*7180*/  SHF.R.U64 R44, R4, 0x10, R5 ;  /* 0x00000010042c7819 */ /* 0x000fe20000001205 */
[----:B------:R-:W-:Y:S01]  /*7190*/  IMAD.MOV.U32 R8, RZ, RZ, R33 ;  /* 0x000000ffff087224 */ /* 0x000fe200078e0021 */
[----:B-1----:R-:W-:Y:S01]  /*71a0*/  MOV R38, R6 ;  /* 0x0000000600267202 */ /* 0x002fe20000000f00 */
[----:B------:R-:W-:Y:S01]  /*71b0*/  IMAD.MOV.U32 R39, RZ, RZ, R4 ;  /* 0x000000ffff277224 */ /* 0x000fe200078e0004 */
[----:B------:R-:W-:Y:S01]  /*71c0*/  PRMT R40, R40, 0x5410, R0 ;  /* 0x0000541028287816 */ /* 0x000fe20000000000 */
[----:B------:R-:W-:Y:S01]  /*71d0*/  IMAD.MOV.U32 R0, RZ, RZ, R7 ;  /* 0x000000ffff007224 */ /* 0x000fe200078e0007 */
[----:B------:R-:W-:Y:S01]  /*71e0*/  PRMT R41, R41, 0x5410, R8 ;  /* 0x0000541029297816 */ /* 0x000fe20000000008 */
[--C-:B------:R-:W-:Y:S01]  /*71f0*/  IMAD.MOV.U32 R8, RZ, RZ, R5.reuse ;  /* 0x000000ffff087224 */ /* 0x100fe200078e0005 */
[----:B------:R-:W-:Y:S01]  /*7200*/  SHF.R.U32.HI R4, RZ, 0x10, R5 ;  /* 0x00000010ff047819 */ /* 0x000fe20000011605 */
[----:B------:R-:W-:Y:S01]  /*7210*/  BSSY B1, `(.L_x_519) ;  /* 0x0000011000017945 */ /* 0x000fe20003800000 */
[----:B------:R-:W-:-:S02]  /*7220*/  SHF.R.U64 R42, R32, 0x10, R33 ;  /* 0x00000010202a7819 */ /* 0x000fc40000001221 */
[----:B------:R-:W-:Y:S02]  /*7230*/  SHF.R.U32.HI R10, RZ, 0x10, R33 ;  /* 0x00000010ff0a7819 */ /* 0x000fe40000011621 */
[--C-:B------:R-:W-:Y:S02]  /*7240*/  SHF.R.U64 R43, R34, 0x10, R35.reuse ;  /* 0x00000010222b7819 */ /* 0x100fe40000001223 */
[----:B------:R-:W-:Y:S02]  /*7250*/  SHF.R.U32.HI R11, RZ, 0x10, R35 ;  /* 0x00000010ff0b7819 */ /* 0x000fe40000011623 */
[--C-:B------:R-:W-:Y:S02]  /*7260*/  SHF.R.U64 R45, R6, 0x10, R7.reuse ;  /* 0x00000010062d7819 */ /* 0x100fe40000001207 */
[----:B------:R-:W-:Y:S02]  /*7270*/  SHF.R.U32.HI R5, RZ, 0x10, R7 ;  /* 0x00000010ff057819 */ /* 0x000fe40000011607 */
[----:B------:R-:W-:-:S02]  /*7280*/  ISETP.GE.OR P2, PT, R19, R30, P0 ;  /* 0x0000001e1300720c */ /* 0x000fc40000746670 */
[----:B------:R-:W-:Y:S01]  /*7290*/  PRMT R38, R38, 0x5410, R0 ;  /* 0x0000541026267816 */ /* 0x000fe20000000000 */
[----:B------:R-:W-:Y:S01]  /*72a0*/  IMAD.IADD R0, R16, 0x1, R9 ;  /* 0x0000000110007824 */ /* 0x000fe200078e0209 */
[----:B------:R-:W-:Y:S02]  /*72b0*/  ISETP.GE.OR P0, PT, R211, R30, P0 ;  /* 0x0000001ed300720c */ /* 0x000fe40000706670 */
[----:B------:R-:W-:Y:S02]  /*72c0*/  PRMT R42, R42, 0x5410, R10 ;  /* 0x000054102a2a7816 */ /* 0x000fe4000000000a */
[----:B------:R-:W-:Y:S02]  /*72d0*/  PRMT R43, R43, 0x5410, R11 ;  /* 0x000054102b2b7816 */ /* 0x000fe4000000000b */
[----:B------:R-:W-:Y:S02]  /*72e0*/  PRMT R39, R39, 0x5410, R8 ;  /* 0x0000541027277816 */ /* 0x000fe40000000008 */
[----:B------:R-:W-:-:S02]  /*72f0*/  PRMT R44, R44, 0x5410, R4 ;  /* 0x000054102c2c7816 */ /* 0x000fc40000000004 */
[----:B------:R-:W-:Y:S01]  /*7300*/  PRMT R45, R45, 0x5410, R5 ;  /* 0x000054102d2d7816 */ /* 0x000fe20000000005 */
[----:B--2---:R-:W-:Y:S06]  /*7310*/  @!P1 BRA `(.L_x_520) ;  /* 0x000000d400c09947 */ /* 0x004fec0003800000 */
.L_x_695:
[----:B------:R-:W-:Y:S05]  /*7320*/  BSYNC B1 ;  /* 0x0000000000017941 */ /* 0x000fea0003800000 */
.L_x_519:
[----:B------:R-:W-:Y:S01]  /*7330*/  BSSY B1, `(.L_x_521) ;  /* 0x0000059000017945 */ /* 0x000fe20003800000 */
[----:B-1----:R-:W-:-:S03]  /*7340*/  LOP3.LUT R3, R0, 0x38, RZ, 0xc0, !PT ;  /* 0x0000003800037812 */ /* 0x002fc600078ec0ff */
[----:B------:R-:W-:Y:S05]  /*7350*/  @P2 BRA `(.L_x_522) ;  /* 0x0000000400582947 */ /* 0x000fea0003800000 */
[----:B------:R-:W-:Y:S02]  /*7360*/  IMAD.SHL.U32 R0, R220, 0x40, RZ ;  /* 0x00000040dc007824 */ /* 0x000fe400078e00ff */
[----:B------:R-:W-:Y:S02]  /*7370*/  HADD2.F32 R26, -RZ, R39.H0_H0 ;  /* 0x20000027ff1a7230 */ /* 0x000fe40000004100 */
[----:B------:R-:W-:Y:S01]  /*7380*/  HADD2.F32 R25, -RZ, R41.H0_H0 ;  /* 0x20000029ff197230 */ /* 0x000fe20000004100 */
[----:B------:R-:W-:Y:S01]  /*7390*/  LOP3.LUT R4, R0, 0x1c0, RZ, 0xc0, !PT ;  /* 0x000001c000047812 */ /* 0x000fe200078ec0ff */
[----:B------:R-:W-:-:S03]  /*73a0*/  HADD2.F32 R27, -RZ, R44.H0_H0 ;  /* 0x2000002cff1b7230 */ /* 0x000fc60000004100 */
[----:B------:R-:W-:Y:S02]  /*73b0*/  LOP3.LUT R0, R4, 0x38, R16, 0xf8, !PT ;  /* 0x0000003804007812 */ /* 0x000fe400078ef810 */
[----:B------:R-:W-:-:S04]  /*73c0*/  SHF.R.U32.HI R7, RZ, 0x3, R4 ;  /* 0x00000003ff077819 */ /* 0x000fc80000011604 */
[----:B------:R-:W-:-:S05]  /*73d0*/  LOP3.LUT R0, R0, R7, RZ, 0x3c, !PT ;  /* 0x0000000700007212 */ /* 0x000fca00078e3cff */
[----:B------:R-:W-:Y:S01]  /*73e0*/  IMAD R5, R205, 0x200, R0 ;  /* 0x00000200cd057824 */ /* 0x000fe200078e0200 */
[----:B------:R-:W-:-:S03]  /*73f0*/  LOP3.LUT R0, R7, R3, R4, 0x1e, !PT ;  /* 0x0000000307007212 */ /* 0x000fc600078e1e04 */
[----:B------:R-:W-:Y:S01]  /*7400*/  IMAD R36, R5, 0x2, R18 ;  /* 0x0000000205247824 */ /* 0x000fe200078e0212 */
[----:B------:R-:W-:-:S04]  /*7410*/  LEA R5, R205, R0, 0x9 ;  /* 0x00000000cd057211 */ /* 0x000fc800078e48ff */
[----:B------:R-:W1:Y:S01]  /*7420*/  LDS.128 R8, [R36+0x18400] ;  /* 0x0184000024087984 */ /* 0x000e620000000c00 */
[----:B------:R-:W-:-:S05]  /*7430*/  IMAD R37, R5, 0x2, R18 ;  /* 0x0000000205257824 */ /* 0x000fca00078e0212 */
[----:B------:R-:W2:Y:S01]  /*7440*/  LDS.128 R4, [R37+0x18400] ;  /* 0x0184000025047984 */ /* 0x000ea20000000c00 */
[--C-:B-1----:R-:W-:Y:S02]  /*7450*/  HADD2.F32 R0, -RZ, R8.reuse.H0_H0 ;  /* 0x20000008ff007230 */ /* 0x102fe40000004100 */
[----:B------:R-:W-:Y:S02]  /*7460*/  HADD2.F32 R8, -RZ, R8.H1_H1 ;  /* 0x30000008ff087230 */ /* 0x000fe40000004100 */
[----:B------:R-:W-:Y:S02]  /*7470*/  HADD2.F32 R12, -RZ, R9.H0_H0 ;  /* 0x20000009ff0c7230 */ /* 0x000fe40000004100 */
[--C-:B--2---:R-:W-:Y:S02]  /*7480*/  HADD2.F32 R15, -RZ, R4.reuse.H0_H0 ;  /* 0x20000004ff0f7230 */ /* 0x104fe40000004100 */
[----:B------:R-:W-:Y:S02]  /*7490*/  HADD2.F32 R4, -RZ, R4.H1_H1 ;  /* 0x30000004ff047230 */ /* 0x000fe40000004100 */
[----:B------:R-:W-:-:S02]  /*74a0*/  HADD2.F32 R20, -RZ, R5.H0_H0 ;  /* 0x20000005ff147230 */ /* 0x000fc40000004100 */
[CC--:B------:R-:W-:Y:S01]  /*74b0*/  FMUL.FTZ R29, R15.reuse, R26.reuse ;  /* 0x0000001a0f1d7220 */ /* 0x0c0fe20000410000 */
[----:B------:R-:W-:Y:S01]  /*74c0*/  FMUL.FTZ R31, R15, R25 ;  /* 0x000000190f1f7220 */ /* 0x000fe20000410000 */
[----:B------:R-:W-:Y:S02]  /*74d0*/  HADD2.F32 R15, -RZ, R42.H0_H0 ;  /* 0x2000002aff0f7230 */ /* 0x000fe40000004100 */
[----:B------:R-:W-:Y:S01]  /*74e0*/  FMUL.FTZ R33, R4, R27 ;  /* 0x0000001b04217220 */ /* 0x000fe20000410000 */
[C---:B------:R-:W-:Y:S01]  /*74f0*/  FFMA.FTZ R30, R0.reuse, R25, -R29 ;  /* 0x00000019001e7223 */ /* 0x040fe2000001081d */
[----:B------:R-:W-:Y:S02]  /*7500*/  HADD2.F32 R29, -RZ, R39.H1_H1 ;  /* 0x30000027ff1d7230 */ /* 0x000fe40000004100 */
[----:B------:R-:W-:Y:S01]  /*7510*/  FFMA.FTZ R31, R0, R26, R31 ;  /* 0x0000001a001f7223 */ /* 0x000fe2000001001f */
[----:B------:R-:W-:Y:S02]  /*7520*/  HADD2.F32 R25, -RZ, R41.H1_H1 ;  /* 0x30000029ff197230 */ /* 0x000fe40000004100 */
[-C--:B------:R-:W-:Y:S01]  /*7530*/  FMUL.FTZ R35, R4, R15.reuse ;  /* 0x0000000f04237220 */ /* 0x080fe20000410000 */
[----:B------:R-:W-:Y:S01]  /*7540*/  FFMA.FTZ R33, R8, R15, -R33 ;  /* 0x0000000f08217223 */ /* 0x000fe20000010821 */
[----:B------:R-:W-:Y:S01]  /*7550*/  FMUL.FTZ R15, R20, R29 ;  /* 0x0000001d140f7220 */ /* 0x000fe20000410000 */
[----:B------:R-:W-:-:S02]  /*7560*/  HADD2.F32 R5, -RZ, R5.H1_H1 ;  /* 0x30000005ff057230 */ /* 0x000fc40000004100 */
[-C--:B------:R-:W-:Y:S01]  /*7570*/  FMUL.FTZ R4, R20, R25.reuse ;  /* 0x0000001914047220 */ /* 0x080fe20000410000 */
[----:B------:R-:W-:Y:S02]  /*7580*/  HADD2.F32 R26, -RZ, R44.H1_H1 ;  /* 0x3000002cff1a7230 */ /* 0x000fe40000004100 */
[----:B------:R-:W-:Y:S01]  /*7590*/  FFMA.FTZ R25, R12, R25, -R15 ;  /* 0x000000190c197223 */ /* 0x000fe2000001080f */
[----:B------:R-:W-:Y:S02]  /*75a0*/  HADD2.F32 R0, -RZ, R42.H1_H1 ;  /* 0x3000002aff007230 */ /* 0x000fe40000004100 */
[----:B------:R-:W-:Y:S01]  /*75b0*/  FFMA.FTZ R20, R8, R27, R35 ;  /* 0x0000001b08147223 */ /* 0x000fe20000010023 */
[----:B------:R-:W-:Y:S02]  /*75c0*/  HADD2.F32 R9, -RZ, R9.H1_H1 ;  /* 0x30000009ff097230 */ /* 0x000fe40000004100 */
[----:B------:R-:W-:Y:S01]  /*75d0*/  FFMA.FTZ R12, R12, R29, R4 ;  /* 0x0000001d0c0c7223 */ /* 0x000fe20000010004 */
[----:B------:R-:W-:-:S02]  /*75e0*/  HADD2.F32 R21, -RZ, R6.H0_H0 ;  /* 0x20000006ff157230 */ /* 0x000fc40000004100 */
[C---:B------:R-:W-:Y:S01]  /*75f0*/  FMUL.FTZ R32, R5.reuse, R26 ;  /* 0x0000001a05207220 */ /* 0x040fe20000410000 */
[----:B------:R-:W-:Y:S02]  /*7600*/  HADD2.F32 R4, -RZ, R40.H0_H0 ;  /* 0x20000028ff047230 */ /* 0x000fe40000004100 */
[-C--:B------:R-:W-:Y:S01]  /*7610*/  FMUL.FTZ R34, R5, R0.reuse ;  /* 0x0000000005227220 */ /* 0x080fe20000410000 */
[----:B------:R-:W-:Y:S02]  /*7620*/  HADD2.F32 R8, -RZ, R38.H0_H0 ;  /* 0x20000026ff087230 */ /* 0x000fe40000004100 */
[----:B------:R-:W-:Y:S01]  /*7630*/  FFMA.FTZ R32, R9, R0, -R32 ;  /* 0x0000000009207223 */ /* 0x000fe20000010820 */
[----:B------:R-:W-:Y:S02]  /*7640*/  HADD2.F32 R6, -RZ, R6.H1_H1 ;  /* 0x30000006ff067230 */ /* 0x000fe40000004100 */
[----:B------:R-:W-:Y:S01]  /*7650*/  FMUL.FTZ R27, R21, R4 ;  /* 0x00000004151b7220 */ /* 0x000fe20000410000 */
[----:B------:R-:W-:-:S02]  /*7660*/  HADD2.F32 R15, -RZ, R45.H0_H0 ;  /* 0x2000002dff0f7230 */ /* 0x000fc40000004100 */
[----:B------:R-:W-:Y:S01]  /*7670*/  FMUL.FTZ R0, R21, R8 ;  /* 0x0000000815007220 */ /* 0x000fe20000410000 */
[--C-:B------:R-:W-:Y:S02]  /*7680*/  HADD2.F32 R13, -RZ, R10.reuse.H0_H0 ;  /* 0x2000000aff0d7230 */ /* 0x100fe40000004100 */
[----:B------:R-:W-:Y:S01]  /*7690*/  FFMA.FTZ R21, R9, R26, R34 ;  /* 0x0000001a09157223 */ /* 0x000fe20000010022 */
[----:B------:R-:W-:Y:S02]  /*76a0*/  HADD2.F32 R10, -RZ, R10.H1_H1 ;  /* 0x3000000aff0a7230 */ /* 0x000fe40000004100 */
[----:B------:R-:W-:Y:S01]  /*76b0*/  FMUL.FTZ R9, R6, R15 ;  /* 0x0000000f06097220 */ /* 0x000fe20000410000 */
[----:B------:R-:W-:Y:S02]  /*76c0*/  HADD2.F32 R5, -RZ, R43.H0_H0 ;  /* 0x2000002bff057230 */ /* 0x000fe40000004100 */
[C---:B------:R-:W-:Y:S01]  /*76d0*/  FFMA.FTZ R26, R13.reuse, R4, -R0 ;  /* 0x000000040d1a7223 */ /* 0x040fe20000010800 */
[----:B------:R-:W-:Y:S01]  /*76e0*/  FFMA.FTZ R27, R13, R8, R27 ;  /* 0x000000080d1b7223 */ /* 0x000fe2000001001b */
[--C-:B------:R-:W-:Y:S01]  /*76f0*/  HADD2.F32 R24, -RZ, R7.reuse.H0_H0 ;  /* 0x20000007ff187230 */ /* 0x100fe20000004100 */
[----:B------:R-:W-:Y:S01]  /*7700*/  F2FP.F16.F32.PACK_AB R8, R20, R31 ;  /* 0x0000001f1408723e */ /* 0x000fe200000000ff */
[----:B------:R-:W-:Y:S01]  /*7710*/  FFMA.FTZ R13, R10, R5, -R9 ;  /* 0x000000050a0d7223 */ /* 0x000fe20000010809 */
[----:B------:R-:W-:-:S02]  /*7720*/  HADD2.F32 R7, -RZ, R7.H1_H1 ;  /* 0x30000007ff077230 */ /* 0x000fc40000004100 */
[----:B------:R-:W-:Y:S01]  /*7730*/  FMUL.FTZ R29, R6, R5 ;  /* 0x00000005061d7220 */ /* 0x000fe20000410000 */
[----:B------:R-:W-:Y:S02]  /*7740*/  HADD2.F32 R9, -RZ, R38.H1_H1 ;  /* 0x30000026ff097230 */ /* 0x000fe40000004100 */
[----:B------:R-:W-:Y:S02]  /*7750*/  HADD2.F32 R4, -RZ, R45.H1_H1 ;  /* 0x3000002dff047230 */ /* 0x000fe40000004100 */
[----:B------:R-:W-:Y:S01]  /*7760*/  FFMA.FTZ R10, R10, R15, R29 ;  /* 0x0000000f0a0a7223 */ /* 0x000fe2000001001d */
[----:B------:R-:W-:Y:S02]  /*7770*/  HADD2.F32 R5, -RZ, R40.H1_H1 ;  /* 0x30000028ff057230 */ /* 0x000fe40000004100 */
[----:B------:R-:W-:Y:S01]  /*7780*/  FMUL.FTZ R15, R24, R9 ;  /* 0x00000009180f7220 */ /* 0x000fe20000410000 */
[----:B------:R-:W-:Y:S02]  /*7790*/  HADD2.F32 R0, -RZ, R43.H1_H1 ;  /* 0x3000002bff007230 */ /* 0x000fe40000004100 */
[----:B------:R-:W-:Y:S01]  /*77a0*/  FMUL.FTZ R6, R7, R4 ;  /* 0x0000000407067220 */ /* 0x000fe20000410000 */
[----:B------:R-:W-:-:S02]  /*77b0*/  HADD2.F32 R14, -RZ, R11.H0_H0 ;  /* 0x2000000bff0e7230 */ /* 0x000fc40000004100 */
[----:B------:R-:W-:Y:S01]  /*77c0*/  FMUL.FTZ R24, R24, R5 ;  /* 0x0000000518187220 */ /* 0x000fe20000410000 */
[----:B------:R-:W-:Y:S02]  /*77d0*/  HADD2.F32 R11, -RZ, R11.H1_H1 ;  /* 0x3000000bff0b7230 */ /* 0x000fe40000004100 */
[-C--:B------:R-:W-:Y:S01]  /*77e0*/  FMUL.FTZ R29, R7, R0.reuse ;  /* 0x00000000071d7220 */ /* 0x080fe20000410000 */
[----:B------:R-:W-:Y:S01]  /*77f0*/  F2FP.F16.F32.PACK_AB R10, R10, R27 ;  /* 0x0000001b0a0a723e */ /* 0x000fe200000000ff */
[C---:B------:R-:W-:Y:S01]  /*7800*/  FFMA.FTZ R7, R14.reuse, R5, -R15 ;  /* 0x000000050e077223 */ /* 0x040fe2000001080f */
[----:B------:R-:W-:Y:S01]  /*7810*/  FFMA.FTZ R24, R14, R9, R24 ;  /* 0x000000090e187223 */ /* 0x000fe20000010018 */
[C---:B------:R-:W-:Y:S01]  /*7820*/  FFMA.FTZ R0, R11.reuse, R0, -R6 ;  /* 0x000000000b007223 */ /* 0x040fe20000010806 */
[----:B------:R-:W-:Y:S01]  /*7830*/  FFMA.FTZ R11, R11, R4, R29 ;  /* 0x000000040b0b7223 */ /* 0x000fe2000001001d */
[----:B------:R-:W-:Y:S02]  /*7840*/  F2FP.F16.F32.PACK_AB R4, R33, R30 ;  /* 0x0000001e2104723e */ /* 0x000fe400000000ff */
[----:B------:R-:W-:-:S02]  /*7850*/  F2FP.F16.F32.PACK_AB R5, R32, R25 ;  /* 0x000000192005723e */ /* 0x000fc400000000ff */
[----:B------:R-:W-:Y:S02]  /*7860*/  F2FP.F16.F32.PACK_AB R6, R13, R26 ;  /* 0x0000001a0d06723e */ /* 0x000fe400000000ff */
[----:B------:R-:W-:Y:S02]  /*7870*/  F2FP.F16.F32.PACK_AB R7, R0, R7 ;  /* 0x000000070007723e */ /* 0x000fe400000000ff */
[----:B------:R-:W-:Y:S02]  /*7880*/  F2FP.F16.F32.PACK_AB R9, R21, R12 ;  /* 0x0000000c1509723e */ /* 0x000fe400000000ff */
[----:B------:R-:W-:Y:S01]  /*7890*/  F2FP.F16.F32.PACK_AB R11, R11, R24 ;  /* 0x000000180b0b723e */ /* 0x000fe200000000ff */
[----:B------:R1:W-:Y:S04]  /*78a0*/  STS.128 [R36+0x18400], R4 ;  /* 0x0184000424007388 */ /* 0x0003e80000000c00 */
[----:B------:R1:W-:Y:S02]  /*78b0*/  STS.128 [R37+0x18400], R8 ;  /* 0x0184000825007388 */ /* 0x0003e40000000c00 */
.L_x_522:
[----:B------:R-:W-:Y:S05]  /*78c0*/  BSYNC B1 ;  /* 0x0000000000017941 */ /* 0x000fea0003800000 */
.L_x_521:
[----:B------:R-:W-:Y:S05]  /*78d0*/  @P0 BRA `(.L_x_512) ;  /* 0x00000004003c0947 */ /* 0x000fea0003800000 */
[----:B------:R-:W-:Y:S01]  /*78e0*/  LOP3.LUT R3, R234, R3, R204, 0x1e, !PT ;  /* 0x00000003ea037212 */ /* 0x000fe200078e1ecc */
[----:B-1----:R-:W1:Y:S01]  /*78f0*/  LDS.128 R8, [R229+0x18400] ;  /* 0x01840000e5087984 */ /* 0x002e620000000c00 */
[----:B------:R-:W-:Y:S02]  /*7900*/  HADD2.F32 R30, -RZ, R39.H0_H0 ;  /* 0x20000027ff1e7230 */ /* 0x000fe40000004100 */
[----:B------:R-:W-:Y:S02]  /*7910*/  HADD2.F32 R26, -RZ, R41.H0_H0 ;  /* 0x20000029ff1a7230 */ /* 0x000fe40000004100 */
[----:B------:R-:W-:Y:S02]  /*7920*/  IMAD.IADD R3, R206, 0x1, R3 ;  /* 0x00000001ce037824 */ /* 0x000fe400078e0203 */
[----:B------:R-:W-:Y:S02]  /*7930*/  HADD2.F32 R32, -RZ, R44.H0_H0 ;  /* 0x2000002cff207230 */ /* 0x000fe40000004100 */
[----:B------:R-:W-:-:S02]  /*7940*/  IMAD R3, R3, 0x2, R18 ;  /* 0x0000000203037824 */ /* 0x000fc400078e0212 */
[----:B------:R-:W-:Y:S02]  /*7950*/  HADD2.F32 R34, -RZ, R39.H1_H1 ;  /* 0x30000027ff227230 */ /* 0x000fe40000004100 */
[----:B------:R-:W-:Y:S01]  /*7960*/  HADD2.F32 R35, -RZ, R44.H1_H1 ;  /* 0x3000002cff237230 */ /* 0x000fe20000004100 */
[----:B------:R-:W2:Y:S01]  /*7970*/  LDS.128 R4, [R3+0x18400] ;  /* 0x0184000003047984 */ /* 0x000ea20000000c00 */
[----:B------:R-:W-:Y:S02]  /*7980*/  HADD2.F32 R37, -RZ, R38.H0_H0 ;  /* 0x20000026ff257230 */ /* 0x000fe40000004100 */
[----:B------:R-:W-:Y:S02]  /*7990*/  HADD2.F32 R33, -RZ, R40.H0_H0 ;  /* 0x20000028ff217230 */ /* 0x000fe40000004100 */
[--C-:B-1----:R-:W-:Y:S02]  /*79a0*/  HADD2.F32 R0, -RZ, R8.reuse.H0_H0 ;  /* 0x20000008ff007230 */ /* 0x102fe40000004100 */
[----:B------:R-:W-:-:S02]  /*79b0*/  HADD2.F32 R8, -RZ, R8.H1_H1 ;  /* 0x30000008ff087230 */ /* 0x000fc40000004100 */
[--C-:B------:R-:W-:Y:S02]  /*79c0*/  HADD2.F32 R12, -RZ, R9.reuse.H0_H0 ;  /* 0x20000009ff0c7230 */ /* 0x100fe40000004100 */
[----:B------:R-:W-:Y:S02]  /*79d0*/  HADD2.F32 R9, -RZ, R9.H1_H1 ;  /* 0x30000009ff097230 */ /* 0x000fe40000004100 */
[--C-:B------:R-:W-:Y:S02]  /*79e0*/  HADD2.F32 R13, -RZ, R10.reuse.H0_H0 ;  /* 0x2000000aff0d7230 */ /* 0x100fe40000004100 */
[----:B------:R-:W-:Y:S02]  /*79f0*/  HADD2.F32 R10, -RZ, R10.H1_H1 ;  /* 0x3000000aff0a7230 */ /* 0x000fe40000004100 */
[----:B------:R-:W-:Y:S02]  /*7a00*/  HADD2.F32 R14, -RZ, R11.H0_H0 ;  /* 0x2000000bff0e7230 */ /* 0x000fe40000004100 */
[----:B--2---:R-:W-:-:S02]  /*7a10*/  HADD2.F32 R15, -RZ, R4.H0_H0 ;  /* 0x20000004ff0f7230 */ /* 0x004fc40000004100 */
[----:B------:R-:W-:Y:S02]  /*7a20*/  HADD2.F32 R4, -RZ, R4.H1_H1 ;  /* 0x30000004ff047230 */ /* 0x000fe40000004100 */
[--C-:B------:R-:W-:Y:S02]  /*7a30*/  HADD2.F32 R20, -RZ, R5.reuse.H0_H0 ;  /* 0x20000005ff147230 */ /* 0x100fe40000004100 */
[-C--:B------:R-:W-:Y:S01]  /*7a40*/  FMUL.FTZ R25, R30, R15.reuse ;  /* 0x0000000f1e197220 */ /* 0x080fe20000410000 */
[----:B------:R-:W-:Y:S01]  /*7a50*/  FMUL.FTZ R15, R26, R15 ;  /* 0x0000000f1a0f7220 */ /* 0x000fe20000410000 */
[----:B------:R-:W-:Y:S01]  /*7a60*/  FMUL.FTZ R27, R32, R4 ;  /* 0x00000004201b7220 */ /* 0x000fe20000410000 */
[----:B------:R-:W-:Y:S02]  /*7a70*/  HADD2.F32 R5, -RZ, R5.H1_H1 ;  /* 0x30000005ff057230 */ /* 0x000fe40000004100 */
[----:B------:R-:W-:Y:S01]  /*7a80*/  FFMA.FTZ R25, R26, R0, -R25 ;  /* 0x000000001a197223 */ /* 0x000fe20000010819 */
[----:B------:R-:W-:-:S02]  /*7a90*/  HADD2.F32 R26, -RZ, R42.H0_H0 ;  /* 0x2000002aff1a7230 */ /* 0x000fc40000004100 */
[----:B------:R-:W-:Y:S01]  /*7aa0*/  FFMA.FTZ R15, R30, R0, R15 ;  /* 0x000000001e0f7223 */ /* 0x000fe2000001000f */
[----:B------:R-:W-:Y:S02]  /*7ab0*/  HADD2.F32 R30, -RZ, R41.H1_H1 ;  /* 0x30000029ff1e7230 */ /* 0x000fe40000004100 */
[----:B------:R-:W-:Y:S02]  /*7ac0*/  HADD2.F32 R21, -RZ, R6.H0_H0 ;  /* 0x20000006ff157230 */ /* 0x000fe40000004100 */
[C---:B------:R-:W-:Y:S01]  /*7ad0*/  FMUL.FTZ R29, R26.reuse, R4 ;  /* 0x000000041a1d7220 */ /* 0x040fe20000410000 */
[----:B------:R-:W-:Y:S01]  /*7ae0*/  FFMA.FTZ R0, R26, R8, -R27 ;  /* 0x000000081a007223 */ /* 0x000fe2000001081b */
[-C--:B------:R-:W-:Y:S01]  /*7af0*/  FMUL.FTZ R27, R34, R20.reuse ;  /* 0x00000014221b7220 */ /* 0x080fe20000410000 */
[----:B------:R-:W-:Y:S01]  /*7b00*/  FMUL.FTZ R31, R30, R20 ;  /* 0x000000141e1f7220 */ /* 0x000fe20000410000 */
[----:B------:R-:W-:Y:S01]  /*7b10*/  FFMA.FTZ R8, R32, R8, R29 ;  /* 0x0000000820087223 */ /* 0x000fe2000001001d */
[----:B------:R-:W-:-:S02]  /*7b20*/  HADD2.F32 R29, -RZ, R42.H1_H1 ;  /* 0x3000002aff1d7230 */ /* 0x000fc40000004100 */
[-C--:B------:R-:W-:Y:S01]  /*7b30*/  FFMA.FTZ R27, R30, R12.reuse, -R27 ;  /* 0x0000000c1e1b7223 */ /* 0x080fe2000001081b */
[----:B------:R-:W-:Y:S02]  /*7b40*/  HADD2.F32 R6, -RZ, R6.H1_H1 ;  /* 0x30000006ff067230 */ /* 0x000fe40000004100 */
[----:B------:R-:W-:Y:S01]  /*7b50*/  FFMA.FTZ R31, R34, R12, R31 ;  /* 0x0000000c221f7223 */ /* 0x000fe2000001001f */
[----:B------:R-:W-:Y:S02]  /*7b60*/  HADD2.F32 R32, -RZ, R45.H0_H0 ;  /* 0x2000002dff207230 */ /* 0x000fe40000004100 */
[-C--:B------:R-:W-:Y:S01]  /*7b70*/  FMUL.FTZ R4, R35, R5.reuse ;  /* 0x0000000523047220 */ /* 0x080fe20000410000 */
[----:B------:R-:W-:Y:S01]  /*7b80*/  FMUL.FTZ R12, R29, R5 ;  /* 0x000000051d0c7220 */ /* 0x000fe20000410000 */
[----:B------:R-:W-:Y:S02]  /*7b90*/  HADD2.F32 R30, -RZ, R43.H0_H0 ;  /* 0x2000002bff1e7230 */ /* 0x000fe40000004100 */
[----:B------:R-:W-:Y:S01]  /*7ba0*/  FMUL.FTZ R20, R37, R21 ;  /* 0x0000001525147220 */ /* 0x000fe20000410000 */
[----:B------:R-:W-:Y:S01]  /*7bb0*/  FMUL.FTZ R5, R32, R6 ;  /* 0x0000000620057220 */ /* 0x000fe20000410000 */
[----:B------:R-:W-:-:S02]  /*7bc0*/  HADD2.F32 R24, -RZ, R7.H0_H0 ;  /* 0x20000007ff187230 */ /* 0x000fc40000004100 */
[----:B------:R-:W-:Y:S01]  /*7bd0*/  FFMA.FTZ R4, R29, R9, -R4 ;  /* 0x000000091d047223 */ /* 0x000fe20000010804 */
[----:B------:R-:W-:Y:S01]  /*7be0*/  FMUL.FTZ R26, R33, R21 ;  /* 0x00000015211a7220 */ /* 0x000fe20000410000 */
[----:B------:R-:W-:Y:S01]  /*7bf0*/  FFMA.FTZ R12, R35, R9, R12 ;  /* 0x00000009230c7223 */ /* 0x000fe2000001000c */
[-C--:B------:R-:W-:Y:S01]  /*7c00*/  FFMA.FTZ R20, R33, R13.reuse, -R20 ;  /* 0x0000000d21147223 */ /* 0x080fe20000010814 */
[----:B------:R-:W-:Y:S02]  /*7c10*/  HADD2.F32 R7, -RZ, R7.H1_H1 ;  /* 0x30000007ff077230 */ /* 0x000fe40000004100 */
[C---:B------:R-:W-:Y:S01]  /*7c20*/  FMUL.FTZ R9, R30.reuse, R6 ;  /* 0x000000061e097220 */ /* 0x040fe20000410000 */
[----:B------:R-:W-:Y:S01]  /*7c30*/  FFMA.FTZ R5, R30, R10, -R5 ;  /* 0x0000000a1e057223 */ /* 0x000fe20000010805 */
[----:B------:R-:W-:Y:S02]  /*7c40*/  HADD2.F32 R34, -RZ, R38.H1_H1 ;  /* 0x30000026ff227230 */ /* 0x000fe40000004100 */
[----:B------:R-:W-:Y:S01]  /*7c50*/  FFMA.FTZ R26, R37, R13, R26 ;  /* 0x0000000d251a7223 */ /* 0x000fe2000001001a */
[----:B------:R-:W-:-:S02]  /*7c60*/  HADD2.F32 R33, -RZ, R45.H1_H1 ;  /* 0x3000002dff217230 */ /* 0x000fc40000004100 */
[----:B------:R-:W-:Y:S01]  /*7c70*/  FFMA.FTZ R9, R32, R10, R9 ;  /* 0x0000000a20097223 */ /* 0x000fe20000010009 */
[----:B------:R-:W-:Y:S02]  /*7c80*/  HADD2.F32 R30, -RZ, R40.H1_H1 ;  /* 0x30000028ff1e7230 */ /* 0x000fe40000004100 */
[-C--:B------:R-:W-:Y:S01]  /*7c90*/  FMUL.FTZ R13, R34, R24.reuse ;  /* 0x00000018220d7220 */ /* 0x080fe20000410000 */
[----:B------:R-:W-:Y:S02]  /*7ca0*/  HADD2.F32 R29, -RZ, R43.H1_H1 ;  /* 0x3000002bff1d7230 */ /* 0x000fe40000004100 */
[-C--:B------:R-:W-:Y:S01]  /*7cb0*/  FMUL.FTZ R6, R33, R7.reuse ;  /* 0x0000000721067220 */ /* 0x080fe20000410000 */
[----:B------:R-:W-:Y:S02]  /*7cc0*/  HADD2.F32 R11, -RZ, R11.H1_H1 ;  /* 0x3000000bff0b7230 */ /* 0x000fe40000004100 */
[C---:B------:R-:W-:Y:S01]  /*7cd0*/  FMUL.FTZ R21, R30.reuse, R24 ;  /* 0x000000181e157220 */ /* 0x040fe20000410000 */
[-C--:B------:R-:W-:Y:S01]  /*7ce0*/  FFMA.FTZ R13, R30, R14.reuse, -R13 ;  /* 0x0000000e1e0d7223 */ /* 0x080fe2000001080d */
[C---:B------:R-:W-:Y:S01]  /*7cf0*/  FMUL.FTZ R10, R29.reuse, R7 ;  /* 0x000000071d0a7220 */ /* 0x040fe20000410000 */
[----:B------:R-:W-:Y:S01]  /*7d00*/  F2FP.F16.F32.PACK_AB R32, R0, R25 ;  /* 0x000000190020723e */ /* 0x000fe200000000ff */
[-C--:B------:R-:W-:Y:S01]  /*7d10*/  FFMA.FTZ R6, R29, R11.reuse, -R6 ;  /* 0x0000000b1d067223 */ /* 0x080fe20000010806 */
[----:B------:R-:W-:Y:S01]  /*7d20*/  FFMA.FTZ R21, R34, R14, R21 ;  /* 0x0000000e22157223 */ /* 0x000fe20000010015 */
[----:B------:R-:W-:Y:S01]  /*7d30*/  FFMA.FTZ R10, R33, R11, R10 ;  /* 0x0000000b210a7223 */ /* 0x000fe2000001000a */
[----:B------:R-:W-:-:S02]  /*7d40*/  F2FP.F16.F32.PACK_AB R33, R4, R27 ;  /* 0x0000001b0421723e */ /* 0x000fc400000000ff */
[----:B------:R-:W-:Y:S02]  /*7d50*/  F2FP.F16.F32.PACK_AB R34, R5, R20 ;  /* 0x000000140522723e */ /* 0x000fe400000000ff */
[----:B------:R-:W-:Y:S02]  /*7d60*/  F2FP.F16.F32.PACK_AB R35, R6, R13 ;  /* 0x0000000d0623723e */ /* 0x000fe400000000ff */
[----:B------:R-:W-:Y:S02]  /*7d70*/  F2FP.F16.F32.PACK_AB R24, R8, R15 ;  /* 0x0000000f0818723e */ /* 0x000fe400000000ff */
[----:B------:R-:W-:Y:S01]  /*7d80*/  F2FP.F16.F32.PACK_AB R25, R12, R31 ;  /* 0x0000001f0c19723e */ /* 0x000fe200000000ff */
[----:B------:R4:W-:Y:S01]  /*7d90*/  STS.128 [R229+0x18400], R32 ;  /* 0x01840020e5007388 */ /* 0x0009e20000000c00 */
[----:B------:R-:W-:Y:S02]  /*7da0*/  F2FP.F16.F32.PACK_AB R26, R9, R26 ;  /* 0x0000001a091a723e */ /* 0x000fe400000000ff */
[----:B------:R-:W-:-:S05]  /*7db0*/  F2FP.F16.F32.PACK_AB R27, R10, R21 ;  /* 0x000000150a1b723e */ /* 0x000fca00000000ff */
[----:B------:R4:W-:Y:S02]  /*7dc0*/  STS.128 [R3+0x18400], R24 ;  /* 0x0184001803007388 */ /* 0x0009e40000000c00 */
.L_x_512:
[----:B------:R-:W-:Y:S05]  /*7dd0*/  BSYNC B0 ;  /* 0x0000000000007941 */ /* 0x000fea0003800000 */
.L_x_498:
[----:B------:R-:W-:Y:S01]  /*7de0*/  @!PT LDS RZ, [RZ] ;  /* 0x00000000fffff984 */ /* 0x000fe20000000800 */
[----:B------:R-:W-:Y:S01]  /*7df0*/  @!PT LDS RZ, [RZ] ;  /* 0x00000000fffff984 */ /* 0x000fe20000000800 */
[----:B------:R-:W-:Y:S01]  /*7e00*/  @!PT LDS RZ, [RZ] ;  /* 0x00000000fffff984 */ /* 0x000fe20000000800 */
[----:B------:R-:W-:Y:S01]  /*7e10*/  @!PT LDS RZ, [RZ] ;  /* 0x00000000fffff984 */ /* 0x000fe20000000800 */
[----:B------:R5:W-:Y:S06]  /*7e20*/  MEMBAR.ALL.CTA ;  /* 0x0000000000007992 */ /* 0x000bec0000008000 */
[----:B-----5:R-:W5:Y:S01]  /*7e30*/  FENCE.VIEW.ASYNC.S ;  /* 0x00000000000073c6 */ /* 0x020f620000000000 */
[----:B------:R-:W-:Y:S05]  /*7e40*/  WARPSYNC.ALL ;  /* 0x0000000000007948 */ /* 0x000fea0003800000 */
[----:B-----5:R-:W-:Y:S06]  /*7e50*/  BAR.SYNC.DEFER_BLOCKING 0xd, 0x100 ;  /* 0x0344000000007b1d */ /* 0x020fec0000010000 */
.L_x_495:
[----:B--23--:R-:W2:Y:S01]  /*7e60*/  S2R R0, SR_TID.X ;  /* 0x0000000000007919 */ /* 0x00cea20000002100 */
[----:B------:R-:W-:Y:S05]  /*7e70*/  WARPSYNC.ALL ;  /* 0x0000000000007948 */ /* 0x000fea0003800000 */
[----:B--2---:R-:W-:-:S05]  /*7e80*/  SHF.R.U32.HI R0, RZ, 0x7, R0 ;  /* 0x00000007ff007819 */ /* 0x004fca0000011600 */
[----:B------:R-:W-:Y:S02]  /*7e90*/  VIADD R178, R0, 0x8 ;  /* 0x0000000800b27836 */ /* 0x000fe40000000000 */
[----:B------:R-:W-:-:S03]  /*7ea0*/  IMAD.U32 R0, RZ, RZ, UR44 ;  /* 0x0000002cff007e24 */ /* 0x000fc6000f8e00ff */
[----:B------:R2:W-:Y:S02]  /*7eb0*/  BAR.SYNC.DEFER_BLOCKING R178, 0x100 ;  /* 0x000400b20000751d */ /* 0x0005e40000010000 */
[----:B------:R-:W-:-:S13]  /*7ec0*/  ISETP.NE.AND P0, PT, R0, 0x3, PT ;  /* 0x000000030000780c */ /* 0x000fda0003f05270 */
[----:B--2---:R-:W-:Y:S05]  /*7ed0*/  @!P0 BRA `(.L_x_523) ;  /* 0x0000000000048947 */ /* 0x004fea0003800000 */
[----:B------:R-:W-:Y:S01]  /*7ee0*/  BPT.TRAP 0x1 ;  /* 0x000000040000795c */ /* 0x000fe20000300000 */
.L_x_523:
[----:B------:R-:W-:Y:S02]  /*7ef0*/  LEA R13, R22, R18, 0x3 ;  /* 0x00000012160d7211 */ /* 0x000fe400078e18ff */
[----:B------:R-:W-:-:S04]  /*7f00*/  SHF.L.U32 R14, R200, 0x1f, RZ ;  /* 0x0000001fc80e7819 */ /* 0x000fc800000006ff */
[----:B------:R2:W3:Y:S01]  /*7f10*/  SYNCS.PHASECHK.TRANS64.TRYWAIT P1, [R13+URZ+0x22830], R14 ;  /* 0x0228300e0d0075a7 */ /* 0x0004e2000802017f */
[----:B------:R-:W-:Y:S05]  /*7f20*/  @!P0 BRA `(.L_x_524) ;  /* 0x0000000000048947 */ /* 0x000fea0003800000 */
[----:B------:R-:W-:Y:S01]  /*7f30*/  BPT.TRAP 0x1 ;  /* 0x000000040000795c */ /* 0x000fe20000300000 */
.L_x_524:
[----:B------:R-:W-:Y:S01]  /*7f40*/  VIADD R0, R18, 0x1c400 ;  /* 0x0001c40012007836 */ /* 0x000fe20000000000 */
[----:B-1----:R-:W-:Y:S01]  /*7f50*/  LOP3.LUT R4, R28, 0x10000, RZ, 0xfc, !PT ;  /* 0x000100001c047812 */ /* 0x002fe200078efcff */
[----:B------:R-:W-:-:S03]  /*7f60*/  IMAD.MOV.U32 R5, RZ, RZ, 0x40000040 ;  /* 0x40000040ff057424 */ /* 0x000fc600078e00ff */
[----:B------:R-:W-:-:S04]  /*7f70*/  SHF.R.U32.HI R0, RZ, 0x4, R0 ;  /* 0x00000004ff007819 */ /* 0x000fc80000011600 */
[----:B------:R-:W-:-:S04]  /*7f80*/  LOP3.LUT R0, R0, 0x3fff, RZ, 0xc0, !PT ;  /* 0x00003fff00007812 */ /* 0x000fc800078ec0ff */
[----:B------:R-:W-:Y:S01]  /*7f90*/  LOP3.LUT R0, R0, 0x10000, RZ, 0xfc, !PT ;  /* 0x0001000000007812 */ /* 0x000fe200078efcff */
[----:B---3--:R-:W-:Y:S06]  /*7fa0*/  @P1 BRA `(.L_x_525) ;  /* 0x0000000000081947 */ /* 0x008fec0003800000 */
[----:B------:R-:W1:Y:S02]  /*7fb0*/  SYNCS.PHASECHK.TRANS64.TRYWAIT P1, [R13+URZ+0x22830], R14 ;  /* 0x0228300e0d0075a7 */ /* 0x000e64000802017f */
[----:B-1----:R-:W-:Y:S05]  /*7fc0*/  @!P1 BRA `(.L_x_526) ;  /* 0x000000c800a89947 */ /* 0x002fea0003800000 */
.L_x_525:
[----:B------:R-:W-:Y:S01]  /*7fd0*/  IMAD R20, R22, 0x300, R0 ;  /* 0x0000030016147824 */ /* 0x000fe200078e0200 */
[----:B------:R-:W-:Y:S05]  /*7fe0*/  WARPSYNC.ALL ;  /* 0x0000000000007948 */ /* 0x000fea0003800000 */
[----:B------:R-:W-:Y:S01]  /*7ff0*/  IMAD.MOV.U32 R21, RZ, RZ, 0x40000040 ;  /* 0x40000040ff157424 */ /* 0x000fe200078e00ff */
[C---:B------:R-:W-:Y:S01]  /*8000*/  R2UR UR4, R4.reuse ;  /* 0x00000000040472ca */ /* 0x040fe200000e0000 */
[----:B----45:R-:W-:Y:S01]  /*8010*/  WARPGROUP.ARRIVE ;  /* 0x00000000000079c5 */ /* 0x030fe20000000000 */
[----:B------:R-:W-:Y:S01]  /*8020*/  R2UR UR5, R5 ;  /* 0x00000000050572ca */ /* 0x000fe200000e0000 */
[----:B------:R-:W-:Y:S01]  /*8030*/  VIADD R10, R4, 0x2 ;  /* 0x00000002040a7836 */ /* 0x000fe20000000000 */
[C---:B------:R-:W-:Y:S01]  /*8040*/  R2UR UR6, R20.reuse ;  /* 0x00000000140672ca */ /* 0x040fe200000e0000 */
[----:B------:R-:W-:Y:S01]  /*8050*/  VIADD R6, R20, 0x2 ;  /* 0x0000000214067836 */ /* 0x000fe20000000000 */
[----:B------:R-:W-:Y:S01]  /*8060*/  R2UR UR7, R21 ;  /* 0x00000000150772ca */ /* 0x000fe200000e0000 */
[----:B------:R-:W-:Y:S01]  /*8070*/  IMAD.MOV.U32 R7, RZ, RZ, 0x40000040 ;  /* 0x40000040ff077424 */ /* 0x000fe200078e00ff */
[----:B------:R-:W-:Y:S01]  /*8080*/  MOV R11, 0x40000040 ;  /* 0x40000040000b7802 */ /* 0x000fe20000000f00 */
[----:B------:R-:W-:Y:S01]  /*8090*/  VIADD R8, R4, 0x4 ;  /* 0x0000000404087836 */ /* 0x000fe20000000000 */
[----:B------:R-:W3:Y:S01]  /*80a0*/  S2R R73, SR_TID.X ;  /* 0x0000000000497919 */ /* 0x000ee20000002100 */
[----:B------:R-:W-:-:S02]  /*80b0*/  IMAD.MOV.U32 R9, RZ, RZ, 0x40000040 ;  /* 0x40000040ff097424 */ /* 0x000fc400078e00ff */
[----:B------:R-:W-:Y:S02]  /*80c0*/  IMAD.MOV.U32 R21, RZ, RZ, 0x40000040 ;  /* 0x40000040ff157424 */ /* 0x000fe400078e00ff */
[----:B------:R-:W-:-:S04]  /*80d0*/  IMAD R3, R177, -0x60, R176 ;  /* 0xffffffa0b1037824 */ /* 0x000fc800078e02b0 */
[----:B------:R-:W-:Y:S01]  /*80e0*/  HGMMA.64x96x16.F32 R24, gdesc[UR4], RZ, !UPT, gsb0 ;  /* 0x01600000041879f0 */ /* 0x000fe2000c0008ff */
[----:B------:R-:W-:Y:S01]  /*80f0*/  R2UR UR4, R10 ;  /* 0x000000000a0472ca */ /* 0x000fe200000e0000 */
[----:B------:R-:W-:Y:S01]  /*8100*/  VIADD R12, R3, 0x60 ;  /* 0x00000060030c7836 */ /* 0x000fe20000000000 */
[----:B------:R-:W-:Y:S02]  /*8110*/  R2UR UR5, R11 ;  /* 0x000000000b0572ca */ /* 0x000fe400000e0000 */
[----:B------:R-:W-:Y:S01]  /*8120*/  R2UR UR6, R6 ;  /* 0x00000000060672ca */ /* 0x000fe200000e0000 */
[C---:B------:R-:W-:Y:S01]  /*8130*/  VIADD R6, R20.reuse, 0x4 ;  /* 0x0000000414067836 */ /* 0x040fe20000000000 */
[----:B------:R-:W-:Y:S01]  /*8140*/  R2UR UR7, R7 ;  /* 0x00000000070772ca */ /* 0x000fe200000e0000 */
[----:B------:R-:W-:Y:S02]  /*8150*/  IMAD.MOV.U32 R7, RZ, RZ, 0x40000040 ;  /* 0x40000040ff077424 */ /* 0x000fe400078e00ff */
[----:B------:R-:W-:-:S02]  /*8160*/  VIADD R20, R20, 0x6 ;  /* 0x0000000614147836 */ /* 0x000fc40000000000 */
[----:B------:R-:W-:-:S05]  /*8170*/  IMAD R12, R231, -0x2, R12 ;  /* 0xfffffffee70c7824 */ /* 0x000fca00078e020c */
[C---:B------:R-:W-:Y:S02]  /*8180*/  ISETP.GT.AND P2, PT, R12.reuse, RZ, PT ;  /* 0x000000ff0c00720c */ /* 0x040fe40003f44270 */
[C---:B------:R-:W-:Y:S02]  /*8190*/  ISETP.GT.AND P3, PT, R12.reuse, 0x1, PT ;  /* 0x000000010c00780c */ /* 0x040fe40003f64270 */
[C---:B------:R-:W-:Y:S02]  /*81a0*/  ISETP.GT.AND P4, PT, R12.reuse, 0x8, PT ;  /* 0x000000080c00780c */ /* 0x040fe40003f84270 */
[C---:B------:R-:W-:Y:S02]  /*81b0*/  ISETP.GT.AND P5, PT, R12.reuse, 0x9, PT ;  /* 0x000000090c00780c */ /* 0x040fe40003fa4270 */
[----:B------:R-:W-:Y:S02]  /*81c0*/  ISETP.GT.AND P1, PT, R12, 0x10, PT ;  /* 0x000000100c00780c */ /* 0x000fe40003f24270 */
[----:B---3--:R-:W-:Y:S01]  /*81d0*/  LOP3.LUT R73, R73, 0x7f, RZ, 0xc0, !PT ;  /* 0x0000007f49497812 */ /* 0x008fe200078ec0ff */
[----:B------:R-:W-:-:S02]  /*81e0*/  WARPGROUP.DEPBAR.LE gsb0, 0x0 ;  /* 0x00008000000079c5 */ /* 0x000fc40000010000 */
[----:B------:R-:W-:-:S06]  /*81f0*/  WARPGROUP.ARRIVE ;  /* 0x00000000000079c5 */ /* 0x000fcc0000000000 */
[----:B------:R-:W-:Y:S01]  /*8200*/  HGMMA.64x96x16.F32 R24, gdesc[UR4], R24, gsb0 ;  /* 0x01600000041879f0 */ /* 0x000fe20008000818 */
[----:B------:R-:W-:Y:S02]  /*8210*/  R2UR UR4, R8 ;  /* 0x00000000080472ca */ /* 0x000fe400000e0000 */
[----:B------:R-:W-:Y:S02]  /*8220*/  R2UR UR5, R9 ;  /* 0x00000000090572ca */ /* 0x000fe400000e0000 */
[----:B------:R-:W-:Y:S02]  /*8230*/  R2UR UR6, R6 ;  /* 0x00000000060672ca */ /* 0x000fe400000e0000 */
[----:B------:R-:W-:Y:S01]  /*8240*/  R2UR UR7, R7 ;  /* 0x00000000070772ca */ /* 0x000fe200000e0000 */
[----:B------:R-:W-:Y:S01]  /*8250*/  IMAD.MOV.U32 R7, RZ, RZ, 0x40000040 ;  /* 0x40000040ff077424 */ /* 0x000fe200078e00ff */
[----:B------:R-:W-:Y:S01]  /*8260*/  IADD3 R6, R4, 0x6, RZ ;  /* 0x0000000604067810 */ /* 0x000fe20007ffe0ff */
[----:B------:R-:W-:-:S02]  /*8270*/  WARPGROUP.DEPBAR.LE gsb0, 0x0 ;  /* 0x00008000000079c5 */ /* 0x000fc40000010000 */
[----:B------:R-:W-:-:S08]  /*8280*/  WARPGROUP.ARRIVE ;  /* 0x00000000000079c5 */ /* 0x000fd00000000000 */
[----:B------:R-:W-:Y:S01]  /*8290*/  HGMMA.64x96x16.F32 R24, gdesc[UR4], R24, gsb0 ;  /* 0x01600000041879f0 */ /* 0x000fe20008000818 */
[----:B------:R-:W-:Y:S02]  /*82a0*/  R2UR UR4, R6 ;  /* 0x00000000060472ca */ /* 0x000fe400000e0000 */
[----:B------:R-:W-:Y:S02]  /*82b0*/  R2UR UR5, R7 ;  /* 0x00000000070572ca */ /* 0x000fe400000e0000 */
[----:B------:R-:W-:Y:S02]  /*82c0*/  R2UR UR6, R20 ;  /* 0x00000000140672ca */ /* 0x000fe400000e0000 */
[----:B------:R-:W-:Y:S01]  /*82d0*/  R2UR UR7, R21 ;  /* 0x00000000150772ca */ /* 0x000fe200000e0000 */
[----:B------:R-:W-:Y:S02]  /*82e0*/  WARPGROUP.DEPBAR.LE gsb0, 0x0 ;  /* 0x00008000000079c5 */ /* 0x000fe40000010000 */
[----:B------:R-:W-:-:S10]  /*82f0*/  WARPGROUP.ARRIVE ;  /* 0x00000000000079c5 */ /* 0x000fd40000000000 */
[----:B------:R-:W-:Y:S01]  /*8300*/  HGMMA.64x96x16.F32 R24, gdesc[UR4], R24, gsb0 ;  /* 0x01600000041879f0 */ /* 0x000fe20008000818 */
[----:B------:R-:W-:Y:S02]  /*8310*/  ULDC UR4, c[0x0][0x988] ;  /* 0x0002620000047ab9 */ /* 0x000fe40000000800 */
        /* <DEDUP_REMOVED lines=85> */
[----:B------:R-:W-:Y:S02]  /*8870*/  FSEL R64, R63, -INF , P1 ;  /* 0xff8000003f407808 */ /* 0x000fe40000800000 */
[----:B------:R-:W-:Y:S01]  /*8880*/  FMNMX.FTZ R21, R110, R3, !PT ;  /* 0x000000036e157209 */ /* 0x000fe20007810000 */
[----:B------:R-:W-:Y:S01]  /*8890*/  IMAD.U32 R3, RZ, RZ, UR4 ;  /* 0x00000004ff037e24 */ /* 0x000fe2000f8e00ff */
[----:B------:R-:W-:Y:S02]  /*88a0*/  FSEL R66, R66, -INF , P2 ;  /* 0xff80000042427808 */ /* 0x000fe40001000000 */
[----:B------:R-:W-:Y:S01]  /*88b0*/  FSEL R68, R67, -INF , P3 ;  /* 0xff80000043447808 */ /* 0x000fe20001800000 */
[----:B------:R-:W3:Y:S01]  /*88c0*/  SHFL.BFLY PT, R12, R21, 0x2, 0x1f ;  /* 0x0c401f00150c7f89 */ /* 0x000ee200000e0000 */
[----:B------:R-:W-:-:S02]  /*88d0*/  FSEL R70, R70, -INF , P4 ;  /* 0xff80000046467808 */ /* 0x000fc40002000000 */
[----:B---3--:R-:W-:-:S05]  /*88e0*/  FMNMX.FTZ R29, R21, R12, !PT ;  /* 0x0000000c151d7209 */ /* 0x008fca0007810000 */
[----:B------:R-:W3:Y:S02]  /*88f0*/  SHFL.BFLY PT, R12, R29, 0x1, 0x1f ;  /* 0x0c201f001d0c7f89 */ /* 0x000ee400000e0000 */
[----:B---3--:R-:W-:-:S04]  /*8900*/  FMNMX.FTZ R12, R29, R12, !PT ;  /* 0x0000000c1d0c7209 */ /* 0x008fc80007810000 */
[C---:B------:R-:W-:Y:S01]  /*8910*/  FSETP.NEU.FTZ.AND P6, PT, R12.reuse, -INF , PT ;  /* 0xff8000000c00780b */ /* 0x040fe20003fdd000 */
[----:B------:R-:W-:-:S05]  /*8920*/  FMUL.FTZ R15, R12, R3 ;  /* 0x000000030c0f7220 */ /* 0x000fca0000410000 */
[----:B------:R-:W-:Y:S02]  /*8930*/  FSEL R31, R15, RZ, P6 ;  /* 0x000000ff0f1f7208 */ /* 0x000fe40003000000 */
[----:B------:R-:W-:-:S03]  /*8940*/  FMNMX.FTZ R15, R26, R27, !PT ;  /* 0x0000001b1a0f7209 */ /* 0x000fc60007810000 */
[--C-:B------:R-:W-:Y:S01]  /*8950*/  FFMA.FTZ R29, R25, R3, -R31.reuse ;  /* 0x00000003191d7223 */ /* 0x100fe2000001081f */
[----:B------:R-:W-:Y:S01]  /*8960*/  FMNMX.FTZ R15, R30, R15, !PT ;  /* 0x0000000f1e0f7209 */ /* 0x000fe20007810000 */
[-CC-:B------:R-:W-:Y:S01]  /*8970*/  FFMA.FTZ R152, R72, R3.reuse, -R31.reuse ;  /* 0x0000000348987223 */ /* 0x180fe2000001081f */
[----:B------:R-:W-:Y:S01]  /*8980*/  FSEL R72, R71, -INF , P5 ;  /* 0xff80000047487808 */ /* 0x000fe20002800000 */
[--C-:B------:R-:W-:Y:S01]  /*8990*/  FFMA.FTZ R37, R44, R3, -R31.reuse ;  /* 0x000000032c257223 */ /* 0x100fe2000001081f */
[----:B------:R-:W-:Y:S01]  /*89a0*/  FMNMX.FTZ R15, R20, R15, !PT ;  /* 0x0000000f140f7209 */ /* 0x000fe20007810000 */
[-CC-:B------:R-:W-:Y:S01]  /*89b0*/  FFMA.FTZ R154, R74, R3.reuse, -R31.reuse ;  /* 0x000000034a9a7223 */ /* 0x180fe2000001081f */
[--C-:B------:R-:W-:Y:S01]  /*89c0*/  FFMA.FTZ R76, R76, R3, -R31.reuse ;  /* 0x000000034c4c7223 */ /* 0x100fe2000001081f */
[----:B------:R-:W-:Y:S01]  /*89d0*/  MUFU.EX2 R152, R152 ;  /* 0x0000009800987308 */ /* 0x000fe20000000800 */
[----:B------:R-:W-:Y:S01]  /*89e0*/  FMNMX.FTZ R15, R34, R15, !PT ;  /* 0x0000000f220f7209 */ /* 0x000fe20007810000 */
[-CC-:B------:R-:W-:Y:S01]  /*89f0*/  FFMA.FTZ R156, R78, R3.reuse, -R31.reuse ;  /* 0x000000034e9c7223 */ /* 0x180fe2000001081f */
[-CC-:B------:R-:W-:Y:S01]  /*8a00*/  FFMA.FTZ R80, R80, R3.reuse, -R31.reuse ;  /* 0x0000000350507223 */ /* 0x180fe2000001081f */
[--C-:B------:R-:W-:Y:S01]  /*8a10*/  FFMA.FTZ R82, R82, R3, -R31.reuse ;  /* 0x0000000352527223 */ /* 0x100fe2000001081f */
[----:B------:R-:W-:Y:S01]  /*8a20*/  FMNMX.FTZ R21, R24, R15, !PT ;  /* 0x0000000f18157209 */ /* 0x000fe20007810000 */
[-CC-:B------:R-:W-:Y:S01]  /*8a30*/  FFMA.FTZ R84, R84, R3.reuse, -R31.reuse ;  /* 0x0000000354547223 */ /* 0x180fe2000001081f */
[--C-:B------:R-:W-:Y:S01]  /*8a40*/  FFMA.FTZ R86, R86, R3, -R31.reuse ;  /* 0x0000000356567223 */ /* 0x100fe2000001081f */
[----:B------:R-:W3:Y:S01]  /*8a50*/  MUFU.EX2 R15, R29 ;  /* 0x0000001d000f7308 */ /* 0x000ee20000000800 */
[----:B------:R-:W-:Y:S01]  /*8a60*/  FMNMX.FTZ R21, R38, R21, !PT ;  /* 0x0000001526157209 */ /* 0x000fe20007810000 */
[-CC-:B------:R-:W-:Y:S01]  /*8a70*/  FFMA.FTZ R88, R88, R3.reuse, -R31.reuse ;  /* 0x0000000358587223 */ /* 0x180fe2000001081f */
[-CC-:B------:R-:W-:Y:S01]  /*8a80*/  FFMA.FTZ R90, R90, R3.reuse, -R31.reuse ;  /* 0x000000035a5a7223 */ /* 0x180fe2000001081f */
        /* <DEDUP_REMOVED lines=11> */
[----:B------:R-:W-:Y:S01]  /*8b40*/  FFMA.FTZ R102, R102, R3, -R31 ;  /* 0x0000000366667223 */ /* 0x000fe2000001081f */
[----:B------:R-:W-:Y:S01]  /*8b50*/  MUFU.EX2 R21, R76 ;  /* 0x0000004c00157308 */ /* 0x000fe20000000800 */
[----:B------:R-:W-:Y:S01]  /*8b60*/  FMNMX.FTZ R25, R46, R25, !PT ;  /* 0x000000192e197209 */ /* 0x000fe20007810000 */
[----:B---3--:R-:W-:Y:S01]  /*8b70*/  FADD.FTZ R49, R152, R15 ;  /* 0x0000000f98317221 */ /* 0x008fe20000010000 */
[----:B------:R-:W-:Y:S01]  /*8b80*/  F2FP.F16.F32.PACK_AB R152, R15, R152 ;  /* 0x000000980f98723e */ /* 0x000fe200000000ff */
[--C-:B------:R-:W-:Y:S01]  /*8b90*/  FFMA.FTZ R104, R104, R3, -R31.reuse ;  /* 0x0000000368687223 */ /* 0x100fe2000001081f */
[----:B------:R-:W-:Y:S01]  /*8ba0*/  FMNMX.FTZ R25, R48, R25, !PT ;  /* 0x0000001930197209 */ /* 0x000fe20007810000 */
[-CC-:B------:R-:W-:Y:S01]  /*8bb0*/  FFMA.FTZ R106, R106, R3.reuse, -R31.reuse ;  /* 0x000000036a6a7223 */ /* 0x180fe2000001081f */
[--C-:B------:R-:W-:Y:S01]  /*8bc0*/  FFMA.FTZ R108, R108, R3, -R31.reuse ;  /* 0x000000036c6c7223 */ /* 0x100fe2000001081f */
[----:B------:R-:W-:Y:S01]  /*8bd0*/  MUFU.EX2 R156, R156 ;  /* 0x0000009c009c7308 */ /* 0x000fe20000000800 */
[----:B------:R-:W-:Y:S01]  /*8be0*/  FMNMX.FTZ R25, R50, R25, !PT ;  /* 0x0000001932197209 */ /* 0x000fe20007810000 */
[----:B------:R-:W-:-:S03]  /*8bf0*/  FFMA.FTZ R31, R110, R3, -R31 ;  /* 0x000000036e1f7223 */ /* 0x000fc6000001081f */
[----:B------:R-:W-:-:S03]  /*8c00*/  FMNMX.FTZ R29, R52, R25, !PT ;  /* 0x00000019341d7209 */ /* 0x000fc60007810000 */
[----:B------:R-:W-:Y:S01]  /*8c10*/  MUFU.EX2 R25, R80 ;  /* 0x0000005000197308 */ /* 0x000fe20000000800 */
[----:B------:R-:W-:-:S04]  /*8c20*/  FMNMX.FTZ R29, R54, R29, !PT ;  /* 0x0000001d361d7209 */ /* 0x000fc80007810000 */
[----:B------:R-:W-:-:S03]  /*8c30*/  FMNMX.FTZ R29, R36, R29, !PT ;  /* 0x0000001d241d7209 */ /* 0x000fc60007810000 */
[----:B------:R-:W-:Y:S01]  /*8c40*/  MUFU.EX2 R82, R82 ;  /* 0x0000005200527308 */ /* 0x000fe20000000800 */
[----:B------:R-:W-:-:S04]  /*8c50*/  FMNMX.FTZ R29, R58, R29, !PT ;  /* 0x0000001d3a1d7209 */ /* 0x000fc80007810000 */
[----:B------:R-:W-:-:S03]  /*8c60*/  FMNMX.FTZ R29, R40, R29, !PT ;  /* 0x0000001d281d7209 */ /* 0x000fc60007810000 */
[----:B------:R-:W3:Y:S01]  /*8c70*/  MUFU.EX2 R33, R84 ;  /* 0x0000005400217308 */ /* 0x000ee20000000800 */
[----:B------:R-:W-:-:S04]  /*8c80*/  FMNMX.FTZ R29, R62, R29, !PT ;  /* 0x0000001d3e1d7209 */ /* 0x000fc80007810000 */
[----:B------:R-:W-:-:S03]  /*8c90*/  FMNMX.FTZ R29, R64, R29, !PT ;  /* 0x0000001d401d7209 */ /* 0x000fc60007810000 */
[----:B------:R-:W-:Y:S01]  /*8ca0*/  MUFU.EX2 R86, R86 ;  /* 0x0000005600567308 */ /* 0x000fe20000000800 */
[----:B------:R-:W-:-:S04]  /*8cb0*/  FMNMX.FTZ R29, R66, R29, !PT ;  /* 0x0000001d421d7209 */ /* 0x000fc80007810000 */
[----:B------:R-:W-:-:S03]  /*8cc0*/  FMNMX.FTZ R29, R68, R29, !PT ;  /* 0x0000001d441d7209 */ /* 0x000fc60007810000 */
[----:B------:R-:W4:Y:S01]  /*8cd0*/  MUFU.EX2 R35, R88 ;  /* 0x0000005800237308 */ /* 0x000f220000000800 */
[----:B------:R-:W-:Y:S02]  /*8ce0*/  FMNMX.FTZ R29, R70, R29, !PT ;  /* 0x0000001d461d7209 */ /* 0x000fe40007810000 */
[----:B---3--:R-:W-:Y:S02]  /*8cf0*/  F2FP.F16.F32.PACK_AB R158, R33, R82 ;  /* 0x00000052219e723e */ /* 0x008fe400000000ff */
[----:B------:R-:W-:-:S03]  /*8d00*/  FMNMX.FTZ R29, R72, R29, !PT ;  /* 0x0000001d481d7209 */ /* 0x000fc60007810000 */
[----:B------:R-:W-:Y:S02]  /*8d10*/  MUFU.EX2 R37, R37 ;  /* 0x0000002500257308 */ /* 0x000fe40000000800 */
[----:B------:R-:W3:Y:S06]  /*8d20*/  SHFL.BFLY PT, R44, R29, 0x2, 0x1f ;  /* 0x0c401f001d2c7f89 */ /* 0x000eec00000e0000 */
[----:B------:R-:W0:Y:S01]  /*8d30*/  MUFU.EX2 R90, R90 ;  /* 0x0000005a005a7308 */ /* 0x000e220000000800 */
[----:B----4-:R-:W-:-:S07]  /*8d40*/  F2FP.F16.F32.PACK_AB R160, R35, R86 ;  /* 0x0000005623a0723e */ /* 0x010fce00000000ff */
[----:B------:R-:W-:Y:S08]  /*8d50*/  MUFU.EX2 R92, R92 ;  /* 0x0000005c005c7308 */ /* 0x000ff00000000800 */
[----:B------:R-:W4:Y:S01]  /*8d60*/  MUFU.EX2 R39, R94 ;  /* 0x0000005e00277308 */ /* 0x000f220000000800 */
[----:B0-----:R-:W-:Y:S02]  /*8d70*/  F2FP.F16.F32.PACK_AB R162, R90, R37 ;  /* 0x000000255aa2723e */ /* 0x001fe400000000ff */
[----:B---3--:R-:W-:-:S05]  /*8d80*/  FMNMX.FTZ R44, R29, R44, !PT ;  /* 0x0000002c1d2c7209 */ /* 0x008fca0007810000 */
[----:B------:R-:W0:Y:S01]  /*8d90*/  SHFL.BFLY PT, R29, R44, 0x1, 0x1f ;  /* 0x0c201f002c1d7f89 */ /* 0x000e2200000e0000 */
[----:B------:R-:W-:Y:S08]  /*8da0*/  MUFU.EX2 R96, R96 ;  /* 0x0000006000607308 */ /* 0x000ff00000000800 */
[----:B------:R-:W3:Y:S01]  /*8db0*/  MUFU.EX2 R41, R98 ;  /* 0x0000006200297308 */ /* 0x000ee20000000800 */
[----:B----4-:R-:W-:-:S07]  /*8dc0*/  F2FP.F16.F32.PACK_AB R164, R39, R92 ;  /* 0x0000005c27a4723e */ /* 0x010fce00000000ff */
[----:B------:R-:W-:Y:S01]  /*8dd0*/  MUFU.EX2 R56, R56 ;  /* 0x0000003800387308 */ /* 0x000fe20000000800 */
[----:B0-----:R-:W-:-:S07]  /*8de0*/  FMNMX.FTZ R180, R44, R29, !PT ;  /* 0x0000001d2cb47209 */ /* 0x001fce0007810000 */
[----:B------:R-:W0:Y:S01]  /*8df0*/  MUFU.EX2 R43, R100 ;  /* 0x00000064002b7308 */ /* 0x000e220000000800 */
[----:B---3--:R-:W-:Y:S02]  /*8e00*/  F2FP.F16.F32.PACK_AB R166, R41, R96 ;  /* 0x0000006029a6723e */ /* 0x008fe400000000ff */
[C---:B------:R-:W-:Y:S01]  /*8e10*/  FSETP.NEU.FTZ.AND P1, PT, R180.reuse, -INF , PT ;  /* 0xff800000b400780b */ /* 0x040fe20003f3d000 */
[----:B------:R-:W-:-:S04]  /*8e20*/  FMUL.FTZ R44, R180, R3 ;  /* 0x00000003b42c7220 */ /* 0x000fc80000410000 */
[----:B------:R-:W-:Y:S01]  /*8e30*/  MUFU.EX2 R60, R60 ;  /* 0x0000003c003c7308 */ /* 0x000fe20000000800 */
[----:B------:R-:W-:Y:S02]  /*8e40*/  FSEL R47, R44, RZ, P1 ;  /* 0x000000ff2c2f7208 */ /* 0x000fe40000800000 */
[----:B------:R-:W-:Y:S02]  /*8e50*/  ISETP.NE.AND P1, PT, R73, RZ, PT ;  /* 0x000000ff4900720c */ /* 0x000fe40003f25270 */
[----:B------:R-:W3:Y:S01]  /*8e60*/  S2R R73, SR_TID.X ;  /* 0x0000000000497919 */ /* 0x000ee20000002100 */
[-CC-:B------:R-:W-:Y:S01]  /*8e70*/  FFMA.FTZ R26, R26, R3.reuse, -R47.reuse ;  /* 0x000000031a1a7223 */ /* 0x180fe2000001082f */
[-CC-:B------:R-:W-:Y:S01]  /*8e80*/  FFMA.FTZ R27, R27, R3.reuse, -R47.reuse ;  /* 0x000000031b1b7223 */ /* 0x180fe2000001082f */
[-CC-:B------:R-:W-:Y:S01]  /*8e90*/  FFMA.FTZ R30, R30, R3.reuse, -R47.reuse ;  /* 0x000000031e1e7223 */ /* 0x180fe2000001082f */
[-CC-:B------:R-:W-:Y:S01]  /*8ea0*/  FFMA.FTZ R20, R20, R3.reuse, -R47.reuse ;  /* 0x0000000314147223 */ /* 0x180fe2000001082f */
[-CC-:B------:R-:W-:Y:S01]  /*8eb0*/  FFMA.FTZ R34, R34, R3.reuse, -R47.reuse ;  /* 0x0000000322227223 */ /* 0x180fe2000001082f */
[-CC-:B------:R-:W-:Y:S01]  /*8ec0*/  FFMA.FTZ R24, R24, R3.reuse, -R47.reuse ;  /* 0x0000000318187223 */ /* 0x180fe2000001082f */
[----:B------:R-:W-:Y:S01]  /*8ed0*/  MUFU.EX2 R26, R26 ;  /* 0x0000001a001a7308 */ /* 0x000fe20000000800 */
[-CC-:B------:R-:W-:Y:S01]  /*8ee0*/  FFMA.FTZ R38, R38, R3.reuse, -R47.reuse ;  /* 0x0000000326267223 */ /* 0x180fe2000001082f */
[-CC-:B------:R-:W-:Y:S01]  /*8ef0*/  FFMA.FTZ R28, R28, R3.reuse, -R47.reuse ;  /* 0x000000031c1c7223 */ /* 0x180fe2000001082f */
[-CC-:B------:R-:W-:Y:S01]  /*8f00*/  FFMA.FTZ R42, R42, R3.reuse, -R47.reuse ;  /* 0x000000032a2a7223 */ /* 0x180fe2000001082f */
[-CC-:B------:R-:W-:Y:S01]  /*8f10*/  FFMA.FTZ R32, R32, R3.reuse, -R47.reuse ;  /* 0x0000000320207223 */ /* 0x180fe2000001082f */
[-CC-:B------:R-:W-:Y:S01]  /*8f20*/  FFMA.FTZ R46, R46, R3.reuse, -R47.reuse ;  /* 0x000000032e2e7223 */ /* 0x180fe2000001082f */
[-CC-:B------:R-:W-:Y:S01]  /*8f30*/  FFMA.FTZ R48, R48, R3.reuse, -R47.reuse ;  /* 0x0000000330307223 */ /* 0x180fe2000001082f */
[-CC-:B------:R-:W-:Y:S01]  /*8f40*/  FFMA.FTZ R50, R50, R3.reuse, -R47.reuse ;  /* 0x0000000332327223 */ /* 0x180fe2000001082f */
[----:B------:R-:W4:Y:S01]  /*8f50*/  MUFU.EX2 R27, R27 ;  /* 0x0000001b001b7308 */ /* 0x000f220000000800 */
[-CC-:B------:R-:W-:Y:S01]  /*8f60*/  FFMA.FTZ R52, R52, R3.reuse, -R47.reuse ;  /* 0x0000000334347223 */ /* 0x180fe2000001082f */
[-CC-:B------:R-:W-:Y:S01]  /*8f70*/  FFMA.FTZ R54, R54, R3.reuse, -R47.reuse ;  /* 0x0000000336367223 */ /* 0x180fe2000001082f */
[-CC-:B------:R-:W-:Y:S01]  /*8f80*/  FFMA.FTZ R36, R36, R3.reuse, -R47.reuse ;  /* 0x0000000324247223 */ /* 0x180fe2000001082f */
[-CC-:B------:R-:W-:Y:S01]  /*8f90*/  FFMA.FTZ R58, R58, R3.reuse, -R47.reuse ;  /* 0x000000033a3a7223 */ /* 0x180fe2000001082f */
[-CC-:B------:R-:W-:Y:S01]  /*8fa0*/  FFMA.FTZ R40, R40, R3.reuse, -R47.reuse ;  /* 0x0000000328287223 */ /* 0x180fe2000001082f */
[-CC-:B------:R-:W-:Y:S01]  /*8fb0*/  FFMA.FTZ R62, R62, R3.reuse, -R47.reuse ;  /* 0x000000033e3e7223 */ /* 0x180fe2000001082f */
[-CC-:B------:R-:W-:Y:S01]  /*8fc0*/  FFMA.FTZ R64, R64, R3.reuse, -R47.reuse ;  /* 0x0000000340407223 */ /* 0x180fe2000001082f */
[----:B------:R-:W1:Y:S01]  /*8fd0*/  MUFU.EX2 R30, R30 ;  /* 0x0000001e001e7308 */ /* 0x000e620000000800 */
[-CC-:B------:R-:W-:Y:S01]  /*8fe0*/  FFMA.FTZ R66, R66, R3.reuse, -R47.reuse ;  /* 0x0000000342427223 */ /* 0x180fe2000001082f */
[-CC-:B------:R-:W-:Y:S01]  /*8ff0*/  FFMA.FTZ R68, R68, R3.reuse, -R47.reuse ;  /* 0x0000000344447223 */ /* 0x180fe2000001082f */
[-CC-:B------:R-:W-:Y:S01]  /*9000*/  FFMA.FTZ R70, R70, R3.reuse, -R47.reuse ;  /* 0x0000000346467223 */ /* 0x180fe2000001082f */
[----:B------:R-:W-:Y:S01]  /*9010*/  FFMA.FTZ R47, R72, R3, -R47 ;  /* 0x00000003482f7223 */ /* 0x000fe2000001082f */
[----:B0-----:R-:W-:-:S03]  /*9020*/  F2FP.F16.F32.PACK_AB R168, R43, R56 ;  /* 0x000000382ba8723e */ /* 0x001fc600000000ff */
[----:B------:R0:W2:Y:S01]  /*9030*/  MUFU.EX2 R155, R20 ;  /* 0x00000014009b7308 */ /* 0x0000a20000000800 */
[----:B---3--:R-:W-:Y:S02]  /*9040*/  SHF.R.U32.HI R73, RZ, 0x7, R73 ;  /* 0x00000007ff497819 */ /* 0x008fe40000011649 */
[----:B----4-:R-:W-:Y:S02]  /*9050*/  F2FP.F16.F32.PACK_AB R153, R27, R26 ;  /* 0x0000001a1b99723e */ /* 0x010fe400000000ff */
[----:B------:R-:W-:-:S03]  /*9060*/  IADD3 R181, -R73, 0xb, RZ ;  /* 0x0000000b49b57810 */ /* 0x000fc60007ffe1ff */
[----:B------:R-:W3:Y:S01]  /*9070*/  MUFU.EX2 R34, R34 ;  /* 0x0000002200227308 */ /* 0x000ee20000000800 */
[----:B0-----:R-:W-:Y:S01]  /*9080*/  FADD.FTZ R20, R154, R49 ;  /* 0x000000319a147221 */ /* 0x001fe20000010000 */
[----:B------:R-:W-:-:S03]  /*9090*/  F2FP.F16.F32.PACK_AB R154, R21, R154 ;  /* 0x0000009a159a723e */ /* 0x000fc600000000ff */
[----:B------:R-:W-:-:S03]  /*90a0*/  FADD.FTZ R49, R21, R20 ;  /* 0x0000001415317221 */ /* 0x000fc60000010000 */
[----:B------:R0:W4:Y:S01]  /*90b0*/  MUFU.EX2 R157, R24 ;  /* 0x00000018009d7308 */ /* 0x0001220000000800 */
[----:B------:R-:W-:Y:S01]  /*90c0*/  FADD.FTZ R20, R156, R49 ;  /* 0x000000319c147221 */ /* 0x000fe20000010000 */
[----:B------:R-:W-:Y:S01]  /*90d0*/  FADD.FTZ R49, R26, R27 ;  /* 0x0000001b1a317221 */ /* 0x000fe20000010000 */
[C---:B------:R-:W-:Y:S02]  /*90e0*/  F2FP.F16.F32.PACK_AB R156, R25.reuse, R156 ;  /* 0x0000009c199c723e */ /* 0x040fe400000000ff */
[----:B------:R-:W-:Y:S01]  /*90f0*/  FADD.FTZ R51, R25, R20 ;  /* 0x0000001419337221 */ /* 0x000fe20000010000 */
[----:B-1----:R-:W-:Y:S02]  /*9100*/  FADD.FTZ R20, R30, R49 ;  /* 0x000000311e147221 */ /* 0x002fe40000010000 */
[----:B------:R-:W1:Y:S01]  /*9110*/  MUFU.EX2 R38, R38 ;  /* 0x0000002600267308 */ /* 0x000e620000000800 */
[----:B0-----:R-:W-:Y:S01]  /*9120*/  FADD.FTZ R24, R82, R51 ;  /* 0x0000003352187221 */ /* 0x001fe20000010000 */
[----:B--2---:R-:W-:Y:S01]  /*9130*/  FADD.FTZ R49, R155, R20 ;  /* 0x000000149b317221 */ /* 0x004fe20000010000 */
[----:B------:R-:W-:-:S02]  /*9140*/  @!P1 IADD3 R20, R13, 0x22840, RZ ;  /* 0x000228400d149810 */ /* 0x000fc40007ffe0ff */
[----:B------:R-:W-:Y:S01]  /*9150*/  FADD.FTZ R51, R33, R24 ;  /* 0x0000001821337221 */ /* 0x000fe20000010000 */
[----:B---3--:R-:W-:Y:S01]  /*9160*/  FADD.FTZ R24, R34, R49 ;  /* 0x0000003122187221 */ /* 0x008fe20000010000 */
[----:B------:R-:W-:Y:S01]  /*9170*/  @!P1 PRMT R20, RZ, 0x654, R20 ;  /* 0x00000654ff149816 */ /* 0x000fe20000000014 */
[----:B------:R0:W2:Y:S01]  /*9180*/  MUFU.EX2 R159, R28 ;  /* 0x0000001c009f7308 */ /* 0x0000a20000000800 */
[----:B------:R3:W-:Y:S06]  /*9190*/  BAR.ARV R181, 0x100 ;  /* 0x000400b50000751d */ /* 0x0007ec0000002000 */
[----:B----4-:R-:W-:Y:S01]  /*91a0*/  FADD.FTZ R49, R157, R24 ;  /* 0x000000189d317221 */ /* 0x010fe20000010000 */
[----:B------:R-:W4:Y:S01]  /*91b0*/  MUFU.EX2 R42, R42 ;  /* 0x0000002a002a7308 */ /* 0x000f220000000800 */
[----:B------:R4:W-:Y:S01]  /*91c0*/  @!P1 SYNCS.ARRIVE.TRANS64.RED.A1T0 RZ, [R20+URZ], RZ ;  /* 0x000000ff14ff99a7 */ /* 0x0009e2000810043f */
[----:B0-----:R-:W-:Y:S01]  /*91d0*/  FADD.FTZ R28, R86, R51 ;  /* 0x00000033561c7221 */ /* 0x001fe20000010000 */
[----:B-1----:R-:W-:Y:S01]  /*91e0*/  FADD.FTZ R24, R38, R49 ;  /* 0x0000003126187221 */ /* 0x002fe20000010000 */
[----:B------:R-:W-:-:S02]  /*91f0*/  F2FP.F16.F32.PACK_AB R155, R155, R30 ;  /* 0x0000001e9b9b723e */ /* 0x000fc400000000ff */
[----:B------:R-:W-:Y:S01]  /*9200*/  FADD.FTZ R28, R35, R28 ;  /* 0x0000001c231c7221 */ /* 0x000fe20000010000 */
[----:B------:R-:W-:Y:S01]  /*9210*/  F2FP.F16.F32.PACK_AB R157, R157, R34 ;  /* 0x000000229d9d723e */ /* 0x000fe200000000ff */
[----:B------:R-:W0:Y:S01]  /*9220*/  MUFU.EX2 R161, R32 ;  /* 0x0000002000a17308 */ /* 0x000e220000000800 */
[----:B--2---:R-:W-:Y:S01]  /*9230*/  FADD.FTZ R49, R159, R24 ;  /* 0x000000189f317221 */ /* 0x004fe20000010000 */
[----:B------:R-:W-:Y:S01]  /*9240*/  FADD.FTZ R51, R37, R28 ;  /* 0x0000001c25337221 */ /* 0x000fe20000010000 */
[----:B------:R-:W-:-:S03]  /*9250*/  F2FP.F16.F32.PACK_AB R159, R159, R38 ;  /* 0x000000269f9f723e */ /* 0x000fc600000000ff */
[----:B------:R-:W-:Y:S02]  /*9260*/  FADD.FTZ R51, R90, R51 ;  /* 0x000000335a337221 */ /* 0x000fe40000010000 */
[----:B------:R-:W1:Y:S01]  /*9270*/  MUFU.EX2 R46, R46 ;  /* 0x0000002e002e7308 */ /* 0x000e620000000800 */
[----:B----4-:R-:W-:Y:S01]  /*9280*/  FADD.FTZ R20, R42, R49 ;  /* 0x000000312a147221 */ /* 0x010fe20000010000 */
[----:B------:R-:W-:-:S04]  /*9290*/  FADD.FTZ R24, R92, R51 ;  /* 0x000000335c187221 */ /* 0x000fc80000010000 */
[----:B------:R-:W-:Y:S02]  /*92a0*/  FADD.FTZ R51, R39, R24 ;  /* 0x0000001827337221 */ /* 0x000fe40000010000 */
[----:B------:R-:W2:Y:S01]  /*92b0*/  MUFU.EX2 R163, R48 ;  /* 0x0000003000a37308 */ /* 0x000ea20000000800 */
[C---:B0-----:R-:W-:Y:S01]  /*92c0*/  FADD.FTZ R49, R161.reuse, R20 ;  /* 0x00000014a1317221 */ /* 0x041fe20000010000 */
[----:B------:R-:W-:Y:S01]  /*92d0*/  FADD.FTZ R24, R96, R51 ;  /* 0x0000003360187221 */ /* 0x000fe20000010000 */
[----:B------:R-:W-:-:S03]  /*92e0*/  F2FP.F16.F32.PACK_AB R161, R161, R42 ;  /* 0x0000002aa1a1723e */ /* 0x000fc600000000ff */
[----:B------:R-:W-:Y:S02]  /*92f0*/  FADD.FTZ R51, R41, R24 ;  /* 0x0000001829337221 */ /* 0x000fe40000010000 */
[----:B------:R-:W0:Y:S01]  /*9300*/  MUFU.EX2 R50, R50 ;  /* 0x0000003200327308 */ /* 0x000e220000000800 */
[----:B-1----:R-:W-:Y:S01]  /*9310*/  FADD.FTZ R20, R46, R49 ;  /* 0x000000312e147221 */ /* 0x002fe20000010000 */
[----:B------:R-:W-:-:S04]  /*9320*/  FADD.FTZ R24, R56, R51 ;  /* 0x0000003338187221 */ /* 0x000fc80000010000 */
[----:B------:R-:W-:Y:S02]  /*9330*/  FADD.FTZ R21, R43, R24 ;  /* 0x000000182b157221 */ /* 0x000fe40000010000 */
[----:B------:R-:W1:Y:S01]  /*9340*/  MUFU.EX2 R165, R52 ;  /* 0x0000003400a57308 */ /* 0x000e620000000800 */
[C---:B--2---:R-:W-:Y:S01]  /*9350*/  FADD.FTZ R49, R163.reuse, R20 ;  /* 0x00000014a3317221 */ /* 0x044fe20000010000 */
[----:B------:R-:W-:Y:S01]  /*9360*/  FADD.FTZ R24, R60, R21 ;  /* 0x000000153c187221 */ /* 0x000fe20000010000 */
[----:B------:R-:W-:-:S05]  /*9370*/  F2FP.F16.F32.PACK_AB R163, R163, R46 ;  /* 0x0000002ea3a3723e */ /* 0x000fca00000000ff */
[----:B------:R-:W2:Y:S01]  /*9380*/  MUFU.EX2 R54, R54 ;  /* 0x0000003600367308 */ /* 0x000ea20000000800 */
[----:B0-----:R-:W-:-:S07]  /*9390*/  FADD.FTZ R20, R50, R49 ;  /* 0x0000003132147221 */ /* 0x001fce0000010000 */
[----:B------:R-:W0:Y:S01]  /*93a0*/  MUFU.EX2 R167, R36 ;  /* 0x0000002400a77308 */ /* 0x000e220000000800 */
[C---:B-1----:R-:W-:Y:S01]  /*93b0*/  FADD.FTZ R15, R165.reuse, R20 ;  /* 0x00000014a50f7221 */ /* 0x042fe20000010000 */
[----:B------:R-:W-:-:S06]  /*93c0*/  F2FP.F16.F32.PACK_AB R165, R165, R50 ;  /* 0x00000032a5a5723e */ /* 0x000fcc00000000ff */
[----:B------:R-:W1:Y:S01]  /*93d0*/  MUFU.EX2 R58, R58 ;  /* 0x0000003a003a7308 */ /* 0x000e620000000800 */
[----:B--2---:R-:W-:-:S07]  /*93e0*/  FADD.FTZ R20, R54, R15 ;  /* 0x0000000f36147221 */ /* 0x004fce0000010000 */
[----:B------:R-:W2:Y:S01]  /*93f0*/  MUFU.EX2 R169, R40 ;  /* 0x0000002800a97308 */ /* 0x000ea20000000800 */
[C---:B0-----:R-:W-:Y:S01]  /*9400*/  FADD.FTZ R15, R167.reuse, R20 ;  /* 0x00000014a70f7221 */ /* 0x041fe20000010000 */
[----:B------:R-:W-:-:S06]  /*9410*/  F2FP.F16.F32.PACK_AB R167, R167, R54 ;  /* 0x00000036a7a7723e */ /* 0x000fcc00000000ff */
[----:B------:R-:W0:Y:S01]  /*9420*/  MUFU.EX2 R62, R62 ;  /* 0x0000003e003e7308 */ /* 0x000e220000000800 */
[----:B-1----:R-:W-:-:S07]  /*9430*/  FADD.FTZ R20, R58, R15 ;  /* 0x0000000f3a147221 */ /* 0x002fce0000010000 */
[----:B------:R-:W1:Y:S01]  /*9440*/  MUFU.EX2 R45, R102 ;  /* 0x00000066002d7308 */ /* 0x000e620000000800 */
[C---:B--2---:R-:W-:Y:S01]  /*9450*/  FADD.FTZ R15, R169.reuse, R20 ;  /* 0x00000014a90f7221 */ /* 0x044fe20000010000 */
[----:B------:R-:W-:-:S06]  /*9460*/  F2FP.F16.F32.PACK_AB R169, R169, R58 ;  /* 0x0000003aa9a9723e */ /* 0x000fcc00000000ff */
[----:B------:R-:W2:Y:S01]  /*9470*/  MUFU.EX2 R171, R64 ;  /* 0x0000004000ab7308 */ /* 0x000ea20000000800 */
[----:B0-----:R-:W-:-:S07]  /*9480*/  FADD.FTZ R20, R62, R15 ;  /* 0x0000000f3e147221 */ /* 0x001fce0000010000 */
[----:B------:R-:W0:Y:S01]  /*9490*/  MUFU.EX2 R104, R104 ;  /* 0x0000006800687308 */ /* 0x000e220000000800 */
[C---:B-1----:R-:W-:Y:S01]  /*94a0*/  FADD.FTZ R21, R45.reuse, R24 ;  /* 0x000000182d157221 */ /* 0x042fe20000010000 */
[----:B------:R-:W-:-:S06]  /*94b0*/  F2FP.F16.F32.PACK_AB R170, R45, R60 ;  /* 0x0000003c2daa723e */ /* 0x000fcc00000000ff */
[----:B------:R-:W1:Y:S01]  /*94c0*/  MUFU.EX2 R66, R66 ;  /* 0x0000004200427308 */ /* 0x000e620000000800 */
[C---:B--2---:R-:W-:Y:S01]  /*94d0*/  FADD.FTZ R15, R171.reuse, R20 ;  /* 0x00000014ab0f7221 */ /* 0x044fe20000010000 */
[----:B------:R-:W-:-:S06]  /*94e0*/  F2FP.F16.F32.PACK_AB R171, R171, R62 ;  /* 0x0000003eabab723e */ /* 0x000fcc00000000ff */
[----:B------:R-:W2:Y:S01]  /*94f0*/  MUFU.EX2 R29, R106 ;  /* 0x0000006a001d7308 */ /* 0x000ea20000000800 */
[----:B0-----:R-:W-:-:S07]  /*9500*/  FADD.FTZ R24, R104, R21 ;  /* 0x0000001568187221 */ /* 0x001fce0000010000 */
[----:B------:R-:W0:Y:S01]  /*9510*/  MUFU.EX2 R173, R68 ;  /* 0x0000004400ad7308 */ /* 0x000e220000000800 */
[----:B-1----:R-:W-:-:S07]  /*9520*/  FADD.FTZ R20, R66, R15 ;  /* 0x0000000f42147221 */ /* 0x002fce0000010000 */
[----:B------:R-:W1:Y:S01]  /*9530*/  MUFU.EX2 R108, R108 ;  /* 0x0000006c006c7308 */ /* 0x000e620000000800 */
[C---:B--2---:R-:W-:Y:S01]  /*9540*/  FADD.FTZ R21, R29.reuse, R24 ;  /* 0x000000181d157221 */ /* 0x044fe20000010000 */
[----:B------:R-:W-:-:S06]  /*9550*/  F2FP.F16.F32.PACK_AB R172, R29, R104 ;  /* 0x000000681dac723e */ /* 0x000fcc00000000ff */
[----:B------:R-:W2:Y:S01]  /*9560*/  MUFU.EX2 R70, R70 ;  /* 0x0000004600467308 */ /* 0x000ea20000000800 */
[C---:B0-----:R-:W-:Y:S01]  /*9570*/  FADD.FTZ R15, R173.reuse, R20 ;  /* 0x00000014ad0f7221 */ /* 0x041fe20000010000 */
[----:B------:R-:W-:-:S06]  /*9580*/  F2FP.F16.F32.PACK_AB R173, R173, R66 ;  /* 0x00000042adad723e */ /* 0x000fcc00000000ff */
[----:B------:R-:W0:Y:S01]  /*9590*/  MUFU.EX2 R31, R31 ;  /* 0x0000001f001f7308 */ /* 0x000e220000000800 */
[----:B-1----:R-:W-:-:S07]  /*95a0*/  FADD.FTZ R24, R108, R21 ;  /* 0x000000156c187221 */ /* 0x002fce0000010000 */
[----:B------:R-:W1:Y:S01]  /*95b0*/  MUFU.EX2 R47, R47 ;  /* 0x0000002f002f7308 */ /* 0x000e620000000800 */
[----:B--2---:R-:W-:Y:S01]  /*95c0*/  FADD.FTZ R20, R70, R15 ;  /* 0x0000000f46147221 */ /* 0x004fe20000010000 */
[C---:B0-----:R-:W-:Y:S01]  /*95d0*/  FADD.FTZ R21, R31.reuse, R24 ;  /* 0x000000181f157221 */ /* 0x041fe20000010000 */
[----:B------:R-:W-:Y:S02]  /*95e0*/  F2FP.F16.F32.PACK_AB R174, R31, R108 ;  /* 0x0000006c1fae723e */ /* 0x000fe400000000ff */
[C---:B-1----:R-:W-:Y:S01]  /*95f0*/  FADD.FTZ R20, R47.reuse, R20 ;  /* 0x000000142f147221 */ /* 0x042fe20000010000 */
[----:B------:R-:W-:Y:S01]  /*9600*/  F2FP.F16.F32.PACK_AB R175, R47, R70 ;  /* 0x000000462faf723e */ /* 0x000fe200000000ff */
[----:B---3--:R-:W-:Y:S06]  /*9610*/  @!P0 BRA `(.L_x_527) ;  /* 0x0000000000048947 */ /* 0x008fec0003800000 */
[----:B------:R-:W-:Y:S01]  /*9620*/  BPT.TRAP 0x1 ;  /* 0x000000040000795c */ /* 0x000fe20000300000 */
.L_x_527:
[----:B------:R0:W1:Y:S01]  /*9630*/  SYNCS.PHASECHK.TRANS64.TRYWAIT P2, [R13+URZ+0x22850], R14 ;  /* 0x0228500e0d0075a7 */ /* 0x000062000804017f */
[----:B------:R-:W-:Y:S05]  /*9640*/  @!P0 BRA `(.L_x_528) ;  /* 0x0000000000048947 */ /* 0x000fea0003800000 */
[----:B------:R-:W-:Y:S01]  /*9650*/  BPT.TRAP 0x1 ;  /* 0x000000040000795c */ /* 0x000fe20000300000 */
.L_x_528:
[----:B------:R-:W-:Y:S04]  /*9660*/  BSSY B0, `(.L_x_529) ;  /* 0x0000004000007945 */ /* 0x000fe80003800000 */
[----:B-1----:R-:W-:Y:S05]  /*9670*/  @P2 BRA `(.L_x_530) ;  /* 0x0000000000082947 */ /* 0x002fea0003800000 */
[----:B------:R-:W1:Y:S02]  /*9680*/  SYNCS.PHASECHK.TRANS64.TRYWAIT P2, [R13+URZ+0x22850], R14 ;  /* 0x0228500e0d0075a7 */ /* 0x000e64000804017f */
[----:B-1----:R-:W-:Y:S05]  /*9690*/  @!P2 BRA `(.L_x_531) ;  /* 0x000000b40008a947 */ /* 0x002fea0003800000 */
.L_x_530:
[----:B------:R-:W-:Y:S05]  /*96a0*/  BSYNC B0 ;  /* 0x0000000000007941 */ /* 0x000fea0003800000 */
.L_x_529:
[----:B------:R-:W-:Y:S05]  /*96b0*/  WARPSYNC.ALL ;  /* 0x0000000000007948 */ /* 0x000fea0003800000 */
[----:B------:R-:W-:Y:S01]  /*96c0*/  R2UR UR4, R18 ;  /* 0x00000000120472ca */ /* 0x000fe200000e0000 */
[----:B------:R2:W-:Y:S01]  /*96d0*/  BAR.SYNC.DEFER_BLOCKING R178, 0x100 ;  /* 0x000400b20000751d */ /* 0x0005e20000010000 */
[----:B------:R-:W-:Y:S01]  /*96e0*/  IMAD.MOV.U32 R15, RZ, RZ, 0xc00 ;  /* 0x00000c00ff0f7424 */ /* 0x000fe200078e00ff */
[----:B------:R-:W-:Y:S01]  /*96f0*/  ISETP.GE.AND P2, PT, R176, 0x61, PT ;  /* 0x00000061b000780c */ /* 0x000fe20003f46270 */
[----:B01----:R-:W-:-:S03]  /*9700*/  @!P1 VIADD R13, R13, 0x22860 ;  /* 0x000228600d0d9836 */ /* 0x003fc60000000000 */
[----:B------:R-:W-:Y:S02]  /*9710*/  ULDC UR46, c[0x0][0x988] ;  /* 0x00026200002e7ab9 */ /* 0x000fe40000000800 */
[----:B------:R-:W-:-:S04]  /*9720*/  @!P1 PRMT R13, RZ, 0x654, R13 ;  /* 0x00000654ff0d9816 */ /* 0x000fc8000000000d */
[----:B------:R-:W-:-:S04]  /*9730*/  UIADD3 UR4, UR4, 0x400, URZ ;  /* 0x0000040004047890 */ /* 0x000fc8000fffe03f */
[----:B------:R-:W-:-:S04]  /*9740*/  USHF.R.U32.HI UR4, URZ, 0x4, UR4 ;  /* 0x000000043f047899 */ /* 0x000fc80008011604 */
[----:B------:R-:W-:-:S04]  /*9750*/  ULOP3.LUT UR4, UR4, 0x3fff, URZ, 0xc0, !UPT ;  /* 0x00003fff04047892 */ /* 0x000fc8000f8ec03f */
[----:B------:R-:W-:Y:S01]  /*9760*/  ULOP3.LUT UR37, UR4, 0x3000000, URZ, 0xfc, !UPT ;  /* 0x0300000004257892 */ /* 0x000fe2000f8efc3f */
[----:B------:R-:W-:-:S05]  /*9770*/  WARPGROUP.ARRIVE ;  /* 0x00000000000079c5 */ /* 0x000fca0000000000 */
[----:B------:R-:W-:Y:S02]  /*9780*/  IMAD R14, R22, R15, UR37 ;  /* 0x00000025160e7e24 */ /* 0x000fe4000f8e020f */
[----:B------:R-:W-:-:S03]  /*9790*/  IMAD.MOV.U32 R15, RZ, RZ, 0x40000040 ;  /* 0x40000040ff0f7424 */ /* 0x000fc600078e00ff */
[----:B------:R-:W-:Y:S02]  /*97a0*/  R2UR UR6, R14 ;  /* 0x000000000e0672ca */ /* 0x000fe400000e0000 */
[----:B------:R-:W-:Y:S02]  /*97b0*/  R2UR UR7, R15 ;  /* 0x000000000f0772ca */ /* 0x000fe400000e0000 */
[----:B------:R-:W-:-:S11]  /*97c0*/  MOV R15, 0x40000040 ;  /* 0x40000040000f7802 */ /* 0x000fd60000000f00 */
[----:B------:R-:W-:Y:S03]  /*97d0*/  HGMMA.64x256x16.F32 R24, R152, gdesc[UR4].tnspB, RZ, !UPT, gsb0 ;  /* 0x43e0000498187df0 */ /* 0x000fe6000c0008ff */
[----:B------:R-:W-:Y:S02]  /*97e0*/  WARPGROUP.DEPBAR.LE gsb0, 0x0 ;  /* 0x00008000000079c5 */ /* 0x000fe40000010000 */
[----:B------:R-:W-:Y:S01]  /*97f0*/  VIADD R152, R14, 0x80 ;  /* 0x000000800e987836 */ /* 0x000fe20000000000 */
[----:B------:R-:W-:Y:S01]  /*9800*/  WARPGROUP.ARRIVE ;  /* 0x00000000000079c5 */ /* 0x000fe20000000000 */
[----:B------:R-:W-:-:S03]  /*9810*/  IMAD.MOV.U32 R153, RZ, RZ, 0x40000040 ;  /* 0x40000040ff997424 */ /* 0x000fc600078e00ff */
[----:B------:R-:W-:Y:S01]  /*9820*/  R2UR UR6, R152 ;  /* 0x00000000980672ca */ /* 0x000fe200000e0000 */
[----:B------:R-:W-:Y:S01]  /*9830*/  VIADD R152, R14, 0x100 ;  /* 0x000001000e987836 */ /* 0x000fe20000000000 */
[----:B------:R-:W-:Y:S02]  /*9840*/  R2UR UR7, R153 ;  /* 0x00000000990772ca */ /* 0x000fe400000e0000 */
[----:B------:R-:W-:-:S14]  /*9850*/  MOV R153, 0x40000040 ;  /* 0x4000004000997802 */ /* 0x000fdc0000000f00 */
[----:B------:R-:W-:Y:S01]  /*9860*/  HGMMA.64x256x16.F32 R24, R156, gdesc[UR4].tnspB, R24, gsb0 ;  /* 0x43e000049c187df0 */ /* 0x000fe20008000818 */
[----:B------:R-:W-:Y:S01]  /*9870*/  R2UR UR6, R152 ;  /* 0x00000000980672ca */ /* 0x000fe200000e0000 */
[----:B------:R-:W-:Y:S01]  /*9880*/  VIADD R152, R14, 0x180 ;  /* 0x000001800e987836 */ /* 0x000fe20000000000 */
[----:B------:R-:W-:Y:S01]  /*9890*/  R2UR UR7, R153 ;  /* 0x00000000990772ca */ /* 0x000fe200000e0000 */
[----:B------:R-:W-:Y:S01]  /*98a0*/  IMAD.MOV.U32 R153, RZ, RZ, 0x40000040 ;  /* 0x40000040ff997424 */ /* 0x000fe200078e00ff */
[----:B------:R-:W-:Y:S02]  /*98b0*/  WARPGROUP.DEPBAR.LE gsb0, 0x0 ;  /* 0x00008000000079c5 */ /* 0x000fe40000010000 */
[----:B------:R-:W-:-:S15]  /*98c0*/  WARPGROUP.ARRIVE ;  /* 0x00000000000079c5 */ /* 0x000fde0000000000 */
[----:B------:R-:W-:-:S06]  /*98d0*/  NOP ;  /* 0x0000000000007918 */ /* 0x000fcc0000000000 */
[----:B------:R-:W-:Y:S01]  /*98e0*/  HGMMA.64x256x16.F32 R24, R160, gdesc[UR4].tnspB, R24, gsb0 ;  /* 0x43e00004a0187df0 */ /* 0x000fe20008000818 */
[----:B------:R-:W-:Y:S01]  /*98f0*/  R2UR UR6, R152 ;  /* 0x00000000980672ca */ /* 0x000fe200000e0000 */
[C---:B------:R-:W-:Y:S01]  /*9900*/  VIADD R152, R14.reuse, 0x200 ;  /* 0x000002000e987836 */ /* 0x040fe20000000000 */
[----:B------:R-:W-:Y:S01]  /*9910*/  R2UR UR7, R153 ;  /* 0x00000000990772ca */ /* 0x000fe200000e0000 */
[----:B------:R-:W-:Y:S02]  /*9920*/  IMAD.MOV.U32 R153, RZ, RZ, 0x40000040 ;  /* 0x40000040ff997424 */ /* 0x000fe400078e00ff */
[----:B------:R-:W-:Y:S01]  /*9930*/  VIADD R14, R14, 0x280 ;  /* 0x000002800e0e7836 */ /* 0x000fe20000000000 */
[----:B------:R-:W-:Y:S02]  /*9940*/  WARPGROUP.DEPBAR.LE gsb0, 0x0 ;  /* 0x00008000000079c5 */ /* 0x000fe40000010000 */
[----:B------:R-:W-:-:S15]  /*9950*/  WARPGROUP.ARRIVE ;  /* 0x00000000000079c5 */ /* 0x000fde0000000000 */
[----:B------:R-:W-:-:S04]  /*9960*/  NOP ;  /* 0x0000000000007918 */ /* 0x000fc80000000000 */
[----:B------:R-:W-:Y:S01]  /*9970*/  HGMMA.64x256x16.F32 R24, R164, gdesc[UR4].tnspB, R24, gsb0 ;  /* 0x43e00004a4187df0 */ /* 0x000fe20008000818 */
[----:B------:R-:W-:Y:S02]  /*9980*/  R2UR UR6, R152 ;  /* 0x00000000980672ca */ /* 0x000fe400000e0000 */
[----:B------:R-:W-:Y:S01]  /*9990*/  R2UR UR7, R153 ;  /* 0x00000000990772ca */ /* 0x000fe200000e0000 */
[----:B------:R-:W-:Y:S02]  /*99a0*/  WARPGROUP.DEPBAR.LE gsb0, 0x0 ;  /* 0x00008000000079c5 */ /* 0x000fe40000010000 */
[----:B------:R-:W-:-:S15]  /*99b0*/  WARPGROUP.ARRIVE ;  /* 0x00000000000079c5 */ /* 0x000fde0000000000 */
[----:B------:R-:W-:-:S07]  /*99c0*/  NOP ;  /* 0x0000000000007918 */ /* 0x000fce0000000000 */
[----:B------:R-:W-:Y:S01]  /*99d0*/  HGMMA.64x256x16.F32 R24, R168, gdesc[UR4].tnspB, R24, gsb0 ;  /* 0x43e00004a8187df0 */ /* 0x000fe20008000818 */
[----:B------:R-:W-:Y:S02]  /*99e0*/  R2UR UR6, R14 ;  /* 0x000000000e0672ca */ /* 0x000fe400000e0000 */
[----:B------:R-:W-:Y:S01]  /*99f0*/  R2UR UR7, R15 ;  /* 0x000000000f0772ca */ /* 0x000fe200000e0000 */
[----:B------:R-:W-:Y:S02]  /*9a00*/  WARPGROUP.DEPBAR.LE gsb0, 0x0 ;  /* 0x00008000000079c5 */ /* 0x000fe40000010000 */
[----:B------:R-:W-:-:S15]  /*9a10*/  WARPGROUP.ARRIVE ;  /* 0x00000000000079c5 */ /* 0x000fde0000000000 */
[----:B------:R-:W-:-:S07]  /*9a20*/  NOP ;  /* 0x0000000000007918 */ /* 0x000fce0000000000 */
[----:B------:R-:W-:Y:S03]  /*9a30*/  HGMMA.64x256x16.F32 R24, R172, gdesc[UR4].tnspB, R24, gsb0 ;  /* 0x43e00004ac187df0 */ /* 0x000fe60008000818 */
[----:B------:R-:W-:Y:S02]  /*9a40*/  WARPGROUP.DEPBAR.LE gsb0, 0x0 ;  /* 0x00008000000079c5 */ /* 0x000fe40000010000 */
[----:B------:R2:W-:Y:S01]  /*9a50*/  @!P1 SYNCS.ARRIVE.TRANS64.RED.A1T0 RZ, [R13+URZ], RZ ;  /* 0x000000ff0dff99a7 */ /* 0x0005e2000810043f */
[----:B------:R-:W-:Y:S05]  /*9a60*/  @!P2 BRA `(.L_x_532) ;  /* 0x0000001c00b8a947 */ /* 0x000fea0003800000 */
[----:B------:R-:W-:Y:S02]  /*9a70*/  VIADD R15, R177, 0xfffffffe ;  /* 0xfffffffeb10f7836 */ /* 0x000fe40000000000 */
[----:B------:R-:W-:Y:S02]  /*9a80*/  IMAD.MOV.U32 R222, RZ, RZ, R180 ;  /* 0x000000ffffde7224 */ /* 0x000fe400078e00b4 */
[----:B------:R-:W-:-:S07]  /*9a90*/  IMAD.MOV.U32 R223, RZ, RZ, R12 ;  /* 0x000000ffffdf7224 */ /* 0x000fce00078e000c */
.L_x_542:
[----:B------:R-:W-:Y:S01]  /*9aa0*/  VIADD R22, R22, 0x1 ;  /* 0x0000000116167836 */ /* 0x000fe20000000000 */
[----:B------:R-:W-:Y:S05]  /*9ab0*/  YIELD ;  /* 0x0000000000007946 */ /* 0x000fea0003800000 */
[----:B------:R-:W-:Y:S02]  /*9ac0*/  ISETP.NE.AND P3, PT, R22, 0x2, PT ;  /* 0x000000021600780c */ /* 0x000fe40003f65270 */
[----:B------:R-:W-:Y:S02]  /*9ad0*/  ISETP.GT.AND P2, PT, R15, RZ, PT ;  /* 0x000000ff0f00720c */ /* 0x000fe40003f44270 */
[----:B------:R-:W-:-:S02]  /*9ae0*/  SEL R3, RZ, 0x1, P3 ;  /* 0x00000001ff037807 */ /* 0x000fc40001800000 */
[----:B------:R-:W-:Y:S02]  /*9af0*/  IADD3 R15, R15, -0x1, RZ ;  /* 0xffffffff0f0f7810 */ /* 0x000fe40007ffe0ff */
[----:B------:R-:W-:Y:S02]  /*9b00*/  LOP3.LUT R200, R200, R3, RZ, 0x3c, !PT ;  /* 0x00000003c8c87212 */ /* 0x000fe400078e3cff */
[----:B------:R-:W-:Y:S01]  /*9b10*/  SEL R22, R22, RZ, P3 ;  /* 0x000000ff16167207 */ /* 0x000fe20001800000 */
[----:B0-----:R-:W-:Y:S06]  /*9b20*/  @!P0 BRA `(.L_x_533) ;  /* 0x0000000000048947 */ /* 0x001fec0003800000 */
[----:B------:R-:W-:Y:S01]  /*9b30*/  BPT.TRAP 0x1 ;  /* 0x000000040000795c */ /* 0x000fe20000300000 */
.L_x_533:
[----:B------:R-:W-:Y:S01]  /*9b40*/  IMAD R14, R22, 0x8, R18 ;  /* 0x00000008160e7824 */ /* 0x000fe200078e0212 */
[----:B--2---:R-:W-:-:S04]  /*9b50*/  SHF.L.U32 R13, R200, 0x1f, RZ ;  /* 0x0000001fc80d7819 */ /* 0x004fc800000006ff */
[----:B------:R0:W1:Y:S01]  /*9b60*/  SYNCS.PHASECHK.TRANS64.TRYWAIT P3, [R14+URZ+0x22830], R13 ;  /* 0x0228300d0e0075a7 */ /* 0x000062000806017f */
[----:B------:R-:W-:Y:S05]  /*9b70*/  @!P0 BRA `(.L_x_534) ;  /* 0x0000000000048947 */ /* 0x000fea0003800000 */
[----:B------:R-:W-:Y:S01]  /*9b80*/  BPT.TRAP 0x1 ;  /* 0x000000040000795c */ /* 0x000fe20000300000 */
.L_x_534:
[----:B------:R-:W-:Y:S02]  /*9b90*/  IMAD R214, R22, 0x300, R0 ;  /* 0x0000030016d67824 */ /* 0x000fe400078e0200 */
[----:B------:R-:W-:Y:S01]  /*9ba0*/  IMAD.MOV.U32 R215, RZ, RZ, 0x40000040 ;  /* 0x40000040ffd77424 */ /* 0x000fe200078e00ff */
[----:B-1----:R-:W-:Y:S06]  /*9bb0*/  @P3 BRA `(.L_x_535) ;  /* 0x0000000000083947 */ /* 0x002fec0003800000 */
[----:B------:R-:W1:Y:S02]  /*9bc0*/  SYNCS.PHASECHK.TRANS64.TRYWAIT P3, [R14+URZ+0x22830], R13 ;  /* 0x0228300d0e0075a7 */ /* 0x000e64000806017f */
[----:B-1----:R-:W-:Y:S05]  /*9bd0*/  @!P3 BRA `(.L_x_536) ;  /* 0x000000ac00ccb947 */ /* 0x002fea0003800000 */
.L_x_535:
[----:B------:R-:W-:Y:S05]  /*9be0*/  WARPSYNC.ALL ;  /* 0x0000000000007948 */ /* 0x000fea0003800000 */
[C---:B------:R-:W-:Y:S01]  /*9bf0*/  R2UR UR6, R214.reuse ;  /* 0x00000000d60672ca */ /* 0x040fe200000e0000 */
[----:B------:R-:W-:Y:S01]  /*9c00*/  WARPGROUP.ARRIVE ;  /* 0x00000000000079c5 */ /* 0x000fe20000000000 */
[----:B------:R-:W-:Y:S01]  /*9c10*/  R2UR UR7, R215 ;  /* 0x00000000d70772ca */ /* 0x000fe200000e0000 */
[----:B------:R-:W-:Y:S01]  /*9c20*/  VIADD R216, R214, 0x2 ;  /* 0x00000002d6d87836 */ /* 0x000fe20000000000 */
[----:B------:R-:W-:Y:S01]  /*9c30*/  R2UR UR4, R4 ;  /* 0x00000000040472ca */ /* 0x000fe200000e0000 */
[----:B------:R-:W-:Y:S01]  /*9c40*/  IMAD.MOV.U32 R217, RZ, RZ, 0x40000040 ;  /* 0x40000040ffd97424 */ /* 0x000fe200078e00ff */
[----:B------:R-:W-:Y:S01]  /*9c50*/  R2UR UR5, R5 ;  /* 0x00000000050572ca */ /* 0x000fe200000e0000 */
[----:B------:R-:W-:Y:S01]  /*9c60*/  IMAD.MOV.U32 R215, RZ, RZ, 0x40000040 ;  /* 0x40000040ffd77424 */ /* 0x000fe200078e00ff */
[----:B------:R-:W2:Y:S11]  /*9c70*/  S2R R226, SR_TID.X ;  /* 0x0000000000e27919 */ /* 0x000eb60000002100 */
[----:B------:R-:W-:Y:S01]  /*9c80*/  HGMMA.64x96x16.F32 R152, gdesc[UR4], RZ, !UPT, gsb0 ;  /* 0x01600000049879f0 */ /* 0x000fe2000c0008ff */
[----:B------:R-:W-:Y:S01]  /*9c90*/  R2UR UR6, R216 ;  /* 0x00000000d80672ca */ /* 0x000fe200000e0000 */
[C---:B------:R-:W-:Y:S01]  /*9ca0*/  VIADD R216, R214.reuse, 0x4 ;  /* 0x00000004d6d87836 */ /* 0x040fe20000000000 */
[----:B------:R-:W-:Y:S01]  /*9cb0*/  R2UR UR7, R217 ;  /* 0x00000000d90772ca */ /* 0x000fe200000e0000 */
[----:B------:R-:W-:Y:S01]  /*9cc0*/  VIADD R214, R214, 0x6 ;  /* 0x00000006d6d67836 */ /* 0x000fe20000000000 */
[----:B------:R-:W-:-:S02]  /*9cd0*/  R2UR UR4, R10 ;  /* 0x000000000a0472ca */ /* 0x000fc400000e0000 */
[----:B------:R-:W-:Y:S02]  /*9ce0*/  R2UR UR5, R11 ;  /* 0x000000000b0572ca */ /* 0x000fe400000e0000 */
[----:B------:R-:W-:Y:S01]  /*9cf0*/  MOV R217, 0x40000040 ;  /* 0x4000004000d97802 */ /* 0x000fe20000000f00 */
[----:B------:R-:W-:Y:S02]  /*9d00*/  WARPGROUP.DEPBAR.LE gsb0, 0x0 ;  /* 0x00008000000079c5 */ /* 0x000fe40000010000 */
        /* <DEDUP_REMOVED lines=9> */
[----:B------:R-:W-:Y:S02]  /*9da0*/  R2UR UR6, R214 ;  /* 0x00000000d60672ca */ /* 0x000fe400000e0000 */
[----:B------:R-:W-:Y:S02]  /*9db0*/  R2UR UR7, R215 ;  /* 0x00000000d70772ca */ /* 0x000fe400000e0000 */
[----:B------:R-:W-:Y:S02]  /*9dc0*/  R2UR UR4, R6 ;  /* 0x00000000060472ca */ /* 0x000fe400000e0000 */
[----:B------:R-:W-:Y:S01]  /*9dd0*/  R2UR UR5, R7 ;  /* 0x00000000070572ca */ /* 0x000fe200000e0000 */
[----:B------:R-:W-:Y:S02]  /*9de0*/  WARPGROUP.DEPBAR.LE gsb0, 0x0 ;  /* 0x00008000000079c5 */ /* 0x000fe40000010000 */
[----:B------:R-:W-:-:S10]  /*9df0*/  WARPGROUP.ARRIVE ;  /* 0x00000000000079c5 */ /* 0x000fd40000000000 */
[----:B------:R-:W-:Y:S03]  /*9e00*/  HGMMA.64x96x16.F32 R152, gdesc[UR4], R152, gsb0 ;  /* 0x01600000049879f0 */ /* 0x000fe60008000898 */
[----:B------:R-:W-:Y:S02]  /*9e10*/  WARPGROUP.DEPBAR.LE gsb0, 0x0 ;  /* 0x00008000000079c5 */ /* 0x000fe40000010000 */
[----:B------:R-:W-:Y:S02]  /*9e20*/  FMNMX.FTZ R12, R152, R223, !PT ;  /* 0x000000df980c7209 */ /* 0x000fe40007810000 */
        /* <DEDUP_REMOVED lines=22> */
[----:B------:R-:W-:Y:S01]  /*9f90*/  FMNMX.FTZ R12, R196, R3, !PT ;  /* 0x00000003c40c7209 */ /* 0x000fe20007810000 */
[----:B------:R-:W-:-:S03]  /*9fa0*/  IMAD.U32 R3, RZ, RZ, UR46 ;  /* 0x0000002eff037e24 */ /* 0x000fc6000f8e00ff */
[----:B------:R-:W-:-:S05]  /*9fb0*/  FMNMX.FTZ R215, R197, R12, !PT ;  /* 0x0000000cc5d77209 */ /* 0x000fca0007810000 */
[----:B------:R-:W3:Y:S02]  /*9fc0*/  SHFL.BFLY PT, R12, R215, 0x2, 0x1f ;  /* 0x0c401f00d70c7f89 */ /* 0x000ee400000e0000 */
[----:B---3--:R-:W-:Y:S02]  /*9fd0*/  FMNMX.FTZ R217, R215, R12, !PT ;  /* 0x0000000cd7d97209 */ /* 0x008fe40007810000 */
[----:B------:R-:W-:-:S03]  /*9fe0*/  FMNMX.FTZ R215, R155, R224, !PT ;  /* 0x000000e09bd77209 */ /* 0x000fc60007810000 */
[----:B------:R-:W3:Y:S01]  /*9ff0*/  SHFL.BFLY PT, R12, R217, 0x1, 0x1f ;  /* 0x0c201f00d90c7f89 */ /* 0x000ee200000e0000 */
[----:B------:R-:W-:-:S04]  /*a000*/  FMNMX.FTZ R224, R158, R215, !PT ;  /* 0x000000d79ee07209 */ /* 0x000fc80007810000 */
[----:B------:R-:W-:-:S04]  /*a010*/  FMNMX.FTZ R215, R159, R224, !PT ;  /* 0x000000e09fd77209 */ /* 0x000fc80007810000 */
[----:B------:R-:W-:-:S04]  /*a020*/  FMNMX.FTZ R224, R162, R215, !PT ;  /* 0x000000d7a2e07209 */ /* 0x000fc80007810000 */
[----:B------:R-:W-:-:S04]  /*a030*/  FMNMX.FTZ R215, R163, R224, !PT ;  /* 0x000000e0a3d77209 */ /* 0x000fc80007810000 */
[----:B------:R-:W-:-:S04]  /*a040*/  FMNMX.FTZ R224, R166, R215, !PT ;  /* 0x000000d7a6e07209 */ /* 0x000fc80007810000 */
[----:B------:R-:W-:Y:S02]  /*a050*/  FMNMX.FTZ R215, R167, R224, !PT ;  /* 0x000000e0a7d77209 */ /* 0x000fe40007810000 */
[----:B---3--:R-:W-:Y:S02]  /*a060*/  FMNMX.FTZ R12, R217, R12, !PT ;  /* 0x0000000cd90c7209 */ /* 0x008fe40007810000 */
[----:B------:R-:W-:-:S03]  /*a070*/  FMNMX.FTZ R224, R170, R215, !PT ;  /* 0x000000d7aae07209 */ /* 0x000fc60007810000 */
[C---:B------:R-:W-:Y:S01]  /*a080*/  FADD.FTZ R214, -R12.reuse, R223 ;  /* 0x000000df0cd67221 */ /* 0x040fe20000010100 */
[----:B------:R-:W-:Y:S01]  /*a090*/  FMNMX.FTZ R215, R171, R224, !PT ;  /* 0x000000e0abd77209 */ /* 0x000fe20007810000 */
[-C--:B------:R-:W-:Y:S02]  /*a0a0*/  FMUL.FTZ R216, R12, R3.reuse ;  /* 0x000000030cd87220 */ /* 0x080fe40000410000 */
[----:B------:R-:W-:Y:S01]  /*a0b0*/  FMUL.FTZ R214, R214, R3 ;  /* 0x00000003d6d67220 */ /* 0x000fe20000410000 */
[----:B------:R-:W-:Y:S01]  /*a0c0*/  FMNMX.FTZ R224, R174, R215, !PT ;  /* 0x000000d7aee07209 */ /* 0x000fe20007810000 */
[-CC-:B------:R-:W-:Y:S01]  /*a0d0*/  FFMA.FTZ R217, R181, R3.reuse, -R216.reuse ;  /* 0x00000003b5d97223 */ /* 0x180fe200000108d8 */
[-CC-:B------:R-:W-:Y:S01]  /*a0e0*/  FFMA.FTZ R152, R152, R3.reuse, -R216.reuse ;  /* 0x0000000398987223 */ /* 0x180fe200000108d8 */
[-CC-:B------:R-:W-:Y:S01]  /*a0f0*/  FFMA.FTZ R153, R153, R3.reuse, -R216.reuse ;  /* 0x0000000399997223 */ /* 0x180fe200000108d8 */
[----:B------:R-:W-:Y:S01]  /*a100*/  FMNMX.FTZ R215, R175, R224, !PT ;  /* 0x000000e0afd77209 */ /* 0x000fe20007810000 */
[-CC-:B------:R-:W-:Y:S01]  /*a110*/  FFMA.FTZ R156, R156, R3.reuse, -R216.reuse ;  /* 0x000000039c9c7223 */ /* 0x180fe200000108d8 */
[-CC-:B------:R-:W-:Y:S01]  /*a120*/  FFMA.FTZ R157, R157, R3.reuse, -R216.reuse ;  /* 0x000000039d9d7223 */ /* 0x180fe200000108d8 */
[--C-:B------:R-:W-:Y:S01]  /*a130*/  FFMA.FTZ R160, R160, R3, -R216.reuse ;  /* 0x00000003a0a07223 */ /* 0x100fe200000108d8 */
        /* <DEDUP_REMOVED lines=21> */
[----:B------:R-:W-:Y:S01]  /*a290*/  FFMA.FTZ R196, R196, R3, -R216 ;  /* 0x00000003c4c47223 */ /* 0x000fe200000108d8 */
[----:B------:R-:W3:Y:S02]  /*a2a0*/  MUFU.EX2 R214, R214 ;  /* 0x000000d600d67308 */ /* 0x000ee40000000800 */
[----:B------:R-:W-:-:S04]  /*a2b0*/  FMNMX.FTZ R224, R190, R215, !PT ;  /* 0x000000d7bee07209 */ /* 0x000fc80007810000 */
[----:B------:R-:W-:Y:S02]  /*a2c0*/  FMNMX.FTZ R215, R191, R224, !PT ;  /* 0x000000e0bfd77209 */ /* 0x000fe40007810000 */
[----:B------:R-:W4:Y:S02]  /*a2d0*/  MUFU.EX2 R152, R152 ;  /* 0x0000009800987308 */ /* 0x000f240000000800 */
[----:B------:R-:W-:-:S04]  /*a2e0*/  FMNMX.FTZ R224, R194, R215, !PT ;  /* 0x000000d7c2e07209 */ /* 0x000fc80007810000 */
[----:B------:R-:W-:Y:S02]  /*a2f0*/  FMNMX.FTZ R215, R195, R224, !PT ;  /* 0x000000e0c3d77209 */ /* 0x000fe40007810000 */
[----:B------:R-:W5:Y:S01]  /*a300*/  MUFU.EX2 R153, R153 ;  /* 0x0000009900997308 */ /* 0x000f620000000800 */
[-C--:B---3--:R-:W-:Y:S01]  /*a310*/  FMUL.FTZ R24, R24, R214.reuse ;  /* 0x000000d618187220 */ /* 0x088fe20000410000 */
[----:B------:R-:W-:Y:S01]  /*a320*/  FMNMX.FTZ R224, R198, R215, !PT ;  /* 0x000000d7c6e07209 */ /* 0x000fe20007810000 */
[-CC-:B------:R-:W-:Y:S01]  /*a330*/  FFMA.FTZ R215, R180, R3.reuse, -R216.reuse ;  /* 0x00000003b4d77223 */ /* 0x180fe200000108d8 */
[-C--:B------:R-:W-:Y:S01]  /*a340*/  FFMA.FTZ R216, R197, R3.reuse, -R216 ;  /* 0x00000003c5d87223 */ /* 0x080fe200000108d8 */
[----:B------:R-:W-:Y:S01]  /*a350*/  FMUL.FTZ R25, R25, R214 ;  /* 0x000000d619197220 */ /* 0x000fe20000410000 */
[----:B------:R-:W-:Y:S01]  /*a360*/  FMNMX.FTZ R223, R199, R224, !PT ;  /* 0x000000e0c7df7209 */ /* 0x000fe20007810000 */
[-C--:B------:R-:W-:Y:S01]  /*a370*/  FMUL.FTZ R28, R28, R214.reuse ;  /* 0x000000d61c1c7220 */ /* 0x080fe20000410000 */
[----:B------:R-:W-:Y:S01]  /*a380*/  MUFU.EX2 R156, R156 ;  /* 0x0000009c009c7308 */ /* 0x000fe20000000800 */
[-C--:B------:R-:W-:Y:S01]  /*a390*/  FMUL.FTZ R29, R29, R214.reuse ;  /* 0x000000d61d1d7220 */ /* 0x080fe20000410000 */
[-C--:B------:R-:W-:Y:S01]  /*a3a0*/  FMUL.FTZ R32, R32, R214.reuse ;  /* 0x000000d620207220 */ /* 0x080fe20000410000 */
[----:B------:R-:W3:Y:S01]  /*a3b0*/  SHFL.BFLY PT, R224, R223, 0x2, 0x1f ;  /* 0x0c401f00dfe07f89 */ /* 0x000ee200000e0000 */
        /* <DEDUP_REMOVED lines=23> */
[----:B---3--:R-:W-:Y:S01]  /*a530*/  FMNMX.FTZ R181, R223, R224, !PT ;  /* 0x000000e0dfb57209 */ /* 0x008fe20007810000 */
[-C--:B------:R-:W-:Y:S01]  /*a540*/  FMUL.FTZ R73, R73, R214.reuse ;  /* 0x000000d649497220 */ /* 0x080fe20000410000 */
[-C--:B------:R-:W-:Y:S01]  /*a550*/  FMUL.FTZ R76, R76, R214.reuse ;  /* 0x000000d64c4c7220 */ /* 0x080fe20000410000 */
[-C--:B------:R-:W-:Y:S01]  /*a560*/  FMUL.FTZ R77, R77, R214.reuse ;  /* 0x000000d64d4d7220 */ /* 0x080fe20000410000 */
[-C--:B------:R-:W-:Y:S01]  /*a570*/  FMUL.FTZ R80, R80, R214.reuse ;  /* 0x000000d650507220 */ /* 0x080fe20000410000 */
[----:B------:R-:W3:Y:S01]  /*a580*/  SHFL.BFLY PT, R180, R181, 0x1, 0x1f ;  /* 0x0c201f00b5b47f89 */ /* 0x000ee200000e0000 */
        /* <DEDUP_REMOVED lines=23> */
[----:B---3--:R-:W-:Y:S01]  /*a700*/  FMNMX.FTZ R180, R181, R180, !PT ;  /* 0x000000b4b5b47209 */ /* 0x008fe20007810000 */
[----:B------:R-:W-:Y:S01]  /*a710*/  MUFU.EX2 R169, R169 ;  /* 0x000000a900a97308 */ /* 0x000fe20000000800 */
[----:B--2---:R-:W-:Y:S01]  /*a720*/  SHF.R.U32.HI R181, RZ, 0x7, R226 ;  /* 0x00000007ffb57819 */ /* 0x004fe200000116e2 */
[-C--:B------:R-:W-:Y:S01]  /*a730*/  FMUL.FTZ R121, R121, R214.reuse ;  /* 0x000000d679797220 */ /* 0x080fe20000410000 */
[-C--:B------:R-:W-:Y:S01]  /*a740*/  FMUL.FTZ R124, R124, R214.reuse ;  /* 0x000000d67c7c7220 */ /* 0x080fe20000410000 */
[C---:B------:R-:W-:Y:S01]  /*a750*/  FADD.FTZ R222, -R180.reuse, R222 ;  /* 0x000000deb4de7221 */ /* 0x040fe20000010100 */
[-C--:B------:R-:W-:Y:S01]  /*a760*/  FMUL.FTZ R228, R180, R3.reuse ;  /* 0x00000003b4e47220 */ /* 0x080fe20000410000 */
[----:B------:R-:W-:Y:S01]  /*a770*/  IADD3 R181, -R181, 0xb, RZ ;  /* 0x0000000bb5b57810 */ /* 0x000fe20007ffe1ff */
[----:B------:R-:W-:Y:S01]  /*a780*/  FMUL.FTZ R125, R125, R214 ;  /* 0x000000d67d7d7220 */ /* 0x000fe20000410000 */
[-C--:B------:R-:W-:Y:S01]  /*a790*/  FMUL.FTZ R197, R222, R3.reuse ;  /* 0x00000003dec57220 */ /* 0x080fe20000410000 */
[-CC-:B------:R-:W-:Y:S01]  /*a7a0*/  FFMA.FTZ R222, R154, R3.reuse, -R228.reuse ;  /* 0x000000039ade7223 */ /* 0x180fe200000108e4 */
[-CC-:B------:R-:W-:Y:S01]  /*a7b0*/  FFMA.FTZ R155, R155, R3.reuse, -R228.reuse ;  /* 0x000000039b9b7223 */ /* 0x180fe200000108e4 */
[-CC-:B------:R-:W-:Y:S01]  /*a7c0*/  FFMA.FTZ R223, R158, R3.reuse, -R228.reuse ;  /* 0x000000039edf7223 */ /* 0x180fe200000108e4 */
[-CC-:B------:R-:W-:Y:S01]  /*a7d0*/  FFMA.FTZ R159, R159, R3.reuse, -R228.reuse ;  /* 0x000000039f9f7223 */ /* 0x180fe200000108e4 */
[-CC-:B------:R-:W-:Y:S01]  /*a7e0*/  FFMA.FTZ R224, R162, R3.reuse, -R228.reuse ;  /* 0x00000003a2e07223 */ /* 0x180fe200000108e4 */
[----:B------:R-:W-:Y:S01]  /*a7f0*/  MUFU.EX2 R197, R197 ;  /* 0x000000c500c57308 */ /* 0x000fe20000000800 */
[-CC-:B------:R-:W-:Y:S01]  /*a800*/  FFMA.FTZ R163, R163, R3.reuse, -R228.reuse ;  /* 0x00000003a3a37223 */ /* 0x180fe200000108e4 */
[----:B------:R-:W-:Y:S01]  /*a810*/  FFMA.FTZ R162, R182, R3, -R228 ;  /* 0x00000003b6a27223 */ /* 0x000fe200000108e4 */
[----:B----4-:R-:W-:Y:S01]  /*a820*/  FFMA.FTZ R182, R214, R21, R152 ;  /* 0x00000015d6b67223 */ /* 0x010fe20000010098 */
[-CC-:B------:R-:W-:Y:S01]  /*a830*/  FFMA.FTZ R225, R166, R3.reuse, -R228.reuse ;  /* 0x00000003a6e17223 */ /* 0x180fe200000108e4 */
[-CC-:B------:R-:W-:Y:S01]  /*a840*/  FFMA.FTZ R166, R175, R3.reuse, -R228.reuse ;  /* 0x00000003afa67223 */ /* 0x180fe200000108e4 */
[-C--:B------:R-:W-:Y:S01]  /*a850*/  FFMA.FTZ R167, R167, R3.reuse, -R228 ;  /* 0x00000003a7a77223 */ /* 0x080fe200000108e4 */
[C---:B-----5:R-:W-:Y:S01]  /*a860*/  FADD.FTZ R21, R153.reuse, R182 ;  /* 0x000000b699157221 */ /* 0x060fe20000010000 */
[----:B------:R-:W2:Y:S01]  /*a870*/  MUFU.EX2 R222, R222 ;  /* 0x000000de00de7308 */ /* 0x000ea20000000800 */
[-CC-:B------:R-:W-:Y:S01]  /*a880*/  FFMA.FTZ R236, R170, R3.reuse, -R228.reuse ;  /* 0x00000003aaec7223 */ /* 0x180fe200000108e4 */
[-CC-:B------:R-:W-:Y:S01]  /*a890*/  FFMA.FTZ R170, R178, R3.reuse, -R228.reuse ;  /* 0x00000003b2aa7223 */ /* 0x180fe200000108e4 */
[----:B------:R-:W-:Y:S01]  /*a8a0*/  F2FP.F16.F32.PACK_AB R152, R153, R152 ;  /* 0x000000989998723e */ /* 0x000fe200000000ff */
[----:B------:R-:W-:Y:S01]  /*a8b0*/  FFMA.FTZ R226, R171, R3, -R228 ;  /* 0x00000003abe27223 */ /* 0x000fe200000108e4 */
[----:B------:R-:W-:-:S02]  /*a8c0*/  @!P1 VIADD R154, R14, 0x22840 ;  /* 0x000228400e9a9836 */ /* 0x000fc40000000000 */
[-CC-:B------:R-:W-:Y:S01]  /*a8d0*/  FFMA.FTZ R174, R174, R3.reuse, -R228.reuse ;  /* 0x00000003aeae7223 */ /* 0x180fe200000108e4 */
[-C--:B------:R-:W-:Y:S01]  /*a8e0*/  FFMA.FTZ R158, R183, R3.reuse, -R228 ;  /* 0x00000003b79e7223 */ /* 0x080fe200000108e4 */
[----:B------:R-:W3:Y:S01]  /*a8f0*/  MUFU.EX2 R155, R155 ;  /* 0x0000009b009b7308 */ /* 0x000ee20000000800 */
[----:B------:R-:W-:Y:S01]  /*a900*/  FMUL.FTZ R128, R128, R214 ;  /* 0x000000d680807220 */ /* 0x000fe20000410000 */
[----:B------:R-:W-:Y:S01]  /*a910*/  @!P1 PRMT R154, RZ, 0x654, R154 ;  /* 0x00000654ff9a9816 */ /* 0x000fe2000000009a */
[----:B------:R4:W-:Y:S06]  /*a920*/  BAR.ARV R181, 0x100 ;  /* 0x000400b50000751d */ /* 0x0009ec0000002000 */
[----:B------:R-:W5:Y:S01]  /*a930*/  MUFU.EX2 R223, R223 ;  /* 0x000000df00df7308 */ /* 0x000f620000000800 */
[----:B--2---:R-:W-:Y:S01]  /*a940*/  FFMA.FTZ R20, R197, R20, R222 ;  /* 0x00000014c5147223 */ /* 0x004fe200000100de */
[----:B------:R2:W-:Y:S01]  /*a950*/  @!P1 SYNCS.ARRIVE.TRANS64.RED.A1T0 RZ, [R154+URZ], RZ ;  /* 0x000000ff9aff99a7 */ /* 0x0005e2000810043f */
[-C--:B------:R-:W-:Y:S01]  /*a960*/  FMUL.FTZ R129, R129, R214.reuse ;  /* 0x000000d681817220 */ /* 0x080fe20000410000 */
[-C--:B------:R-:W-:Y:S01]  /*a970*/  FMUL.FTZ R132, R132, R214.reuse ;  /* 0x000000d684847220 */ /* 0x080fe20000410000 */
[-C--:B------:R-:W-:Y:S01]  /*a980*/  FMUL.FTZ R133, R133, R214.reuse ;  /* 0x000000d685857220 */ /* 0x080fe20000410000 */
[-C--:B------:R-:W-:Y:S01]  /*a990*/  FMUL.FTZ R136, R136, R214.reuse ;  /* 0x000000d688887220 */ /* 0x080fe20000410000 */
[-C--:B------:R-:W-:Y:S01]  /*a9a0*/  FMUL.FTZ R137, R137, R214.reuse ;  /* 0x000000d689897220 */ /* 0x080fe20000410000 */
[----:B------:R-:W0:Y:S01]  /*a9b0*/  MUFU.EX2 R159, R159 ;  /* 0x0000009f009f7308 */ /* 0x000e220000000800 */
[----:B---3--:R-:W-:Y:S01]  /*a9c0*/  FADD.FTZ R20, R155, R20 ;  /* 0x000000149b147221 */ /* 0x008fe20000010000 */
[-C--:B--2---:R-:W-:Y:S01]  /*a9d0*/  FFMA.FTZ R154, R179, R3.reuse, -R228 ;  /* 0x00000003b39a7223 */ /* 0x084fe200000108e4 */
[-C--:B------:R-:W-:Y:S01]  /*a9e0*/  FMUL.FTZ R140, R140, R214.reuse ;  /* 0x000000d68c8c7220 */ /* 0x080fe20000410000 */
[-C--:B------:R-:W-:Y:S01]  /*a9f0*/  FMUL.FTZ R141, R141, R214.reuse ;  /* 0x000000d68d8d7220 */ /* 0x080fe20000410000 */
[-C--:B------:R-:W-:Y:S01]  /*aa00*/  FMUL.FTZ R144, R144, R214.reuse ;  /* 0x000000d690907220 */ /* 0x080fe20000410000 */
[-C--:B------:R-:W-:Y:S01]  /*aa10*/  FMUL.FTZ R145, R145, R214.reuse ;  /* 0x000000d691917220 */ /* 0x080fe20000410000 */
[-C--:B------:R-:W-:Y:S01]  /*aa20*/  FMUL.FTZ R148, R148, R214.reuse ;  /* 0x000000d694947220 */ /* 0x080fe20000410000 */
[----:B------:R-:W2:Y:S01]  /*aa30*/  MUFU.EX2 R224, R224 ;  /* 0x000000e000e07308 */ /* 0x000ea20000000800 */
[----:B-----5:R-:W-:Y:S01]  /*aa40*/  FADD.FTZ R20, R223, R20 ;  /* 0x00000014df147221 */ /* 0x020fe20000010000 */
[----:B------:R-:W-:Y:S01]  /*aa50*/  FMUL.FTZ R149, R149, R214 ;  /* 0x000000d695957220 */ /* 0x000fe20000410000 */
[-CC-:B------:R-:W-:Y:S01]  /*aa60*/  FFMA.FTZ R186, R186, R3.reuse, -R228.reuse ;  /* 0x00000003baba7223 */ /* 0x180fe200000108e4 */
[-CC-:B------:R-:W-:Y:S01]  /*aa70*/  FFMA.FTZ R187, R187, R3.reuse, -R228.reuse ;  /* 0x00000003bbbb7223 */ /* 0x180fe200000108e4 */
[-CC-:B------:R-:W-:Y:S01]  /*aa80*/  FFMA.FTZ R190, R190, R3.reuse, -R228.reuse ;  /* 0x00000003bebe7223 */ /* 0x180fe200000108e4 */
[-CC-:B------:R-:W-:Y:S01]  /*aa90*/  FFMA.FTZ R191, R191, R3.reuse, -R228.reuse ;  /* 0x00000003bfbf7223 */ /* 0x180fe200000108e4 */
[-C--:B------:R-:W-:Y:S01]  /*aaa0*/  FFMA.FTZ R194, R194, R3.reuse, -R228 ;  /* 0x00000003c2c27223 */ /* 0x080fe200000108e4 */
[----:B------:R-:W3:Y:S01]  /*aab0*/  MUFU.EX2 R163, R163 ;  /* 0x000000a300a37308 */ /* 0x000ee20000000800 */
[----:B0-----:R-:W-:Y:S01]  /*aac0*/  FADD.FTZ R153, R159, R20 ;  /* 0x000000149f997221 */ /* 0x001fe20000010000 */
[-CC-:B------:R-:W-:Y:S01]  /*aad0*/  FFMA.FTZ R195, R195, R3.reuse, -R228.reuse ;  /* 0x00000003c3c37223 */ /* 0x180fe200000108e4 */
[-CC-:B------:R-:W-:Y:S01]  /*aae0*/  FFMA.FTZ R198, R198, R3.reuse, -R228.reuse ;  /* 0x00000003c6c67223 */ /* 0x180fe200000108e4 */
[----:B------:R-:W-:Y:S01]  /*aaf0*/  FFMA.FTZ R199, R199, R3, -R228 ;  /* 0x00000003c7c77223 */ /* 0x000fe200000108e4 */
[-C--:B------:R-:W-:Y:S01]  /*ab00*/  FMUL.FTZ R26, R26, R197.reuse ;  /* 0x000000c51a1a7220 */ /* 0x080fe20000410000 */
[-C--:B------:R-:W-:Y:S01]  /*ab10*/  FMUL.FTZ R27, R27, R197.reuse ;  /* 0x000000c51b1b7220 */ /* 0x080fe20000410000 */
[-C--:B------:R-:W-:Y:S01]  /*ab20*/  FMUL.FTZ R30, R30, R197.reuse ;  /* 0x000000c51e1e7220 */ /* 0x080fe20000410000 */
[----:B------:R-:W0:Y:S01]  /*ab30*/  MUFU.EX2 R225, R225 ;  /* 0x000000e100e17308 */ /* 0x000e220000000800 */
[----:B--2---:R-:W-:Y:S01]  /*ab40*/  FADD.FTZ R20, R224, R153 ;  /* 0x00000099e0147221 */ /* 0x004fe20000010000 */
[-C--:B------:R-:W-:Y:S01]  /*ab50*/  FMUL.FTZ R31, R31, R197.reuse ;  /* 0x000000c51f1f7220 */ /* 0x080fe20000410000 */
[-C--:B------:R-:W-:Y:S01]  /*ab60*/  FMUL.FTZ R34, R34, R197.reuse ;  /* 0x000000c522227220 */ /* 0x080fe20000410000 */
[-C--:B------:R-:W-:Y:S01]  /*ab70*/  FMUL.FTZ R35, R35, R197.reuse ;  /* 0x000000c523237220 */ /* 0x080fe20000410000 */
[-C--:B------:R-:W-:Y:S01]  /*ab80*/  FMUL.FTZ R38, R38, R197.reuse ;  /* 0x000000c526267220 */ /* 0x080fe20000410000 */
[-C--:B------:R-:W-:Y:S01]  /*ab90*/  FMUL.FTZ R39, R39, R197.reuse ;  /* 0x000000c527277220 */ /* 0x080fe20000410000 */
[-C--:B------:R-:W-:Y:S01]  /*aba0*/  FMUL.FTZ R42, R42, R197.reuse ;  /* 0x000000c52a2a7220 */ /* 0x080fe20000410000 */
[----:B------:R2:W-:Y:S01]  /*abb0*/  MUFU.EX2 R178, R166 ;  /* 0x000000a600b27308 */ /* 0x0005e20000000800 */
[----:B---3--:R-:W-:Y:S01]  /*abc0*/  FADD.FTZ R20, R163, R20 ;  /* 0x00000014a3147221 */ /* 0x008fe20000010000 */
[-C--:B------:R-:W-:Y:S01]  /*abd0*/  FMUL.FTZ R43, R43, R197.reuse ;  /* 0x000000c52b2b7220 */ /* 0x080fe20000410000 */
[-C--:B------:R-:W-:Y:S01]  /*abe0*/  FMUL.FTZ R46, R46, R197.reuse ;  /* 0x000000c52e2e7220 */ /* 0x080fe20000410000 */
[-C--:B------:R-:W-:Y:S01]  /*abf0*/  FMUL.FTZ R47, R47, R197.reuse ;  /* 0x000000c52f2f7220 */ /* 0x080fe20000410000 */
[-C--:B------:R-:W-:Y:S01]  /*ac00*/  FMUL.FTZ R50, R50, R197.reuse ;  /* 0x000000c532327220 */ /* 0x080fe20000410000 */
[-C--:B------:R-:W-:Y:S01]  /*ac10*/  FMUL.FTZ R51, R51, R197.reuse ;  /* 0x000000c533337220 */ /* 0x080fe20000410000 */
[-C--:B------:R-:W-:Y:S01]  /*ac20*/  FMUL.FTZ R54, R54, R197.reuse ;  /* 0x000000c536367220 */ /* 0x080fe20000410000 */
[----:B------:R-:W3:Y:S01]  /*ac30*/  MUFU.EX2 R167, R167 ;  /* 0x000000a700a77308 */ /* 0x000ee20000000800 */
[----:B--2---:R-:W-:Y:S01]  /*ac40*/  FADD.FTZ R166, R156, R21 ;  /* 0x000000159ca67221 */ /* 0x004fe20000010000 */
[----:B0-----:R-:W-:Y:S01]  /*ac50*/  FADD.FTZ R20, R225, R20 ;  /* 0x00000014e1147221 */ /* 0x001fe20000010000 */
[-C--:B------:R-:W-:Y:S01]  /*ac60*/  FMUL.FTZ R55, R55, R197.reuse ;  /* 0x000000c537377220 */ /* 0x080fe20000410000 */
[-C--:B------:R-:W-:Y:S01]  /*ac70*/  FMUL.FTZ R58, R58, R197.reuse ;  /* 0x000000c53a3a7220 */ /* 0x080fe20000410000 */
[----:B------:R-:W-:Y:S01]  /*ac80*/  FADD.FTZ R21, R157, R166 ;  /* 0x000000a69d157221 */ /* 0x000fe20000010000 */
[-C--:B------:R-:W-:Y:S01]  /*ac90*/  FMUL.FTZ R59, R59, R197.reuse ;  /* 0x000000c53b3b7220 */ /* 0x080fe20000410000 */
[-C--:B------:R-:W-:Y:S01]  /*aca0*/  FMUL.FTZ R62, R62, R197.reuse ;  /* 0x000000c53e3e7220 */ /* 0x080fe20000410000 */
[----:B------:R-:W0:Y:S01]  /*acb0*/  MUFU.EX2 R171, R236 ;  /* 0x000000ec00ab7308 */ /* 0x000e220000000800 */
[----:B------:R-:W-:Y:S01]  /*acc0*/  FADD.FTZ R166, R160, R21 ;  /* 0x00000015a0a67221 */ /* 0x000fe20000010000 */
[-C--:B------:R-:W-:Y:S01]  /*acd0*/  FMUL.FTZ R63, R63, R197.reuse ;  /* 0x000000c53f3f7220 */ /* 0x080fe20000410000 */
[-C--:B------:R-:W-:Y:S01]  /*ace0*/  FMUL.FTZ R66, R66, R197.reuse ;  /* 0x000000c542427220 */ /* 0x080fe20000410000 */
[-C--:B------:R-:W-:Y:S01]  /*acf0*/  FMUL.FTZ R67, R67, R197.reuse ;  /* 0x000000c543437220 */ /* 0x080fe20000410000 */
[----:B------:R-:W-:Y:S01]  /*ad00*/  FADD.FTZ R21, R161, R166 ;  /* 0x000000a6a1157221 */ /* 0x000fe20000010000 */
[-C--:B------:R-:W-:Y:S01]  /*ad10*/  FMUL.FTZ R70, R70, R197.reuse ;  /* 0x000000c546467220 */ /* 0x080fe20000410000 */
[-C--:B------:R-:W-:Y:S01]  /*ad20*/  FMUL.FTZ R71, R71, R197.reuse ;  /* 0x000000c547477220 */ /* 0x080fe20000410000 */
[----:B------:R-:W2:Y:S01]  /*ad30*/  MUFU.EX2 R226, R226 ;  /* 0x000000e200e27308 */ /* 0x000ea20000000800 */
[----:B------:R-:W-:Y:S01]  /*ad40*/  FADD.FTZ R166, R164, R21 ;  /* 0x00000015a4a67221 */ /* 0x000fe20000010000 */
[----:B---3--:R-:W-:Y:S01]  /*ad50*/  FADD.FTZ R20, R167, R20 ;  /* 0x00000014a7147221 */ /* 0x008fe20000010000 */
[-C--:B------:R-:W-:Y:S01]  /*ad60*/  FMUL.FTZ R74, R74, R197.reuse ;  /* 0x000000c54a4a7220 */ /* 0x080fe20000410000 */
[-C--:B------:R-:W-:Y:S01]  /*ad70*/  FMUL.FTZ R75, R75, R197.reuse ;  /* 0x000000c54b4b7220 */ /* 0x080fe20000410000 */
[----:B------:R-:W-:Y:S01]  /*ad80*/  FADD.FTZ R21, R165, R166 ;  /* 0x000000a6a5157221 */ /* 0x000fe20000010000 */
[-C--:B------:R-:W-:Y:S01]  /*ad90*/  FMUL.FTZ R78, R78, R197.reuse ;  /* 0x000000c54e4e7220 */ /* 0x080fe20000410000 */
[-C--:B------:R-:W-:Y:S01]  /*ada0*/  FMUL.FTZ R79, R79, R197.reuse ;  /* 0x000000c54f4f7220 */ /* 0x080fe20000410000 */
[----:B------:R-:W-:Y:S01]  /*adb0*/  MUFU.EX2 R172, R172 ;  /* 0x000000ac00ac7308 */ /* 0x000fe20000000800 */
[----:B0-----:R-:W-:Y:S01]  /*adc0*/  FADD.FTZ R153, R171, R20 ;  /* 0x00000014ab997221 */ /* 0x001fe20000010000 */
[-C--:B------:R-:W-:Y:S01]  /*add0*/  FMUL.FTZ R82, R82, R197.reuse ;  /* 0x000000c552527220 */ /* 0x080fe20000410000 */
[-C--:B------:R-:W-:Y:S01]  /*ade0*/  FMUL.FTZ R83, R83, R197.reuse ;  /* 0x000000c553537220 */ /* 0x080fe20000410000 */
[-C--:B------:R-:W-:Y:S01]  /*adf0*/  FMUL.FTZ R86, R86, R197.reuse ;  /* 0x000000c556567220 */ /* 0x080fe20000410000 */
        /* <DEDUP_REMOVED lines=19> */
[----:B------:R2:W-:Y:S01]  /*af30*/  MUFU.EX2 R182, R154 ;  /* 0x0000009a00b67308 */ /* 0x0005e20000000800 */
[----:B0-----:R-:W-:Y:S01]  /*af40*/  FADD.FTZ R153, R175, R20 ;  /* 0x00000014af997221 */ /* 0x001fe20000010000 */
[-C--:B------:R-:W-:Y:S01]  /*af50*/  FMUL.FTZ R119, R119, R197.reuse ;  /* 0x000000c577777220 */ /* 0x080fe20000410000 */
[-C--:B------:R-:W-:Y:S01]  /*af60*/  FMUL.FTZ R122, R122, R197.reuse ;  /* 0x000000c57a7a7220 */ /* 0x080fe20000410000 */
[-C--:B------:R-:W-:Y:S01]  /*af70*/  FMUL.FTZ R123, R123, R197.reuse ;  /* 0x000000c57b7b7220 */ /* 0x080fe20000410000 */
[----:B------:R-:W-:Y:S01]  /*af80*/  FADD.FTZ R20, R178, R153 ;  /* 0x00000099b2147221 */ /* 0x000fe20000010000 */
[-C--:B------:R-:W-:Y:S01]  /*af90*/  FMUL.FTZ R126, R126, R197.reuse ;  /* 0x000000c57e7e7220 */ /* 0x080fe20000410000 */
[-C--:B------:R-:W-:Y:S01]  /*afa0*/  FMUL.FTZ R127, R127, R197.reuse ;  /* 0x000000c57f7f7220 */ /* 0x080fe20000410000 */
[----:B------:R-:W-:Y:S01]  /*afb0*/  MUFU.EX2 R176, R176 ;  /* 0x000000b000b07308 */ /* 0x000fe20000000800 */
[----:B--2---:R-:W-:Y:S01]  /*afc0*/  F2FP.F16.F32.PACK_AB R154, R157, R156 ;  /* 0x0000009c9d9a723e */ /* 0x004fe200000000ff */
[----:B------:R-:W-:Y:S01]  /*afd0*/  FMUL.FTZ R130, R130, R197 ;  /* 0x000000c582827220 */ /* 0x000fe20000410000 */
[----:B------:R-:W-:Y:S01]  /*afe0*/  F2FP.F16.F32.PACK_AB R156, R161, R160 ;  /* 0x000000a0a19c723e */ /* 0x000fe200000000ff */
[----:B------:R-:W-:Y:S01]  /*aff0*/  FADD.FTZ R160, R168, R21 ;  /* 0x00000015a8a07221 */ /* 0x000fe20000010000 */
[----:B------:R-:W-:Y:S01]  /*b000*/  F2FP.F16.F32.PACK_AB R161, R226, R171 ;  /* 0x000000abe2a1723e */ /* 0x000fe200000000ff */
[-C--:B------:R-:W-:Y:S01]  /*b010*/  FMUL.FTZ R131, R131, R197.reuse ;  /* 0x000000c583837220 */ /* 0x080fe20000410000 */
[----:B------:R-:W-:Y:S01]  /*b020*/  F2FP.F16.F32.PACK_AB R157, R163, R224 ;  /* 0x000000e0a39d723e */ /* 0x000fe200000000ff */
[----:B------:R-:W0:Y:S01]  /*b030*/  MUFU.EX2 R179, R170 ;  /* 0x000000aa00b37308 */ /* 0x000e220000000800 */
[C---:B------:R-:W-:Y:S01]  /*b040*/  FADD.FTZ R21, R169.reuse, R160 ;  /* 0x000000a0a9157221 */ /* 0x040fe20000010000 */
[----:B------:R-:W-:Y:S01]  /*b050*/  F2FP.F16.F32.PACK_AB R160, R169, R168 ;  /* 0x000000a8a9a0723e */ /* 0x000fe200000000ff */
[----:B------:R-:W-:Y:S01]  /*b060*/  FMUL.FTZ R134, R134, R197 ;  /* 0x000000c586867220 */ /* 0x000fe20000410000 */
[----:B------:R-:W-:Y:S01]  /*b070*/  F2FP.F16.F32.PACK_AB R163, R178, R175 ;  /* 0x000000afb2a3723e */ /* 0x000fe200000000ff */
[-C--:B------:R-:W-:Y:S01]  /*b080*/  FMUL.FTZ R135, R135, R197.reuse ;  /* 0x000000c587877220 */ /* 0x080fe20000410000 */
[-C--:B------:R-:W-:Y:S01]  /*b090*/  FMUL.FTZ R138, R138, R197.reuse ;  /* 0x000000c58a8a7220 */ /* 0x080fe20000410000 */
[-C--:B------:R-:W-:Y:S01]  /*b0a0*/  FMUL.FTZ R139, R139, R197.reuse ;  /* 0x000000c58b8b7220 */ /* 0x080fe20000410000 */
[----:B------:R-:W2:Y:S01]  /*b0b0*/  MUFU.EX2 R177, R177 ;  /* 0x000000b100b17308 */ /* 0x000ea20000000800 */
[-C--:B------:R-:W-:Y:S01]  /*b0c0*/  FMUL.FTZ R142, R142, R197.reuse ;  /* 0x000000c58e8e7220 */ /* 0x080fe20000410000 */
[-C--:B------:R-:W-:Y:S01]  /*b0d0*/  FMUL.FTZ R143, R143, R197.reuse ;  /* 0x000000c58f8f7220 */ /* 0x080fe20000410000 */
[-C--:B------:R-:W-:Y:S01]  /*b0e0*/  FMUL.FTZ R146, R146, R197.reuse ;  /* 0x000000c592927220 */ /* 0x080fe20000410000 */
[-C--:B------:R-:W-:Y:S01]  /*b0f0*/  FMUL.FTZ R147, R147, R197.reuse ;  /* 0x000000c593937220 */ /* 0x080fe20000410000 */
[-C--:B------:R-:W-:Y:S01]  /*b100*/  FMUL.FTZ R150, R150, R197.reuse ;  /* 0x000000c596967220 */ /* 0x080fe20000410000 */
[----:B------:R-:W-:-:S02]  /*b110*/  FMUL.FTZ R151, R151, R197 ;  /* 0x000000c597977220 */ /* 0x000fc40000410000 */
[----:B------:R3:W-:Y:S01]  /*b120*/  MUFU.EX2 R214, R158 ;  /* 0x0000009e00d67308 */ /* 0x0007e20000000800 */
[----:B0-----:R-:W-:-:S04]  /*b130*/  FADD.FTZ R153, R179, R20 ;  /* 0x00000014b3997221 */ /* 0x001fc80000010000 */
[----:B------:R-:W-:-:S03]  /*b140*/  FADD.FTZ R20, R182, R153 ;  /* 0x00000099b6147221 */ /* 0x000fc60000010000 */
[----:B------:R-:W0:Y:S01]  /*b150*/  MUFU.EX2 R215, R215 ;  /* 0x000000d700d77308 */ /* 0x000e220000000800 */
[----:B---3--:R-:W-:Y:S01]  /*b160*/  F2FP.F16.F32.PACK_AB R158, R165, R164 ;  /* 0x000000a4a59e723e */ /* 0x008fe200000000ff */
[----:B------:R-:W-:-:S04]  /*b170*/  FADD.FTZ R164, R172, R21 ;  /* 0x00000015aca47221 */ /* 0x000fc80000010000 */
[----:B------:R-:W-:Y:S02]  /*b180*/  FADD.FTZ R21, R173, R164 ;  /* 0x000000a4ad157221 */ /* 0x000fe40000010000 */
[----:B------:R3:W5:Y:S02]  /*b190*/  MUFU.EX2 R183, R162 ;  /* 0x000000a200b77308 */ /* 0x0007640000000800 */
[----:B------:R-:W-:-:S04]  /*b1a0*/  FADD.FTZ R164, R176, R21 ;  /* 0x00000015b0a47221 */ /* 0x000fc80000010000 */
[----:B--2---:R-:W-:Y:S02]  /*b1b0*/  FADD.FTZ R164, R177, R164 ;  /* 0x000000a4b1a47221 */ /* 0x004fe40000010000 */
[----:B------:R-:W2:Y:S01]  /*b1c0*/  MUFU.EX2 R217, R217 ;  /* 0x000000d900d97308 */ /* 0x000ea20000000800 */
[----:B---3--:R-:W-:Y:S01]  /*b1d0*/  F2FP.F16.F32.PACK_AB R162, R173, R172 ;  /* 0x000000acada2723e */ /* 0x008fe200000000ff */
[----:B0-----:R-:W-:Y:S01]  /*b1e0*/  FADD.FTZ R166, R215, R164 ;  /* 0x000000a4d7a67221 */ /* 0x001fe20000010000 */
[----:B------:R-:W-:-:S05]  /*b1f0*/  F2FP.F16.F32.PACK_AB R164, R177, R176 ;  /* 0x000000b0b1a4723e */ /* 0x000fca00000000ff */
[----:B------:R-:W0:Y:S01]  /*b200*/  MUFU.EX2 R184, R184 ;  /* 0x000000b800b87308 */ /* 0x000e220000000800 */
[----:B-----5:R-:W-:-:S04]  /*b210*/  FADD.FTZ R153, R183, R20 ;  /* 0x00000014b7997221 */ /* 0x020fc80000010000 */
[----:B------:R-:W-:-:S03]  /*b220*/  FADD.FTZ R153, R214, R153 ;  /* 0x00000099d6997221 */ /* 0x000fc60000010000 */
[----:B------:R-:W3:Y:S01]  /*b230*/  MUFU.EX2 R186, R186 ;  /* 0x000000ba00ba7308 */ /* 0x000ee20000000800 */
[C---:B--2---:R-:W-:Y:S01]  /*b240*/  FADD.FTZ R21, R217.reuse, R166 ;  /* 0x000000a6d9157221 */ /* 0x044fe20000010000 */
[----:B------:R-:W-:-:S06]  /*b250*/  F2FP.F16.F32.PACK_AB R166, R217, R215 ;  /* 0x000000d7d9a6723e */ /* 0x000fcc00000000ff */
[----:B------:R-:W2:Y:S01]  /*b260*/  MUFU.EX2 R185, R185 ;  /* 0x000000b900b97308 */ /* 0x000ea20000000800 */
[----:B0-----:R-:W-:-:S07]  /*b270*/  FADD.FTZ R168, R184, R21 ;  /* 0x00000015b8a87221 */ /* 0x001fce0000010000 */
[----:B------:R-:W0:Y:S01]  /*b280*/  MUFU.EX2 R169, R187 ;  /* 0x000000bb00a97308 */ /* 0x000e220000000800 */
[----:B---3--:R-:W-:-:S07]  /*b290*/  FADD.FTZ R20, R186, R153 ;  /* 0x00000099ba147221 */ /* 0x008fce0000010000 */
[----:B------:R-:W3:Y:S01]  /*b2a0*/  MUFU.EX2 R188, R188 ;  /* 0x000000bc00bc7308 */ /* 0x000ee20000000800 */
[C---:B--2---:R-:W-:Y:S01]  /*b2b0*/  FADD.FTZ R21, R185.reuse, R168 ;  /* 0x000000a8b9157221 */ /* 0x044fe20000010000 */
[----:B------:R-:W-:-:S06]  /*b2c0*/  F2FP.F16.F32.PACK_AB R168, R185, R184 ;  /* 0x000000b8b9a8723e */ /* 0x000fcc00000000ff */
[----:B------:R-:W2:Y:S01]  /*b2d0*/  MUFU.EX2 R190, R190 ;  /* 0x000000be00be7308 */ /* 0x000ea20000000800 */
[C---:B0-----:R-:W-:Y:S01]  /*b2e0*/  FADD.FTZ R153, R169.reuse, R20 ;  /* 0x00000014a9997221 */ /* 0x041fe20000010000 */
[----:B------:R-:W-:-:S06]  /*b2f0*/  F2FP.F16.F32.PACK_AB R169, R169, R186 ;  /* 0x000000baa9a9723e */ /* 0x000fcc00000000ff */
[----:B------:R-:W0:Y:S01]  /*b300*/  MUFU.EX2 R189, R189 ;  /* 0x000000bd00bd7308 */ /* 0x000e220000000800 */
[----:B---3--:R-:W-:-:S07]  /*b310*/  FADD.FTZ R170, R188, R21 ;  /* 0x00000015bcaa7221 */ /* 0x008fce0000010000 */
[----:B------:R-:W3:Y:S01]  /*b320*/  MUFU.EX2 R191, R191 ;  /* 0x000000bf00bf7308 */ /* 0x000ee20000000800 */
[----:B--2---:R-:W-:Y:S01]  /*b330*/  FADD.FTZ R20, R190, R153 ;  /* 0x00000099be147221 */ /* 0x004fe20000010000 */
[----:B------:R-:W-:Y:S02]  /*b340*/  F2FP.F16.F32.PACK_AB R153, R155, R222 ;  /* 0x000000de9b99723e */ /* 0x000fe400000000ff */
[----:B------:R-:W-:Y:S02]  /*b350*/  F2FP.F16.F32.PACK_AB R155, R159, R223 ;  /* 0x000000df9f9b723e */ /* 0x000fe400000000ff */
[----:B------:R-:W-:Y:S02]  /*b360*/  F2FP.F16.F32.PACK_AB R159, R167, R225 ;  /* 0x000000e1a79f723e */ /* 0x000fe400000000ff */
[----:B------:R-:W2:Y:S01]  /*b370*/  MUFU.EX2 R192, R192 ;  /* 0x000000c000c07308 */ /* 0x000ea20000000800 */
[C---:B0-----:R-:W-:Y:S01]  /*b380*/  FADD.FTZ R21, R189.reuse, R170 ;  /* 0x000000aabd157221 */ /* 0x041fe20000010000 */
[----:B------:R-:W-:-:S02]  /*b390*/  F2FP.F16.F32.PACK_AB R170, R189, R188 ;  /* 0x000000bcbdaa723e */ /* 0x000fc400000000ff */
[----:B------:R-:W-:-:S04]  /*b3a0*/  F2FP.F16.F32.PACK_AB R167, R214, R183 ;  /* 0x000000b7d6a7723e */ /* 0x000fc800000000ff */
[----:B------:R-:W0:Y:S01]  /*b3b0*/  MUFU.EX2 R173, R194 ;  /* 0x000000c200ad7308 */ /* 0x000e220000000800 */
[----:B---3--:R-:W-:-:S07]  /*b3c0*/  FADD.FTZ R20, R191, R20 ;  /* 0x00000014bf147221 */ /* 0x008fce0000010000 */
[----:B------:R-:W3:Y:S01]  /*b3d0*/  MUFU.EX2 R193, R193 ;  /* 0x000000c100c17308 */ /* 0x000ee20000000800 */
[----:B--2---:R-:W-:-:S07]  /*b3e0*/  FADD.FTZ R172, R192, R21 ;  /* 0x00000015c0ac7221 */ /* 0x004fce0000010000 */
[----:B------:R-:W2:Y:S01]  /*b3f0*/  MUFU.EX2 R176, R195 ;  /* 0x000000c300b07308 */ /* 0x000ea20000000800 */
[----:B0-----:R-:W-:-:S07]  /*b400*/  FADD.FTZ R165, R173, R20 ;  /* 0x00000014ada57221 */ /* 0x001fce0000010000 */
[----:B------:R-:W0:Y:S01]  /*b410*/  MUFU.EX2 R196, R196 ;  /* 0x000000c400c47308 */ /* 0x000e220000000800 */
[C---:B---3--:R-:W-:Y:S01]  /*b420*/  FADD.FTZ R21, R193.reuse, R172 ;  /* 0x000000acc1157221 */ /* 0x048fe20000010000 */
[----:B------:R-:W-:-:S06]  /*b430*/  F2FP.F16.F32.PACK_AB R172, R193, R192 ;  /* 0x000000c0c1ac723e */ /* 0x000fcc00000000ff */
[----:B------:R-:W3:Y:S01]  /*b440*/  MUFU.EX2 R198, R198 ;  /* 0x000000c600c67308 */ /* 0x000ee20000000800 */
[----:B--2---:R-:W-:Y:S01]  /*b450*/  FADD.FTZ R171, R176, R165 ;  /* 0x000000a5b0ab7221 */ /* 0x004fe20000010000 */
[----:B------:R-:W-:Y:S02]  /*b460*/  F2FP.F16.F32.PACK_AB R165, R182, R179 ;  /* 0x000000b3b6a5723e */ /* 0x000fe400000000ff */
[----:B------:R-:W-:-:S04]  /*b470*/  F2FP.F16.F32.PACK_AB R173, R176, R173 ;  /* 0x000000adb0ad723e */ /* 0x000fc800000000ff */
[----:B------:R-:W2:Y:S01]  /*b480*/  MUFU.EX2 R216, R216 ;  /* 0x000000d800d87308 */ /* 0x000ea20000000800 */
[----:B0-----:R-:W-:-:S07]  /*b490*/  FADD.FTZ R21, R196, R21 ;  /* 0x00000015c4157221 */ /* 0x001fce0000010000 */
[----:B------:R-:W0:Y:S01]  /*b4a0*/  MUFU.EX2 R199, R199 ;  /* 0x000000c700c77308 */ /* 0x000e220000000800 */
[----:B---3--:R-:W-:Y:S01]  /*b4b0*/  FADD.FTZ R20, R198, R171 ;  /* 0x000000abc6147221 */ /* 0x008fe20000010000 */
[----:B------:R-:W-:Y:S01]  /*b4c0*/  F2FP.F16.F32.PACK_AB R171, R191, R190 ;  /* 0x000000bebfab723e */ /* 0x000fe200000000ff */
[C---:B--2---:R-:W-:Y:S01]  /*b4d0*/  FADD.FTZ R21, R216.reuse, R21 ;  /* 0x00000015d8157221 */ /* 0x044fe20000010000 */
[----:B------:R-:W-:Y:S01]  /*b4e0*/  F2FP.F16.F32.PACK_AB R174, R216, R196 ;  /* 0x000000c4d8ae723e */ /* 0x000fe200000000ff */
[C---:B0-----:R-:W-:Y:S01]  /*b4f0*/  FADD.FTZ R20, R199.reuse, R20 ;  /* 0x00000014c7147221 */ /* 0x041fe20000010000 */
[----:B------:R-:W-:Y:S01]  /*b500*/  F2FP.F16.F32.PACK_AB R175, R199, R198 ;  /* 0x000000c6c7af723e */ /* 0x000fe200000000ff */
[----:B----4-:R-:W-:Y:S06]  /*b510*/  @!P0 BRA `(.L_x_537) ;  /* 0x0000000000048947 */ /* 0x010fec0003800000 */
[----:B------:R-:W-:Y:S01]  /*b520*/  BPT.TRAP 0x1 ;  /* 0x000000040000795c */ /* 0x000fe20000300000 */
.L_x_537:
[----:B------:R0:W2:Y:S01]  /*b530*/  SYNCS.PHASECHK.TRANS64.TRYWAIT P3, [R14+URZ+0x22850], R13 ;  /* 0x0228500d0e0075a7 */ /* 0x0000a2000806017f */
[----:B------:R-:W-:Y:S05]  /*b540*/  @!P0 BRA `(.L_x_538) ;  /* 0x0000000000048947 */ /* 0x000fea0003800000 */
[----:B------:R-:W-:Y:S01]  /*b550*/  BPT.TRAP 0x1 ;  /* 0x000000040000795c */ /* 0x000fe20000300000 */
.L_x_538:
[----:B------:R-:W-:Y:S04]  /*b560*/  BSSY B0, `(.L_x_539) ;  /* 0x0000004000007945 */ /* 0x000fe80003800000 */
[----:B--2---:R-:W-:Y:S05]  /*b570*/  @P3 BRA `(.L_x_540) ;  /* 0x0000000000083947 */ /* 0x004fea0003800000 */
[----:B------:R-:W2:Y:S02]  /*b580*/  SYNCS.PHASECHK.TRANS64.TRYWAIT P3, [R14+URZ+0x22850], R13 ;  /* 0x0228500d0e0075a7 */ /* 0x000ea4000806017f */
[----:B--2---:R-:W-:Y:S05]  /*b590*/  @!P3 BRA `(.L_x_541) ;  /* 0x000000940070b947 */ /* 0x004fea0003800000 */
.L_x_540:
[----:B------:R-:W-:Y:S05]  /*b5a0*/  BSYNC B0 ;  /* 0x0000000000007941 */ /* 0x000fea0003800000 */
.L_x_539:
[----:B------:R-:W3:Y:S01]  /*b5b0*/  S2R R178, SR_TID.X ;  /* 0x0000000000b27919 */ /* 0x000ee20000002100 */
[----:B------:R-:W-:Y:S05]  /*b5c0*/  WARPSYNC.ALL ;  /* 0x0000000000007948 */ /* 0x000fea0003800000 */
[----:B------:R-:W-:Y:S01]  /*b5d0*/  IMAD.MOV.U32 R177, RZ, RZ, 0xc00 ;  /* 0x00000c00ffb17424 */ /* 0x000fe200078e00ff */
[----:B012---:R-:W-:Y:S01]  /*b5e0*/  @!P1 IADD3 R14, R14, 0x22860, RZ ;  /* 0x000228600e0e9810 */ /* 0x007fe20007ffe0ff */
[----:B------:R-:W-:Y:S02]  /*b5f0*/  IMAD.MOV.U32 R222, RZ, RZ, R180 ;  /* 0x000000ffffde7224 */ /* 0x000fe400078e00b4 */
[----:B------:R-:W-:Y:S01]  /*b600*/  IMAD R176, R22, R177, UR37 ;  /* 0x0000002516b07e24 */ /* 0x000fe2000f8e02b1 */
[----:B------:R-:W-:Y:S01]  /*b610*/  MOV R177, 0x40000040 ;  /* 0x4000004000b17802 */ /* 0x000fe20000000f00 */
[----:B------:R-:W-:Y:S01]  /*b620*/  IMAD.MOV.U32 R223, RZ, RZ, R12 ;  /* 0x000000ffffdf7224 */ /* 0x000fe200078e000c */
[----:B------:R-:W-:-:S02]  /*b630*/  @!P1 PRMT R14, RZ, 0x654, R14 ;  /* 0x00000654ff0e9816 */ /* 0x000fc4000000000e */
[----:B------:R-:W-:Y:S02]  /*b640*/  R2UR UR6, R176 ;  /* 0x00000000b00672ca */ /* 0x000fe400000e0000 */
[----:B------:R-:W-:Y:S01]  /*b650*/  R2UR UR7, R177 ;  /* 0x00000000b10772ca */ /* 0x000fe200000e0000 */
[----:B------:R-:W-:Y:S01]  /*b660*/  IMAD.MOV.U32 R177, RZ, RZ, 0x40000040 ;  /* 0x40000040ffb17424 */ /* 0x000fe200078e00ff */
[----:B---3--:R-:W-:-:S05]  /*b670*/  SHF.R.U32.HI R178, RZ, 0x7, R178 ;  /* 0x00000007ffb27819 */ /* 0x008fca00000116b2 */
[----:B------:R-:W-:-:S05]  /*b680*/  VIADD R13, R178, 0x8 ;  /* 0x00000008b20d7836 */ /* 0x000fca0000000000 */
[----:B------:R0:W-:Y:S06]  /*b690*/  BAR.SYNC.DEFER_BLOCKING R13, 0x100 ;  /* 0x0004000d0000751d */ /* 0x0001ec0000010000 */
[----:B------:R-:W-:-:S06]  /*b6a0*/  WARPGROUP.ARRIVE ;  /* 0x00000000000079c5 */ /* 0x000fcc0000000000 */
[----:B------:R-:W-:Y:S03]  /*b6b0*/  HGMMA.64x256x16.F32 R24, R152, gdesc[UR4].tnspB, R24, gsb0 ;  /* 0x43e0000498187df0 */ /* 0x000fe60008000818 */
[----:B------:R-:W-:Y:S02]  /*b6c0*/  WARPGROUP.DEPBAR.LE gsb0, 0x0 ;  /* 0x00008000000079c5 */ /* 0x000fe40000010000 */
[----:B------:R-:W-:Y:S01]  /*b6d0*/  VIADD R152, R176, 0x80 ;  /* 0x00000080b0987836 */ /* 0x000fe20000000000 */
[----:B------:R-:W-:Y:S01]  /*b6e0*/  WARPGROUP.ARRIVE ;  /* 0x00000000000079c5 */ /* 0x000fe20000000000 */
[----:B------:R-:W-:-:S03]  /*b6f0*/  IMAD.MOV.U32 R153, RZ, RZ, 0x40000040 ;  /* 0x40000040ff997424 */ /* 0x000fc600078e00ff */
[----:B------:R-:W-:Y:S01]  /*b700*/  R2UR UR6, R152 ;  /* 0x00000000980672ca */ /* 0x000fe200000e0000 */
[----:B------:R-:W-:Y:S01]  /*b710*/  VIADD R152, R176, 0x100 ;  /* 0x00000100b0987836 */ /* 0x000fe20000000000 */
[----:B------:R-:W-:Y:S01]  /*b720*/  R2UR UR7, R153 ;  /* 0x00000000990772ca */ /* 0x000fe200000e0000 */
[----:B------:R-:W-:-:S15]  /*b730*/  IMAD.MOV.U32 R153, RZ, RZ, 0x40000040 ;  /* 0x40000040ff997424 */ /* 0x000fde00078e00ff */
[----:B------:R-:W-:Y:S01]  /*b740*/  HGMMA.64x256x16.F32 R24, R156, gdesc[UR4].tnspB, R24, gsb0 ;  /* 0x43e000049c187df0 */ /* 0x000fe20008000818 */
[----:B------:R-:W-:Y:S02]  /*b750*/  R2UR UR6, R152 ;  /* 0x00000000980672ca */ /* 0x000fe400000e0000 */
[----:B------:R-:W-:Y:S01]  /*b760*/  R2UR UR7, R153 ;  /* 0x00000000990772ca */ /* 0x000fe200000e0000 */
[----:B------:R-:W-:Y:S01]  /*b770*/  IMAD.MOV.U32 R153, RZ, RZ, 0x40000040 ;  /* 0x40000040ff997424 */ /* 0x000fe200078e00ff */
[----:B------:R-:W-:Y:S01]  /*b780*/  IADD3 R152, R176, 0x180, RZ ;  /* 0x00000180b0987810 */ /* 0x000fe20007ffe0ff */
[----:B------:R-:W-:Y:S02]  /*b790*/  WARPGROUP.DEPBAR.LE gsb0, 0x0 ;  /* 0x00008000000079c5 */ /* 0x000fe40000010000 */
[----:B------:R-:W-:-:S15]  /*b7a0*/  WARPGROUP.ARRIVE ;  /* 0x00000000000079c5 */ /* 0x000fde0000000000 */
[----:B------:R-:W-:-:S05]  /*b7b0*/  NOP ;  /* 0x0000000000007918 */ /* 0x000fca0000000000 */
        /* <DEDUP_REMOVED lines=24> */
[----:B------:R-:W-:Y:S05]  /*b940*/  @P2 BRA `(.L_x_542) ;  /* 0xffffffe000542947 */ /* 0x000fea000383ffff */
.L_x_532:
[----:B------:R-:W-:Y:S05]  /*b950*/  WARPSYNC.ALL ;  /* 0x0000000000007948 */ /* 0x000fea0003800000 */
[----:B------:R-:W1:Y:S01]  /*b960*/  SHFL.BFLY PT, R0, R21, 0x2, 0x1f ;  /* 0x0c401f0015007f89 */ /* 0x000e6200000e0000 */
[----:B------:R-:W-:Y:S01]  /*b970*/  VIADD R22, R22, 0x1 ;  /* 0x0000000116167836 */ /* 0x000fe20000000000 */
[----:B------:R-:W-:Y:S01]  /*b980*/  MOV R6, 0xff800000 ;  /* 0xff80000000067802 */ /* 0x000fe20000000f00 */
[----:B------:R-:W-:Y:S01]  /*b990*/  VIADD R212, R212, 0x1 ;  /* 0x00000001d4d47836 */ /* 0x000fe20000000000 */
[----:B------:R-:W3:Y:S01]  /*b9a0*/  SHFL.BFLY PT, R7, R20, 0x2, 0x1f ;  /* 0x0c401f0014077f89 */ /* 0x000ee200000e0000 */
[----:B------:R4:W-:Y:S08]  /*b9b0*/  BAR.ARV R181, 0x100 ;  /* 0x000400b50000751d */ /* 0x0009f00000002000 */
[----:B------:R-:W-:Y:S06]  /*b9c0*/  BAR.ARV 0x8, 0x120 ;  /* 0x0204800000007b1d */ /* 0x000fec0000002000 */
[----:B------:R-:W-:Y:S01]  /*b9d0*/  ISETP.NE.AND P0, PT, R22, 0x2, PT ;  /* 0x000000021600780c */ /* 0x000fe20003f05270 */
[----:B-1----:R-:W-:Y:S01]  /*b9e0*/  FADD.FTZ R0, R0, R21 ;  /* 0x0000001500007221 */ /* 0x002fe20000010000 */
[----:B------:R-:W-:-:S02]  /*b9f0*/  PLOP3.LUT P1, PT, PT, PT, PT, 0x8, 0x0 ;  /* 0x000000000000781c */ /* 0x000fc40003f2e170 */
[----:B------:R-:W-:Y:S01]  /*ba00*/  SEL R9, RZ, 0x1, P0 ;  /* 0x00000001ff097807 */ /* 0x000fe20000000000 */
[----:B---3--:R-:W-:Y:S01]  /*ba10*/  FADD.FTZ R4, R7, R20 ;  /* 0x0000001407047221 */ /* 0x008fe20000010000 */
[----:B------:R-:W1:Y:S01]  /*ba20*/  SHFL.BFLY PT, R5, R0, 0x1, 0x1f ;  /* 0x0c201f0000057f89 */ /* 0x000e6200000e0000 */
[----:B------:R-:W-:Y:S02]  /*ba30*/  SEL R22, R22, RZ, P0 ;  /* 0x000000ff16167207 */ /* 0x000fe40000000000 */
[----:B------:R-:W-:Y:S01]  /*ba40*/  LOP3.LUT R200, R200, R9, RZ, 0x3c, !PT ;  /* 0x00000009c8c87212 */ /* 0x000fe200078e3cff */
[----:B------:R-:W3:Y:S01]  /*ba50*/  SHFL.BFLY PT, R7, R4, 0x1, 0x1f ;  /* 0x0c201f0004077f89 */ /* 0x000ee200000e0000 */
[----:B-1----:R-:W-:Y:S01]  /*ba60*/  FADD.FTZ R8, R0, R5 ;  /* 0x0000000500087221 */ /* 0x002fe20000010000 */
[----:B------:R-:W-:Y:S02]  /*ba70*/  IMAD.MOV.U32 R5, RZ, RZ, RZ ;  /* 0x000000ffff057224 */ /* 0x000fe400078e00ff */
[----:B------:R-:W-:-:S02]  /*ba80*/  IMAD.MOV.U32 R0, RZ, RZ, RZ ;  /* 0x000000ffff007224 */ /* 0x000fc400078e00ff */
[----:B---3--:R-:W-:Y:S01]  /*ba90*/  FADD.FTZ R7, R4, R7 ;  /* 0x0000000704077221 */ /* 0x008fe20000010000 */
[----:B------:R-:W-:-:S04]  /*baa0*/  FSETP.NE.FTZ.AND P2, PT, R8, RZ, PT ;  /* 0x000000ff0800720b */ /* 0x000fc80003f55000 */
[----:B------:R-:W-:-:S09]  /*bab0*/  FSETP.NE.FTZ.AND P3, PT, R7, RZ, PT ;  /* 0x000000ff0700720b */ /* 0x000fd20003f75000 */
[----:B------:R-:W1:Y:S01]  /*bac0*/  @P2 MUFU.LG2 R10, R8 ;  /* 0x00000008000a2308 */ /* 0x000e620000000c00 */
[----:B------:R-:W-:-:S03]  /*bad0*/  @P2 FMUL.FTZ R11, R3, 0.69314718246459960938 ;  /* 0x3f317218030b2820 */ /* 0x000fc60000410000 */
[----:B0-2---:R-:W-:-:S04]  /*bae0*/  @P3 FMUL.FTZ R13, R3, 0.69314718246459960938 ;  /* 0x3f317218030d3820 */ /* 0x005fc80000410000 */
[----:B------:R-:W0:Y:S08]  /*baf0*/  @P3 MUFU.LG2 R14, R7 ;  /* 0x00000007000e3308 */ /* 0x000e300000000c00 */
[----:B------:R-:W2:Y:S01]  /*bb00*/  @P2 MUFU.RCP R5, R8 ;  /* 0x0000000800052308 */ /* 0x000ea20000001000 */
[----:B-1----:R-:W-:-:S04]  /*bb10*/  @P2 FMUL.FTZ R10, R10, 0.69314718246459960938 ;  /* 0x3f3172180a0a2820 */ /* 0x002fc80000410000 */
[----:B------:R-:W-:-:S03]  /*bb20*/  @P2 FFMA.FTZ R6, R11, R12, R10 ;  /* 0x0000000c0b062223 */ /* 0x000fc6000001000a */
[----:B------:R-:W1:Y:S01]  /*bb30*/  @P3 MUFU.RCP R0, R7 ;  /* 0x0000000700003308 */ /* 0x000e620000001000 */
[----:B0-----:R-:W-:Y:S01]  /*bb40*/  @P3 FMUL.FTZ R14, R14, 0.69314718246459960938 ;  /* 0x3f3172180e0e3820 */ /* 0x001fe20000410000 */
        /* <DEDUP_REMOVED lines=8> */
[-C--:B-1----:R-:W-:Y:S01]  /*bbd0*/  FMUL.FTZ R9, R43, R0.reuse ;  /* 0x000000002b097220 */ /* 0x082fe20000410000 */
        /* <DEDUP_REMOVED lines=59> */
[-C--:B------:R-:W-:Y:S01]  /*bf90*/  FMUL.FTZ R92, R27, R0.reuse ;  /* 0x000000001b5c7220 */ /* 0x080fe20000410000 */
[-C--:B------:R-:W-:Y:S01]  /*bfa0*/  FMUL.FTZ R80, R35, R0.reuse ;  /* 0x0000000023507220 */ /* 0x080fe20000410000 */
[-C--:B------:R-:W-:Y:S01]  /*bfb0*/  FMUL.FTZ R43, R46, R0.reuse ;  /* 0x000000002e2b7220 */ /* 0x080fe20000410000 */
[-C--:B------:R-:W-:Y:S01]  /*bfc0*/  FMUL.FTZ R51, R54, R0.reuse ;  /* 0x0000000036337220 */ /* 0x080fe20000410000 */
[-C--:B------:R-:W-:Y:S01]  /*bfd0*/  FMUL.FTZ R59, R62, R0.reuse ;  /* 0x000000003e3b7220 */ /* 0x080fe20000410000 */
[----:B------:R-:W-:Y:S01]  /*bfe0*/  FMUL.FTZ R67, R71, R0 ;  /* 0x0000000047437220 */ /* 0x000fe20000410000 */
[----:B------:R-:W-:-:S02]  /*bff0*/  IMAD.MOV.U32 R5, RZ, RZ, -0x800000 ;  /* 0xff800000ff057424 */ /* 0x000fc400078e00ff */
        /* <DEDUP_REMOVED lines=54> */
[----:B----4-:R-:W-:-:S07]  /*c360*/  @P3 FFMA.FTZ R5, R13, R180, R14 ;  /* 0x000000b40d053223 */ /* 0x010fce000001000e */
.L_x_487:
[----:B------:R-:W-:Y:S05]  /*c370*/  WARPSYNC.ALL ;  /* 0x0000000000007948 */ /* 0x000fea0003800000 */
[----:B------:R-:W0:Y:S08]  /*c380*/  S2UR UR5, SR_CgaCtaId ;  /* 0x00000000000579c3 */ /* 0x000e300000008800 */
[----:B------:R-:W-:Y:S06]  /*c390*/  BAR.SYNC.DEFER_BLOCKING 0x5, 0x120 ;  /* 0x0144800000007b1d */ /* 0x000fec0000010000 */
[----:B------:R-:W-:Y:S01]  /*c3a0*/  UMOV UR4, 0x400 ;  /* 0x0000040000047882 */ /* 0x000fe20000000000 */
[----:B------:R-:W-:Y:S01]  /*c3b0*/  BSSY B0, `(.L_x_543) ;  /* 0x000028f000007945 */ /* 0x000fe20003800000 */
[----:B0-----:R-:W-:-:S06]  /*c3c0*/  ULEA UR4, UR5, UR4, 0x18 ;  /* 0x0000000405047291 */ /* 0x001fcc000f8ec03f */
[----:B------:R-:W-:-:S05]  /*c3d0*/  IMAD.U32 R18, RZ, RZ, UR4 ;  /* 0x00000004ff127e24 */ /* 0x000fca000f8e00ff */
[----:B------:R0:W1:Y:S01]  /*c3e0*/  LDS.128 R84, [R18+0x228d0] ;  /* 0x0228d00012547984 */ /* 0x0000620000000c00 */
[----:B------:R-:W-:Y:S06]  /*c3f0*/  BAR.ARV 0x4, 0x120 ;  /* 0x0104800000007b1d */ /* 0x000fec0000002000 */
[----:B------:R-:W-:Y:S05]  /*c400*/  @P1 BRA `(.L_x_544) ;  /* 0x0000001c00481947 */ /* 0x000fea0003800000 */
[----:B------:R-:W2:Y:S01]  /*c410*/  S2R R13, SR_SWINHI ;  /* 0x00000000000d7919 */ /* 0x000ea20000002f00 */
[----:B------:R-:W-:Y:S05]  /*c420*/  WARPSYNC.ALL ;  /* 0x0000000000007948 */ /* 0x000fea0003800000 */
[----:B------:R-:W-:Y:S01]  /*c430*/  BAR.SYNC.DEFER_BLOCKING 0x1, 0x100 ;  /* 0x0044000000007b1d */ /* 0x000fe20000010000 */
[----:B------:R-:W-:Y:S02]  /*c440*/  F2FP.F16.F32.PACK_AB R24, R25, R24 ;  /* 0x000000181918723e */ /* 0x000fe400000000ff */
[----:B------:R-:W-:Y:S02]  /*c450*/  F2FP.F16.F32.PACK_AB R25, R92, R26 ;  /* 0x0000001a5c19723e */ /* 0x000fe400000000ff */
[----:B------:R-:W-:Y:S01]  /*c460*/  F2FP.F16.F32.PACK_AB R32, R33, R32 ;  /* 0x000000202120723e */ /* 0x000fe200000000ff */
[----:B------:R-:W-:Y:S01]  /*c470*/  ULDC.64 UR4, c[0x0][0xbd8] ;  /* 0x0002f60000047ab9 */ /* 0x000fe20000000a00 */
[----:B------:R-:W-:-:S02]  /*c480*/  F2FP.F16.F32.PACK_AB R26, R29, R28 ;  /* 0x0000001c1d1a723e */ /* 0x000fc400000000ff */
[----:B------:R-:W-:Y:S02]  /*c490*/  F2FP.F16.F32.PACK_AB R27, R88, R27 ;  /* 0x0000001b581b723e */ /* 0x000fe400000000ff */
[----:B------:R-:W-:Y:S02]  /*c4a0*/  F2FP.F16.F32.PACK_AB R33, R80, R34 ;  /* 0x000000225021723e */ /* 0x000fe400000000ff */
[----:B------:R-:W-:Y:S02]  /*c4b0*/  F2FP.F16.F32.PACK_AB R40, R41, R40 ;  /* 0x000000282928723e */ /* 0x000fe400000000ff */
[----:B------:R-:W-:Y:S02]  /*c4c0*/  F2FP.F16.F32.PACK_AB R34, R37, R36 ;  /* 0x000000242522723e */ /* 0x000fe400000000ff */
[----:B------:R-:W-:Y:S02]  /*c4d0*/  F2FP.F16.F32.PACK_AB R35, R76, R35 ;  /* 0x000000234c23723e */ /* 0x000fe400000000ff */
[----:B------:R-:W-:-:S02]  /*c4e0*/  F2FP.F16.F32.PACK_AB R41, R9, R42 ;  /* 0x0000002a0929723e */ /* 0x000fc400000000ff */
[----:B------:R-:W-:Y:S02]  /*c4f0*/  F2FP.F16.F32.PACK_AB R48, R49, R48 ;  /* 0x000000303130723e */ /* 0x000fe400000000ff */
[----:B------:R-:W-:Y:S02]  /*c500*/  F2FP.F16.F32.PACK_AB R42, R45, R44 ;  /* 0x0000002c2d2a723e */ /* 0x000fe400000000ff */
[----:B------:R-:W-:Y:S02]  /*c510*/  F2FP.F16.F32.PACK_AB R43, R47, R43 ;  /* 0x0000002b2f2b723e */ /* 0x000fe400000000ff */
[----:B------:R-:W-:Y:S02]  /*c520*/  MOV R10, R18 ;  /* 0x00000012000a7202 */ /* 0x000fe40000000f00 */
[----:B--2---:R-:W-:Y:S02]  /*c530*/  MOV R11, R13 ;  /* 0x0000000d000b7202 */ /* 0x004fe40000000f00 */
[----:B------:R-:W-:-:S02]  /*c540*/  F2FP.F16.F32.PACK_AB R49, R8, R50 ;  /* 0x000000320831723e */ /* 0x000fc400000000ff */
[----:B------:R-:W-:Y:S01]  /*c550*/  F2FP.F16.F32.PACK_AB R56, R57, R56 ;  /* 0x000000383938723e */ /* 0x000fe200000000ff */
[----:B------:R-:W-:Y:S01]  /*c560*/  IMAD.WIDE R130, R233, 0x2, R10 ;  /* 0x00000002e9827825 */ /* 0x000fe200078e020a */
[----:B------:R-:W-:Y:S02]  /*c570*/  F2FP.F16.F32.PACK_AB R50, R53, R52 ;  /* 0x000000343532723e */ /* 0x000fe400000000ff */
[----:B------:R-:W-:Y:S02]  /*c580*/  F2FP.F16.F32.PACK_AB R51, R55, R51 ;  /* 0x000000333733723e */ /* 0x000fe400000000ff */
[C---:B------:R-:W-:Y:S02]  /*c590*/  IADD3 R177, P1, R130.reuse, 0x20, RZ ;  /* 0x0000002082b17810 */ /* 0x040fe40007f3e0ff */
[C---:B------:R-:W-:Y:S02]  /*c5a0*/  IADD3 R181, P3, R130.reuse, 0x60, RZ ;  /* 0x0000006082b57810 */ /* 0x040fe40007f7e0ff */
[C---:B------:R-:W-:Y:S01]  /*c5b0*/  IADD3 R179, P2, R130.reuse, 0x40, RZ ;  /* 0x0000004082b37810 */ /* 0x040fe20007f5e0ff */
[----:B------:R-:W-:Y:S01]  /*c5c0*/  IMAD.X R21, RZ, RZ, R131, P1 ;  /* 0x000000ffff157224 */ /* 0x000fe200008e0683 */
[----:B------:R-:W-:-:S02]  /*c5d0*/  IADD3 R183, P4, R130, 0x4000, RZ ;  /* 0x0000400082b77810 */ /* 0x000fc40007f9e0ff */
[----:B------:R-:W-:Y:S01]  /*c5e0*/  LOP3.LUT R20, R177, 0x380, RZ, 0xc0, !PT ;  /* 0x00000380b1147812 */ /* 0x000fe200078ec0ff */
[--C-:B-----5:R-:W-:Y:S01]  /*c5f0*/  IMAD.X R31, RZ, RZ, R131.reuse, P2 ;  /* 0x000000ffff1f7224 */ /* 0x120fe200010e0683 */
[----:B------:R-:W-:Y:S01]  /*c600*/  LOP3.LUT R38, R181, 0x380, RZ, 0xc0, !PT ;  /* 0x00000380b5267812 */ /* 0x000fe200078ec0ff */
[--C-:B------:R-:W-:Y:S01]  /*c610*/  IMAD.X R91, RZ, RZ, R131.reuse, P4 ;  /* 0x000000ffff5b7224 */ /* 0x100fe200020e0683 */
[----:B------:R-:W-:Y:S02]  /*c620*/  SHF.R.U64 R20, R20, 0x3, RZ ;  /* 0x0000000314147819 */ /* 0x000fe400000012ff */
[----:B------:R-:W-:Y:S02]  /*c630*/  IADD3 R106, P2, R130, 0x8000, RZ ;  /* 0x00008000826a7810 */ /* 0x000fe40007f5e0ff */
[----:B------:R-:W-:Y:S02]  /*c640*/  SHF.R.U64 R38, R38, 0x3, RZ ;  /* 0x0000000326267819 */ /* 0x000fe400000012ff */
[C---:B------:R-:W-:Y:S01]  /*c650*/  IADD3 R114, P4, R130.reuse, 0x8040, RZ ;  /* 0x0000804082727810 */ /* 0x040fe20007f9e0ff */
[----:B------:R-:W-:Y:S01]  /*c660*/  IMAD.X R107, RZ, RZ, R131, P2 ;  /* 0x000000ffff6b7224 */ /* 0x000fe200010e0683 */
[----:B------:R-:W-:-:S02]  /*c670*/  IADD3 R187, P0, R130, 0x4040, RZ ;  /* 0x0000404082bb7810 */ /* 0x000fc40007f1e0ff */
[----:B------:R-:W-:Y:S01]  /*c680*/  LOP3.LUT R20, R20, R177, RZ, 0x3c, !PT ;  /* 0x000000b114147212 */ /* 0x000fe200078e3cff */
[--C-:B------:R-:W-:Y:S01]  /*c690*/  IMAD.X R115, RZ, RZ, R131.reuse, P4 ;  /* 0x000000ffff737224 */ /* 0x100fe200020e0683 */
[----:B------:R-:W-:Y:S01]  /*c6a0*/  IADD3.X R39, RZ, R131, RZ, P3, !PT ;  /* 0x00000083ff277210 */ /* 0x000fe20001ffe4ff */
[----:B------:R-:W-:Y:S01]  /*c6b0*/  IMAD.X R99, RZ, RZ, R131, P0 ;  /* 0x000000ffff637224 */ /* 0x000fe200000e0683 */
[----:B------:R-:W-:Y:S02]  /*c6c0*/  LOP3.LUT R38, R38, R181, RZ, 0x3c, !PT ;  /* 0x000000b526267212 */ /* 0x000fe400078e3cff */
[----:B------:R-:W-:Y:S02]  /*c6d0*/  LOP3.LUT R177, R106, 0x380, RZ, 0xc0, !PT ;  /* 0x000003806ab17812 */ /* 0x000fe400078ec0ff */
[----:B------:R-:W-:Y:S02]  /*c6e0*/  IADD3 R110, P3, R130, 0x8020, RZ ;  /* 0x00008020826e7810 */ /* 0x000fe40007f7e0ff */
[----:B------:R-:W-:-:S02]  /*c6f0*/  LOP3.LUT R181, R114, 0x380, RZ, 0xc0, !PT ;  /* 0x0000038072b57812 */ /* 0x000fc400078ec0ff */
[----:B------:R-:W-:Y:S02]  /*c700*/  LOP3.LUT R30, R179, 0x380, RZ, 0xc0, !PT ;  /* 0x00000380b31e7812 */ /* 0x000fe400078ec0ff */
[C---:B------:R-:W-:Y:S02]  /*c710*/  LOP3.LUT R15, R130.reuse, 0x380, RZ, 0xc0, !PT ;  /* 0x00000380820f7812 */ /* 0x040fe400078ec0ff */
[----:B------:R-:W-:Y:S02]  /*c720*/  SHF.R.U64 R177, R177, 0x3, RZ ;  /* 0x00000003b1b17819 */ /* 0x000fe400000012ff */
[C---:B------:R-:W-:Y:S02]  /*c730*/  IADD3 R185, P5, R130.reuse, 0x4020, RZ ;  /* 0x0000402082b97810 */ /* 0x040fe40007fbe0ff */
[C---:B------:R-:W-:Y:S02]  /*c740*/  IADD3 R189, P1, R130.reuse, 0x4060, RZ ;  /* 0x0000406082bd7810 */ /* 0x040fe40007f3e0ff */
[C---:B------:R-:W-:Y:S01]  /*c750*/  IADD3 R12, P0, R130.reuse, 0xc000, RZ ;  /* 0x0000c000820c7810 */ /* 0x040fe20007f1e0ff */
[--C-:B------:R-:W-:Y:S01]  /*c760*/  IMAD.X R95, RZ, RZ, R131.reuse, P5 ;  /* 0x000000ffff5f7224 */ /* 0x100fe200028e0683 */
[----:B------:R-:W-:Y:S01]  /*c770*/  IADD3.X R111, RZ, R131, RZ, P3, !PT ;  /* 0x00000083ff6f7210 */ /* 0x000fe20001ffe4ff */
[--C-:B------:R-:W-:Y:S01]  /*c780*/  IMAD.X R103, RZ, RZ, R131.reuse, P1 ;  /* 0x000000ffff677224 */ /* 0x100fe200008e0683 */
[----:B------:R-:W-:Y:S01]  /*c790*/  SHF.R.U64 R181, R181, 0x3, RZ ;  /* 0x00000003b5b57819 */ /* 0x000fe200000012ff */
[----:B------:R-:W-:Y:S01]  /*c7a0*/  IMAD.X R123, RZ, RZ, R131, P0 ;  /* 0x000000ffff7b7224 */ /* 0x000fe200000e0683 */
[----:B------:R-:W-:-:S02]  /*c7b0*/  IADD3 R151, P2, R130, 0xc040, RZ ;  /* 0x0000c04082977810 */ /* 0x000fc40007f5e0ff */
[----:B------:R-:W-:Y:S02]  /*c7c0*/  IADD3 R14, P3, R130, 0xc060, RZ ;  /* 0x0000c060820e7810 */ /* 0x000fe40007f7e0ff */
[----:B------:R-:W-:Y:S01]  /*c7d0*/  SHF.R.U64 R30, R30, 0x3, RZ ;  /* 0x000000031e1e7819 */ /* 0x000fe200000012ff */
[----:B------:R-:W-:Y:S01]  /*c7e0*/  IMAD.X R13, RZ, RZ, R131, P2 ;  /* 0x000000ffff0d7224 */ /* 0x000fe200010e0683 */
[----:B------:R-:W-:Y:S02]  /*c7f0*/  SHF.R.U64 R15, R15, 0x3, RZ ;  /* 0x000000030f0f7819 */ /* 0x000fe400000012ff */
[----:B------:R-:W-:Y:S02]  /*c800*/  LOP3.LUT R90, R183, 0x380, RZ, 0xc0, !PT ;  /* 0x00000380b75a7812 */ /* 0x000fe400078ec0ff */
[----:B------:R-:W-:Y:S02]  /*c810*/  LOP3.LUT R106, R177, R106, RZ, 0x3c, !PT ;  /* 0x0000006ab16a7212 */ /* 0x000fe400078e3cff */
[----:B------:R-:W-:-:S02]  /*c820*/  LOP3.LUT R94, R185, 0x380, RZ, 0xc0, !PT ;  /* 0x00000380b95e7812 */ /* 0x000fc400078ec0ff */
[----:B------:R-:W-:Y:S02]  /*c830*/  LOP3.LUT R114, R181, R114, RZ, 0x3c, !PT ;  /* 0x00000072b5727212 */ /* 0x000fe400078e3cff */
[----:B------:R-:W-:Y:S02]  /*c840*/  LOP3.LUT R177, R12, 0x380, RZ, 0xc0, !PT ;  /* 0x000003800cb17812 */ /* 0x000fe400078ec0ff */
[----:B------:R-:W-:Y:S02]  /*c850*/  LOP3.LUT R30, R30, R179, RZ, 0x3c, !PT ;  /* 0x000000b31e1e7212 */ /* 0x000fe400078e3cff */
[----:B------:R-:W-:Y:S02]  /*c860*/  LOP3.LUT R98, R187, 0x380, RZ, 0xc0, !PT ;  /* 0x00000380bb627812 */ /* 0x000fe400078ec0ff */
[----:B------:R-:W-:Y:S02]  /*c870*/  LOP3.LUT R176, R151, 0x380, RZ, 0xc0, !PT ;  /* 0x0000038097b07812 */ /* 0x000fe400078ec0ff */
[----:B------:R-:W-:-:S02]  /*c880*/  LOP3.LUT R181, R14, 0x380, RZ, 0xc0, !PT ;  /* 0x000003800eb57812 */ /* 0x000fc400078ec0ff */
[C---:B------:R-:W-:Y:S02]  /*c890*/  IADD3 R118, P5, R130.reuse, 0x8060, RZ ;  /* 0x0000806082767810 */ /* 0x040fe40007fbe0ff */
[----:B-1----:R-:W-:Y:S02]  /*c8a0*/  IADD3 R84, P1, R130, 0xc020, RZ ;  /* 0x0000c02082547810 */ /* 0x002fe40007f3e0ff */
[----:B------:R-:W-:Y:S01]  /*c8b0*/  LOP3.LUT R102, R189, 0x380, RZ, 0xc0, !PT ;  /* 0x00000380bd667812 */ /* 0x000fe200078ec0ff */
[--C-:B------:R-:W-:Y:S01]  /*c8c0*/  IMAD.X R119, RZ, RZ, R131.reuse, P5 ;  /* 0x000000ffff777224 */ /* 0x100fe200028e0683 */
[----:B------:R-:W-:Y:S01]  /*c8d0*/  LOP3.LUT R179, R110, 0x380, RZ, 0xc0, !PT ;  /* 0x000003806eb37812 */ /* 0x000fe200078ec0ff */
[----:B------:R-:W-:Y:S01]  /*c8e0*/  IMAD.X R127, RZ, RZ, R131, P1 ;  /* 0x000000ffff7f7224 */ /* 0x000fe200008e0683 */
[----:B------:R-:W-:Y:S02]  /*c8f0*/  LOP3.LUT R130, R15, R130, RZ, 0x3c, !PT ;  /* 0x000000820f827212 */ /* 0x000fe400078e3cff */
[----:B------:R-:W-:-:S02]  /*c900*/  SHF.R.U64 R90, R90, 0x3, RZ ;  /* 0x000000035a5a7819 */ /* 0x000fc400000012ff */
[----:B------:R-:W-:Y:S02]  /*c910*/  SHF.R.U64 R94, R94, 0x3, RZ ;  /* 0x000000035e5e7819 */ /* 0x000fe400000012ff */
[----:B------:R-:W-:Y:S02]  /*c920*/  SHF.R.U64 R177, R177, 0x3, RZ ;  /* 0x00000003b1b17819 */ /* 0x000fe400000012ff */
[----:B------:R-:W-:Y:S02]  /*c930*/  SHF.R.U64 R98, R98, 0x3, RZ ;  /* 0x0000000362627819 */ /* 0x000fe400000012ff */
[----:B------:R-:W-:Y:S02]  /*c940*/  SHF.R.U64 R176, R176, 0x3, RZ ;  /* 0x00000003b0b07819 */ /* 0x000fe400000012ff */
[----:B------:R-:W-:Y:S02]  /*c950*/  SHF.R.U64 R181, R181, 0x3, RZ ;  /* 0x00000003b5b57819 */ /* 0x000fe400000012ff */
[----:B------:R-:W-:-:S02]  /*c960*/  SHF.R.U64 R102, R102, 0x3, RZ ;  /* 0x0000000366667819 */ /* 0x000fc400000012ff */
[----:B------:R-:W-:Y:S02]  /*c970*/  SHF.R.U64 R179, R179, 0x3, RZ ;  /* 0x00000003b3b37819 */ /* 0x000fe400000012ff */
[----:B------:R-:W-:Y:S02]  /*c980*/  LOP3.LUT R90, R90, R183, RZ, 0x3c, !PT ;  /* 0x000000b75a5a7212 */ /* 0x000fe400078e3cff */
[----:B------:R-:W-:Y:S02]  /*c990*/  MOV R130, R130 ;  /* 0x0000008200827202 */ /* 0x000fe40000000f00 */
[----:B------:R-:W-:Y:S02]  /*c9a0*/  LOP3.LUT R94, R94, R185, RZ, 0x3c, !PT ;  /* 0x000000b95e5e7212 */ /* 0x000fe400078e3cff */
[----:B------:R-:W-:Y:S01]  /*c9b0*/  LOP3.LUT R122, R177, R12, RZ, 0x3c, !PT ;  /* 0x0000000cb17a7212 */ /* 0x000fe200078e3cff */
[----:B------:R1:W-:Y:S01]  /*c9c0*/  STSM.16.M88.4 [R130], R24 ;  /* 0x0000001882007844 */ /* 0x0003e20000000200 */
[----:B------:R-:W-:-:S02]  /*c9d0*/  MOV R28, R20 ;  /* 0x00000014001c7202 */ /* 0x000fc40000000f00 */
[----:B------:R-:W-:Y:S02]  /*c9e0*/  IADD3.X R15, RZ, R131, RZ, P3, !PT ;  /* 0x00000083ff0f7210 */ /* 0x000fe40001ffe4ff */
[----:B------:R-:W-:Y:S01]  /*c9f0*/  LOP3.LUT R98, R98, R187, RZ, 0x3c, !PT ;  /* 0x000000bb62627212 */ /* 0x000fe200078e3cff */
[----:B------:R2:W-:Y:S01]  /*ca00*/  STSM.16.M88.4 [R28], R32 ;  /* 0x000000201c007844 */ /* 0x0005e20000000200 */
[----:B------:R-:W-:Y:S02]  /*ca10*/  LOP3.LUT R183, R118, 0x380, RZ, 0xc0, !PT ;  /* 0x0000038076b77812 */ /* 0x000fe400078ec0ff */
[----:B------:R-:W-:Y:S02]  /*ca20*/  LOP3.LUT R12, R176, R151, RZ, 0x3c, !PT ;  /* 0x00000097b00c7212 */ /* 0x000fe400078e3cff */
[----:B------:R-:W-:Y:S02]  /*ca30*/  LOP3.LUT R14, R181, R14, RZ, 0x3c, !PT ;  /* 0x0000000eb50e7212 */ /* 0x000fe400078e3cff */
[----:B------:R-:W-:-:S02]  /*ca40*/  MOV R30, R30 ;  /* 0x0000001e001e7202 */ /* 0x000fc40000000f00 */
[----:B------:R-:W-:Y:S02]  /*ca50*/  LOP3.LUT R102, R102, R189, RZ, 0x3c, !PT ;  /* 0x000000bd66667212 */ /* 0x000fe400078e3cff */
[----:B------:R-:W-:Y:S01]  /*ca60*/  LOP3.LUT R110, R179, R110, RZ, 0x3c, !PT ;  /* 0x0000006eb36e7212 */ /* 0x000fe200078e3cff */
[----:B------:R3:W-:Y:S01]  /*ca70*/  STSM.16.M88.4 [R30], R40 ;  /* 0x000000281e007844 */ /* 0x0007e20000000200 */
[----:B------:R-:W-:Y:S02]  /*ca80*/  MOV R38, R38 ;  /* 0x0000002600267202 */ /* 0x000fe40000000f00 */
[----:B------:R-:W-:Y:S02]  /*ca90*/  F2FP.F16.F32.PACK_AB R57, R7, R58 ;  /* 0x0000003a0739723e */ /* 0x000fe400000000ff */
[----:B------:R-:W-:Y:S01]  /*caa0*/  F2FP.F16.F32.PACK_AB R64, R65, R64 ;  /* 0x000000404140723e */ /* 0x000fe200000000ff */
[----:B------:R-:W-:Y:S01]  /*cab0*/  STSM.16.M88.4 [R38], R48 ;  /* 0x0000003026007844 */ /* 0x000fe20000000200 */
[----:B------:R-:W-:-:S02]  /*cac0*/  LOP3.LUT R179, R84, 0x380, RZ, 0xc0, !PT ;  /* 0x0000038054b37812 */ /* 0x000fc400078ec0ff */
[----:B------:R-:W-:Y:S02]  /*cad0*/  MOV R90, R90 ;  /* 0x0000005a005a7202 */ /* 0x000fe40000000f00 */
[----:B------:R-:W-:Y:S02]  /*cae0*/  F2FP.F16.F32.PACK_AB R58, R61, R60 ;  /* 0x0000003c3d3a723e */ /* 0x000fe400000000ff */
[----:B------:R-:W-:Y:S02]  /*caf0*/  F2FP.F16.F32.PACK_AB R59, R63, R59 ;  /* 0x0000003b3f3b723e */ /* 0x000fe400000000ff */
[----:B------:R-:W-:Y:S01]  /*cb00*/  F2FP.F16.F32.PACK_AB R65, R3, R66 ;  /* 0x000000420341723e */ /* 0x000fe200000000ff */
[----:B------:R-:W-:Y:S01]  /*cb10*/  IMAD.MOV.U32 R3, RZ, RZ, RZ ;  /* 0x000000ffff037224 */ /* 0x000fe200078e00ff */
[----:B------:R-:W-:Y:S01]  /*cb20*/  F2FP.F16.F32.PACK_AB R72, R73, R72 ;  /* 0x000000484948723e */ /* 0x000fe200000000ff */
[----:B------:R-:W-:Y:S01]  /*cb30*/  STSM.16.M88.4 [R90], R56 ;  /* 0x000000385a007844 */ /* 0x000fe20000000200 */
[----:B------:R-:W-:-:S02]  /*cb40*/  MOV R94, R94 ;  /* 0x0000005e005e7202 */ /* 0x000fc40000000f00 */
[----:B------:R-:W-:Y:S02]  /*cb50*/  F2FP.F16.F32.PACK_AB R66, R69, R68 ;  /* 0x000000444542723e */ /* 0x000fe400000000ff */
[----:B------:R-:W-:Y:S02]  /*cb60*/  F2FP.F16.F32.PACK_AB R67, R67, R70 ;  /* 0x000000464343723e */ /* 0x000fe400000000ff */
[----:B------:R-:W-:Y:S02]  /*cb70*/  F2FP.F16.F32.PACK_AB R73, R75, R74 ;  /* 0x0000004a4b49723e */ /* 0x000fe400000000ff */
[----:B------:R-:W-:Y:S01]  /*cb80*/  SHF.R.U64 R183, R183, 0x3, RZ ;  /* 0x00000003b7b77819 */ /* 0x000fe200000012ff */
[----:B------:R-:W-:Y:S01]  /*cb90*/  STSM.16.M88.4 [R94], R64 ;  /* 0x000000405e007844 */ /* 0x000fe20000000200 */
[----:B------:R-:W-:Y:S02]  /*cba0*/  MOV R98, R98 ;  /* 0x0000006200627202 */ /* 0x000fe40000000f00 */
[----:B------:R-:W-:-:S02]  /*cbb0*/  MOV R21, R12 ;  /* 0x0000000c00157202 */ /* 0x000fc40000000f00 */
[----:B------:R-:W-:Y:S02]  /*cbc0*/  MOV R20, R14 ;  /* 0x0000000e00147202 */ /* 0x000fe40000000f00 */
[----:B------:R-:W-:Y:S02]  /*cbd0*/  F2FP.F16.F32.PACK_AB R74, R77, R163 ;  /* 0x000000a34d4a723e */ /* 0x000fe400000000ff */
[----:B------:R-:W-:Y:S02]  /*cbe0*/  F2FP.F16.F32.PACK_AB R75, R79, R78 ;  /* 0x0000004e4f4b723e */ /* 0x000fe400000000ff */
[----:B------:R-:W-:Y:S02]  /*cbf0*/  MOV R102, R102 ;  /* 0x0000006600667202 */ /* 0x000fe40000000f00 */
[----:B------:R-:W-:Y:S01]  /*cc00*/  F2FP.F16.F32.PACK_AB R12, R81, R164 ;  /* 0x000000a4510c723e */ /* 0x000fe200000000ff */
[----:B------:R-:W-:Y:S01]  /*cc10*/  STSM.16.M88.4 [R98], R72 ;  /* 0x0000004862007844 */ /* 0x000fe20000000200 */
[----:B------:R-:W-:-:S02]  /*cc20*/  F2FP.F16.F32.PACK_AB R13, R83, R82 ;  /* 0x00000052530d723e */ /* 0x000fc400000000ff */
[----:B------:R-:W-:Y:S02]  /*cc30*/  F2FP.F16.F32.PACK_AB R14, R4, R165 ;  /* 0x000000a5040e723e */ /* 0x000fe400000000ff */
[----:B------:R-:W-:Y:S02]  /*cc40*/  F2FP.F16.F32.PACK_AB R15, R54, R46 ;  /* 0x0000002e360f723e */ /* 0x000fe400000000ff */
[----:B------:R-:W-:Y:S02]  /*cc50*/  SHF.R.U64 R179, R179, 0x3, RZ ;  /* 0x00000003b3b37819 */ /* 0x000fe400000012ff */
[----:B------:R-:W-:Y:S01]  /*cc60*/  LOP3.LUT R118, R183, R118, RZ, 0x3c, !PT ;  /* 0x00000076b7767212 */ /* 0x000fe200078e3cff */
[----:B------:R4:W-:Y:S01]  /*cc70*/  STSM.16.M88.4 [R102], R12 ;  /* 0x0000000c66007844 */ /* 0x0009e20000000200 */
[----:B------:R-:W-:Y:S02]  /*cc80*/  MOV R106, R106 ;  /* 0x0000006a006a7202 */ /* 0x000fe40000000f00 */
[----:B-1----:R-:W-:-:S02]  /*cc90*/  F2FP.F16.F32.PACK_AB R24, R89, R166 ;  /* 0x000000a65918723e */ /* 0x002fc400000000ff */
[----:B------:R-:W-:Y:S02]  /*cca0*/  F2FP.F16.F32.PACK_AB R25, R71, R62 ;  /* 0x0000003e4719723e */ /* 0x000fe400000000ff */
[----:B------:R-:W-:Y:S02]  /*ccb0*/  F2FP.F16.F32.PACK_AB R26, R93, R167 ;  /* 0x000000a75d1a723e */ /* 0x000fe400000000ff */
[----:B------:R-:W-:Y:S02]  /*ccc0*/  F2FP.F16.F32.PACK_AB R27, R100, R96 ;  /* 0x00000060641b723e */ /* 0x000fe400000000ff */
[----:B------:R-:W-:Y:S02]  /*ccd0*/  LOP3.LUT R126, R179, R84, RZ, 0x3c, !PT ;  /* 0x00000054b37e7212 */ /* 0x000fe400078e3cff */
[----:B------:R-:W-:Y:S01]  /*cce0*/  MOV R110, R110 ;  /* 0x0000006e006e7202 */ /* 0x000fe20000000f00 */
[----:B------:R-:W-:Y:S01]  /*ccf0*/  STSM.16.M88.4 [R106], R24 ;  /* 0x000000186a007844 */ /* 0x000fe20000000200 */
[----:B--2---:R-:W-:-:S02]  /*cd00*/  F2FP.F16.F32.PACK_AB R28, R97, R168 ;  /* 0x000000a8611c723e */ /* 0x004fc400000000ff */
[----:B------:R-:W-:Y:S02]  /*cd10*/  F2FP.F16.F32.PACK_AB R29, R108, R104 ;  /* 0x000000686c1d723e */ /* 0x000fe400000000ff */
[----:B---3--:R-:W-:Y:S02]  /*cd20*/  F2FP.F16.F32.PACK_AB R30, R101, R169 ;  /* 0x000000a9651e723e */ /* 0x008fe400000000ff */
[----:B------:R-:W-:Y:S02]  /*cd30*/  F2FP.F16.F32.PACK_AB R31, R116, R112 ;  /* 0x00000070741f723e */ /* 0x000fe400000000ff */
[----:B------:R-:W-:Y:S02]  /*cd40*/  MOV R114, R114 ;  /* 0x0000007200727202 */ /* 0x000fe40000000f00 */
[----:B----4-:R-:W-:Y:S01]  /*cd50*/  F2FP.F16.F32.PACK_AB R12, R105, R170 ;  /* 0x000000aa690c723e */ /* 0x010fe200000000ff */
[----:B------:R-:W-:Y:S01]  /*cd60*/  STSM.16.M88.4 [R110], R28 ;  /* 0x0000001c6e007844 */ /* 0x000fe20000000200 */
[----:B------:R-:W-:-:S02]  /*cd70*/  F2FP.F16.F32.PACK_AB R13, R124, R120 ;  /* 0x000000787c0d723e */ /* 0x000fc400000000ff */
[----:B------:R-:W-:Y:S02]  /*cd80*/  F2FP.F16.F32.PACK_AB R14, R109, R171 ;  /* 0x000000ab6d0e723e */ /* 0x000fe400000000ff */
[----:B------:R-:W-:Y:S02]  /*cd90*/  F2FP.F16.F32.PACK_AB R15, R152, R128 ;  /* 0x00000080980f723e */ /* 0x000fe400000000ff */
[----:B------:R-:W-:Y:S02]  /*cda0*/  F2FP.F16.F32.PACK_AB R153, R154, R153 ;  /* 0x000000999a99723e */ /* 0x000fe400000000ff */
[----:B------:R-:W-:Y:S01]  /*cdb0*/  MOV R118, R118 ;  /* 0x0000007600767202 */ /* 0x000fe20000000f00 */
[----:B------:R1:W-:Y:S01]  /*cdc0*/  STSM.16.M88.4 [R114], R12 ;  /* 0x0000000c72007844 */ /* 0x0003e20000000200 */
[----:B------:R-:W-:Y:S02]  /*cdd0*/  F2FP.F16.F32.PACK_AB R152, R113, R172 ;  /* 0x000000ac7198723e */ /* 0x000fe400000000ff */
[----:B------:R-:W-:-:S02]  /*cde0*/  F2FP.F16.F32.PACK_AB R154, R117, R173 ;  /* 0x000000ad759a723e */ /* 0x000fc400000000ff */
[----:B------:R-:W-:Y:S02]  /*cdf0*/  F2FP.F16.F32.PACK_AB R155, R156, R155 ;  /* 0x0000009b9c9b723e */ /* 0x000fe400000000ff */
[----:B------:R-:W-:Y:S02]  /*ce00*/  F2FP.F16.F32.PACK_AB R157, R158, R157 ;  /* 0x0000009d9e9d723e */ /* 0x000fe400000000ff */
[----:B------:R-:W-:Y:S01]  /*ce10*/  MOV R122, R122 ;  /* 0x0000007a007a7202 */ /* 0x000fe20000000f00 */
[----:B------:R2:W-:Y:S01]  /*ce20*/  STSM.16.M88.4 [R118], R152 ;  /* 0x0000009876007844 */ /* 0x0005e20000000200 */
[----:B------:R-:W-:Y:S02]  /*ce30*/  F2FP.F16.F32.PACK_AB R156, R121, R174 ;  /* 0x000000ae799c723e */ /* 0x000fe400000000ff */
[----:B------:R-:W-:Y:S02]  /*ce40*/  F2FP.F16.F32.PACK_AB R158, R125, R175 ;  /* 0x000000af7d9e723e */ /* 0x000fe400000000ff */
[----:B------:R-:W-:-:S02]  /*ce50*/  F2FP.F16.F32.PACK_AB R159, R160, R159 ;  /* 0x0000009fa09f723e */ /* 0x000fc400000000ff */
[----:B------:R-:W-:Y:S02]  /*ce60*/  F2FP.F16.F32.PACK_AB R161, R162, R161 ;  /* 0x000000a1a2a1723e */ /* 0x000fe400000000ff */
[----:B------:R-:W-:Y:S01]  /*ce70*/  F2FP.F16.F32.PACK_AB R136, R137, R136 ;  /* 0x000000888988723e */ /* 0x000fe200000000ff */
[----:B------:R2:W-:Y:S01]  /*ce80*/  STSM.16.M88.4 [R122], R156 ;  /* 0x0000009c7a007844 */ /* 0x0005e20000000200 */
[----:B------:R-:W-:Y:S02]  /*ce90*/  ISETP.NE.U32.AND P0, PT, RZ, UR4, PT ;  /* 0x00000004ff007c0c */ /* 0x000fe4000bf05070 */
[----:B------:R-:W-:Y:S02]  /*cea0*/  IADD3 R8, P1, R208, UR4, RZ ;  /* 0x00000004d0087c10 */ /* 0x000fe4000ff3e0ff */
[----:B------:R-:W-:Y:S02]  /*ceb0*/  MOV R126, R126 ;  /* 0x0000007e007e7202 */ /* 0x000fe40000000f00 */
[----:B------:R-:W-:-:S02]  /*cec0*/  F2FP.F16.F32.PACK_AB R160, R129, R178 ;  /* 0x000000b281a0723e */ /* 0x000fc400000000ff */
[----:B------:R-:W-:Y:S02]  /*ced0*/  F2FP.F16.F32.PACK_AB R162, R133, R132 ;  /* 0x0000008485a2723e */ /* 0x000fe400000000ff */
[----:B------:R-:W-:Y:S02]  /*cee0*/  F2FP.F16.F32.PACK_AB R163, R135, R134 ;  /* 0x0000008687a3723e */ /* 0x000fe400000000ff */
[----:B------:R-:W-:Y:S02]  /*cef0*/  F2FP.F16.F32.PACK_AB R137, R139, R138 ;  /* 0x0000008a8b89723e */ /* 0x000fe400000000ff */
[----:B------:R-:W-:Y:S01]  /*cf00*/  F2FP.F16.F32.PACK_AB R144, R145, R144 ;  /* 0x000000909190723e */ /* 0x000fe200000000ff */
[----:B------:R2:W-:Y:S01]  /*cf10*/  STSM.16.M88.4 [R126], R160 ;  /* 0x000000a07e007844 */ /* 0x0005e20000000200 */
[----:B------:R-:W-:Y:S02]  /*cf20*/  F2FP.F16.F32.PACK_AB R138, R141, R140 ;  /* 0x0000008c8d8a723e */ /* 0x000fe400000000ff */
[----:B------:R-:W-:-:S02]  /*cf30*/  F2FP.F16.F32.PACK_AB R139, R143, R142 ;  /* 0x0000008e8f8b723e */ /* 0x000fc400000000ff */
[----:B------:R-:W-:Y:S02]  /*cf40*/  F2FP.F16.F32.PACK_AB R145, R147, R146 ;  /* 0x000000929391723e */ /* 0x000fe400000000ff */
[----:B------:R-:W-:Y:S01]  /*cf50*/  F2FP.F16.F32.PACK_AB R146, R149, R148 ;  /* 0x000000949592723e */ /* 0x000fe200000000ff */
[----:B------:R2:W-:Y:S01]  /*cf60*/  STSM.16.M88.4 [R21], R136 ;  /* 0x0000008815007844 */ /* 0x0005e20000000200 */
[----:B------:R-:W-:Y:S02]  /*cf70*/  F2FP.F16.F32.PACK_AB R147, R0, R150 ;  /* 0x000000960093723e */ /* 0x000fe400000000ff */
[----:B------:R-:W-:Y:S02]  /*cf80*/  ISETP.NE.AND.EX P0, PT, RZ, UR5, PT, P0 ;  /* 0x00000005ff007c0c */ /* 0x000fe4000bf05300 */
[----:B------:R-:W-:Y:S01]  /*cf90*/  IADD3.X R9, R209, UR5, RZ, P1, !PT ;  /* 0x00000005d1097c10 */ /* 0x000fe20008ffe4ff */
[----:B------:R-:W-:Y:S01]  /*cfa0*/  ULDC.64 UR4, c[0x0][0xbe0] ;  /* 0x0002f80000047ab9 */ /* 0x000fe20000000a00 */
[----:B------:R2:W-:Y:S01]  /*cfb0*/  STSM.16.M88.4 [R20], R144 ;  /* 0x0000009014007844 */ /* 0x0005e20000000200 */
[----:B------:R-:W-:Y:S01]  /*cfc0*/  BAR.SYNC.DEFER_BLOCKING 0x1, 0x100 ;  /* 0x0044000000007b1d */ /* 0x000fe20000010000 */
[----:B------:R-:W-:-:S04]  /*cfd0*/  ISETP.NE.U32.AND P1, PT, RZ, UR4, PT ;  /* 0x00000004ff007c0c */ /* 0x000fc8000bf25070 */
[----:B------:R-:W-:-:S13]  /*cfe0*/  ISETP.NE.AND.EX P1, PT, RZ, UR5, PT, P1 ;  /* 0x00000005ff007c0c */ /* 0x000fda000bf25310 */
[----:B------:R-:W-:Y:S01]  /*cff0*/  @P1 IADD3 R208, P2, R208, UR4, RZ ;  /* 0x00000004d0d01c10 */ /* 0x000fe2000ff5e0ff */
[----:B------:R-:W-:Y:S02]  /*d000*/  ULDC UR4, c[0x0][0xa88] ;  /* 0x0002a20000047ab9 */ /* 0x000fe40000000800 */
[----:B------:R-:W-:Y:S01]  /*d010*/  IMAD.U32 R0, RZ, RZ, UR4 ;  /* 0x00000004ff007e24 */ /* 0x000fe2000f8e00ff */
[----:B------:R-:W-:Y:S01]  /*d020*/  @P1 IADD3.X R209, R209, UR5, RZ, P2, !PT ;  /* 0x00000005d1d11c10 */ /* 0x000fe200097fe4ff */
[----:B------:R2:W5:Y:S01]  /*d030*/  @P0 LDG.E R3, desc[UR40][R8.64] ;  /* 0x0000002808030981 */ /* 0x000562000c1e1900 */
[----:B------:R-:W-:-:S03]  /*d040*/  IMAD R7, R202, 0x40, R201 ;  /* 0x00000040ca077824 */ /* 0x000fc600078e02c9 */
[----:B------:R2:W5:Y:S01]  /*d050*/  @P1 LDG.E R0, desc[UR40][R208.64] ;  /* 0x00000028d0001981 */ /* 0x000562000c1e1900 */
[----:B------:R-:W-:-:S03]  /*d060*/  IMAD.WIDE R10, R7, 0x2, R10 ;  /* 0x00000002070a7825 */ /* 0x000fc600078e020a */
[----:B-1----:R-:W-:Y:S01]  /*d070*/  IADD3 R13, P4, R10, 0x1000, RZ ;  /* 0x000010000a0d7810 */ /* 0x002fe20007f9e0ff */
[----:B------:R-:W-:-:S12]  /*d080*/  @P1 BRA `(.L_x_545) ;  /* 0x0000000000101947 */ /* 0x000fd80003800000 */
[----:B------:R-:W-:Y:S05]  /*d090*/  @!P0 BRA `(.L_x_545) ;  /* 0x00000000000c8947 */ /* 0x000fea0003800000 */
[----:B------:R-:W3:Y:S04]  /*d0a0*/  LDG.E R7, desc[UR40][R8.64] ;  /* 0x0000002808077981 */ /* 0x000ee8000c1e1900 */
[----:B-----5:R-:W3:Y:S02]  /*d0b0*/  LDG.E R0, desc[UR40][R8.64+0x4] ;  /* 0x0000042808007981 */ /* 0x020ee4000c1e1900 */
[----:B---3--:R-:W-:-:S07]  /*d0c0*/  IMAD.IADD R0, R0, 0x1, -R7 ;  /* 0x0000000100007824 */ /* 0x008fce00078e0a07 */
.L_x_545:
[----:B------:R-:W-:Y:S01]  /*d0d0*/  SHF.R.S32.HI R81, RZ, 0x1f, R207 ;  /* 0x0000001fff517819 */ /* 0x000fe200000114cf */
[----:B------:R-:W-:Y:S01]  /*d0e0*/  ULDC.64 UR4, c[0x0][0xb70] ;  /* 0x0002dc0000047ab9 */ /* 0x000fe20000000a00 */
[--C-:B--2--5:R-:W-:Y:S01]  /*d0f0*/  SHF.R.S32.HI R21, RZ, 0x1f, R3.reuse ;  /* 0x0000001fff157819 */ /* 0x124fe20000011403 */
[----:B------:R-:W-:Y:S01]  /*d100*/  IMAD.MOV.U32 R20, RZ, RZ, R3 ;  /* 0x000000ffff147224 */ /* 0x000fe200078e0003 */
[----:B------:R-:W-:Y:S01]  /*d110*/  LOP3.LUT R12, R13, 0x380, RZ, 0xc0, !PT ;  /* 0x000003800d0c7812 */ /* 0x000fe200078ec0ff */
[----:B------:R-:W-:Y:S01]  /*d120*/  IMAD R4, R81, UR4, RZ ;  /* 0x0000000451047c24 */ /* 0x000fe2000f8e02ff */
[----:B------:R-:W-:Y:S01]  /*d130*/  SEL R221, R221, RZ, !P0 ;  /* 0x000000ffdddd7207 */ /* 0x000fe20004000000 */
[C---:B------:R-:W-:Y:S01]  /*d140*/  IMAD.WIDE.U32 R8, R207.reuse, UR4, R20 ;  /* 0x00000004cf087c25 */ /* 0x040fe2000f8e0014 */
[----:B------:R-:W-:Y:S02]  /*d150*/  SEL R83, R210, RZ, !P0 ;  /* 0x000000ffd2537207 */ /* 0x000fe40004000000 */
[----:B------:R-:W-:Y:S01]  /*d160*/  SHF.R.U64 R12, R12, 0x3, RZ ;  /* 0x000000030c0c7819 */ /* 0x000fe200000012ff */
[----:B------:R-:W-:Y:S01]  /*d170*/  IMAD R7, R207, UR5, R4 ;  /* 0x00000005cf077c24 */ /* 0x000fe2000f8e0204 */
[----:B------:R-:W-:Y:S01]  /*d180*/  ULDC.64 UR4, c[0x0][0xb78] ;  /* 0x0002de0000047ab9 */ /* 0x000fe20000000a00 */
[C---:B------:R-:W-:Y:S01]  /*d190*/  IADD3 R29, P0, R10.reuse, 0x3000, RZ ;  /* 0x000030000a1d7810 */ /* 0x040fe20007f1e0ff */
[----:B------:R-:W-:Y:S01]  /*d1a0*/  IMAD R4, R221, UR4, RZ ;  /* 0x00000004dd047c24 */ /* 0x000fe2000f8e02ff */
[----:B------:R-:W-:Y:S01]  /*d1b0*/  IADD3 R25, P5, R10, 0x2000, RZ ;  /* 0x000020000a197810 */ /* 0x000fe20007fbe0ff */
[----:B------:R-:W-:Y:S01]  /*d1c0*/  IMAD R15, R213, 0x80, R232 ;  /* 0x00000080d50f7824 */ /* 0x000fe200078e02e8 */
[----:B------:R-:W-:-:S02]  /*d1d0*/  IADD3 R9, R9, R7, RZ ;  /* 0x0000000709097210 */ /* 0x000fc40007ffe0ff */
[----:B------:R-:W-:Y:S02]  /*d1e0*/  IADD3 R37, P2, R10, 0x5000, RZ ;  /* 0x000050000a257810 */ /* 0x000fe40007f5e0ff */
[----:B------:R-:W-:Y:S01]  /*d1f0*/  LOP3.LUT R12, R12, R13, RZ, 0x3c, !PT ;  /* 0x0000000d0c0c7212 */ /* 0x000fe200078e3cff */
[----:B------:R-:W-:Y:S01]  /*d200*/  IMAD.WIDE.U32 R8, R83, UR4, R8 ;  /* 0x0000000453087c25 */ /* 0x000fe2000f8e0008 */
[----:B------:R-:W-:Y:S02]  /*d210*/  IADD3 R33, P1, R10, 0x4000, RZ ;  /* 0x000040000a217810 */ /* 0x000fe40007f3e0ff */
[----:B------:R-:W-:Y:S01]  /*d220*/  LOP3.LUT R28, R29, 0x380, RZ, 0xc0, !PT ;  /* 0x000003801d1c7812 */ /* 0x000fe200078ec0ff */
[----:B------:R-:W-:Y:S01]  /*d230*/  IMAD R13, R83, UR5, R4 ;  /* 0x00000005530d7c24 */ /* 0x000fe2000f8e0204 */
[----:B------:R-:W-:Y:S01]  /*d240*/  LOP3.LUT R24, R25, 0x380, RZ, 0xc0, !PT ;  /* 0x0000038019187812 */ /* 0x000fe200078ec0ff */
[----:B------:R-:W-:Y:S01]  /*d250*/  ULDC.64 UR4, c[0x0][0xb40] ;  /* 0x0002d00000047ab9 */ /* 0x000fe20000000a00 */
[----:B------:R-:W-:-:S02]  /*d260*/  SHF.R.S32.HI R7, RZ, 0x1f, R15 ;  /* 0x0000001fff077819 */ /* 0x000fc4000001140f */
[----:B------:R-:W-:Y:S02]  /*d270*/  IADD3 R4, P3, R15, R8, RZ ;  /* 0x000000080f047210 */ /* 0x000fe40007f7e0ff */
[----:B------:R-:W-:Y:S02]  /*d280*/  LOP3.LUT R36, R37, 0x380, RZ, 0xc0, !PT ;  /* 0x0000038025247812 */ /* 0x000fe400078ec0ff */
[----:B------:R-:W-:Y:S02]  /*d290*/  LOP3.LUT R32, R33, 0x380, RZ, 0xc0, !PT ;  /* 0x0000038021207812 */ /* 0x000fe400078ec0ff */
[----:B------:R-:W-:Y:S02]  /*d2a0*/  SHF.R.U64 R28, R28, 0x3, RZ ;  /* 0x000000031c1c7819 */ /* 0x000fe400000012ff */
[----:B------:R-:W-:Y:S02]  /*d2b0*/  SHF.R.U64 R24, R24, 0x3, RZ ;  /* 0x0000000318187819 */ /* 0x000fe400000012ff */
[----:B------:R-:W-:Y:S01]  /*d2c0*/  IADD3.X R7, R7, R9, R13, P3, !PT ;  /* 0x0000000907077210 */ /* 0x000fe20001ffe40d */
[----:B------:R-:W-:Y:S01]  /*d2d0*/  IMAD.X R13, RZ, RZ, R11, P4 ;  /* 0x000000ffff0d7224 */ /* 0x000fe200020e060b */
[----:B------:R-:W-:-:S02]  /*d2e0*/  SHF.R.U64 R36, R36, 0x3, RZ ;  /* 0x0000000324247819 */ /* 0x000fc400000012ff */
[----:B------:R-:W-:Y:S02]  /*d2f0*/  LEA R58, P3, R4, UR4, 0x2 ;  /* 0x00000004043a7c11 */ /* 0x000fe4000f8610ff */
[----:B------:R-:W-:Y:S02]  /*d300*/  SHF.R.U64 R32, R32, 0x3, RZ ;  /* 0x0000000320207819 */ /* 0x000fe400000012ff */
[----:B------:R-:W-:Y:S01]  /*d310*/  LOP3.LUT R28, R28, R29, RZ, 0x3c, !PT ;  /* 0x0000001d1c1c7212 */ /* 0x000fe200078e3cff */
[--C-:B------:R-:W-:Y:S01]  /*d320*/  IMAD.X R29, RZ, RZ, R11.reuse, P0 ;  /* 0x000000ffff1d7224 */ /* 0x100fe200000e060b */
[----:B------:R-:W-:Y:S01]  /*d330*/  LOP3.LUT R24, R24, R25, RZ, 0x3c, !PT ;  /* 0x0000001918187212 */ /* 0x000fe200078e3cff */
[----:B------:R-:W-:Y:S01]  /*d340*/  IMAD.X R25, RZ, RZ, R11, P5 ;  /* 0x000000ffff197224 */ /* 0x000fe200028e060b */
[----:B------:R-:W-:Y:S02]  /*d350*/  IADD3 R53, P0, R10, 0x9000, RZ ;  /* 0x000090000a357810 */ /* 0x000fe40007f1e0ff */
[----:B------:R-:W-:-:S02]  /*d360*/  LOP3.LUT R36, R36, R37, RZ, 0x3c, !PT ;  /* 0x0000002524247212 */ /* 0x000fc400078e3cff */
[----:B------:R-:W-:Y:S01]  /*d370*/  LEA.HI.X R59, R4, UR5, R7, 0x2, P3 ;  /* 0x00000005043b7c11 */ /* 0x000fe200098f1407 */
[----:B------:R-:W-:Y:S01]  /*d380*/  ULDC.64 UR4, c[0x0][0xaa0] ;  /* 0x0002a80000047ab9 */ /* 0x000fe20000000a00 */
[----:B------:R-:W-:Y:S01]  /*d390*/  LOP3.LUT R32, R32, R33, RZ, 0x3c, !PT ;  /* 0x0000002120207212 */ /* 0x000fe200078e3cff */
[----:B------:R-:W-:Y:S01]  /*d3a0*/  IMAD.X R33, RZ, RZ, R11, P1 ;  /* 0x000000ffff217224 */ /* 0x000fe200008e060b */
[C---:B------:R-:W-:Y:S02]  /*d3b0*/  IADD3 R41, P3, R10.reuse, 0x6000, RZ ;  /* 0x000060000a297810 */ /* 0x040fe40007f7e0ff */
[C---:B------:R-:W-:Y:S02]  /*d3c0*/  IADD3 R45, P4, R10.reuse, 0x7000, RZ ;  /* 0x000070000a2d7810 */ /* 0x040fe40007f9e0ff */
[----:B------:R-:W-:Y:S02]  /*d3d0*/  IADD3 R49, P5, R10, 0x8000, RZ ;  /* 0x000080000a317810 */ /* 0x000fe40007fbe0ff */
[----:B------:R-:W-:-:S02]  /*d3e0*/  IADD3.X R37, RZ, R11, RZ, P2, !PT ;  /* 0x0000000bff257210 */ /* 0x000fc400017fe4ff */
[C---:B------:R-:W-:Y:S02]  /*d3f0*/  IADD3 R57, P2, R10.reuse, 0xb000, RZ ;  /* 0x0000b0000a397810 */ /* 0x040fe40007f5e0ff */
[----:B------:R-:W-:Y:S02]  /*d400*/  LOP3.LUT R52, R53, 0x380, RZ, 0xc0, !PT ;  /* 0x0000038035347812 */ /* 0x000fe400078ec0ff */
[----:B------:R-:W-:Y:S02]  /*d410*/  IADD3 R77, P1, R10, 0xa000, RZ ;  /* 0x0000a0000a4d7810 */ /* 0x000fe40007f3e0ff */
[----:B------:R-:W-:Y:S02]  /*d420*/  LOP3.LUT R40, R41, 0x380, RZ, 0xc0, !PT ;  /* 0x0000038029287812 */ /* 0x000fe400078ec0ff */
[----:B------:R-:W-:Y:S02]  /*d430*/  LOP3.LUT R44, R45, 0x380, RZ, 0xc0, !PT ;  /* 0x000003802d2c7812 */ /* 0x000fe400078ec0ff */
[----:B------:R-:W-:-:S02]  /*d440*/  LOP3.LUT R48, R49, 0x380, RZ, 0xc0, !PT ;  /* 0x0000038031307812 */ /* 0x000fc400078ec0ff */
[----:B------:R-:W-:Y:S02]  /*d450*/  LOP3.LUT R56, R57, 0x380, RZ, 0xc0, !PT ;  /* 0x0000038039387812 */ /* 0x000fe400078ec0ff */
[----:B------:R-:W-:Y:S02]  /*d460*/  SHF.R.U64 R52, R52, 0x3, RZ ;  /* 0x0000000334347819 */ /* 0x000fe400000012ff */
[----:B------:R-:W-:Y:S02]  /*d470*/  LOP3.LUT R76, R77, 0x380, RZ, 0xc0, !PT ;  /* 0x000003804d4c7812 */ /* 0x000fe400078ec0ff */
[----:B------:R-:W-:Y:S02]  /*d480*/  SHF.R.U64 R40, R40, 0x3, RZ ;  /* 0x0000000328287819 */ /* 0x000fe400000012ff */
[----:B------:R-:W-:Y:S02]  /*d490*/  SHF.R.U64 R44, R44, 0x3, RZ ;  /* 0x000000032c2c7819 */ /* 0x000fe400000012ff */
[----:B------:R-:W-:-:S02]  /*d4a0*/  SHF.R.U64 R48, R48, 0x3, RZ ;  /* 0x0000000330307819 */ /* 0x000fc400000012ff */
[----:B------:R-:W-:Y:S02]  /*d4b0*/  SHF.R.U64 R56, R56, 0x3, RZ ;  /* 0x0000000338387819 */ /* 0x000fe400000012ff */
[----:B------:R-:W-:Y:S01]  /*d4c0*/  LOP3.LUT R52, R52, R53, RZ, 0x3c, !PT ;  /* 0x0000003534347212 */ /* 0x000fe200078e3cff */
[--C-:B------:R-:W-:Y:S01]  /*d4d0*/  IMAD.X R53, RZ, RZ, R11.reuse, P0 ;  /* 0x000000ffff357224 */ /* 0x100fe200000e060b */
[----:B------:R-:W-:Y:S02]  /*d4e0*/  SHF.R.U64 R76, R76, 0x3, RZ ;  /* 0x000000034c4c7819 */ /* 0x000fe400000012ff */
[----:B------:R-:W-:Y:S01]  /*d4f0*/  LOP3.LUT R40, R40, R41, RZ, 0x3c, !PT ;  /* 0x0000002928287212 */ /* 0x000fe200078e3cff */
[--C-:B------:R-:W-:Y:S01]  /*d500*/  IMAD.X R41, RZ, RZ, R11.reuse, P3 ;  /* 0x000000ffff297224 */ /* 0x100fe200018e060b */
[----:B------:R-:W-:Y:S01]  /*d510*/  LOP3.LUT R44, R44, R45, RZ, 0x3c, !PT ;  /* 0x0000002d2c2c7212 */ /* 0x000fe200078e3cff */
[--C-:B------:R-:W-:Y:S01]  /*d520*/  IMAD.X R45, RZ, RZ, R11.reuse, P4 ;  /* 0x000000ffff2d7224 */ /* 0x100fe200020e060b */
[----:B------:R-:W-:Y:S01]  /*d530*/  LOP3.LUT R48, R48, R49, RZ, 0x3c, !PT ;  /* 0x0000003130307212 */ /* 0x000fe200078e3cff */
[----:B------:R-:W-:Y:S01]  /*d540*/  IMAD.X R49, RZ, RZ, R11, P5 ;  /* 0x000000ffff317224 */ /* 0x000fe200028e060b */
[----:B------:R-:W-:-:S02]  /*d550*/  LOP3.LUT P0, RZ, R227, 0x3, RZ, 0xc0, !PT ;  /* 0x00000003e3ff7812 */ /* 0x000fc4000780c0ff */
[----:B------:R-:W-:Y:S01]  /*d560*/  LOP3.LUT R56, R56, R57, RZ, 0x3c, !PT ;  /* 0x0000003938387212 */ /* 0x000fe200078e3cff */
[--C-:B------:R-:W-:Y:S01]  /*d570*/  IMAD.X R57, RZ, RZ, R11.reuse, P2 ;  /* 0x000000ffff397224 */ /* 0x100fe200010e060b */
[----:B------:R-:W-:Y:S02]  /*d580*/  IADD3 R7, R15, 0x8, RZ ;  /* 0x000000080f077810 */ /* 0x000fe40007ffe0ff */
[C---:B------:R-:W-:Y:S02]  /*d590*/  IADD3 R73, P3, R10.reuse, 0xc000, RZ ;  /* 0x0000c0000a497810 */ /* 0x040fe40007f7e0ff */
[----:B------:R-:W-:Y:S02]  /*d5a0*/  IADD3 R69, P4, R10, 0xd000, RZ ;  /* 0x0000d0000a457810 */ /* 0x000fe40007f9e0ff */
[----:B------:R-:W-:Y:S01]  /*d5b0*/  LOP3.LUT R76, R76, R77, RZ, 0x3c, !PT ;  /* 0x0000004d4c4c7212 */ /* 0x000fe200078e3cff */
[----:B------:R-:W-:Y:S01]  /*d5c0*/  IMAD.X R77, RZ, RZ, R11, P1 ;  /* 0x000000ffff4d7224 */ /* 0x000fe200008e060b */
[----:B------:R-:W-:-:S02]  /*d5d0*/  IADD3 R65, P5, R10, 0xe000, RZ ;  /* 0x0000e0000a417810 */ /* 0x000fc40007fbe0ff */
[C---:B------:R-:W-:Y:S02]  /*d5e0*/  LOP3.LUT R4, R10.reuse, 0x380, RZ, 0xc0, !PT ;  /* 0x000003800a047812 */ /* 0x040fe400078ec0ff */
[----:B------:R-:W-:Y:S02]  /*d5f0*/  IADD3 R9, P2, R10, 0xf000, RZ ;  /* 0x0000f0000a097810 */ /* 0x000fe40007f5e0ff */
[-C--:B------:R-:W-:Y:S02]  /*d600*/  ISETP.GE.OR P1, PT, R15, R0.reuse, P0 ;  /* 0x000000000f00720c */ /* 0x080fe40000726670 */
[----:B------:R-:W-:Y:S01]  /*d610*/  ISETP.GE.OR P0, PT, R7, R0, P0 ;  /* 0x000000000700720c */ /* 0x000fe20000706670 */
[----:B------:R-:W-:Y:S01]  /*d620*/  IMAD.X R61, RZ, RZ, R11, P2 ;  /* 0x000000ffff3d7224 */ /* 0x000fe200010e060b */
[----:B------:R-:W-:Y:S02]  /*d630*/  LOP3.LUT R72, R73, 0x380, RZ, 0xc0, !PT ;  /* 0x0000038049487812 */ /* 0x000fe400078ec0ff */
[----:B------:R-:W-:-:S02]  /*d640*/  LOP3.LUT R68, R69, 0x380, RZ, 0xc0, !PT ;  /* 0x0000038045447812 */ /* 0x000fc400078ec0ff */
[----:B------:R-:W-:Y:S02]  /*d650*/  LOP3.LUT R64, R65, 0x380, RZ, 0xc0, !PT ;  /* 0x0000038041407812 */ /* 0x000fe400078ec0ff */
[----:B------:R-:W-:Y:S02]  /*d660*/  SHF.R.U64 R7, R4, 0x3, RZ ;  /* 0x0000000304077819 */ /* 0x000fe400000012ff */
[----:B------:R-:W-:Y:S01]  /*d670*/  LOP3.LUT R4, R9, 0x380, RZ, 0xc0, !PT ;  /* 0x0000038009047812 */ /* 0x000fe200078ec0ff */
[----:B------:R-:W-:Y:S01]  /*d680*/  @!P1 STG.E desc[UR40][R58.64], R6 ;  /* 0x000000063a009986 */ /* 0x000fe2000c101928 */
[----:B------:R-:W-:Y:S02]  /*d690*/  SHF.R.U64 R72, R72, 0x3, RZ ;  /* 0x0000000348487819 */ /* 0x000fe400000012ff */
[----:B------:R-:W-:Y:S01]  /*d6a0*/  SHF.R.U64 R68, R68, 0x3, RZ ;  /* 0x0000000344447819 */ /* 0x000fe200000012ff */
[----:B------:R1:W-:Y:S01]  /*d6b0*/  @!P0 STG.E desc[UR40][R58.64+0x20], R5 ;  /* 0x000020053a008986 */ /* 0x0003e2000c101928 */
[----:B------:R-:W-:-:S02]  /*d6c0*/  SHF.R.U64 R64, R64, 0x3, RZ ;  /* 0x0000000340407819 */ /* 0x000fc400000012ff */
[----:B------:R-:W-:Y:S01]  /*d6d0*/  SHF.R.U64 R4, R4, 0x3, RZ ;  /* 0x0000000304047819 */ /* 0x000fe200000012ff */
[----:B------:R-:W5:Y:S01]  /*d6e0*/  LD.E.128 R12, desc[UR40][R12.64] ;  /* 0x000000280c0c7980 */ /* 0x000f62000c101d00 */
[----:B------:R-:W-:Y:S01]  /*d6f0*/  LOP3.LUT R72, R72, R73, RZ, 0x3c, !PT ;  /* 0x0000004948487212 */ /* 0x000fe200078e3cff */
[--C-:B------:R-:W-:Y:S01]  /*d700*/  IMAD.X R73, RZ, RZ, R11.reuse, P3 ;  /* 0x000000ffff497224 */ /* 0x100fe200018e060b */
[----:B------:R-:W-:Y:S01]  /*d710*/  LOP3.LUT R68, R68, R69, RZ, 0x3c, !PT ;  /* 0x0000004544447212 */ /* 0x000fe200078e3cff */
[--C-:B------:R-:W-:Y:S01]  /*d720*/  IMAD.X R69, RZ, RZ, R11.reuse, P4 ;  /* 0x000000ffff457224 */ /* 0x100fe200020e060b */
[----:B------:R-:W-:Y:S01]  /*d730*/  LOP3.LUT R64, R64, R65, RZ, 0x3c, !PT ;  /* 0x0000004140407212 */ /* 0x000fe200078e3cff */
[----:B------:R-:W-:Y:S01]  /*d740*/  IMAD.X R65, RZ, RZ, R11, P5 ;  /* 0x000000ffff417224 */ /* 0x000fe200028e060b */
[----:B------:R-:W-:Y:S01]  /*d750*/  LOP3.LUT R10, R7, R10, RZ, 0x3c, !PT ;  /* 0x0000000a070a7212 */ /* 0x000fe200078e3cff */
[----:B------:R-:W5:Y:S01]  /*d760*/  LD.E.128 R24, desc[UR40][R24.64] ;  /* 0x0000002818187980 */ /* 0x000f62000c101d00 */
[----:B------:R-:W-:-:S03]  /*d770*/  LOP3.LUT R60, R4, R9, RZ, 0x3c, !PT ;  /* 0x00000009043c7212 */ /* 0x000fc600078e3cff */
[----:B------:R-:W5:Y:S01]  /*d780*/  LD.E.128 R28, desc[UR40][R28.64] ;  /* 0x000000281c1c7980 */ /* 0x000f62000c101d00 */
[----:B------:R-:W-:-:S03]  /*d790*/  SHF.R.S32.HI R79, RZ, 0x1f, R201 ;  /* 0x0000001fff4f7819 */ /* 0x000fc600000114c9 */
[----:B------:R-:W5:Y:S01]  /*d7a0*/  LD.E.128 R8, desc[UR40][R10.64] ;  /* 0x000000280a087980 */ /* 0x000f62000c101d00 */
[----:B------:R-:W-:-:S03]  /*d7b0*/  MOV R78, R201 ;  /* 0x000000c9004e7202 */ /* 0x000fc60000000f00 */
[----:B------:R-:W5:Y:S04]  /*d7c0*/  LD.E.128 R32, desc[UR40][R32.64] ;  /* 0x0000002820207980 */ /* 0x000f68000c101d00 */
[----:B------:R-:W5:Y:S04]  /*d7d0*/  LD.E.128 R36, desc[UR40][R36.64] ;  /* 0x0000002824247980 */ /* 0x000f68000c101d00 */
[----:B------:R-:W5:Y:S04]  /*d7e0*/  LD.E.128 R40, desc[UR40][R40.64] ;  /* 0x0000002828287980 */ /* 0x000f68000c101d00 */
[----:B------:R-:W5:Y:S04]  /*d7f0*/  LD.E.128 R44, desc[UR40][R44.64] ;  /* 0x000000282c2c7980 */ /* 0x000f68000c101d00 */
[----:B------:R-:W5:Y:S04]  /*d800*/  LD.E.128 R48, desc[UR40][R48.64] ;  /* 0x0000002830307980 */ /* 0x000f68000c101d00 */
[----:B------:R-:W5:Y:S04]  /*d810*/  LD.E.128 R52, desc[UR40][R52.64] ;  /* 0x0000002834347980 */ /* 0x000f68000c101d00 */
[----:B-1----:R1:W5:Y:S04]  /*d820*/  LD.E.128 R4, desc[UR40][R76.64] ;  /* 0x000000284c047980 */ /* 0x002368000c101d00 */
[----:B------:R-:W5:Y:S04]  /*d830*/  LD.E.128 R56, desc[UR40][R56.64] ;  /* 0x0000002838387980 */ /* 0x000f68000c101d00 */
[----:B------:R-:W5:Y:S04]  /*d840*/  LD.E.128 R72, desc[UR40][R72.64] ;  /* 0x0000002848487980 */ /* 0x000f68000c101d00 */
[----:B------:R-:W5:Y:S04]  /*d850*/  LD.E.128 R68, desc[UR40][R68.64] ;  /* 0x0000002844447980 */ /* 0x000f68000c101d00 */
[----:B------:R-:W5:Y:S04]  /*d860*/  LD.E.128 R64, desc[UR40][R64.64] ;  /* 0x0000002840407980 */ /* 0x000f68000c101d00 */
[----:B------:R-:W5:Y:S01]  /*d870*/  LD.E.128 R60, desc[UR40][R60.64] ;  /* 0x000000283c3c7980 */ /* 0x000f62000c101d00 */
[----:B------:R-:W-:Y:S01]  /*d880*/  IMAD R80, R21, UR4, RZ ;  /* 0x0000000415507c24 */ /* 0x000fe2000f8e02ff */
[----:B------:R-:W-:Y:S01]  /*d890*/  @!PT LDS RZ, [RZ] ;  /* 0x00000000fffff984 */ /* 0x000fe20000000800 */
[----:B------:R-:W-:Y:S01]  /*d8a0*/  @!PT LDS RZ, [RZ] ;  /* 0x00000000fffff984 */ /* 0x000fe20000000800 */
[----:B------:R-:W-:Y:S01]  /*d8b0*/  @!PT LDS RZ, [RZ] ;  /* 0x00000000fffff984 */ /* 0x000fe20000000800 */
[----:B------:R-:W-:Y:S01]  /*d8c0*/  @!PT LDS RZ, [RZ] ;  /* 0x00000000fffff984 */ /* 0x000fe20000000800 */
[----:B------:R2:W-:Y:S06]  /*d8d0*/  MEMBAR.ALL.CTA ;  /* 0x0000000000007992 */ /* 0x0005ec0000008000 */
[----:B--2---:R-:W2:Y:S01]  /*d8e0*/  FENCE.VIEW.ASYNC.S ;  /* 0x00000000000073c6 */ /* 0x004ea20000000000 */
[----:B------:R-:W-:-:S04]  /*d8f0*/  IMAD.WIDE.U32 R20, R3, UR4, R78 ;  /* 0x0000000403147c25 */ /* 0x000fc8000f8e004e */
[----:B------:R-:W-:Y:S01]  /*d900*/  IMAD R3, R3, UR5, R80 ;  /* 0x0000000503037c24 */ /* 0x000fe2000f8e0250 */
[----:B------:R-:W-:Y:S01]  /*d910*/  ULDC.64 UR4, c[0x0][0xae0] ;  /* 0x0002b80000047ab9 */ /* 0x000fe20000000a00 */
[----:B------:R-:W-:Y:S02]  /*d920*/  IMAD R79, R213, -0x80, R0 ;  /* 0xffffff80d54f7824 */ /* 0x000fe400078e0200 */
[C---:B------:R-:W-:Y:S02]  /*d930*/  VIADD R0, R202.reuse, 0x40 ;  /* 0x00000040ca007836 */ /* 0x040fe40000000000 */
[----:B------:R-:W-:Y:S01]  /*d940*/  IMAD.IADD R21, R21, 0x1, R3 ;  /* 0x0000000115157824 */ /* 0x000fe200078e0203 */
[CC--:B------:R-:W-:Y:S01]  /*d950*/  ISETP.GE.AND P3, PT, R202.reuse, R79.reuse, PT ;  /* 0x0000004fca00720c */ /* 0x0c0fe20003f66270 */
[----:B------:R-:W-:Y:S02]  /*d960*/  IMAD R78, R81, UR4, RZ ;  /* 0x00000004514e7c24 */ /* 0x000fe4000f8e02ff */
[----:B------:R-:W-:Y:S01]  /*d970*/  VIADD R3, R202, 0x20 ;  /* 0x00000020ca037836 */ /* 0x000fe20000000000 */
[-C--:B------:R-:W-:Y:S01]  /*d980*/  ISETP.GE.AND P0, PT, R0, R79.reuse, PT ;  /* 0x0000004f0000720c */ /* 0x080fe20003f06270 */
[C---:B-1----:R-:W-:Y:S01]  /*d990*/  IMAD R77, R207.reuse, UR5, R78 ;  /* 0x00000005cf4d7c24 */ /* 0x042fe2000f8e024e */
[----:B------:R-:W-:Y:S01]  /*d9a0*/  IADD3 R0, R18, 0x22820, RZ ;  /* 0x0002282012007810 */ /* 0x000fe20007ffe0ff */
[----:B------:R-:W-:Y:S01]  /*d9b0*/  IMAD.WIDE.U32 R20, R207, UR4, R20 ;  /* 0x00000004cf147c25 */ /* 0x000fe2000f8e0014 */
[----:B------:R-:W-:Y:S01]  /*d9c0*/  ULDC.64 UR4, c[0x0][0xae8] ;  /* 0x0002ba0000047ab9 */ /* 0x000fe20000000a00 */
[----:B------:R-:W-:-:S02]  /*d9d0*/  ISETP.GE.AND P2, PT, R3, R79, PT ;  /* 0x0000004f0300720c */ /* 0x000fc40003f46270 */
[----:B------:R-:W-:Y:S01]  /*d9e0*/  VIADD R76, R202, 0x60 ;  /* 0x00000060ca4c7836 */ /* 0x000fe20000000000 */
[----:B------:R-:W-:Y:S01]  /*d9f0*/  PRMT R0, RZ, 0x654, R0 ;  /* 0x00000654ff007816 */ /* 0x000fe20000000000 */
[----:B------:R-:W-:Y:S02]  /*da00*/  IMAD.IADD R21, R21, 0x1, R77 ;  /* 0x0000000115157824 */ /* 0x000fe400078e024d */
[----:B------:R-:W-:Y:S01]  /*da10*/  IMAD R3, R221, UR4, RZ ;  /* 0x00000004dd037c24 */ /* 0x000fe2000f8e02ff */
[----:B------:R-:W-:Y:S01]  /*da20*/  ISETP.GE.AND P1, PT, R76, R79, PT ;  /* 0x0000004f4c00720c */ /* 0x000fe20003f26270 */
[C---:B------:R-:W-:Y:S01]  /*da30*/  IMAD.WIDE.U32 R78, R83.reuse, UR4, R20 ;  /* 0x00000004534e7c25 */ /* 0x040fe2000f8e0014 */
[----:B------:R-:W-:Y:S01]  /*da40*/  SHF.R.S32.HI R203, RZ, 0x1f, R202 ;  /* 0x0000001fffcb7819 */ /* 0x000fe200000114ca */
[----:B--2---:R1:W-:Y:S01]  /*da50*/  SYNCS.ARRIVE.TRANS64.RED.A1T0 RZ, [R0+URZ], RZ ;  /* 0x000000ff00ff79a7 */ /* 0x0043e2000810043f */
[----:B------:R-:W-:Y:S01]  /*da60*/  BSSY B1, `(.L_x_546) ;  /* 0x000001b000017945 */ /* 0x000fe20003800000 */
[----:B------:R-:W-:-:S02]  /*da70*/  IMAD R3, R83, UR5, R3 ;  /* 0x0000000553037c24 */ /* 0x000fc4000f8e0203 */
[----:B------:R-:W-:-:S04]  /*da80*/  IMAD.WIDE R76, R213, 0x80, R202 ;  /* 0x00000080d54c7825 */ /* 0x000fc800078e02ca */
[----:B------:R-:W-:Y:S01]  /*da90*/  IMAD.IADD R83, R79, 0x1, R3 ;  /* 0x000000014f537824 */ /* 0x000fe200078e0203 */
[----:B-1----:R-:W-:Y:S06]  /*daa0*/  @P3 BRA `(.L_x_547) ;  /* 0x0000000000583947 */ /* 0x002fec0003800000 */
[----:B------:R-:W-:Y:S01]  /*dab0*/  ULDC.64 UR4, c[0x0][0xad8] ;  /* 0x0002b60000047ab9 */ /* 0x000fe20000000a00 */
[----:B------:R-:W-:Y:S01]  /*dac0*/  IMAD.MOV.U32 R20, RZ, RZ, R78 ;  /* 0x000000ffff147224 */ /* 0x000fe200078e004e */
[----:B------:R-:W-:Y:S01]  /*dad0*/  ULDC.64 UR6, c[0x0][0xa80] ;  /* 0x0002a00000067ab9 */ /* 0x000fe20000000a00 */
[----:B------:R-:W-:Y:S02]  /*dae0*/  IMAD.MOV.U32 R21, RZ, RZ, R83 ;  /* 0x000000ffff157224 */ /* 0x000fe400078e0053 */
[----:B------:R-:W-:Y:S02]  /*daf0*/  IMAD R3, R77, UR4, RZ ;  /* 0x000000044d037c24 */ /* 0x000fe4000f8e02ff */
[C---:B------:R-:W-:Y:S01]  /*db00*/  IMAD.WIDE.U32 R20, R76.reuse, UR4, R20 ;  /* 0x000000044c147c25 */ /* 0x040fe2000f8e0014 */
[----:B------:R-:W-:Y:S02]  /*db10*/  ULDC UR4, c[0x0][0xa8c] ;  /* 0x0002a30000047ab9 */ /* 0x000fe40000000800 */
[C---:B------:R-:W-:Y:S01]  /*db20*/  ISETP.GE.AND P5, PT, R201.reuse, UR4, PT ;  /* 0x00000004c9007c0c */ /* 0x040fe2000bfa6270 */
[----:B------:R-:W-:Y:S01]  /*db30*/  IMAD R3, R76, UR5, R3 ;  /* 0x000000054c037c24 */ /* 0x000fe2000f8e0203 */
[----:B------:R-:W-:Y:S01]  /*db40*/  LEA R80, P3, R20, UR6, 0x1 ;  /* 0x0000000614507c11 */ /* 0x000fe2000f8608ff */
[----:B------:R-:W-:-:S02]  /*db50*/  VIADD R0, R201, 0x40 ;  /* 0x00000040c9007836 */ /* 0x000fc40000000000 */
[----:B------:R-:W-:-:S03]  /*db60*/  IMAD.IADD R3, R21, 0x1, R3 ;  /* 0x0000000115037824 */ /* 0x000fc600078e0203 */
[----:B------:R-:W-:Y:S01]  /*db70*/  ISETP.GE.AND P4, PT, R0, UR4, PT ;  /* 0x0000000400007c0c */ /* 0x000fe2000bf86270 */
[C---:B------:R-:W-:Y:S01]  /*db80*/  VIADD R0, R201.reuse, 0xc0 ;  /* 0x000000c0c9007836 */ /* 0x040fe20000000000 */
[----:B------:R-:W-:Y:S02]  /*db90*/  LEA.HI.X R81, R20, UR7, R3, 0x1, P3 ;  /* 0x0000000714517c11 */ /* 0x000fe400098f0c03 */
[----:B------:R-:W-:-:S03]  /*dba0*/  IADD3 R3, R201, 0x80, RZ ;  /* 0x00000080c9037810 */ /* 0x000fc60007ffe0ff */
[----:B-----5:R1:W-:Y:S01]  /*dbb0*/  @!P5 STG.E.128 desc[UR40][R80.64], R8 ;  /* 0x000000085000d986 */ /* 0x0203e2000c101d28 */
[----:B------:R-:W-:Y:S02]  /*dbc0*/  ISETP.GE.AND P3, PT, R3, UR4, PT ;  /* 0x0000000403007c0c */ /* 0x000fe4000bf66270 */
[----:B------:R-:W-:-:S03]  /*dbd0*/  ISETP.GE.AND P5, PT, R0, UR4, PT ;  /* 0x0000000400007c0c */ /* 0x000fc6000bfa6270 */
[----:B------:R1:W-:Y:S08]  /*dbe0*/  @!P4 STG.E.128 desc[UR40][R80.64+0x80], R32 ;  /* 0x000080205000c986 */ /* 0x0003f0000c101d28 */
[----:B------:R1:W-:Y:S04]  /*dbf0*/  @!P3 STG.E.128 desc[UR40][R80.64+0x100], R48 ;  /* 0x000100305000b986 */ /* 0x0003e8000c101d28 */
[----:B------:R1:W-:Y:S02]  /*dc00*/  @!P5 STG.E.128 desc[UR40][R80.64+0x180], R72 ;  /* 0x000180485000d986 */ /* 0x0003e4000c101d28 */
.L_x_547:
[----:B------:R-:W-:Y:S05]  /*dc10*/  BSYNC B1 ;  /* 0x0000000000017941 */ /* 0x000fea0003800000 */
.L_x_546:
[----:B------:R-:W-:Y:S04]  /*dc20*/  BSSY B1, `(.L_x_548) ;  /* 0x000001a000017945 */ /* 0x000fe80003800000 */
[----:B------:R-:W-:Y:S05]  /*dc30*/  @P2 BRA `(.L_x_549) ;  /* 0x0000000000602947 */ /* 0x000fea0003800000 */
[----:B------:R-:W-:Y:S01]  /*dc40*/  IADD3 R3, P2, R76, 0x20, RZ ;  /* 0x000000204c037810 */ /* 0x000fe20007f5e0ff */
[----:B------:R-:W-:Y:S01]  /*dc50*/  ULDC.64 UR6, c[0x0][0xad8] ;  /* 0x0002b60000067ab9 */ /* 0x000fe20000000a00 */
[----:B-1---5:R-:W-:Y:S01]  /*dc60*/  IMAD.MOV.U32 R8, RZ, RZ, R78 ;  /* 0x000000ffff087224 */ /* 0x022fe200078e004e */
[----:B------:R-:W-:Y:S01]  /*dc70*/  ULDC UR4, c[0x0][0xa8c] ;  /* 0x0002a30000047ab9 */ /* 0x000fe20000000800 */
[----:B------:R-:W-:Y:S01]  /*dc80*/  IMAD.MOV.U32 R9, RZ, RZ, R83 ;  /* 0x000000ffff097224 */ /* 0x000fe200078e0053 */
[C---:B------:R-:W-:Y:S01]  /*dc90*/  ISETP.GE.AND P4, PT, R201.reuse, UR4, PT ;  /* 0x00000004c9007c0c */ /* 0x040fe2000bf86270 */
[----:B------:R-:W-:Y:S02]  /*dca0*/  IMAD.X R0, RZ, RZ, R77, P2 ;  /* 0x000000ffff007224 */ /* 0x000fe400010e064d */
[----:B------:R-:W-:Y:S02]  /*dcb0*/  VIADD R10, R201, 0x40 ;  /* 0x00000040c90a7836 */ /* 0x000fe40000000000 */
[----:B------:R-:W-:-:S02]  /*dcc0*/  IMAD R0, R0, UR6, RZ ;  /* 0x0000000600007c24 */ /* 0x000fc4000f8e02ff */
[----:B------:R-:W-:Y:S01]  /*dcd0*/  IMAD.WIDE.U32 R8, R3, UR6, R8 ;  /* 0x0000000603087c25 */ /* 0x000fe2000f8e0008 */
[----:B------:R-:W-:-:S03]  /*dce0*/  ISETP.GE.AND P3, PT, R10, UR4, PT ;  /* 0x000000040a007c0c */ /* 0x000fc6000bf66270 */
[----:B------:R-:W-:Y:S01]  /*dcf0*/  IMAD R3, R3, UR7, R0 ;  /* 0x0000000703037c24 */ /* 0x000fe2000f8e0200 */
[----:B------:R-:W-:Y:S01]  /*dd00*/  ULDC.64 UR6, c[0x0][0xa80] ;  /* 0x0002a00000067ab9 */ /* 0x000fe20000000a00 */
[----:B------:R-:W-:Y:S02]  /*dd10*/  IADD3 R0, R201, 0x80, RZ ;  /* 0x00000080c9007810 */ /* 0x000fe40007ffe0ff */
[----:B------:R-:W-:Y:S01]  /*dd20*/  IMAD.IADD R3, R9, 0x1, R3 ;  /* 0x0000000109037824 */ /* 0x000fe200078e0203 */
[----:B------:R-:W-:Y:S01]  /*dd30*/  LEA R10, P5, R8, UR6, 0x1 ;  /* 0x00000006080a7c11 */ /* 0x000fe2000f8a08ff */
[----:B------:R-:W-:Y:S01]  /*dd40*/  VIADD R9, R201, 0xc0 ;  /* 0x000000c0c9097836 */ /* 0x000fe20000000000 */
[----:B------:R-:W-:Y:S02]  /*dd50*/  ISETP.GE.AND P2, PT, R0, UR4, PT ;  /* 0x0000000400007c0c */ /* 0x000fe4000bf46270 */
[----:B------:R-:W-:Y:S02]  /*dd60*/  LEA.HI.X R11, R8, UR7, R3, 0x1, P5 ;  /* 0x00000007080b7c11 */ /* 0x000fe4000a8f0c03 */
[----:B------:R-:W-:-:S03]  /*dd70*/  ISETP.GE.AND P5, PT, R9, UR4, PT ;  /* 0x0000000409007c0c */ /* 0x000fc6000bfa6270 */
[----:B------:R2:W-:Y:S04]  /*dd80*/  @!P4 STG.E.128 desc[UR40][R10.64], R12 ;  /* 0x0000000c0a00c986 */ /* 0x0005e8000c101d28 */
[----:B------:R2:W-:Y:S04]  /*dd90*/  @!P3 STG.E.128 desc[UR40][R10.64+0x80], R36 ;  /* 0x000080240a00b986 */ /* 0x0005e8000c101d28 */
[----:B------:R2:W-:Y:S04]  /*dda0*/  @!P2 STG.E.128 desc[UR40][R10.64+0x100], R52 ;  /* 0x000100340a00a986 */ /* 0x0005e8000c101d28 */
[----:B------:R2:W-:Y:S02]  /*ddb0*/  @!P5 STG.E.128 desc[UR40][R10.64+0x180], R68 ;  /* 0x000180440a00d986 */ /* 0x0005e4000c101d28 */
.L_x_549:
[----:B------:R-:W-:Y:S05]  /*ddc0*/  BSYNC B1 ;  /* 0x0000000000017941 */ /* 0x000fea0003800000 */
.L_x_548:
        /* <DEDUP_REMOVED lines=12> */
[C---:B--2---:R-:W-:Y:S01]  /*de90*/  IADD3 R10, R201.reuse, 0xc0, RZ ;  /* 0x000000c0c90a7810 */ /* 0x044fe20007ffe0ff */
[----:B------:R-:W-:Y:S01]  /*dea0*/  IMAD R0, R0, UR6, RZ ;  /* 0x0000000600007c24 */ /* 0x000fe2000f8e02ff */
[----:B------:R-:W-:Y:S01]  /*deb0*/  ISETP.GE.AND P2, PT, R201, UR4, PT ;  /* 0x00000004c9007c0c */ /* 0x000fe2000bf46270 */
[----:B------:R-:W-:Y:S01]  /*dec0*/  IMAD.WIDE.U32 R8, R3, UR6, R8 ;  /* 0x0000000603087c25 */ /* 0x000fe2000f8e0008 */
[----:B------:R-:W-:-:S03]  /*ded0*/  ISETP.GE.AND P5, PT, R10, UR4, PT ;  /* 0x000000040a007c0c */ /* 0x000fc6000bfa6270 */
        /* <DEDUP_REMOVED lines=9> */
.L_x_551:
[----:B------:R-:W-:Y:S05]  /*df70*/  BSYNC B1 ;  /* 0x0000000000017941 */ /* 0x000fea0003800000 */
.L_x_550:
[----:B------:R-:W-:Y:S05]  /*df80*/  @P1 BRA `(.L_x_552) ;  /* 0x0000000c00441947 */ /* 0x000fea0003800000 */
[----:B------:R-:W-:Y:S01]  /*df90*/  IADD3 R3, P0, R76, 0x60, RZ ;  /* 0x000000604c037810 */ /* 0x000fe20007f1e0ff */
[C---:B------:R-:W-:Y:S01]  /*dfa0*/  VIADD R0, R201.reuse, 0x40 ;  /* 0x00000040c9007836 */ /* 0x040fe20000000000 */
[----:B------:R-:W-:Y:S01]  /*dfb0*/  ULDC UR4, c[0x0][0xa8c] ;  /* 0x0002a30000047ab9 */ /* 0x000fe20000000800 */
[----:B---3-5:R-:W-:Y:S01]  /*dfc0*/  MOV R5, R83 ;  /* 0x0000005300057202 */ /* 0x028fe20000000f00 */
[----:B------:R-:W-:Y:S01]  /*dfd0*/  ULDC.64 UR6, c[0x0][0xad8] ;  /* 0x0002b60000067ab9 */ /* 0x000fe20000000a00 */
[----:B------:R-:W-:Y:S01]  /*dfe0*/  IMAD.X R76, RZ, RZ, R77, P0 ;  /* 0x000000ffff4c7224 */ /* 0x000fe200000e064d */
[----:B------:R-:W-:Y:S01]  /*dff0*/  ISETP.GE.AND P2, PT, R0, UR4, PT ;  /* 0x0000000400007c0c */ /* 0x000fe2000bf46270 */
[----:B------:R-:W-:Y:S01]  /*e000*/  IMAD.MOV.U32 R4, RZ, RZ, R78 ;  /* 0x000000ffff047224 */ /* 0x000fe200078e004e */
[C---:B------:R-:W-:Y:S01]  /*e010*/  ISETP.GE.AND P1, PT, R201.reuse, UR4, PT ;  /* 0x00000004c9007c0c */ /* 0x040fe2000bf26270 */
[----:B------:R-:W-:Y:S02]  /*e020*/  IMAD R76, R76, UR6, RZ ;  /* 0x000000064c4c7c24 */ /* 0x000fe4000f8e02ff */
[----:B------:R-:W-:-:S02]  /*e030*/  VIADD R0, R201, 0x80 ;  /* 0x00000080c9007836 */ /* 0x000fc40000000000 */
        /* <DEDUP_REMOVED lines=15> */
.L_x_544:
[----:B------:R-:W-:Y:S01]  /*e130*/  ULDC.64 UR4, c[0x0][0xbd8] ;  /* 0x0002f60000047ab9 */ /* 0x000fe20000000a00 */
[----:B------:R-:W-:Y:S01]  /*e140*/  IMAD.MOV.U32 R3, RZ, RZ, RZ ;  /* 0x000000ffff037224 */ /* 0x000fe200078e00ff */
[----:B------:R-:W-:Y:S02]  /*e150*/  ISETP.NE.U32.AND P0, PT, RZ, UR4, PT ;  /* 0x00000004ff007c0c */ /* 0x000fe4000bf05070 */
[----:B------:R-:W-:Y:S02]  /*e160*/  IADD3 R4, P1, R208, UR4, RZ ;  /* 0x00000004d0047c10 */ /* 0x000fe4000ff3e0ff */
[----:B------:R-:W-:Y:S02]  /*e170*/  ISETP.NE.AND.EX P0, PT, RZ, UR5, PT, P0 ;  /* 0x00000005ff007c0c */ /* 0x000fe4000bf05300 */
[----:B------:R-:W-:Y:S01]  /*e180*/  IADD3.X R5, R209, UR5, RZ, P1, !PT ;  /* 0x00000005d1057c10 */ /* 0x000fe20008ffe4ff */
[----:B------:R-:W-:Y:S02]  /*e190*/  ULDC.64 UR4, c[0x0][0xbe0] ;  /* 0x0002f80000047ab9 */ /* 0x000fe40000000a00 */
[----:B------:R-:W-:-:S04]  /*e1a0*/  ISETP.NE.U32.AND P1, PT, RZ, UR4, PT ;  /* 0x00000004ff007c0c */ /* 0x000fc8000bf25070 */
[----:B------:R-:W-:-:S04]  /*e1b0*/  ISETP.NE.AND.EX P1, PT, RZ, UR5, PT, P1 ;  /* 0x00000005ff007c0c */ /* 0x000fc8000bf25310 */
[----:B------:R2:W5:Y:S09]  /*e1c0*/  @P0 LDG.E R3, desc[UR40][R4.64] ;  /* 0x0000002804030981 */ /* 0x000572000c1e1900 */
[----:B------:R-:W-:Y:S01]  /*e1d0*/  @P1 IADD3 R208, P2, R208, UR4, RZ ;  /* 0x00000004d0d01c10 */ /* 0x000fe2000ff5e0ff */
[----:B------:R-:W-:-:S02]  /*e1e0*/  ULDC UR4, c[0x0][0xa88] ;  /* 0x0002a20000047ab9 */ /* 0x000fc40000000800 */
[----:B------:R-:W-:Y:S02]  /*e1f0*/  MOV R0, UR4 ;  /* 0x0000000400007c02 */ /* 0x000fe40008000f00 */
[----:B------:R-:W-:-:S05]  /*e200*/  @P1 IADD3.X R209, R209, UR5, RZ, P2, !PT ;  /* 0x00000005d1d11c10 */ /* 0x000fca00097fe4ff */
[----:B------:R2:W5:Y:S01]  /*e210*/  @P1 LDG.E R0, desc[UR40][R208.64] ;  /* 0x00000028d0001981 */ /* 0x000562000c1e1900 */
[----:B------:R-:W-:Y:S01]  /*e220*/  ISETP.GE.AND P2, PT, R235, 0x80, PT ;  /* 0x00000080eb00780c */ /* 0x000fe20003f46270 */
[----:B------:R-:W-:-:S12]  /*e230*/  @P1 BRA `(.L_x_553) ;  /* 0x0000000000101947 */ /* 0x000fd80003800000 */
[----:B------:R-:W-:Y:S05]  /*e240*/  @!P0 BRA `(.L_x_553) ;  /* 0x00000000000c8947 */ /* 0x000fea0003800000 */
[----:B------:R-:W3:Y:S04]  /*e250*/  LDG.E R7, desc[UR40][R4.64] ;  /* 0x0000002804077981 */ /* 0x000ee8000c1e1900 */
[----:B-----5:R-:W3:Y:S02]  /*e260*/  LDG.E R0, desc[UR40][R4.64+0x4] ;  /* 0x0000042804007981 */ /* 0x020ee4000c1e1900 */
[----:B---3--:R-:W-:-:S07]  /*e270*/  IMAD.IADD R0, R0, 0x1, -R7 ;  /* 0x0000000100007824 */ /* 0x008fce00078e0a07 */
.L_x_553:
[----:B------:R-:W-:Y:S01]  /*e280*/  BSSY B1, `(.L_x_554) ;  /* 0x000001d000017945 */ /* 0x000fe20003800000 */
[----:B------:R-:W-:Y:S02]  /*e290*/  SHF.R.S32.HI R9, RZ, 0x1f, R207 ;  /* 0x0000001fff097819 */ /* 0x000fe400000114cf */
[----:B------:R-:W-:Y:S02]  /*e2a0*/  SHF.R.S32.HI R10, RZ, 0x1f, R201 ;  /* 0x0000001fff0a7819 */ /* 0x000fe400000114c9 */
[----:B------:R-:W-:Y:S02]  /*e2b0*/  SEL R13, R210, RZ, !P0 ;  /* 0x000000ffd20d7207 */ /* 0x000fe40004000000 */
[----:B------:R-:W-:Y:S02]  /*e2c0*/  SEL R221, R221, RZ, !P0 ;  /* 0x000000ffdddd7207 */ /* 0x000fe40004000000 */
[----:B-----5:R-:W-:Y:S01]  /*e2d0*/  SHF.R.S32.HI R8, RZ, 0x1f, R3 ;  /* 0x0000001fff087819 */ /* 0x020fe20000011403 */
[----:B------:R-:W-:Y:S06]  /*e2e0*/  @P2 BRA `(.L_x_555) ;  /* 0x0000000000582947 */ /* 0x000fec0003800000 */
[----:B--2---:R-:W2:Y:S02]  /*e2f0*/  S2R R4, SR_TID.X ;  /* 0x0000000000047919 */ /* 0x004ea40000002100 */
[----:B--2---:R-:W-:-:S04]  /*e300*/  IMAD R4, R213, 0x80, R4 ;  /* 0x00000080d5047824 */ /* 0x004fc800078e0204 */
[----:B------:R-:W-:-:S05]  /*e310*/  VIADD R5, R4, 0xffffff80 ;  /* 0xffffff8004057836 */ /* 0x000fca0000000000 */
[----:B------:R-:W-:-:S13]  /*e320*/  ISETP.GE.AND P0, PT, R5, R0, PT ;  /* 0x000000000500720c */ /* 0x000fda0003f06270 */
[----:B------:R-:W-:Y:S05]  /*e330*/  @P0 BRA `(.L_x_555) ;  /* 0x0000000000440947 */ /* 0x000fea0003800000 */
[----:B------:R-:W-:Y:S01]  /*e340*/  IADD3 R4, P0, R5, R3, RZ ;  /* 0x0000000305047210 */ /* 0x000fe20007f1e0ff */
[----:B------:R-:W-:Y:S02]  /*e350*/  ULDC.64 UR4, c[0x0][0xb70] ;  /* 0x0002dc0000047ab9 */ /* 0x000fe40000000a00 */
[----:B------:R-:W-:Y:S01]  /*e360*/  IMAD R6, R9, UR4, RZ ;  /* 0x0000000409067c24 */ /* 0x000fe2000f8e02ff */
[----:B------:R-:W-:-:S03]  /*e370*/  LEA.HI.X.SX32 R5, R5, R8, 0x1, P0 ;  /* 0x0000000805057211 */ /* 0x000fc600000f0eff */
[C---:B------:R-:W-:Y:S02]  /*e380*/  IMAD R7, R207.reuse, UR5, R6 ;  /* 0x00000005cf077c24 */ /* 0x040fe4000f8e0206 */
[----:B------:R-:W-:Y:S01]  /*e390*/  IMAD.WIDE.U32 R4, R207, UR4, R4 ;  /* 0x00000004cf047c25 */ /* 0x000fe2000f8e0004 */
[----:B------:R-:W-:-:S03]  /*e3a0*/  ULDC.64 UR4, c[0x0][0xb78] ;  /* 0x0002de0000047ab9 */ /* 0x000fc60000000a00 */
[----:B------:R-:W-:Y:S02]  /*e3b0*/  IMAD R6, R221, UR4, RZ ;  /* 0x00000004dd067c24 */ /* 0x000fe4000f8e02ff */
[----:B------:R-:W-:Y:S02]  /*e3c0*/  IMAD.IADD R5, R5, 0x1, R7 ;  /* 0x0000000105057824 */ /* 0x000fe400078e0207 */
[C---:B------:R-:W-:Y:S02]  /*e3d0*/  IMAD R7, R13.reuse, UR5, R6 ;  /* 0x000000050d077c24 */ /* 0x040fe4000f8e0206 */
[----:B------:R-:W-:Y:S01]  /*e3e0*/  IMAD.WIDE.U32 R4, R13, UR4, R4 ;  /* 0x000000040d047c25 */ /* 0x000fe2000f8e0004 */
[----:B------:R-:W-:-:S03]  /*e3f0*/  ULDC.64 UR4, c[0x0][0xb40] ;  /* 0x0002d00000047ab9 */ /* 0x000fc60000000a00 */
[----:B------:R-:W-:Y:S01]  /*e400*/  IMAD.IADD R5, R5, 0x1, R7 ;  /* 0x0000000105057824 */ /* 0x000fe200078e0207 */
[----:B------:R-:W-:-:S04]  /*e410*/  LEA R6, P0, R4, UR4, 0x2 ;  /* 0x0000000404067c11 */ /* 0x000fc8000f8010ff */
[----:B------:R-:W-:Y:S02]  /*e420*/  LEA.HI.X R7, R4, UR5, R5, 0x2, P0 ;  /* 0x0000000504077c11 */ /* 0x000fe400080f1405 */
[----:B------:R-:W-:-:S05]  /*e430*/  MOV R5, 0xff800000 ;  /* 0xff80000000057802 */ /* 0x000fca0000000f00 */
[----:B------:R3:W-:Y:S02]  /*e440*/  STG.E desc[UR40][R6.64], R5 ;  /* 0x0000000506007986 */ /* 0x0007e4000c101928 */
.L_x_555:
[----:B------:R-:W-:Y:S05]  /*e450*/  BSYNC B1 ;  /* 0x0000000000017941 */ /* 0x000fea0003800000 */
.L_x_554:
[----:B------:R-:W-:Y:S01]  /*e460*/  ULDC.64 UR4, c[0x0][0xaa0] ;  /* 0x0002a80000047ab9 */ /* 0x000fe20000000a00 */
[----:B--2---:R-:W-:Y:S01]  /*e470*/  IMAD.MOV.U32 R4, RZ, RZ, R201 ;  /* 0x000000ffff047224 */ /* 0x004fe200078e00c9 */
[----:B------:R-:W-:Y:S01]  /*e480*/  BSSY B1, `(.L_x_556) ;  /* 0x000002f000017945 */ /* 0x000fe20003800000 */
[----:B---3--:R-:W-:Y:S02]  /*e490*/  IMAD.MOV.U32 R5, RZ, RZ, R10 ;  /* 0x000000ffff057224 */ /* 0x008fe400078e000a */
[----:B------:R-:W-:Y:S01]  /*e4a0*/  IMAD R6, R8, UR4, RZ ;  /* 0x0000000408067c24 */ /* 0x000fe2000f8e02ff */
[----:B------:R-:W-:Y:S01]  /*e4b0*/  MOV R8, R202 ;  /* 0x000000ca00087202 */ /* 0x000fe20000000f00 */
[----:B------:R-:W-:-:S04]  /*e4c0*/  IMAD.WIDE.U32 R4, R3, UR4, R4 ;  /* 0x0000000403047c25 */ /* 0x000fc8000f8e0004 */
[----:B------:R-:W-:Y:S01]  /*e4d0*/  IMAD R3, R3, UR5, R6 ;  /* 0x0000000503037c24 */ /* 0x000fe2000f8e0206 */
[----:B------:R-:W-:Y:S01]  /*e4e0*/  ULDC.64 UR4, c[0x0][0xae0] ;  /* 0x0002b80000047ab9 */ /* 0x000fe20000000a00 */
[----:B------:R-:W-:Y:S02]  /*e4f0*/  IMAD R11, R213, -0x80, R0 ;  /* 0xffffff80d50b7824 */ /* 0x000fe400078e0200 */
[----:B------:R-:W-:Y:S01]  /*e500*/  IMAD R6, R9, UR4, RZ ;  /* 0x0000000409067c24 */ /* 0x000fe2000f8e02ff */
[----:B------:R-:W-:Y:S01]  /*e510*/  SHF.R.S32.HI R9, RZ, 0x1f, R202 ;  /* 0x0000001fff097819 */ /* 0x000fe200000114ca */
[----:B------:R-:W-:Y:S01]  /*e520*/  IMAD.IADD R5, R5, 0x1, R3 ;  /* 0x0000000105057824 */ /* 0x000fe200078e0203 */
[C---:B------:R-:W-:Y:S01]  /*e530*/  ISETP.GE.AND P1, PT, R202.reuse, R11, PT ;  /* 0x0000000bca00720c */ /* 0x040fe20003f26270 */
[----:B------:R-:W-:Y:S02]  /*e540*/  VIADD R0, R202, 0x20 ;  /* 0x00000020ca007836 */ /* 0x000fe40000000000 */
[----:B------:R-:W-:-:S02]  /*e550*/  IMAD R3, R207, UR5, R6 ;  /* 0x00000005cf037c24 */ /* 0x000fc4000f8e0206 */
[----:B------:R-:W-:Y:S01]  /*e560*/  IMAD.WIDE.U32 R4, R207, UR4, R4 ;  /* 0x00000004cf047c25 */ /* 0x000fe2000f8e0004 */
[----:B------:R-:W-:Y:S01]  /*e570*/  ULDC.64 UR4, c[0x0][0xae8] ;  /* 0x0002ba0000047ab9 */ /* 0x000fe20000000a00 */
[----:B------:R-:W-:Y:S02]  /*e580*/  ISETP.GE.AND P0, PT, R0, R11, PT ;  /* 0x0000000b0000720c */ /* 0x000fe40003f06270 */
[----:B------:R-:W-:Y:S02]  /*e590*/  IMAD.IADD R5, R5, 0x1, R3 ;  /* 0x0000000105057824 */ /* 0x000fe400078e0203 */
[----:B------:R-:W-:Y:S02]  /*e5a0*/  IMAD R0, R221, UR4, RZ ;  /* 0x00000004dd007c24 */ /* 0x000fe4000f8e02ff */
[----:B------:R-:W-:-:S04]  /*e5b0*/  IMAD.WIDE.U32 R6, R13, UR4, R4 ;  /* 0x000000040d067c25 */ /* 0x000fc8000f8e0004 */
[----:B------:R-:W-:Y:S02]  /*e5c0*/  IMAD R3, R13, UR5, R0 ;  /* 0x000000050d037c24 */ /* 0x000fe4000f8e0200 */
[----:B------:R-:W-:-:S04]  /*e5d0*/  IMAD.WIDE R8, R213, 0x80, R8 ;  /* 0x00000080d5087825 */ /* 0x000fc800078e0208 */
[----:B------:R-:W-:Y:S02]  /*e5e0*/  VIADD R0, R202, 0x40 ;  /* 0x00000040ca007836 */ /* 0x000fe40000000000 */
[----:B------:R-:W-:Y:S01]  /*e5f0*/  IMAD.IADD R13, R7, 0x1, R3 ;  /* 0x00000001070d7824 */ /* 0x000fe200078e0203 */
[----:B------:R-:W-:Y:S06]  /*e600*/  @P1 BRA `(.L_x_557) ;  /* 0x0000000000581947 */ /* 0x000fec0003800000 */
[C---:B------:R-:W-:Y:S01]  /*e610*/  VIADD R4, R201.reuse, 0x80 ;  /* 0x00000080c9047836 */ /* 0x040fe20000000000 */
[----:B------:R-:W-:Y:S01]  /*e620*/  ULDC UR4, c[0x0][0xa8c] ;  /* 0x0002a30000047ab9 */ /* 0x000fe20000000800 */
[C---:B------:R-:W-:Y:S01]  /*e630*/  VIADD R3, R201.reuse, 0x40 ;  /* 0x00000040c9037836 */ /* 0x040fe20000000000 */
[----:B------:R-:W-:Y:S01]  /*e640*/  ULDC.64 UR6, c[0x0][0xad8] ;  /* 0x0002b60000067ab9 */ /* 0x000fe20000000a00 */
[----:B------:R-:W-:Y:S01]  /*e650*/  VIADD R10, R201, 0xc0 ;  /* 0x000000c0c90a7836 */ /* 0x000fe20000000000 */
[----:B------:R-:W-:Y:S01]  /*e660*/  ISETP.GE.AND P4, PT, R4, UR4, PT ;  /* 0x0000000404007c0c */ /* 0x000fe2000bf86270 */
[----:B------:R-:W-:Y:S01]  /*e670*/  IMAD.MOV.U32 R5, RZ, RZ, R13 ;  /* 0x000000ffff057224 */ /* 0x000fe200078e000d */
[----:B------:R-:W-:Y:S01]  /*e680*/  ISETP.GE.AND P3, PT, R3, UR4, PT ;  /* 0x0000000403007c0c */ /* 0x000fe2000bf66270 */
[----:B------:R-:W-:Y:S01]  /*e690*/  IMAD R3, R9, UR6, RZ ;  /* 0x0000000609037c24 */ /* 0x000fe2000f8e02ff */
[----:B------:R-:W-:Y:S02]  /*e6a0*/  MOV R4, R6 ;  /* 0x0000000600047202 */ /* 0x000fe40000000f00 */
[----:B------:R-:W-:Y:S01]  /*e6b0*/  ISETP.GE.AND P2, PT, R201, UR4, PT ;  /* 0x00000004c9007c0c */ /* 0x000fe2000bf46270 */
[----:B------:R-:W-:Y:S01]  /*e6c0*/  IMAD R3, R8, UR7, R3 ;  /* 0x0000000708037c24 */ /* 0x000fe2000f8e0203 */
[----:B------:R-:W-:Y:S01]  /*e6d0*/  ISETP.GE.AND P5, PT, R10, UR4, PT ;  /* 0x000000040a007c0c */ /* 0x000fe2000bfa6270 */
        /* <DEDUP_REMOVED lines=9> */
.L_x_557:
[----:B------:R-:W-:Y:S05]  /*e770*/  BSYNC B1 ;  /* 0x0000000000017941 */ /* 0x000fea0003800000 */
.L_x_556:
[----:B------:R-:W-:Y:S01]  /*e780*/  BSSY B1, `(.L_x_558) ;  /* 0x000001c000017945 */ /* 0x000fe20003800000 */
[----:B------:R-:W-:Y:S01]  /*e790*/  ISETP.GE.AND P1, PT, R0, R11, PT ;  /* 0x0000000b0000720c */ /* 0x000fe20003f26270 */
[----:B------:R-:W-:Y:S02]  /*e7a0*/  VIADD R10, R202, 0x60 ;  /* 0x00000060ca0a7836 */ /* 0x000fe40000000000 */
[----:B------:R-:W-:Y:S10]  /*e7b0*/  @P0 BRA `(.L_x_559) ;  /* 0x0000000000600947 */ /* 0x000ff40003800000 */
[----:B------:R-:W-:Y:S01]  /*e7c0*/  IADD3 R3, P0, R8, 0x20, RZ ;  /* 0x0000002008037810 */ /* 0x000fe20007f1e0ff */
[C---:B------:R-:W-:Y:S01]  /*e7d0*/  VIADD R4, R201.reuse, 0x40 ;  /* 0x00000040c9047836 */ /* 0x040fe20000000000 */
[----:B------:R-:W-:Y:S01]  /*e7e0*/  ULDC UR4, c[0x0][0xa8c] ;  /* 0x0002a30000047ab9 */ /* 0x000fe20000000800 */
[----:B------:R-:W-:Y:S01]  /*e7f0*/  VIADD R5, R201, 0x80 ;  /* 0x00000080c9057836 */ /* 0x000fe20000000000 */
[----:B------:R-:W-:Y:S01]  /*e800*/  IADD3.X R0, RZ, R9, RZ, P0, !PT ;  /* 0x00000009ff007210 */ /* 0x000fe200007fe4ff */
[----:B------:R-:W-:Y:S01]  /*e810*/  ULDC.64 UR6, c[0x0][0xad8] ;  /* 0x0002b60000067ab9 */ /* 0x000fe20000000a00 */
        /* <DEDUP_REMOVED lines=11> */
[----:B--2---:R-:W-:Y:S01]  /*e8d0*/  LEA R14, P0, R4, UR6, 0x1 ;  /* 0x00000006040e7c11 */ /* 0x004fe2000f8008ff */
[----:B------:R-:W-:-:S05]  /*e8e0*/  IMAD.IADD R3, R5, 0x1, R3 ;  /* 0x0000000105037824 */ /* 0x000fca00078e0203 */
[----:B------:R-:W-:-:S05]  /*e8f0*/  LEA.HI.X R15, R4, UR7, R3, 0x1, P0 ;  /* 0x00000007040f7c11 */ /* 0x000fca00080f0c03 */
[----:B------:R3:W-:Y:S04]  /*e900*/  @!P2 STG.E.128 desc[UR40][R14.64], RZ ;  /* 0x000000ff0e00a986 */ /* 0x0007e8000c101d28 */
[----:B------:R3:W-:Y:S04]  /*e910*/  @!P3 STG.E.128 desc[UR40][R14.64+0x80], RZ ;  /* 0x000080ff0e00b986 */ /* 0x0007e8000c101d28 */
[----:B------:R3:W-:Y:S04]  /*e920*/  @!P4 STG.E.128 desc[UR40][R14.64+0x100], RZ ;  /* 0x000100ff0e00c986 */ /* 0x0007e8000c101d28 */
[----:B------:R3:W-:Y:S02]  /*e930*/  @!P5 STG.E.128 desc[UR40][R14.64+0x180], RZ ;  /* 0x000180ff0e00d986 */ /* 0x0007e4000c101d28 */
.L_x_559:
[----:B------:R-:W-:Y:S05]  /*e940*/  BSYNC B1 ;  /* 0x0000000000017941 */ /* 0x000fea0003800000 */
.L_x_558:
[----:B------:R-:W-:Y:S01]  /*e950*/  BSSY B1, `(.L_x_560) ;  /* 0x000001b000017945 */ /* 0x000fe20003800000 */
[----:B------:R-:W-:-:S03]  /*e960*/  ISETP.GE.AND P0, PT, R10, R11, PT ;  /* 0x0000000b0a00720c */ /* 0x000fc60003f06270 */
[----:B------:R-:W-:Y:S10]  /*e970*/  @P1 BRA `(.L_x_561) ;  /* 0x0000000000601947 */ /* 0x000ff40003800000 */
[----:B------:R-:W-:Y:S01]  /*e980*/  IADD3 R3, P1, R8, 0x40, RZ ;  /* 0x0000004008037810 */ /* 0x000fe20007f3e0ff */
[C---:B------:R-:W-:Y:S01]  /*e990*/  VIADD R4, R201.reuse, 0x40 ;  /* 0x00000040c9047836 */ /* 0x040fe20000000000 */
[----:B------:R-:W-:Y:S01]  /*e9a0*/  IADD3 R5, R201, 0x80, RZ ;  /* 0x00000080c9057810 */ /* 0x000fe20007ffe0ff */
[----:B------:R-:W-:Y:S01]  /*e9b0*/  ULDC UR4, c[0x0][0xa8c] ;  /* 0x0002a30000047ab9 */ /* 0x000fe20000000800 */
        /* <DEDUP_REMOVED lines=20> */
.L_x_561:
[----:B------:R-:W-:Y:S05]  /*eb00*/  BSYNC B1 ;  /* 0x0000000000017941 */ /* 0x000fea0003800000 */
.L_x_560:
[----:B------:R-:W-:Y:S05]  /*eb10*/  @P0 BRA `(.L_x_552) ;  /* 0x0000000000600947 */ /* 0x000fea0003800000 */
[----:B------:R-:W-:Y:S01]  /*eb20*/  IADD3 R3, P0, R8, 0x60, RZ ;  /* 0x0000006008037810 */ /* 0x000fe20007f1e0ff */
[C---:B------:R-:W-:Y:S01]  /*eb30*/  VIADD R0, R201.reuse, 0x40 ;  /* 0x00000040c9007836 */ /* 0x040fe20000000000 */
[----:B------:R-:W-:Y:S01]  /*eb40*/  ULDC UR4, c[0x0][0xa8c] ;  /* 0x0002a30000047ab9 */ /* 0x000fe20000000800 */
[----:B------:R-:W-:Y:S01]  /*eb50*/  MOV R4, R6 ;  /* 0x0000000600047202 */ /* 0x000fe20000000f00 */
[----:B------:R-:W-:Y:S01]  /*eb60*/  ULDC.64 UR6, c[0x0][0xad8] ;  /* 0x0002b60000067ab9 */ /* 0x000fe20000000a00 */
[----:B------:R-:W-:Y:S01]  /*eb70*/  IMAD.X R8, RZ, RZ, R9, P0 ;  /* 0x000000ffff087224 */ /* 0x000fe200000e0609 */
[----:B------:R-:W-:Y:S01]  /*eb80*/  ISETP.GE.AND P2, PT, R0, UR4, PT ;  /* 0x0000000400007c0c */ /* 0x000fe2000bf46270 */
[----:B------:R-:W-:Y:S01]  /*eb90*/  IMAD.MOV.U32 R5, RZ, RZ, R13 ;  /* 0x000000ffff057224 */ /* 0x000fe200078e000d */
[C---:B------:R-:W-:Y:S01]  /*eba0*/  ISETP.GE.AND P1, PT, R201.reuse, UR4, PT ;  /* 0x00000004c9007c0c */ /* 0x040fe2000bf26270 */
[----:B------:R-:W-:Y:S02]  /*ebb0*/  VIADD R6, R201, 0x80 ;  /* 0x00000080c9067836 */ /* 0x000fe40000000000 */
[----:B------:R-:W-:-:S02]  /*ebc0*/  IMAD R8, R8, UR6, RZ ;  /* 0x0000000608087c24 */ /* 0x000fc4000f8e02ff */
[----:B------:R-:W-:Y:S01]  /*ebd0*/  VIADD R0, R201, 0xc0 ;  /* 0x000000c0c9007836 */ /* 0x000fe20000000000 */
[----:B------:R-:W-:Y:S01]  /*ebe0*/  ISETP.GE.AND P3, PT, R6, UR4, PT ;  /* 0x0000000406007c0c */ /* 0x000fe2000bf66270 */
[----:B------:R-:W-:-:S03]  /*ebf0*/  IMAD.WIDE.U32 R4, R3, UR6, R4 ;  /* 0x0000000603047c25 */ /* 0x000fc6000f8e0004 */
[----:B------:R-:W-:Y:S01]  /*ec00*/  ISETP.GE.AND P4, PT, R0, UR4, PT ;  /* 0x0000000400007c0c */ /* 0x000fe2000bf86270 */
[----:B------:R-:W-:Y:S01]  /*ec10*/  IMAD R3, R3, UR7, R8 ;  /* 0x0000000703037c24 */ /* 0x000fe2000f8e0208 */
[----:B------:R-:W-:Y:S02]  /*ec20*/  ULDC.64 UR6, c[0x0][0xa80] ;  /* 0x0002a00000067ab9 */ /* 0x000fe40000000a00 */
[----:B------:R-:W-:Y:S02]  /*ec30*/  LEA R6, P0, R4, UR6, 0x1 ;  /* 0x0000000604067c11 */ /* 0x000fe4000f8008ff */
[----:B------:R-:W-:-:S04]  /*ec40*/  IADD3 R3, R5, R3, RZ ;  /* 0x0000000305037210 */ /* 0x000fc80007ffe0ff */
[----:B------:R-:W-:-:S05]  /*ec50*/  LEA.HI.X R7, R4, UR7, R3, 0x1, P0 ;  /* 0x0000000704077c11 */ /* 0x000fca00080f0c03 */
[----:B------:R0:W-:Y:S04]  /*ec60*/  @!P1 STG.E.128 desc[UR40][R6.64], RZ ;  /* 0x000000ff06009986 */ /* 0x0001e8000c101d28 */
[----:B------:R0:W-:Y:S04]  /*ec70*/  @!P2 STG.E.128 desc[UR40][R6.64+0x80], RZ ;  /* 0x000080ff0600a986 */ /* 0x0001e8000c101d28 */
[----:B------:R0:W-:Y:S04]  /*ec80*/  @!P3 STG.E.128 desc[UR40][R6.64+0x100], RZ ;  /* 0x000100ff0600b986 */ /* 0x0001e8000c101d28 */
[----:B------:R0:W-:Y:S02]  /*ec90*/  @!P4 STG.E.128 desc[UR40][R6.64+0x180], RZ ;  /* 0x000180ff0600c986 */ /* 0x0001e4000c101d28 */
.L_x_552:
[----:B------:R-:W-:Y:S05]  /*eca0*/  BSYNC B0 ;  /* 0x0000000000007941 */ /* 0x000fea0003800000 */
.L_x_543:
[----:B------:R-:W-:Y:S02]  /*ecb0*/  ULDC UR4, c[0x0][0xc14] ;  /* 0x0003050000047ab9 */ /* 0x000fe40000000800 */
[----:B-1----:R-:W-:-:S13]  /*ecc0*/  ISETP.GE.AND P0, PT, R87, UR4, PT ;  /* 0x0000000457007c0c */ /* 0x002fda000bf06270 */
[----:B------:R-:W-:Y:S05]  /*ecd0*/  @!P0 BRA `(.L_x_562) ;  /* 0xffffff2000a48947 */ /* 0x000fea000383ffff */
[----:B------:R-:W-:Y:S05]  /*ece0*/  BRA `(.L_x_429) ;  /* 0x0000005400787947 */ /* 0x000fea0003800000 */
.L_x_427:
[----:B------:R-:W-:-:S08]  /*ecf0*/  NOP ;  /* 0x0000000000007918 */ /* 0x000fd00000000000 */
[----:B------:R-:W0:-:S00]  /*ed00*/  USETMAXREG.DEALLOC.CTAPOOL 0x18 ;  /* 0x00000018000079c8 */ /* 0x000e0000080e0500 */
[----:B0-----:R-:W-:-:S06]  /*ed10*/  LOP3.LUT R0, R0, 0x3, RZ, 0xc0, !PT ;  /* 0x0000000300007812 */ /* 0x001fcc00078ec0ff */
[----:B------:R-:W0:Y:S02]  /*ed20*/  SHFL.IDX PT, R0, R0, RZ, 0x1f ;  /* 0x00001fff00007589 */ /* 0x000e2400000e0000 */
[----:B0-----:R-:W-:-:S13]  /*ed30*/  ISETP.NE.AND P0, PT, R0, RZ, PT ;  /* 0x000000ff0000720c */ /* 0x001fda0003f05270 */
[----:B------:R-:W-:Y:S05]  /*ed40*/  @P0 BRA `(.L_x_429) ;  /* 0x0000005400600947 */ /* 0x000fea0003800000 */
        /* <DEDUP_REMOVED lines=43> */
[----:B0-----:R-:W-:-:S04]  /*f000*/  SEL R2, R2, RZ, P0 ;  /* 0x000000ff02027207 */ /* 0x001fc80000000000 */
[----:B------:R-:W-:-:S05]  /*f010*/  IADD3 R2, R3, R2, RZ ;  /* 0x0000000203027210 */ /* 0x000fca0007ffe0ff */
        /* <DEDUP_REMOVED lines=10> */
.L_x_567:
[----:B------:R-:W-:Y:S01]  /*f0c0*/  IADD3 R2, R19, 0x1f, RZ ;  /* 0x0000001f13027810 */ /* 0x000fe20007ffe0ff */
        /* <DEDUP_REMOVED lines=15> */
.L_x_566:
[----:B------:R-:W-:Y:S05]  /*f1c0*/  BSYNC B0 ;  /* 0x0000000000007941 */ /* 0x000fea0003800000 */
.L_x_565:
        /* <DEDUP_REMOVED lines=8> */
[----:B------:R-:W-:Y:S02]  /*f250*/  ISETP.GE.U32.AND P1, PT, R8, 0x8, PT ;  /* 0x000000080800780c */ /* 0x000fe40003f26070 */
[----:B------:R-:W-:-:S05]  /*f260*/  IADD3 R2, R3, R2, RZ ;  /* 0x0000000203027210 */ /* 0x000fca0007ffe0ff */
        /* <DEDUP_REMOVED lines=16> */
.L_x_563:
[----:B------:R-:W-:-:S05]  /*f370*/  IADD3 R7, -R6, R5, RZ ;  /* 0x0000000506077210 */ /* 0x000fca0007ffe1ff */
        /* <DEDUP_REMOVED lines=15> */
.L_x_568:
        /* <DEDUP_REMOVED lines=12> */
[----:B------:R-:W-:Y:S01]  /*f530*/  @!P0 IMAD.IADD R3, R3, 0x1, -R6 ;  /* 0x0000000103038824 */ /* 0x000fe200078e0a06 */
[----:B------:R-:W-:-:S04]  /*f540*/  @!P0 IADD3 R2, R2, 0x1, RZ ;  /* 0x0000000102028810 */ /* 0x000fc80007ffe0ff */
[----:B------:R-:W-:Y:S02]  /*f550*/  ISETP.GE.U32.AND P0, PT, R3, R6, PT ;  /* 0x000000060300720c */ /* 0x000fe40003f06070 */
[----:B------:R-:W-:-:S11]  /*f560*/  LOP3.LUT R3, R9, R4, RZ, 0x3c, !PT ;  /* 0x0000000409037212 */ /* 0x000fd600078e3cff */
[----:B------:R-:W-:Y:S01]  /*f570*/  @P0 VIADD R2, R2, 0x1 ;  /* 0x0000000102020836 */ /* 0x000fe20000000000 */
[----:B------:R-:W-:-:S13]  /*f580*/  ISETP.GE.AND P0, PT, R3, RZ, PT ;  /* 0x000000ff0300720c */ /* 0x000fda0003f06270 */
[----:B------:R-:W-:Y:S01]  /*f590*/  @!P0 IMAD.MOV R2, RZ, RZ, -R2 ;  /* 0x000000ffff028224 */ /* 0x000fe200078e0a02 */
[----:B------:R-:W-:-:S13]  /*f5a0*/  ISETP.NE.AND P0, PT, R4, RZ, PT ;  /* 0x000000ff0400720c */ /* 0x000fda0003f05270 */
[----:B------:R-:W-:-:S04]  /*f5b0*/  @!P0 LOP3.LUT R2, RZ, R4, RZ, 0x33, !PT ;  /* 0x00000004ff028212 */ /* 0x000fc800078e33ff */
[----:B------:R-:W-:Y:S01]  /*f5c0*/  MOV R18, R2 ;  /* 0x0000000200127202 */ /* 0x000fe20000000f00 */
[----:B------:R-:W-:-:S04]  /*f5d0*/  IMAD.MOV R17, RZ, RZ, -R2 ;  /* 0x000000ffff117224 */ /* 0x000fc800078e0a02 */
[----:B------:R-:W-:Y:S01]  /*f5e0*/  IMAD R17, R4, R17, R9 ;  /* 0x0000001104117224 */ /* 0x000fe200078e0209 */
[----:B------:R-:W-:Y:S06]  /*f5f0*/  BRA `(.L_x_569) ;  /* 0x00000000000c7947 */ /* 0x000fec0003800000 */
.L_x_564:
[----:B------:R-:W-:Y:S02]  /*f600*/  IMAD.MOV.U32 R17, RZ, RZ, RZ ;  /* 0x000000ffff117224 */ /* 0x000fe400078e00ff */
[----:B------:R-:W-:Y:S02]  /*f610*/  IMAD.U32 R16, RZ, RZ, UR6 ;  /* 0x00000006ff107e24 */ /* 0x000fe4000f8e00ff */
[----:B------:R-:W-:-:S07]  /*f620*/  IMAD.MOV.U32 R18, RZ, RZ, RZ ;  /* 0x000000ffff127224 */ /* 0x000fce00078e00ff */
.L_x_569:
        /* <DEDUP_REMOVED lines=16> */
[----:B------:R-:W-:Y:S01]  /*f730*/  ULDC.64 UR38, c[0x0][0x198] ;  /* 0x0000660000267ab9 */ /* 0x000fe20000000a00 */
[----:B------:R-:W-:Y:S02]  /*f740*/  ULDC UR37, c[0x0][0xc] ;  /* 0x0000030000257ab9 */ /* 0x000fe40000000800 */
[----:B------:R0:W-:Y:S04]  /*f750*/  STL [R1+0x8], R0 ;  /* 0x0000080001007387 */ /* 0x0001e80000100800 */
[----:B------:R0:W-:Y:S04]  /*f760*/  STL [R1+0x4], RZ ;  /* 0x000004ff01007387 */ /* 0x0001e80000100800 */
[----:B------:R0:W-:Y:S04]  /*f770*/  STL [R1+0xc], R0 ;  /* 0x00000c0001007387 */ /* 0x0001e80000100800 */
[----:B------:R0:W-:Y:S02]  /*f780*/  STL [R1+0x28], RZ ;  /* 0x000028ff01007387 */ /* 0x0001e40000100800 */
.L_x_652:
[----:B-1-3--:R-:W1:Y:S02]  /*f790*/  LDC.64 R2, c[0x0][0xc60] ;  /* 0x00031800ff027b82 */ /* 0x00ae640000000a00 */
[----:B-1----:R-:W-:-:S05]  /*f7a0*/  IMAD.WIDE R2, R19, 0x4, R2 ;  /* 0x0000000413027825 */ /* 0x002fca00078e0202 */
[----:B--2---:R-:W0:Y:S01]  /*f7b0*/  LDG.E R11, desc[UR40][R2.64] ;  /* 0x00000028020b7981 */ /* 0x004e22000c1e1900 */
[----:B------:R-:W-:Y:S05]  /*f7c0*/  YIELD ;  /* 0x0000000000007946 */ /* 0x000fea0003800000 */
[----:B------:R-:W-:Y:S01]  /*f7d0*/  ULDC.64 UR4, c[0x0][0xa28] ;  /* 0x00028a0000047ab9 */ /* 0x000fe20000000a00 */
[----:B------:R-:W-:Y:S01]  /*f7e0*/  MOV R6, RZ ;  /* 0x000000ff00067202 */ /* 0x000fe20000000f00 */
[----:B------:R-:W-:Y:S01]  /*f7f0*/  IMAD.MOV.U32 R4, RZ, RZ, RZ ;  /* 0x000000ffff047224 */ /* 0x000fe200078e00ff */
[----:B------:R-:W-:Y:S01]  /*f800*/  ISETP.NE.U32.AND P0, PT, RZ, UR4, PT ;  /* 0x00000004ff007c0c */ /* 0x000fe2000bf05070 */
[----:B------:R-:W-:Y:S01]  /*f810*/  IMAD.MOV.U32 R10, RZ, RZ, RZ ;  /* 0x000000ffff0a7224 */ /* 0x000fe200078e00ff */
[----:B------:R-:W-:-:S02]  /*f820*/  ULDC.64 UR6, c[0x0][0xa10] ;  /* 0x0002840000067ab9 */ /* 0x000fc40000000a00 */
[----:B------:R-:W-:Y:S02]  /*f830*/  ISETP.NE.AND.EX P0, PT, RZ, UR5, PT, P0 ;  /* 0x00000005ff007c0c */ /* 0x000fe4000bf05300 */
[----:B0-----:R-:W-:Y:S01]  /*f840*/  SHF.R.S32.HI R0, RZ, 0x1f, R11 ;  /* 0x0000001fff007819 */ /* 0x001fe2000001140b */
[----:B------:R-:W-:Y:S10]  /*f850*/  STL [R1+0x14], R11 ;  /* 0x0000140b01007387 */ /* 0x000ff40000100800 */
[----:B------:R-:W-:-:S04]  /*f860*/  @P0 LEA R2, P1, R11, UR4, 0x2 ;  /* 0x000000040b020c11 */ /* 0x000fc8000f8210ff */
        /* <DEDUP_REMOVED lines=9> */
[----:B------:R-:W-:Y:S02]  /*f900*/  ISETP.NE.U32.AND P1, PT, RZ, UR4, PT ;  /* 0x00000004ff007c0c */ /* 0x000fe4000bf25070 */
[C---:B------:R-:W-:Y:S02]  /*f910*/  SHF.L.U64.HI R0, R11.reuse, 0x2, R0 ;  /* 0x000000020b007819 */ /* 0x040fe40000010200 */
[----:B------:R-:W-:Y:S01]  /*f920*/  ISETP.NE.AND.EX P1, PT, RZ, UR5, PT, P1 ;  /* 0x00000005ff007c0c */ /* 0x000fe2000bf25310 */
[----:B--2---:R0:W-:Y:S02]  /*f930*/  STL [R1+0x34], R4 ;  /* 0x0000340401007387 */ /* 0x0041e40000100800 */
[----:B0-----:R-:W-:-:S10]  /*f940*/  IMAD.SHL.U32 R4, R11, 0x4, RZ ;  /* 0x000000040b047824 */ /* 0x001fd400078e00ff */
[----:B------:R-:W-:Y:S01]  /*f950*/  @P1 IADD3 R8, P0, R4, UR4, RZ ;  /* 0x0000000404081c10 */ /* 0x000fe2000ff1e0ff */
[----:B------:R0:W-:Y:S03]  /*f960*/  STL [R1+0x20], R4 ;  /* 0x0000200401007387 */ /* 0x0001e60000100800 */
[----:B------:R-:W-:Y:S01]  /*f970*/  @P1 IADD3.X R9, R0, UR5, RZ, P0, !PT ;  /* 0x0000000500091c10 */ /* 0x000fe200087fe4ff */
[----:B------:R-:W-:Y:S01]  /*f980*/  ULDC.64 UR4, c[0x0][0xa08] ;  /* 0x0002820000047ab9 */ /* 0x000fe20000000a00 */
[----:B------:R1:W-:Y:S01]  /*f990*/  STL [R1+0x24], R0 ;  /* 0x0000240001007387 */ /* 0x0003e20000100800 */
[----:B------:R-:W-:Y:S02]  /*f9a0*/  IADD3 R2, P0, R4, UR4, RZ ;  /* 0x0000000404027c10 */ /* 0x000fe4000ff1e0ff */
[----:B------:R-:W-:Y:S02]  /*f9b0*/  ISETP.NE.U32.AND P2, PT, RZ, UR4, PT ;  /* 0x00000004ff007c0c */ /* 0x000fe4000bf45070 */
[----:B------:R-:W-:-:S02]  /*f9c0*/  IADD3.X R3, R0, UR5, RZ, P0, !PT ;  /* 0x0000000500037c10 */ /* 0x000fc400087fe4ff */
[----:B------:R-:W-:Y:S01]  /*f9d0*/  ISETP.NE.AND.EX P2, PT, RZ, UR5, PT, P2 ;  /* 0x00000005ff007c0c */ /* 0x000fe2000bf45320 */
[----:B------:R-:W-:Y:S01]  /*f9e0*/  ULDC.64 UR4, c[0x0][0x3f8] ;  /* 0x0000fe0000047ab9 */ /* 0x000fe20000000a00 */
[----:B0-----:R-:W-:Y:S01]  /*f9f0*/  IADD3 R4, P0, R4, UR6, RZ ;  /* 0x0000000604047c10 */ /* 0x001fe2000ff1e0ff */
[----:B------:R-:W-:-:S03]  /*fa00*/  UISETP.NE.U32.AND UP0, UPT, UR4, URZ, UPT ;  /* 0x0000003f0400728c */ /* 0x000fc6000bf05070 */
[----:B------:R-:W-:Y:S01]  /*fa10*/  ULDC UR4, c[0x0][0x404] ;  /* 0x0001010000047ab9 */ /* 0x000fe20000000800 */
[----:B------:R-:W-:Y:S01]  /*fa20*/  UISETP.NE.AND.EX UP0, UPT, UR5, URZ, UPT, UP0 ;  /* 0x0000003f0500728c */ /* 0x000fe2000bf05300 */
[----:B------:R-:W-:Y:S02]  /*fa30*/  IADD3.X R5, R0, UR7, RZ, P0, !PT ;  /* 0x0000000700057c10 */ /* 0x000fe400087fe4ff */
[----:B------:R-:W-:Y:S01]  /*fa40*/  ULDC UR5, c[0x0][0x2e0] ;  /* 0x0000b80000057ab9 */ /* 0x000fe20000000800 */
[----:B------:R-:W-:Y:S02]  /*fa50*/  USEL UR4, UR4, 0x1, UP0 ;  /* 0x0000000104047887 */ /* 0x000fe40008000000 */
[----:B------:R0:W5:Y:S02]  /*fa60*/  @P2 LDG.E R10, desc[UR40][R2.64] ;  /* 0x00000028020a2981 */ /* 0x000164000c1e1900 */
[----:B------:R-:W-:-:S06]  /*fa70*/  UIMAD UR4, UR4, UR5, URZ ;  /* 0x00000005040472a4 */ /* 0x000fcc000f8e023f */
[----:B------:R-:W-:-:S06]  /*fa80*/  IMAD.U32 R7, RZ, RZ, UR4 ;  /* 0x00000004ff077e24 */ /* 0x000fcc000f8e00ff */
[----:B------:R0:W5:Y:S01]  /*fa90*/  @P1 LDG.E R7, desc[UR40][R8.64] ;  /* 0x0000002808071981 */ /* 0x000162000c1e1900 */
[----:B------:R-:W-:Y:S01]  /*faa0*/  ISETP.NE.U32.AND P0, PT, RZ, UR6, PT ;  /* 0x00000006ff007c0c */ /* 0x000fe2000bf05070 */
[----:B------:R-:W-:Y:S02]  /*fab0*/  ULDC UR4, c[0x0][0x338] ;  /* 0x0000ce0000047ab9 */ /* 0x000fe40000000800 */
[----:B-1----:R-:W-:Y:S01]  /*fac0*/  IMAD.U32 R0, RZ, RZ, UR4 ;  /* 0x00000004ff007e24 */ /* 0x002fe2000f8e00ff */
[----:B------:R-:W-:Y:S01]  /*fad0*/  ISETP.NE.AND.EX P0, PT, RZ, UR7, PT, P0 ;  /* 0x00000007ff007c0c */ /* 0x000fe2000bf05300 */
[----:B------:R-:W-:-:S12]  /*fae0*/  @P1 BRA `(.L_x_571) ;  /* 0x0000000000101947 */ /* 0x000fd80003800000 */
[----:B------:R-:W-:Y:S05]  /*faf0*/  @!P2 BRA `(.L_x_571) ;  /* 0x00000000000ca947 */ /* 0x000fea0003800000 */
[----:B-----5:R-:W2:Y:S04]  /*fb00*/  LDG.E R7, desc[UR40][R2.64] ;  /* 0x0000002802077981 */ /* 0x020ea8000c1e1900 */
[----:B0-----:R-:W2:Y:S02]  /*fb10*/  LDG.E R2, desc[UR40][R2.64+0x4] ;  /* 0x0000042802027981 */ /* 0x001ea4000c1e1900 */
[----:B--2---:R-:W-:-:S07]  /*fb20*/  IADD3 R7, -R7, R2, RZ ;  /* 0x0000000207077210 */ /* 0x004fce0007ffe1ff */
.L_x_571:
[----:B0-----:R-:W2:Y:S04]  /*fb30*/  @P0 LDG.E R2, desc[UR40][R4.64] ;  /* 0x0000002804020981 */ /* 0x001ea8000c1e1900 */
[----:B------:R-:W2:Y:S01]  /*fb40*/  @P0 LDG.E R3, desc[UR40][R4.64+0x4] ;  /* 0x0000042804030981 */ /* 0x000ea2000c1e1900 */
[----:B-----5:R-:W-:Y:S02]  /*fb50*/  IMAD.IADD R7, R7, 0x1, -R6 ;  /* 0x0000000107077824 */ /* 0x020fe400078e0a06 */
[----:B--2---:R-:W-:-:S04]  /*fb60*/  @P0 IMAD.IADD R0, R3, 0x1, -R2 ;  /* 0x0000000103000824 */ /* 0x004fc800078e0a02 */
[----:B------:R-:W-:-:S04]  /*fb70*/  IMAD.IADD R8, R7, 0x1, R0 ;  /* 0x0000000107087824 */ /* 0x000fc800078e0200 */
[----:B------:R-:W-:Y:S01]  /*fb80*/  VIADD R2, R8, 0x5f ;  /* 0x0000005f08027836 */ /* 0x000fe20000000000 */
[----:B------:R0:W-:Y:S03]  /*fb90*/  STL [R1+0x2c], R8 ;  /* 0x00002c0801007387 */ /* 0x0001e60000100800 */
[----:B------:R-:W-:-:S05]  /*fba0*/  IMAD.HI R2, R2, 0x2aaaaaab, RZ ;  /* 0x2aaaaaab02027827 */ /* 0x000fca00078e02ff */
[----:B------:R-:W-:-:S04]  /*fbb0*/  SHF.R.U32.HI R3, RZ, 0x1f, R2 ;  /* 0x0000001fff037819 */ /* 0x000fc80000011602 */
[----:B0-----:R-:W-:-:S05]  /*fbc0*/  LEA.HI.SX32 R8, R2, R3, 0x1c ;  /* 0x0000000302087211 */ /* 0x001fca00078fe2ff */
[--C-:B------:R-:W-:Y:S01]  /*fbd0*/  IMAD R2, R8, 0x60, -R7.reuse ;  /* 0x0000006008027824 */ /* 0x100fe200078e0a07 */
[----:B------:R0:W-:Y:S01]  /*fbe0*/  STL [R1+0x1c], R8 ;  /* 0x00001c0801007387 */ /* 0x0001e20000100800 */
[----:B------:R-:W-:-:S03]  /*fbf0*/  IMAD.MOV R7, RZ, RZ, -R7 ;  /* 0x000000ffff077224 */ /* 0x000fc600078e0a07 */
[----:B------:R-:W-:Y:S02]  /*fc00*/  VIMNMX R0, R2, R0, PT ;  /* 0x0000000002007248 */ /* 0x000fe40003fe0100 */
[----:B------:R-:W-:-:S04]  /*fc10*/  VIMNMX R2, RZ, R7, !PT ;  /* 0x00000007ff027248 */ /* 0x000fc80007fe0100 */
[----:B------:R-:W-:Y:S01]  /*fc20*/  ISETP.GT.AND P1, PT, R0, R2, PT ;  /* 0x000000020000720c */ /* 0x000fe20003f24270 */
[----:B0-----:R-:W-:-:S05]  /*fc30*/  IMAD.WIDE.U32 R8, R2, -0x55555555, RZ ;  /* 0xaaaaaaab02087825 */ /* 0x001fca00078e00ff */
[----:B------:R-:W-:-:S07]  /*fc40*/  SHF.R.U32.HI R2, RZ, 0x6, R9 ;  /* 0x00000006ff027819 */ /* 0x000fce0000011609 */
[----:B------:R-:W-:Y:S01]  /*fc50*/  @P1 IADD3 R3, R0, 0x5f, RZ ;  /* 0x0000005f00031810 */ /* 0x000fe20007ffe0ff */
[----:B------:R-:W-:-:S04]  /*fc60*/  IMAD.MOV.U32 R0, RZ, RZ, R2 ;  /* 0x000000ffff007224 */ /* 0x000fc800078e0002 */
[----:B------:R-:W-:-:S05]  /*fc70*/  @P1 IMAD.HI R3, R3, 0x2aaaaaab, RZ ;  /* 0x2aaaaaab03031827 */ /* 0x000fca00078e02ff */
[----:B------:R-:W-:-:S04]  /*fc80*/  @P1 SHF.R.U32.HI R7, RZ, 0x1f, R3 ;  /* 0x0000001fff071819 */ /* 0x000fc80000011603 */
[----:B------:R-:W-:Y:S01]  /*fc90*/  @P1 LEA.HI.SX32 R0, R3, R7, 0x1c ;  /* 0x0000000703001211 */ /* 0x000fe200078fe2ff */
[----:B------:R-:W-:-:S06]  /*fca0*/  IMAD.MOV.U32 R7, RZ, RZ, RZ ;  /* 0x000000ffff077224 */ /* 0x000fcc00078e00ff */
[----:B------:R0:W5:Y:S01]  /*fcb0*/  @P0 LDG.E R7, desc[UR40][R4.64] ;  /* 0x0000002804070981 */ /* 0x000162000c1e1900 */
[----:B------:R-:W-:Y:S01]  /*fcc0*/  IMAD.IADD R3, R10, 0x1, R6 ;  /* 0x000000010a037824 */ /* 0x000fe200078e0206 */
[----:B------:R-:W-:Y:S01]  /*fcd0*/  ISETP.GT.AND P1, PT, R0, R2, PT ;  /* 0x000000020000720c */ /* 0x000fe20003f24270 */
[----:B------:R-:W-:Y:S01]  /*fce0*/  BSSY B0, `(.L_x_572) ;  /* 0x00000d6000007945 */ /* 0x000fe20003800000 */
[----:B------:R-:W-:Y:S02]  /*fcf0*/  PLOP3.LUT P2, PT, PT, PT, PT, 0x80, 0x0 ;  /* 0x000000000000781c */ /* 0x000fe40003f4f070 */
[----:B------:R0:W-:Y:S09]  /*fd00*/  STL [R1+0x10], R3 ;  /* 0x0000100301007387 */ /* 0x0001f20000100800 */
[----:B------:R-:W-:Y:S05]  /*fd10*/  @!P1 BRA `(.L_x_573) ;  /* 0x0000000c00489947 */ /* 0x000fea0003800000 */
[----:B0-----:R-:W0:Y:S01]  /*fd20*/  LDC R3, c[0x0][0x428] ;  /* 0x00010a00ff037b82 */ /* 0x001e220000000800 */
[----:B------:R-:W-:Y:S01]  /*fd30*/  UMOV UR4, 0xffffffff ;  /* 0xffffffff00047882 */ /* 0x000fe20000000000 */
[----:B------:R-:W-:Y:S01]  /*fd40*/  IMAD.MOV.U32 R4, RZ, RZ, R18 ;  /* 0x000000ffff047224 */ /* 0x000fe200078e0012 */
[----:B0-----:R-:W-:-:S13]  /*fd50*/  ISETP.NE.AND P1, PT, R3, 0x1, PT ;  /* 0x000000010300780c */ /* 0x001fda0003f25270 */
[----:B------:R-:W0:Y:S08]  /*fd60*/  @P1 LDC R3, c[0x0][0x42c] ;  /* 0x00010b00ff031b82 */ /* 0x000e300000000800 */
[----:B------:R-:W1:Y:S01]  /*fd70*/  @P1 LDC R5, c[0x0][0x430] ;  /* 0x00010c00ff051b82 */ /* 0x000e620000000800 */
[----:B0-----:R-:W-:-:S05]  /*fd80*/  @P1 IMAD.HI.U32 R3, R18, R3, RZ ;  /* 0x0000000312031227 */ /* 0x001fca00078e00ff */
[----:B-1----:R-:W-:Y:S02]  /*fd90*/  @P1 SHF.R.U32.HI R4, RZ, R5, R3 ;  /* 0x00000005ff041219 */ /* 0x002fe40000011603 */
[----:B------:R-:W-:Y:S01]  /*fda0*/  SEL R3, R11, RZ, !P0 ;  /* 0x000000ff0b037207 */ /* 0x000fe20004000000 */
[----:B------:R-:W-:Y:S06]  /*fdb0*/  BRA.DIV UR4, `(.L_x_574) ;  /* 0x0000004e047c7947 */ /* 0x000fec000b800000 */
.L_x_698:
[----:B------:R-:W-:-:S03]  /*fdc0*/  UMOV UR4, 0xffffffff ;  /* 0xffffffff00047882 */ /* 0x000fc60000000000 */
[----:B------:R-:W-:Y:S05]  /*fdd0*/  BRA.DIV UR4, `(.L_x_575) ;  /* 0x0000004e04a87947 */ /* 0x000fea000b800000 */
[----:B------:R-:W-:-:S13]  /*fde0*/  ELECT P6, URZ, PT ;  /* 0x00000000003f782f */ /* 0x000fda00038c0000 */
.L_x_701:
[----:B------:R-:W2:Y:S01]  /*fdf0*/  LDL R5, [R1+0x28] ;  /* 0x0000280001057983 */ /* 0x000ea20000100800 */
[----:B------:R-:W-:Y:S01]  /*fe00*/  MOV R8, 0x400 ;  /* 0x0000040000087802 */ /* 0x000fe20000000f00 */
[----:B------:R-:W-:Y:S01]  /*fe10*/  BSSY B1, `(.L_x_576) ;  /* 0x000000a000017945 */ /* 0x000fe20003800000 */
[----:B--2---:R-:W-:-:S05]  /*fe20*/  VIADD R5, R5, 0x1 ;  /* 0x0000000105057836 */ /* 0x004fca0000000000 */
[----:B------:R-:W-:-:S04]  /*fe30*/  LEA.HI R6, R5, R5, RZ, 0x1 ;  /* 0x0000000505067211 */ /* 0x000fc800078f08ff */
[----:B------:R-:W-:-:S04]  /*fe40*/  LOP3.LUT R6, R6, 0xfffffffe, RZ, 0xc0, !PT ;  /* 0xfffffffe06067812 */ /* 0x000fc800078ec0ff */
[----:B------:R-:W-:Y:S02]  /*fe50*/  IADD3 R6, R5, -R6, RZ ;  /* 0x8000000605067210 */ /* 0x000fe40007ffe0ff */
[----:B------:R-:W0:Y:S02]  /*fe60*/  S2R R5, SR_CgaCtaId ;  /* 0x0000000000057919 */ /* 0x000e240000008800 */
[----:B------:R-:W-:Y:S02]  /*fe70*/  SHF.L.U32 R6, R6, 0x1f, RZ ;  /* 0x0000001f06067819 */ /* 0x000fe400000006ff */
[----:B0-----:R-:W-:-:S04]  /*fe80*/  LEA R5, R5, R8, 0x18 ;  /* 0x0000000805057211 */ /* 0x001fc800078ec0ff */
[----:B------:R-:W0:Y:S02]  /*fe90*/  SYNCS.PHASECHK.TRANS64.TRYWAIT P0, [R5+URZ+0x22820], R6 ;  /* 0x02282006050075a7 */ /* 0x000e24000800017f */
[----:B0-----:R-:W-:Y:S05]  /*fea0*/  @!P0 BRA `(.L_x_577) ;  /* 0x0000004c00948947 */ /* 0x001fea0003800000 */
.L_x_702:
[----:B------:R-:W-:Y:S05]  /*feb0*/  BSYNC B1 ;  /* 0x0000000000017941 */ /* 0x000fea0003800000 */
.L_x_576:
[----:B------:R-:W-:Y:S04]  /*fec0*/  BSSY B1, `(.L_x_578) ;  /* 0x000004d000017945 */ /* 0x000fe80003800000 */
[----:B------:R-:W-:Y:S05]  /*fed0*/  @!P6 BRA `(.L_x_579) ;  /* 0x00000004002ce947 */ /* 0x000fea0003800000 */
[----:B------:R-:W0:Y:S04]  /*fee0*/  LDL R9, [R1+0x4] ;  /* 0x0000040001097983 */ /* 0x000e280000100800 */
[----:B------:R-:W2:Y:S01]  /*fef0*/  LDL R8, [R1+0xc] ;  /* 0x00000c0001087983 */ /* 0x000ea20000100800 */
[----:B0-----:R-:W-:Y:S01]  /*ff00*/  IMAD R6, R9, 0x8, R5 ;  /* 0x0000000809067824 */ /* 0x001fe200078e0205 */
[----:B--2---:R-:W-:-:S04]  /*ff10*/  SHF.L.U32 R9, R8, 0x1f, RZ ;  /* 0x0000001f08097819 */ /* 0x004fc800000006ff */
[----:B------:R-:W0:Y:S02]  /*ff20*/  SYNCS.PHASECHK.TRANS64.TRYWAIT P0, [R6+URZ+0x228a0], R9 ;  /* 0x0228a009060075a7 */ /* 0x000e24000800017f */
[----:B0-----:R-:W-:Y:S05]  /*ff30*/  @!P0 BRA `(.L_x_580) ;  /* 0x0000004c00848947 */ /* 0x001fea0003800000 */
.L_x_703:
[----:B------:R-:W1:Y:S02]  /*ff40*/  S2R R8, SR_TID.X ;  /* 0x0000000000087919 */ /* 0x000e640000002100 */
[----:B-1----:R-:W-:-:S04]  /*ff50*/  LOP3.LUT R8, R8, 0x7f, RZ, 0xc0, !PT ;  /* 0x0000007f08087812 */ /* 0x002fc800078ec0ff */
[----:B------:R-:W-:-:S13]  /*ff60*/  ISETP.NE.AND P1, PT, R8, RZ, PT ;  /* 0x000000ff0800720c */ /* 0x000fda0003f25270 */
[----:B------:R-:W-:Y:S05]  /*ff70*/  @P1 BRA `(.L_x_581) ;  /* 0x00000000001c1947 */ /* 0x000fea0003800000 */
[----:B------:R-:W1:Y:S02]  /*ff80*/  S2R R8, SR_TID.X ;  /* 0x0000000000087919 */ /* 0x000e640000002100 */
[----:B-1----:R-:W-:-:S04]  /*ff90*/  LOP3.LUT R8, R8, 0x1f, RZ, 0xc0, !PT ;  /* 0x0000001f08087812 */ /* 0x002fc800078ec0ff */
[----:B------:R-:W-:Y:S01]  /*ffa0*/  ISETP.NE.AND P0, PT, R8, RZ, PT ;  /* 0x000000ff0800720c */ /* 0x000fe20003f05270 */
[----:B------:R-:W-:-:S04]  /*ffb0*/  IMAD.MOV.U32 R8, RZ, RZ, 0x3000 ;  /* 0x00003000ff087424 */ /* 0x000fc800078e00ff */
[----:B------:R1:W-:Y:S08]  /*ffc0*/  SYNCS.ARRIVE.TRANS64 RZ, [R6+URZ+0x22890], R8 ;  /* 0x0228900806ff79a7 */ /* 0x0003f0000800003f */
[----:B------:R-:W-:Y:S05]  /*ffd0*/  @!P0 BRA `(.L_x_581) ;  /* 0x0000000000048947 */ /* 0x000fea0003800000 */
[----:B------:R-:W-:Y:S01]  /*ffe0*/  BPT.TRAP 0x1 ;  /* 0x000000040000795c */ /* 0x000fe20000300000 */
.L_x_581:
[----:B-1----:R-:W2:Y:S01]  /*fff0*/  LDL R8, [R1+0x4] ;  /* 0x0000040001087983 */ /* 0x002ea20000100800 */
[----:B------:R-:W-:Y:S01]  /*10000*/  R2UR UR9, R6 ;  /* 0x00000000060972ca */ /* 0x000fe200000e0000 */
[----:B------:R-:W-:Y:S01]  /*10010*/  UIADD3 UR4, UP0, UR38, 0x570, URZ ;  /* 0x0000057026047890 */ /* 0x000fe2000ff1e03f */
[----:B------:R-:W-:Y:S01]  /*10020*/  R2UR UR12, R4 ;  /* 0x00000000040c72ca */ /* 0x000fe200000e0000 */
[----:B------:R-:W-:Y:S01]  /*10030*/  UMOV UR6, 0x0 ;  /* 0x0000000000067882 */ /* 0x000fe20000000000 */
[----:B------:R-:W-:Y:S01]  /*10040*/  R2UR UR13, R3 ;  /* 0x00000000030d72ca */ /* 0x000fe200000e0000 */
[----:B------:R-:W-:Y:S01]  /*10050*/  UIADD3.X UR5, URZ, UR39, URZ, UP0, !UPT ;  /* 0x000000273f057290 */ /* 0x000fe200087fe43f */
[----:B------:R-:W-:Y:S01]  /*10060*/  UMOV UR7, 0x12f00000 ;  /* 0x12f0000000077882 */ /* 0x000fe20000000000 */
[----:B------:R-:W-:-:S06]  /*10070*/  UMOV UR10, URZ ;  /* 0x0000003f000a7c82 */ /* 0x000fcc0008000000 */
[----:B------:R-:W-:Y:S01]  /*10080*/  UIADD3 UR9, UR9, 0x22890, URZ ;  /* 0x0002289009097890 */ /* 0x000fe2000fffe03f */
[----:B--2---:R-:W-:-:S05]  /*10090*/  IMAD R8, R8, 0x3000, R5 ;  /* 0x0000300008087824 */ /* 0x004fca00078e0205 */
[----:B------:R-:W-:Y:S01]  /*100a0*/  R2UR UR8, R8 ;  /* 0x00000000080872ca */ /* 0x000fe200000e0000 */
[----:B-----5:R-:W-:-:S04]  /*100b0*/  IMAD R8, R0, 0x60, R7 ;  /* 0x0000006000087824 */ /* 0x020fc800078e0207 */
[----:B------:R-:W-:-:S05]  /*100c0*/  VIADD R8, R8, 0xffffffa0 ;  /* 0xffffffa008087836 */ /* 0x000fca0000000000 */
[----:B------:R-:W-:-:S03]  /*100d0*/  R2UR UR11, R8 ;  /* 0x00000000080b72ca */ /* 0x000fc600000e0000 */
[----:B------:R-:W-:-:S10]  /*100e0*/  UIADD3 UR8, UR8, 0x1c400, URZ ;  /* 0x0001c40008087890 */ /* 0x000fd4000fffe03f */
[----:B------:R1:W-:Y:S01]  /*100f0*/  UTMALDG.4D [UR8], [UR4], desc[UR6] ;  /* 0x00000608040075b4 */ /* 0x0003e20008019000 */
[----:B------:R-:W2:Y:S02]  /*10100*/  SYNCS.PHASECHK.TRANS64.TRYWAIT P0, [R6+URZ+0x228c0], R9 ;  /* 0x0228c009060075a7 */ /* 0x000ea4000800017f */
[----:B-12---:R-:W-:Y:S05]  /*10110*/  @!P0 BRA `(.L_x_582) ;  /* 0x0000004c00208947 */ /* 0x006fea0003800000 */
.L_x_704:
[----:B------:R-:W-:Y:S05]  /*10120*/  @P1 BRA `(.L_x_583) ;  /* 0x00000000001c1947 */ /* 0x000fea0003800000 */
[----:B------:R-:W2:Y:S01]  /*10130*/  S2R R10, SR_TID.X ;  /* 0x00000000000a7919 */ /* 0x000ea20000002100 */
[----:B01----:R-:W-:-:S04]  /*10140*/  IMAD.MOV.U32 R9, RZ, RZ, 0xc000 ;  /* 0x0000c000ff097424 */ /* 0x003fc800078e00ff */
[----:B------:R3:W-:Y:S01]  /*10150*/  SYNCS.ARRIVE.TRANS64 RZ, [R6+URZ+0x228b0], R9 ;  /* 0x0228b00906ff79a7 */ /* 0x0007e2000800003f */
[----:B--2---:R-:W-:-:S04]  /*10160*/  LOP3.LUT R10, R10, 0x1f, RZ, 0xc0, !PT ;  /* 0x0000001f0a0a7812 */ /* 0x004fc800078ec0ff */
[----:B------:R-:W-:-:S13]  /*10170*/  ISETP.NE.AND P0, PT, R10, RZ, PT ;  /* 0x000000ff0a00720c */ /* 0x000fda0003f05270 */
[----:B---3--:R-:W-:Y:S05]  /*10180*/  @!P0 BRA `(.L_x_583) ;  /* 0x0000000000048947 */ /* 0x008fea0003800000 */
[----:B------:R-:W-:Y:S01]  /*10190*/  BPT.TRAP 0x1 ;  /* 0x000000040000795c */ /* 0x000fe20000300000 */
.L_x_583:
[----:B01----:R-:W2:Y:S01]  /*101a0*/  LDL R9, [R1+0x4] ;  /* 0x0000040001097983 */ /* 0x003ea20000100800 */
[----:B------:R-:W-:Y:S01]  /*101b0*/  R2UR UR9, R6 ;  /* 0x00000000060972ca */ /* 0x000fe200000e0000 */
[----:B------:R-:W-:Y:S01]  /*101c0*/  UIADD3 UR4, UP0, UR38, 0x670, URZ ;  /* 0x0000067026047890 */ /* 0x000fe2000ff1e03f */
[----:B------:R-:W-:Y:S01]  /*101d0*/  R2UR UR11, R8 ;  /* 0x00000000080b72ca */ /* 0x000fe200000e0000 */
[----:B------:R-:W-:Y:S01]  /*101e0*/  UMOV UR10, URZ ;  /* 0x0000003f000a7c82 */ /* 0x000fe20008000000 */
[----:B------:R-:W-:Y:S01]  /*101f0*/  R2UR UR12, R4 ;  /* 0x00000000040c72ca */ /* 0x000fe200000e0000 */
[----:B------:R-:W-:Y:S01]  /*10200*/  UIADD3.X UR5, URZ, UR39, URZ, UP0, !UPT ;  /* 0x000000273f057290 */ /* 0x000fe200087fe43f */
[----:B------:R-:W-:Y:S01]  /*10210*/  R2UR UR13, R3 ;  /* 0x00000000030d72ca */ /* 0x000fe200000e0000 */
[----:B------:R-:W-:Y:S01]  /*10220*/  UMOV UR6, 0x0 ;  /* 0x0000000000067882 */ /* 0x000fe20000000000 */
[----:B------:R-:W-:Y:S01]  /*10230*/  UMOV UR7, 0x12f00000 ;  /* 0x12f0000000077882 */ /* 0x000fe20000000000 */
[----:B------:R-:W-:-:S04]  /*10240*/  UMOV UR16, 0x40 ;  /* 0x0000004000107882 */ /* 0x000fc80000000000 */
[----:B------:R-:W-:Y:S01]  /*10250*/  UIADD3 UR9, UR9, 0x228b0, URZ ;  /* 0x000228b009097890 */ /* 0x000fe2000fffe03f */
        /* <DEDUP_REMOVED lines=19> */
.L_x_579:
[----:B------:R-:W-:Y:S05]  /*10390*/  BSYNC B1 ;  /* 0x0000000000017941 */ /* 0x000fea0003800000 */
.L_x_578:
[----:B0-----:R-:W2:Y:S04]  /*103a0*/  LDL.LU R6, [R1+0x4] ;  /* 0x0000040001067983 */ /* 0x001ea80000300800 */
[----:B------:R-:W3:Y:S01]  /*103b0*/  LDL.LU R9, [R1+0xc] ;  /* 0x00000c0001097983 */ /* 0x000ee20000300800 */
[----:B------:R-:W-:Y:S01]  /*103c0*/  PLOP3.LUT P2, PT, PT, PT, PT, 0x8, 0x0 ;  /* 0x000000000000781c */ /* 0x000fe20003f4e170 */
[----:B--2---:R-:W-:-:S05]  /*103d0*/  VIADD R6, R6, 0x1 ;  /* 0x0000000106067836 */ /* 0x004fca0000000000 */
[----:B------:R-:W-:-:S04]  /*103e0*/  ISETP.NE.AND P0, PT, R6, 0x2, PT ;  /* 0x000000020600780c */ /* 0x000fc80003f05270 */
[----:B------:R-:W-:Y:S02]  /*103f0*/  SEL R8, RZ, 0x1, P0 ;  /* 0x00000001ff087807 */ /* 0x000fe40000000000 */
[----:B------:R-:W-:Y:S02]  /*10400*/  SEL R10, R6, RZ, P0 ;  /* 0x000000ff060a7207 */ /* 0x000fe40000000000 */
[----:B---3--:R-:W-:Y:S02]  /*10410*/  LOP3.LUT R9, R9, R8, RZ, 0x3c, !PT ;  /* 0x0000000809097212 */ /* 0x008fe400078e3cff */
[----:B------:R-:W-:Y:S01]  /*10420*/  IADD3 R6, R0, -0x2, RZ ;  /* 0xfffffffe00067810 */ /* 0x000fe20007ffe0ff */
[----:B------:R1:W-:Y:S03]  /*10430*/  STL [R1+0x4], R10 ;  /* 0x0000040a01007387 */ /* 0x0003e60000100800 */
[----:B------:R-:W-:Y:S01]  /*10440*/  ISETP.GE.AND P0, PT, R6, R2, PT ;  /* 0x000000020600720c */ /* 0x000fe20003f06270 */
[----:B------:R1:W-:-:S12]  /*10450*/  STL [R1+0xc], R9 ;  /* 0x00000c0901007387 */ /* 0x0003d80000100800 */
[----:B-1----:R-:W-:Y:S05]  /*10460*/  @!P0 BRA `(.L_x_573) ;  /* 0x0000000400748947 */ /* 0x002fea0003800000 */
[C---:B-----5:R-:W-:Y:S02]  /*10470*/  IMAD R6, R0.reuse, 0x60, R7 ;  /* 0x0000006000067824 */ /* 0x060fe400078e0207 */
[----:B------:R-:W-:Y:S02]  /*10480*/  VIADD R0, R0, 0xffffffff ;  /* 0xffffffff00007836 */ /* 0x000fe40000000000 */
[----:B------:R-:W-:-:S07]  /*10490*/  VIADD R6, R6, 0xffffff40 ;  /* 0xffffff4006067836 */ /* 0x000fce0000000000 */
.L_x_590:
[----:B------:R-:W-:Y:S05]  /*104a0*/  YIELD ;  /* 0x0000000000007946 */ /* 0x000fea0003800000 */
[----:B------:R-:W-:Y:S04]  /*104b0*/  BSSY B1, `(.L_x_584) ;  /* 0x000004b000017945 */ /* 0x000fe80003800000 */
[----:B-1----:R-:W-:Y:S05]  /*104c0*/  @!P6 BRA `(.L_x_585) ;  /* 0x000000040024e947 */ /* 0x002fea0003800000 */
[----:B------:R-:W2:Y:S04]  /*104d0*/  LDL R7, [R1+0x4] ;  /* 0x0000040001077983 */ /* 0x000ea80000100800 */
[----:B------:R-:W3:Y:S01]  /*104e0*/  LDL R8, [R1+0xc] ;  /* 0x00000c0001087983 */ /* 0x000ee20000100800 */
[----:B--2---:R-:W-:Y:S01]  /*104f0*/  IMAD R7, R7, 0x8, R5 ;  /* 0x0000000807077824 */ /* 0x004fe200078e0205 */
[----:B---3--:R-:W-:-:S04]  /*10500*/  SHF.L.U32 R8, R8, 0x1f, RZ ;  /* 0x0000001f08087819 */ /* 0x008fc800000006ff */
[----:B------:R-:W0:Y:S02]  /*10510*/  SYNCS.PHASECHK.TRANS64.TRYWAIT P0, [R7+URZ+0x228a0], R8 ;  /* 0x0228a008070075a7 */ /* 0x000e24000800017f */
[----:B0-----:R-:W-:Y:S05]  /*10520*/  @!P0 BRA `(.L_x_586) ;  /* 0x0000004800308947 */ /* 0x001fea0003800000 */
.L_x_705:
        /* <DEDUP_REMOVED lines=11> */
.L_x_587:
[----:B-1----:R-:W2:Y:S01]  /*105e0*/  LDL R9, [R1+0x4] ;  /* 0x0000040001097983 */ /* 0x002ea20000100800 */
[----:B------:R-:W-:Y:S01]  /*105f0*/  R2UR UR9, R7 ;  /* 0x00000000070972ca */ /* 0x000fe200000e0000 */
[----:B------:R-:W-:Y:S01]  /*10600*/  UIADD3 UR4, UP0, UR38, 0x570, URZ ;  /* 0x0000057026047890 */ /* 0x000fe2000ff1e03f */
[----:B------:R-:W-:Y:S01]  /*10610*/  R2UR UR11, R6 ;  /* 0x00000000060b72ca */ /* 0x000fe200000e0000 */
[----:B------:R-:W-:Y:S01]  /*10620*/  UMOV UR6, 0x0 ;  /* 0x0000000000067882 */ /* 0x000fe20000000000 */
[----:B------:R-:W-:Y:S01]  /*10630*/  R2UR UR12, R4 ;  /* 0x00000000040c72ca */ /* 0x000fe200000e0000 */
[----:B------:R-:W-:Y:S01]  /*10640*/  UIADD3.X UR5, URZ, UR39, URZ, UP0, !UPT ;  /* 0x000000273f057290 */ /* 0x000fe200087fe43f */
[----:B------:R-:W-:Y:S01]  /*10650*/  R2UR UR13, R3 ;  /* 0x00000000030d72ca */ /* 0x000fe200000e0000 */
[----:B------:R-:W-:Y:S01]  /*10660*/  UMOV UR7, 0x12f00000 ;  /* 0x12f0000000077882 */ /* 0x000fe20000000000 */
[----:B------:R-:W-:-:S05]  /*10670*/  UMOV UR10, URZ ;  /* 0x0000003f000a7c82 */ /* 0x000fca0008000000 */
[----:B------:R-:W-:Y:S01]  /*10680*/  UIADD3 UR9, UR9, 0x22890, URZ ;  /* 0x0002289009097890 */ /* 0x000fe2000fffe03f */
[----:B--2---:R-:W-:-:S05]  /*10690*/  IMAD R9, R9, 0x3000, R5 ;  /* 0x0000300009097824 */ /* 0x004fca00078e0205 */
[----:B------:R-:W-:-:S13]  /*106a0*/  R2UR UR8, R9 ;  /* 0x00000000090872ca */ /* 0x000fda00000e0000 */
[----:B------:R-:W-:-:S09]  /*106b0*/  UIADD3 UR8, UR8, 0x1c400, URZ ;  /* 0x0001c40008087890 */ /* 0x000fd2000fffe03f */
[----:B------:R1:W-:Y:S01]  /*106c0*/  UTMALDG.4D [UR8], [UR4], desc[UR6] ;  /* 0x00000608040075b4 */ /* 0x0003e20008019000 */
[----:B------:R-:W2:Y:S02]  /*106d0*/  SYNCS.PHASECHK.TRANS64.TRYWAIT P1, [R7+URZ+0x228c0], R8 ;  /* 0x0228c008070075a7 */ /* 0x000ea4000802017f */
[----:B-12---:R-:W-:Y:S05]  /*106e0*/  @!P1 BRA `(.L_x_588) ;  /* 0x0000004400d49947 */ /* 0x006fea0003800000 */
.L_x_706:
        /* <DEDUP_REMOVED lines=8> */
.L_x_589:
        /* <DEDUP_REMOVED lines=18> */
[----:B------:R0:W-:Y:S02]  /*10890*/  UTMALDG.4D [UR8], [UR4], desc[UR6] ;  /* 0x00000608040075b4 */ /* 0x0001e40008019000 */
[----:B0-----:R-:W-:Y:S01]  /*108a0*/  UMOV UR8, UR15 ;  /* 0x0000000f00087c82 */ /* 0x001fe20008000000 */
[----:B------:R-:W-:Y:S01]  /*108b0*/  UMOV UR10, UR17 ;  /* 0x00000011000a7c82 */ /* 0x000fe20008000000 */
[----:B------:R-:W-:Y:S01]  /*108c0*/  UMOV UR15, 0x80 ;  /* 0x00000080000f7882 */ /* 0x000fe20000000000 */
        /* <DEDUP_REMOVED lines=8> */
[----:B0-----:R-:W-:Y:S01]  /*10950*/  NOP ;  /* 0x0000000000007918 */ /* 0x001fe20000000000 */
.L_x_585:
[----:B------:R-:W-:Y:S05]  /*10960*/  BSYNC B1 ;  /* 0x0000000000017941 */ /* 0x000fea0003800000 */
.L_x_584:
[----:B------:R-:W2:Y:S04]  /*10970*/  LDL.LU R7, [R1+0x4] ;  /* 0x0000040001077983 */ /* 0x000ea80000300800 */
[----:B------:R-:W3:Y:S01]  /*10980*/  LDL.LU R8, [R1+0xc] ;  /* 0x00000c0001087983 */ /* 0x000ee20000300800 */
[----:B------:R-:W-:Y:S02]  /*10990*/  VIADD R0, R0, 0xffffffff ;  /* 0xffffffff00007836 */ /* 0x000fe40000000000 */
[----:B------:R-:W-:Y:S01]  /*109a0*/  VIADD R6, R6, 0xffffffa0 ;  /* 0xffffffa006067836 */ /* 0x000fe20000000000 */
[----:B--2---:R-:W-:-:S04]  /*109b0*/  IADD3 R7, R7, 0x1, RZ ;  /* 0x0000000107077810 */ /* 0x004fc80007ffe0ff */
[----:B------:R-:W-:-:S04]  /*109c0*/  ISETP.NE.AND P0, PT, R7, 0x2, PT ;  /* 0x000000020700780c */ /* 0x000fc80003f05270 */
[----:B------:R-:W-:Y:S02]  /*109d0*/  SEL R9, R7, RZ, P0 ;  /* 0x000000ff07097207 */ /* 0x000fe40000000000 */
[----:B------:R-:W-:Y:S02]  /*109e0*/  SEL R7, RZ, 0x1, P0 ;  /* 0x00000001ff077807 */ /* 0x000fe40000000000 */
[----:B------:R-:W-:Y:S01]  /*109f0*/  ISETP.GT.AND P0, PT, R0, R2, PT ;  /* 0x000000020000720c */ /* 0x000fe20003f04270 */
[----:B------:R1:W-:Y:S01]  /*10a00*/  STL [R1+0x4], R9 ;  /* 0x0000040901007387 */ /* 0x0003e20000100800 */
[----:B---3--:R-:W-:-:S05]  /*10a10*/  LOP3.LUT R8, R8, R7, RZ, 0x3c, !PT ;  /* 0x0000000708087212 */ /* 0x008fca00078e3cff */
[----:B------:R1:W-:Y:S06]  /*10a20*/  STL [R1+0xc], R8 ;  /* 0x00000c0801007387 */ /* 0x0003ec0000100800 */
[----:B------:R-:W-:Y:S05]  /*10a30*/  @P0 BRA `(.L_x_590) ;  /* 0xfffffff800980947 */ /* 0x000fea000383ffff */
.L_x_573:
[----:B------:R-:W-:Y:S05]  /*10a40*/  BSYNC B0 ;  /* 0x0000000000007941 */ /* 0x000fea0003800000 */
.L_x_572:
[----:B-----5:R-:W2:Y:S01]  /*10a50*/  LDL R7, [R1+0x2c] ;  /* 0x00002c0001077983 */ /* 0x020ea20000100800 */
[----:B------:R-:W-:Y:S05]  /*10a60*/  @!P2 WARPSYNC.ALL ;  /* 0x000000000000a948 */ /* 0x000fea0003800000 */
[----:B------:R-:W-:Y:S01]  /*10a70*/  BSSY B6, `(.L_x_591) ;  /* 0x00002ae000067945 */ /* 0x000fe20003800000 */
[----:B------:R-:W-:Y:S01]  /*10a80*/  @!P2 BAR.SYNC.DEFER_BLOCKING 0xc, 0x120 ;  /* 0x030480000000ab1d */ /* 0x000fe20000010000 */
[----:B--2---:R-:W-:-:S13]  /*10a90*/  ISETP.GT.AND P0, PT, R7, RZ, PT ;  /* 0x000000ff0700720c */ /* 0x004fda0003f04270 */
[----:B------:R-:W-:Y:S05]  /*10aa0*/  @P0 BRA `(.L_x_592) ;  /* 0x0000000000440947 */ /* 0x000fea0003800000 */
[----:B------:R-:W2:Y:S02]  /*10ab0*/  S2R R7, SR_TID.X ;  /* 0x0000000000077919 */ /* 0x000ea40000002100 */
[----:B--2---:R-:W-:-:S04]  /*10ac0*/  LOP3.LUT R7, R7, 0x1f, RZ, 0xc0, !PT ;  /* 0x0000001f07077812 */ /* 0x004fc800078ec0ff */
[----:B------:R-:W-:-:S13]  /*10ad0*/  ISETP.NE.AND P1, PT, R7, RZ, PT ;  /* 0x000000ff0700720c */ /* 0x000fda0003f25270 */
[----:B------:R-:W-:Y:S05]  /*10ae0*/  @P1 BRA `(.L_x_593) ;  /* 0x0000002800981947 */ /* 0x000fea0003800000 */
[----:B------:R-:W2:Y:S01]  /*10af0*/  S2R R7, SR_LANEID ;  /* 0x0000000000077919 */ /* 0x000ea20000000000 */
[----:B------:R-:W-:Y:S01]  /*10b00*/  VOTEU.ANY UR4, UPT, PT ;  /* 0x0000000000047886 */ /* 0x000fe200038e0100 */
[----:B0-----:R-:W0:Y:S01]  /*10b10*/  LDC.64 R2, c[0x0][0xc38] ;  /* 0x00030e00ff027b82 */ /* 0x001e220000000a00 */
[----:B------:R-:W2:Y:S08]  /*10b20*/  FLO.U32 R0, UR4 ;  /* 0x0000000400007d00 */ /* 0x000eb000080e0000 */
[----:B------:R-:W0:Y:S01]  /*10b30*/  POPC R5, UR4 ;  /* 0x0000000400057d09 */ /* 0x000e220008000000 */
[----:B--2---:R-:W-:-:S13]  /*10b40*/  ISETP.EQ.U32.AND P0, PT, R0, R7, PT ;  /* 0x000000070000720c */ /* 0x004fda0003f02070 */
[----:B0-----:R-:W2:Y:S01]  /*10b50*/  @P0 ATOMG.E.ADD.STRONG.GPU PT, R3, desc[UR40][R2.64], R5 ;  /* 0x00000005020309a8 */ /* 0x001ea200081ee1e8 */
[----:B------:R-:W0:Y:S02]  /*10b60*/  S2R R4, SR_LTMASK ;  /* 0x0000000000047919 */ /* 0x000e240000003900 */
[----:B0-----:R-:W-:-:S04]  /*10b70*/  LOP3.LUT R4, R4, UR4, RZ, 0xc0, !PT ;  /* 0x0000000404047c12 */ /* 0x001fc8000f8ec0ff */
[----:B------:R-:W0:Y:S01]  /*10b80*/  POPC R7, R4 ;  /* 0x0000000400077309 */ /* 0x000e220000000000 */
[----:B--2---:R-:W0:Y:S02]  /*10b90*/  SHFL.IDX PT, R0, R3, R0, 0x1f ;  /* 0x00001f0003007589 */ /* 0x004e2400000e0000 */
[----:B0-----:R-:W-:Y:S01]  /*10ba0*/  IADD3 R16, R0, UR37, R7 ;  /* 0x0000002500107c10 */ /* 0x001fe2000fffe007 */
[----:B------:R-:W-:Y:S06]  /*10bb0*/  BRA `(.L_x_593) ;  /* 0x0000002800647947 */ /* 0x000fec0003800000 */
.L_x_592:
[----:B------:R-:W0:Y:S01]  /*10bc0*/  S2R R0, SR_CgaCtaId ;  /* 0x0000000000007919 */ /* 0x000e220000008800 */
[----:B------:R-:W-:-:S04]  /*10bd0*/  MOV R2, 0x400 ;  /* 0x0000040000027802 */ /* 0x000fc80000000f00 */
[----:B0-----:R-:W-:-:S05]  /*10be0*/  LEA R3, R0, R2, 0x18 ;  /* 0x0000000200037211 */ /* 0x001fca00078ec0ff */
        /* <DEDUP_REMOVED lines=8> */
[----:B------:R-:W-:Y:S01]  /*10c70*/  IMAD.U32 R4, RZ, RZ, UR6 ;  /* 0x00000006ff047e24 */ /* 0x000fe2000f8e00ff */
[----:B------:R-:W-:Y:S01]  /*10c80*/  MOV R6, UR8 ;  /* 0x0000000800067c02 */ /* 0x000fe20008000f00 */
[----:B------:R-:W0:Y:S01]  /*10c90*/  LDC.64 R2, c[0x4][R2] ;  /* 0x0100000002027b82 */ /* 0x000e220000000a00 */
[----:B------:R-:W-:Y:S01]  /*10ca0*/  IMAD.U32 R5, RZ, RZ, UR7 ;  /* 0x00000007ff057e24 */ /* 0x000fe2000f8e00ff */
[----:B------:R-:W-:Y:S01]  /*10cb0*/  MOV R13, RZ ;  /* 0x000000ff000d7202 */ /* 0x000fe20000000f00 */
[----:B------:R-:W-:Y:S02]  /*10cc0*/  IMAD.U32 R7, RZ, RZ, UR9 ;  /* 0x00000009ff077e24 */ /* 0x000fe4000f8e00ff */
[----:B------:R-:W-:-:S02]  /*10cd0*/  IMAD.U32 R10, RZ, RZ, UR4 ;  /* 0x00000004ff0a7e24 */ /* 0x000fc4000f8e00ff */
[----:B------:R-:W-:Y:S02]  /*10ce0*/  IMAD.U32 R11, RZ, RZ, UR5 ;  /* 0x00000005ff0b7e24 */ /* 0x000fe4000f8e00ff */
[----:B-1----:R-:W-:Y:S02]  /*10cf0*/  IMAD.MOV.U32 R8, RZ, RZ, 0x70 ;  /* 0x00000070ff087424 */ /* 0x002fe400078e00ff */
[----:B------:R-:W-:-:S07]  /*10d00*/  IMAD.MOV.U32 R12, RZ, RZ, 0x1 ;  /* 0x00000001ff0c7424 */ /* 0x000fce00078e00ff */
[----:B------:R-:W-:-:S07]  /*10d10*/  LEPC R20, `(.L_x_594) ;  /* 0x000000001014794e */ /* 0x000fce0000000000 */
[----:B0-----:R-:W-:Y:S05]  /*10d20*/  CALL.ABS.NOINC R2 ;  /* 0x0000000002007343 */ /* 0x001fea0003c00000 */
.L_x_594:
        /* <DEDUP_REMOVED lines=15> */
[----:B-1----:R-:W-:Y:S02]  /*10e20*/  IMAD.MOV.U32 R8, RZ, RZ, 0x70 ;  /* 0x00000070ff087424 */ /* 0x002fe400078e00ff */
[----:B------:R-:W-:Y:S02]  /*10e30*/  IMAD.MOV.U32 R12, RZ, RZ, 0x1 ;  /* 0x00000001ff0c7424 */ /* 0x000fe400078e00ff */
[----:B0-----:R-:W-:-:S07]  /*10e40*/  IMAD.MOV.U32 R13, RZ, RZ, RZ ;  /* 0x000000ffff0d7224 */ /* 0x001fce00078e00ff */
[----:B------:R-:W-:-:S07]  /*10e50*/  LEPC R20, `(.L_x_596) ;  /* 0x000000001014794e */ /* 0x000fce0000000000 */
[----:B--2---:R-:W-:Y:S05]  /*10e60*/  CALL.ABS.NOINC R2 ;  /* 0x0000000002007343 */ /* 0x004fea0003c00000 */
.L_x_596:
        /* <DEDUP_REMOVED lines=8> */
[----:B------:R-:W-:Y:S01]  /*10ef0*/  MOV R12, 0x1 ;  /* 0x00000001000c7802 */ /* 0x000fe20000000f00 */
[----:B------:R-:W-:Y:S02]  /*10f00*/  IMAD.U32 R7, RZ, RZ, UR7 ;  /* 0x00000007ff077e24 */ /* 0x000fe4000f8e00ff */
[----:B------:R-:W-:-:S02]  /*10f10*/  IMAD.U32 R10, RZ, RZ, UR8 ;  /* 0x00000008ff0a7e24 */ /* 0x000fc4000f8e00ff */
[----:B------:R-:W-:Y:S02]  /*10f20*/  IMAD.U32 R11, RZ, RZ, UR9 ;  /* 0x00000009ff0b7e24 */ /* 0x000fe4000f8e00ff */
[----:B------:R-:W-:Y:S02]  /*10f30*/  IMAD.MOV.U32 R8, RZ, RZ, 0x70 ;  /* 0x00000070ff087424 */ /* 0x000fe400078e00ff */
[----:B------:R-:W-:-:S07]  /*10f40*/  IMAD.MOV.U32 R13, RZ, RZ, RZ ;  /* 0x000000ffff0d7224 */ /* 0x000fce00078e00ff */
[----:B------:R-:W-:-:S07]  /*10f50*/  LEPC R20, `(.L_x_595) ;  /* 0x000000001014794e */ /* 0x000fce0000000000 */
[----:B0-----:R-:W-:Y:S05]  /*10f60*/  CALL.ABS.NOINC R2 ;  /* 0x0000000002007343 */ /* 0x001fea0003c00000 */
.L_x_595:
        /* <DEDUP_REMOVED lines=25> */
[----:B--2---:R-:W2:Y:S01]  /*11100*/  @P0 LDC R2, c[0x0][0x430] ;  /* 0x00010c00ff020b82 */ /* 0x004ea20000000800 */
[----:B0-----:R-:W-:-:S05]  /*11110*/  @P0 IMAD.HI.U32 R3, R18, R5, RZ ;  /* 0x0000000512030227 */ /* 0x001fca00078e00ff */
[----:B--2---:R-:W-:Y:S02]  /*11120*/  @P0 SHF.R.U32.HI R4, RZ, R2, R3 ;  /* 0x00000002ff040219 */ /* 0x004fe40000011603 */
[----:B------:R-:W-:-:S04]  /*11130*/  ISETP.NE.U32.AND P0, PT, RZ, UR4, PT ;  /* 0x00000004ff007c0c */ /* 0x000fc8000bf05070 */
[----:B------:R-:W-:-:S04]  /*11140*/  ISETP.NE.AND.EX P0, PT, RZ, UR5, PT, P0 ;  /* 0x00000005ff007c0c */ /* 0x000fc8000bf05300 */
[----:B------:R-:W-:-:S09]  /*11150*/  SEL R2, R6, RZ, !P0 ;  /* 0x000000ff06027207 */ /* 0x000fd20004000000 */
.L_x_597:
        /* <DEDUP_REMOVED lines=17> */
.L_x_709:
[----:B------:R-:W2:Y:S01]  /*11270*/  LDL R3, [R1+0x1c] ;  /* 0x00001c0001037983 */ /* 0x000ea20000100800 */
[----:B------:R-:W-:Y:S01]  /*11280*/  UMOV UR4, 0xffffffff ;  /* 0xffffffff00047882 */ /* 0x000fe20000000000 */
[----:B-1----:R-:W-:Y:S01]  /*11290*/  SHF.R.S32.HI R8, RZ, 0x1f, R0 ;  /* 0x0000001fff087819 */ /* 0x002fe20000011400 */
[----:B--2---:R-:W-:Y:S01]  /*112a0*/  VIADD R3, R3, 0xffffffff ;  /* 0xffffffff03037836 */ /* 0x004fe20000000000 */
[----:B------:R-:W-:Y:S06]  /*112b0*/  BRA.DIV UR4, `(.L_x_599) ;  /* 0x0000003e04287947 */ /* 0x000fec000b800000 */
[----:B------:R-:W-:-:S13]  /*112c0*/  ELECT P6, URZ, PT ;  /* 0x00000000003f782f */ /* 0x000fda00038c0000 */
.L_x_712:
[----:B------:R-:W-:Y:S05]  /*112d0*/  @!P6 BRA `(.L_x_600) ;  /* 0x000000040008e947 */ /* 0x000fea0003800000 */
[----:B------:R0:W-:Y:S01]  /*112e0*/  STL [R1+0x30], R3 ;  /* 0x0000300301007387 */ /* 0x0001e20000100800 */
[----:B------:R-:W-:-:S04]  /*112f0*/  ISETP.NE.U32.AND P0, PT, R20, RZ, PT ;  /* 0x000000ff1400720c */ /* 0x000fc80003f05070 */
[----:B------:R-:W-:-:S13]  /*11300*/  ISETP.NE.AND.EX P0, PT, R21, RZ, PT, P0 ;  /* 0x000000ff1500720c */ /* 0x000fda0003f05300 */
[----:B0-----:R-:W-:Y:S05]  /*11310*/  @!P0 BRA `(.L_x_601) ;  /* 0x00000000004c8947 */ /* 0x001fea0003800000 */
[----:B------:R-:W0:Y:S01]  /*11320*/  LDC R9, c[0x0][0x41c] ;  /* 0x00010700ff097b82 */ /* 0x000e220000000800 */
[----:B------:R-:W-:Y:S01]  /*11330*/  MOV R5, R3 ;  /* 0x0000000300057202 */ /* 0x000fe20000000f00 */
[----:B------:R-:W-:Y:S01]  /*11340*/  ULDC.64 UR4, c[0x0][0x408] ;  /* 0x0001020000047ab9 */ /* 0x000fe20000000a00 */
[----:B0-----:R-:W-:-:S13]  /*11350*/  ISETP.NE.AND P0, PT, R9, 0x1, PT ;  /* 0x000000010900780c */ /* 0x001fda0003f05270 */
[----:B------:R-:W0:Y:S02]  /*11360*/  @P0 LDC.64 R6, c[0x0][0x420] ;  /* 0x00010800ff060b82 */ /* 0x000e240000000a00 */
[----:B0-----:R-:W-:-:S05]  /*11370*/  @P0 IMAD.HI.U32 R6, R3, R6, RZ ;  /* 0x0000000603060227 */ /* 0x001fca00078e00ff */
[----:B------:R-:W-:-:S05]  /*11380*/  @P0 SHF.R.U32.HI R5, RZ, R7, R6 ;  /* 0x00000007ff050219 */ /* 0x000fca0000011606 */
[----:B------:R-:W-:-:S04]  /*11390*/  IMAD.MOV R6, RZ, RZ, -R5 ;  /* 0x000000ffff067224 */ /* 0x000fc800078e0a05 */
[----:B------:R-:W-:Y:S02]  /*113a0*/  IMAD R7, R9, R6, R3 ;  /* 0x0000000609077224 */ /* 0x000fe400078e0203 */
[----:B------:R-:W-:-:S03]  /*113b0*/  IMAD R6, R8, UR4, RZ ;  /* 0x0000000408067c24 */ /* 0x000fc6000f8e02ff */
[----:B------:R0:W-:Y:S01]  /*113c0*/  STL [R1+0x30], R7 ;  /* 0x0000300701007387 */ /* 0x0001e20000100800 */
[----:B------:R-:W-:Y:S02]  /*113d0*/  IMAD R9, R0, UR5, R6 ;  /* 0x0000000500097c24 */ /* 0x000fe4000f8e0206 */
[--C-:B------:R-:W-:Y:S01]  /*113e0*/  IMAD.MOV.U32 R6, RZ, RZ, R5.reuse ;  /* 0x000000ffff067224 */ /* 0x100fe200078e0005 */
[----:B0-----:R-:W-:-:S03]  /*113f0*/  SHF.R.S32.HI R7, RZ, 0x1f, R5 ;  /* 0x0000001fff077819 */ /* 0x001fc60000011405 */
[----:B------:R-:W-:-:S04]  /*11400*/  IMAD.WIDE.U32 R6, R0, UR4, R6 ;  /* 0x0000000400067c25 */ /* 0x000fc8000f8e0006 */
[----:B------:R-:W-:Y:S01]  /*11410*/  IMAD.IADD R5, R7, 0x1, R9 ;  /* 0x0000000107057824 */ /* 0x000fe200078e0209 */
[----:B------:R-:W-:-:S04]  /*11420*/  LEA R10, P0, R6, R20, 0x2 ;  /* 0x00000014060a7211 */ /* 0x000fc800078010ff */
[----:B------:R-:W-:-:S05]  /*11430*/  LEA.HI.X R11, R6, R21, R5, 0x2, P0 ;  /* 0x00000015060b7211 */ /* 0x000fca00000f1405 */
[----:B------:R0:W5:Y:S04]  /*11440*/  LDG.E R6, desc[UR40][R10.64] ;  /* 0x000000280a067981 */ /* 0x000168000c1e1900 */
.L_x_601:
        /* <DEDUP_REMOVED lines=9> */
.L_x_713:
        /* <DEDUP_REMOVED lines=11> */
.L_x_603:
        /* <DEDUP_REMOVED lines=23> */
.L_x_600:
        /* <DEDUP_REMOVED lines=14> */
[----:B------:R-:W-:Y:S02]  /*117e0*/  @P0 MOV R5, 0x4000 ;  /* 0x0000400000050802 */ /* 0x000fe40000000f00 */
        /* <DEDUP_REMOVED lines=15> */
.L_x_714:
[----:B------:R-:W-:Y:S05]  /*118e0*/  BSYNC B0 ;  /* 0x0000000000007941 */ /* 0x000fea0003800000 */
.L_x_604:
[----:B------:R-:W-:Y:S04]  /*118f0*/  BSSY B0, `(.L_x_606) ;  /* 0x000003c000007945 */ /* 0x000fe80003800000 */
[----:B------:R-:W-:Y:S05]  /*11900*/  @!P6 BRA `(.L_x_607) ;  /* 0x0000000000e8e947 */ /* 0x000fea0003800000 */
[----:B------:R-:W2:Y:S01]  /*11910*/  LDL R7, [R1] ;  /* 0x0000000001077983 */ /* 0x000ea20000100800 */
[----:B------:R-:W-:-:S03]  /*11920*/  MOV R9, 0x400 ;  /* 0x0000040000097802 */ /* 0x000fc60000000f00 */
[----:B0-----:R-:W3:Y:S01]  /*11930*/  LDL R5, [R1+0x8] ;  /* 0x0000080001057983 */ /* 0x001ee20000100800 */
[----:B------:R-:W0:Y:S02]  /*11940*/  S2R R10, SR_CgaCtaId ;  /* 0x00000000000a7919 */ /* 0x000e240000008800 */
[----:B0-----:R-:W-:-:S05]  /*11950*/  LEA R9, R10, R9, 0x18 ;  /* 0x000000090a097211 */ /* 0x001fca00078ec0ff */
[----:B--2---:R-:W-:Y:S01]  /*11960*/  IMAD R2, R7, 0x8, R9 ;  /* 0x0000000807027824 */ /* 0x004fe200078e0209 */
[----:B---3--:R-:W-:-:S04]  /*11970*/  SHF.L.U32 R5, R5, 0x1f, RZ ;  /* 0x0000001f05057819 */ /* 0x008fc800000006ff */
[----:B------:R-:W0:Y:S02]  /*11980*/  SYNCS.PHASECHK.TRANS64.TRYWAIT P0, [R2+URZ+0x22860], R5 ;  /* 0x02286005020075a7 */ /* 0x000e24000800017f */
[----:B0-----:R-:W-:Y:S05]  /*11990*/  @!P0 BRA `(.L_x_608) ;  /* 0x0000003400c48947 */ /* 0x001fea0003800000 */
.L_x_715:
        /* <DEDUP_REMOVED lines=11> */
.L_x_609:
        /* <DEDUP_REMOVED lines=38> */
.L_x_607:
[----:B------:R-:W-:Y:S05]  /*11cb0*/  BSYNC B0 ;  /* 0x0000000000007941 */ /* 0x000fea0003800000 */
.L_x_606:
[----:B0-----:R-:W2:Y:S01]  /*11cc0*/  LDL.LU R2, [R1+0x2c] ;  /* 0x00002c0001027983 */ /* 0x001ea20000300800 */
[----:B------:R-:W-:Y:S01]  /*11cd0*/  BSSY B0, `(.L_x_610) ;  /* 0x000016c000007945 */ /* 0x000fe20003800000 */
[----:B--2---:R-:W-:-:S13]  /*11ce0*/  ISETP.GE.AND P0, PT, R2, 0x61, PT ;  /* 0x000000610200780c */ /* 0x004fda0003f06270 */
[----:B------:R-:W-:Y:S05]  /*11cf0*/  @!P0 BRA `(.L_x_611) ;  /* 0x0000001400a48947 */ /* 0x000fea0003800000 */
[----:B------:R-:W2:Y:S01]  /*11d00*/  LDL R5, [R1+0x1c] ;  /* 0x00001c0001057983 */ /* 0x000ea20000100800 */
[----:B------:R-:W-:Y:S01]  /*11d10*/  MOV R2, 0x1 ;  /* 0x0000000100027802 */ /* 0x000fe20000000f00 */
        /* <DEDUP_REMOVED lines=31> */
[C---:B------:R-:W-:Y:S02]  /*11f10*/  IMAD R10, R0.reuse, UR5, R6 ;  /* 0x00000005000a7c24 */ /* 0x040fe4000f8e0206 */
[--C-:B------:R-:W-:Y:S02]  /*11f20*/  IMAD.MOV.U32 R6, RZ, RZ, R2.reuse ;  /* 0x000000ffff067224 */ /* 0x100fe400078e0002 */
[----:B------:R-:W-:Y:S02]  /*11f30*/  IMAD.MOV R2, RZ, RZ, -R2 ;  /* 0x000000ffff027224 */ /* 0x000fe400078e0a02 */
[----:B------:R-:W-:-:S04]  /*11f40*/  IMAD.WIDE.U32 R6, R0, UR4, R6 ;  /* 0x0000000400067c25 */ /* 0x000fc8000f8e0006 */
[----:B------:R-:W-:Y:S01]  /*11f50*/  IMAD R5, R11, R2, R5 ;  /* 0x000000020b057224 */ /* 0x000fe200078e0205 */
[----:B------:R-:W-:Y:S02]  /*11f60*/  IADD3 R10, R10, R7, RZ ;  /* 0x000000070a0a7210 */ /* 0x000fe40007ffe0ff */
[----:B------:R-:W-:-:S04]  /*11f70*/  LEA R20, P0, R6, R20, 0x2 ;  /* 0x0000001406147211 */ /* 0x000fc800078010ff */
[----:B------:R-:W-:-:S05]  /*11f80*/  LEA.HI.X R21, R6, R21, R10, 0x2, P0 ;  /* 0x0000001506157211 */ /* 0x000fca00000f140a */
[----:B------:R1:W5:Y:S04]  /*11f90*/  LDG.E R6, desc[UR40][R20.64] ;  /* 0x0000002814067981 */ /* 0x000368000c1e1900 */
.L_x_616:
[----:B------:R-:W2:Y:S01]  /*11fa0*/  S2R R7, SR_CgaCtaId ;  /* 0x0000000000077919 */ /* 0x000ea20000008800 */
[----:B------:R-:W-:-:S04]  /*11fb0*/  MOV R2, 0x400 ;  /* 0x0000040000027802 */ /* 0x000fc80000000f00 */
[----:B--2---:R-:W-:Y:S02]  /*11fc0*/  LEA R2, R7, R2, 0x18 ;  /* 0x0000000207027211 */ /* 0x004fe400078ec0ff */
[----:B------:R-:W-:-:S03]  /*11fd0*/  SHF.L.U32 R7, R12, 0x1f, RZ ;  /* 0x0000001f0c077819 */ /* 0x000fc600000006ff */
[----:B------:R-:W-:-:S04]  /*11fe0*/  IMAD R2, R13, 0x8, R2 ;  /* 0x000000080d027824 */ /* 0x000fc800078e0202 */
[----:B------:R-:W2:Y:S02]  /*11ff0*/  SYNCS.PHASECHK.TRANS64.TRYWAIT P0, [R2+URZ+0x22840], R7 ;  /* 0x02284007020075a7 */ /* 0x000ea4000800017f */
[----:B--2---:R-:W-:Y:S05]  /*12000*/  @!P0 BRA `(.L_x_617) ;  /* 0x00000030003c8947 */ /* 0x004fea0003800000 */
.L_x_716:
[----:B------:R-:W3:Y:S02]  /*12010*/  S2R R10, SR_TID.X ;  /* 0x00000000000a7919 */ /* 0x000ee40000002100 */
[----:B---3--:R-:W-:-:S04]  /*12020*/  LOP3.LUT R10, R10, 0x7f, RZ, 0xc0, !PT ;  /* 0x0000007f0a0a7812 */ /* 0x008fc800078ec0ff */
[----:B------:R-:W-:-:S13]  /*12030*/  ISETP.NE.AND P1, PT, R10, RZ, PT ;  /* 0x000000ff0a00720c */ /* 0x000fda0003f25270 */
        /* <DEDUP_REMOVED lines=8> */
.L_x_618:
[----:B---3--:R-:W3:Y:S01]  /*120c0*/  LDL R10, [R1] ;  /* 0x00000000010a7983 */ /* 0x008ee20000100800 */
[----:B0-----:R-:W-:-:S03]  /*120d0*/  MOV R12, 0x400 ;  /* 0x00000400000c7802 */ /* 0x001fc60000000f00 */
[----:B------:R-:W4:Y:S01]  /*120e0*/  LDL R11, [R1+0x10] ;  /* 0x00001000010b7983 */ /* 0x000f220000100800 */
        /* <DEDUP_REMOVED lines=9> */
[----:B------:R-:W-:Y:S01]  /*12180*/  UMOV UR7, 0x14f00000 ;  /* 0x14f0000000077882 */ /* 0x000fe20000000000 */
[----:B------:R-:W-:Y:S01]  /*12190*/  UMOV UR10, URZ ;  /* 0x0000003f000a7c82 */ /* 0x000fe20008000000 */
[----:B---3--:R-:W-:-:S05]  /*121a0*/  IMAD R10, R10, 0x3000, R12 ;  /* 0x000030000a0a7824 */ /* 0x008fca00078e020c */
[----:B------:R-:W-:Y:S01]  /*121b0*/  R2UR UR8, R10 ;  /* 0x000000000a0872ca */ /* 0x000fe200000e0000 */
[----:B----4-:R-:W-:-:S05]  /*121c0*/  IMAD R5, R5, 0x60, R11 ;  /* 0x0000006005057824 */ /* 0x010fca00078e020b */
[----:B------:R-:W-:-:S07]  /*121d0*/  R2UR UR11, R5 ;  /* 0x00000000050b72ca */ /* 0x000fce00000e0000 */
[----:B------:R-:W-:-:S09]  /*121e0*/  UIADD3 UR8, UR8, 0x1c400, URZ ;  /* 0x0001c40008087890 */ /* 0x000fd2000fffe03f */
[----:B------:R0:W-:Y:S01]  /*121f0*/  UTMALDG.4D [UR8], [UR4], desc[UR6] ;  /* 0x00000608040075b4 */ /* 0x0001e20008019000 */
[----:B------:R-:W3:Y:S02]  /*12200*/  SYNCS.PHASECHK.TRANS64.TRYWAIT P0, [R2+URZ+0x22860], R7 ;  /* 0x02286007020075a7 */ /* 0x000ee4000800017f */
[----:B0--3--:R-:W-:Y:S05]  /*12210*/  @!P0 BRA `(.L_x_619) ;  /* 0x0000002c00cc8947 */ /* 0x009fea0003800000 */
.L_x_717:
[----:B------:R-:W-:Y:S05]  /*12220*/  @P1 BRA `(.L_x_620) ;  /* 0x00000000001c1947 */ /* 0x000fea0003800000 */
[----:B------:R-:W3:Y:S01]  /*12230*/  S2R R10, SR_TID.X ;  /* 0x00000000000a7919 */ /* 0x000ee20000002100 */
[----:B0-2---:R-:W-:-:S04]  /*12240*/  IMAD.MOV.U32 R7, RZ, RZ, 0xc000 ;  /* 0x0000c000ff077424 */ /* 0x005fc800078e00ff */
[----:B------:R4:W-:Y:S01]  /*12250*/  SYNCS.ARRIVE.TRANS64 RZ, [R2+URZ+0x22850], R7 ;  /* 0x0228500702ff79a7 */ /* 0x0009e2000800003f */
[----:B---3--:R-:W-:-:S04]  /*12260*/  LOP3.LUT R10, R10, 0x1f, RZ, 0xc0, !PT ;  /* 0x0000001f0a0a7812 */ /* 0x008fc800078ec0ff */
[----:B------:R-:W-:-:S13]  /*12270*/  ISETP.NE.AND P0, PT, R10, RZ, PT ;  /* 0x000000ff0a00720c */ /* 0x000fda0003f05270 */
[----:B----4-:R-:W-:Y:S05]  /*12280*/  @!P0 BRA `(.L_x_620) ;  /* 0x0000000000048947 */ /* 0x010fea0003800000 */
[----:B------:R-:W-:Y:S01]  /*12290*/  BPT.TRAP 0x1 ;  /* 0x000000040000795c */ /* 0x000fe20000300000 */
.L_x_620:
[----:B0-2---:R-:W2:Y:S01]  /*122a0*/  LDL R7, [R1] ;  /* 0x0000000001077983 */ /* 0x005ea20000100800 */
[----:B------:R-:W-:Y:S01]  /*122b0*/  MOV R10, 0x400 ;  /* 0x00000400000a7802 */ /* 0x000fe20000000f00 */
[----:B------:R-:W0:Y:S01]  /*122c0*/  S2R R11, SR_CgaCtaId ;  /* 0x00000000000b7919 */ /* 0x000e220000008800 */
[----:B------:R-:W-:Y:S01]  /*122d0*/  R2UR UR9, R2 ;  /* 0x00000000020972ca */ /* 0x000fe200000e0000 */
[----:B------:R-:W-:Y:S01]  /*122e0*/  UIADD3 UR4, UP0, UR38, 0x470, URZ ;  /* 0x0000047026047890 */ /* 0x000fe2000ff1e03f */
[----:B------:R-:W-:Y:S02]  /*122f0*/  R2UR UR11, R5 ;  /* 0x00000000050b72ca */ /* 0x000fe400000e0000 */
[----:B------:R-:W-:Y:S02]  /*12300*/  R2UR UR12, R4 ;  /* 0x00000000040c72ca */ /* 0x000fe400000e0000 */
[----:B------:R-:W-:Y:S01]  /*12310*/  R2UR UR13, R6 ;  /* 0x00000000060d72ca */ /* 0x000fe200000e0000 */
[----:B------:R-:W-:Y:S01]  /*12320*/  UIADD3.X UR5, URZ, UR39, URZ, UP0, !UPT ;  /* 0x000000273f057290 */ /* 0x000fe200087fe43f */
[----:B0-----:R-:W-:-:S05]  /*12330*/  LEA R10, R11, R10, 0x18 ;  /* 0x0000000a0b0a7211 */ /* 0x001fca00078ec0ff */
        /* <DEDUP_REMOVED lines=23> */
[----:B--2---:R-:W-:Y:S01]  /*124b0*/  NOP ;  /* 0x0000000000007918 */ /* 0x004fe20000000000 */
.L_x_615:
[----:B------:R-:W-:Y:S05]  /*124c0*/  BSYNC B2 ;  /* 0x0000000000027941 */ /* 0x000fea0003800000 */
.L_x_614:
[----:B------:R-:W2:Y:S02]  /*124d0*/  LDL.LU R2, [R1+0x1c] ;  /* 0x00001c0001027983 */ /* 0x000ea40000300800 */
[----:B--2---:R-:W-:-:S07]  /*124e0*/  VIADD R5, R2, 0xfffffffd ;  /* 0xfffffffd02057836 */ /* 0x004fce0000000000 */
.L_x_613:
[----:B------:R-:W-:Y:S05]  /*124f0*/  BSYNC B1 ;  /* 0x0000000000017941 */ /* 0x000fea0003800000 */
.L_x_612:
[----:B------:R-:W-:-:S04]  /*12500*/  IADD3 R2, -R9, RZ, RZ ;  /* 0x000000ff09027210 */ /* 0x000fc80007ffe1ff */
[----:B------:R-:W-:-:S13]  /*12510*/  ISETP.NE.AND P0, PT, R3, R2, PT ;  /* 0x000000020300720c */ /* 0x000fda0003f05270 */
[----:B------:R-:W-:Y:S05]  /*12520*/  @!P0 BRA `(.L_x_611) ;  /* 0x0000000c00988947 */ /* 0x000fea0003800000 */
.L_x_635:
[----:B--2---:R-:W2:Y:S04]  /*12530*/  LDL.LU R3, [R1] ;  /* 0x0000000001037983 */ /* 0x004ea80000300800 */
        /* <DEDUP_REMOVED lines=8> */
[----:B------:R-:W-:Y:S06]  /*125c0*/  @!P6 BRA `(.L_x_622) ;  /* 0x000000040098e947 */ /* 0x000fec0003800000 */
[----:B------:R-:W-:Y:S01]  /*125d0*/  ULDC.64 UR4, c[0x0][0x3f8] ;  /* 0x0000fe0000047ab9 */ /* 0x000fe20000000a00 */
[----:B------:R-:W-:Y:S01]  /*125e0*/  IMAD.MOV.U32 R11, RZ, RZ, R5 ;  /* 0x000000ffff0b7224 */ /* 0x000fe200078e0005 */
[----:B------:R-:W-:-:S04]  /*125f0*/  ISETP.NE.U32.AND P0, PT, RZ, UR4, PT ;  /* 0x00000004ff007c0c */ /* 0x000fc8000bf05070 */
[----:B------:R-:W-:-:S13]  /*12600*/  ISETP.NE.AND.EX P0, PT, RZ, UR5, PT, P0 ;  /* 0x00000005ff007c0c */ /* 0x000fda000bf05300 */
[----:B------:R-:W-:Y:S05]  /*12610*/  @!P0 BRA `(.L_x_623) ;  /* 0x0000000000448947 */ /* 0x000fea0003800000 */
[----:B------:R-:W2:Y:S01]  /*12620*/  LDC R6, c[0x0][0x41c] ;  /* 0x00010700ff067b82 */ /* 0x000ea20000000800 */
[----:B------:R-:W-:Y:S01]  /*12630*/  ULDC.64 UR6, c[0x0][0x408] ;  /* 0x0001020000067ab9 */ /* 0x000fe20000000a00 */
[----:B--2---:R-:W-:-:S13]  /*12640*/  ISETP.NE.AND P0, PT, R6, 0x1, PT ;  /* 0x000000010600780c */ /* 0x004fda0003f05270 */
[----:B------:R-:W0:Y:S02]  /*12650*/  @P0 LDC.64 R2, c[0x0][0x420] ;  /* 0x00010800ff020b82 */ /* 0x000e240000000a00 */
[----:B0-----:R-:W-:-:S04]  /*12660*/  @P0 IMAD.HI.U32 R12, R5, R2, RZ ;  /* 0x00000002050c0227 */ /* 0x001fc800078e00ff */
[----:B------:R-:W-:Y:S01]  /*12670*/  IMAD.MOV.U32 R2, RZ, RZ, R5 ;  /* 0x000000ffff027224 */ /* 0x000fe200078e0005 */
[----:B------:R-:W-:-:S04]  /*12680*/  @P0 SHF.R.U32.HI R2, RZ, R3, R12 ;  /* 0x00000003ff020219 */ /* 0x000fc8000001160c */
[--C-:B------:R-:W-:Y:S01]  /*12690*/  SHF.R.S32.HI R3, RZ, 0x1f, R2.reuse ;  /* 0x0000001fff037819 */ /* 0x100fe20000011402 */
[----:B------:R-:W-:-:S04]  /*126a0*/  IMAD.MOV R11, RZ, RZ, -R2 ;  /* 0x000000ffff0b7224 */ /* 0x000fc800078e0a02 */
[----:B------:R-:W-:Y:S02]  /*126b0*/  IMAD R11, R6, R11, R5 ;  /* 0x0000000b060b7224 */ /* 0x000fe400078e0205 */
[----:B------:R-:W-:Y:S02]  /*126c0*/  IMAD R6, R8, UR6, RZ ;  /* 0x0000000608067c24 */ /* 0x000fe4000f8e02ff */
[----:B------:R-:W-:-:S04]  /*126d0*/  IMAD.WIDE.U32 R2, R0, UR6, R2 ;  /* 0x0000000600027c25 */ /* 0x000fc8000f8e0002 */
[----:B------:R-:W-:-:S04]  /*126e0*/  IMAD R6, R0, UR7, R6 ;  /* 0x0000000700067c24 */ /* 0x000fc8000f8e0206 */
[----:B------:R-:W-:Y:S01]  /*126f0*/  IMAD.IADD R3, R6, 0x1, R3 ;  /* 0x0000000106037824 */ /* 0x000fe200078e0203 */
[----:B------:R-:W-:-:S04]  /*12700*/  LEA R6, P0, R2, UR4, 0x2 ;  /* 0x0000000402067c11 */ /* 0x000fc8000f8010ff */
[----:B------:R-:W-:-:S05]  /*12710*/  LEA.HI.X R7, R2, UR5, R3, 0x2, P0 ;  /* 0x0000000502077c11 */ /* 0x000fca00080f1403 */
[----:B------:R2:W5:Y:S04]  /*12720*/  LDG.E R6, desc[UR40][R6.64] ;  /* 0x0000002806067981 */ /* 0x000568000c1e1900 */
.L_x_623:
[----:B------:R-:W3:Y:S01]  /*12730*/  S2R R3, SR_CgaCtaId ;  /* 0x0000000000037919 */ /* 0x000ee20000008800 */
[----:B------:R-:W-:Y:S02]  /*12740*/  MOV R2, 0x400 ;  /* 0x0000040000027802 */ /* 0x000fe40000000f00 */
[----:B--2---:R-:W-:Y:S02]  /*12750*/  SHF.L.U32 R7, R10, 0x1f, RZ ;  /* 0x0000001f0a077819 */ /* 0x004fe400000006ff */
[----:B---3--:R-:W-:-:S04]  /*12760*/  LEA R2, R3, R2, 0x18 ;  /* 0x0000000203027211 */ /* 0x008fc800078ec0ff */
[----:B------:R-:W-:-:S04]  /*12770*/  LEA R3, R9, R2, 0x3 ;  /* 0x0000000209037211 */ /* 0x000fc800078e18ff */
[----:B------:R-:W2:Y:S02]  /*12780*/  SYNCS.PHASECHK.TRANS64.TRYWAIT P0, [R3+URZ+0x22840], R7 ;  /* 0x02284007030075a7 */ /* 0x000ea4000800017f */
[----:B--2---:R-:W-:Y:S05]  /*12790*/  @!P0 BRA `(.L_x_624) ;  /* 0x0000002800808947 */ /* 0x004fea0003800000 */
.L_x_718:
        /* <DEDUP_REMOVED lines=11> */
.L_x_625:
[----:B0-----:R-:W4:Y:S01]  /*12850*/  LDL R12, [R1+0x10] ;  /* 0x00001000010c7983 */ /* 0x001f220000100800 */
[----:B---3--:R-:W-:Y:S01]  /*12860*/  MOV R2, 0x400 ;  /* 0x0000040000027802 */ /* 0x008fe20000000f00 */
[----:B------:R-:W0:Y:S01]  /*12870*/  S2R R13, SR_CgaCtaId ;  /* 0x00000000000d7919 */ /* 0x000e220000008800 */
[----:B------:R-:W-:Y:S01]  /*12880*/  R2UR UR9, R3 ;  /* 0x00000000030972ca */ /* 0x000fe200000e0000 */
[----:B------:R-:W-:Y:S01]  /*12890*/  UIADD3 UR4, UP0, UR38, 0x370, URZ ;  /* 0x0000037026047890 */ /* 0x000fe2000ff1e03f */
[----:B------:R-:W-:Y:S02]  /*128a0*/  R2UR UR12, R4 ;  /* 0x00000000040c72ca */ /* 0x000fe400000e0000 */
[----:B-----5:R-:W-:Y:S01]  /*128b0*/  R2UR UR13, R6 ;  /* 0x00000000060d72ca */ /* 0x020fe200000e0000 */
[----:B------:R-:W-:Y:S01]  /*128c0*/  UIADD3.X UR5, URZ, UR39, URZ, UP0, !UPT ;  /* 0x000000273f057290 */ /* 0x000fe200087fe43f */
[----:B0-----:R-:W-:-:S05]  /*128d0*/  LEA R2, R13, R2, 0x18 ;  /* 0x000000020d027211 */ /* 0x001fca00078ec0ff */
[----:B------:R-:W-:-:S05]  /*128e0*/  IMAD R2, R9, 0x3000, R2 ;  /* 0x0000300009027824 */ /* 0x000fca00078e0202 */
[----:B------:R-:W-:Y:S01]  /*128f0*/  R2UR UR8, R2 ;  /* 0x00000000020872ca */ /* 0x000fe200000e0000 */
[----:B------:R-:W-:Y:S01]  /*12900*/  UIADD3 UR9, UR9, 0x22830, URZ ;  /* 0x0002283009097890 */ /* 0x000fe2000fffe03f */
[----:B------:R-:W-:Y:S01]  /*12910*/  UMOV UR6, 0x0 ;  /* 0x0000000000067882 */ /* 0x000fe20000000000 */
[----:B------:R-:W-:Y:S01]  /*12920*/  UMOV UR7, 0x14f00000 ;  /* 0x14f0000000077882 */ /* 0x000fe20000000000 */
[----:B------:R-:W-:-:S09]  /*12930*/  UMOV UR10, URZ ;  /* 0x0000003f000a7c82 */ /* 0x000fd20008000000 */
[----:B------:R-:W-:Y:S01]  /*12940*/  UIADD3 UR8, UR8, 0x1c400, URZ ;  /* 0x0001c40008087890 */ /* 0x000fe2000fffe03f */
[----:B----4-:R-:W-:-:S05]  /*12950*/  IMAD R2, R11, 0x60, R12 ;  /* 0x000000600b027824 */ /* 0x010fca00078e020c */
[----:B------:R-:W-:-:S13]  /*12960*/  R2UR UR11, R2 ;  /* 0x00000000020b72ca */ /* 0x000fda00000e0000 */
[----:B------:R0:W-:Y:S01]  /*12970*/  UTMALDG.4D [UR8], [UR4], desc[UR6] ;  /* 0x00000608040075b4 */ /* 0x0001e20008019000 */
[----:B------:R-:W3:Y:S02]  /*12980*/  SYNCS.PHASECHK.TRANS64.TRYWAIT P1, [R3+URZ+0x22860], R7 ;  /* 0x02286007030075a7 */ /* 0x000ee4000802017f */
[----:B0--3--:R-:W-:Y:S05]  /*12990*/  @!P1 BRA `(.L_x_626) ;  /* 0x0000002800149947 */ /* 0x009fea0003800000 */
.L_x_719:
        /* <DEDUP_REMOVED lines=8> */
.L_x_627:
[----:B------:R-:W3:Y:S01]  /*12a20*/  S2R R11, SR_CgaCtaId ;  /* 0x00000000000b7919 */ /* 0x000ee20000008800 */
[----:B0-2---:R-:W-:Y:S01]  /*12a30*/  MOV R7, 0x400 ;  /* 0x0000040000077802 */ /* 0x005fe20000000f00 */
        /* <DEDUP_REMOVED lines=9> */
[----:B------:R-:W-:-:S07]  /*12ad0*/  UMOV UR17, 0x40 ;  /* 0x0000004000117882 */ /* 0x000fce0000000000 */
        /* <DEDUP_REMOVED lines=21> */
.L_x_622:
[----:B------:R-:W-:Y:S05]  /*12c30*/  BSYNC B1 ;  /* 0x0000000000017941 */ /* 0x000fea0003800000 */
.L_x_621:
        /* <DEDUP_REMOVED lines=14> */
[----:B------:R-:W3:Y:S01]  /*12d20*/  LDC R6, c[0x0][0x41c] ;  /* 0x00010700ff067b82 */ /* 0x000ee20000000800 */
[----:B------:R-:W-:Y:S01]  /*12d30*/  ULDC.64 UR6, c[0x0][0x408] ;  /* 0x0001020000067ab9 */ /* 0x000fe20000000a00 */
[----:B---3--:R-:W-:-:S13]  /*12d40*/  ISETP.NE.AND P0, PT, R6, 0x1, PT ;  /* 0x000000010600780c */ /* 0x008fda0003f05270 */
[----:B------:R-:W3:Y:S02]  /*12d50*/  @P0 LDC.64 R2, c[0x0][0x420] ;  /* 0x00010800ff020b82 */ /* 0x000ee40000000a00 */
[----:B---3--:R-:W-:-:S04]  /*12d60*/  @P0 IMAD.HI.U32 R7, R9, R2, RZ ;  /* 0x0000000209070227 */ /* 0x008fc800078e00ff */
[----:B------:R-:W-:Y:S01]  /*12d70*/  IMAD.MOV.U32 R2, RZ, RZ, R9 ;  /* 0x000000ffff027224 */ /* 0x000fe200078e0009 */
[----:B------:R-:W-:-:S04]  /*12d80*/  @P0 SHF.R.U32.HI R2, RZ, R3, R7 ;  /* 0x00000003ff020219 */ /* 0x000fc80000011607 */
[----:B------:R-:W-:-:S05]  /*12d90*/  IADD3 R3, -R2, RZ, RZ ;  /* 0x000000ff02037210 */ /* 0x000fca0007ffe1ff */
[----:B------:R-:W-:Y:S01]  /*12da0*/  IMAD R9, R6, R3, R9 ;  /* 0x0000000306097224 */ /* 0x000fe200078e0209 */
[----:B------:R-:W-:Y:S01]  /*12db0*/  SHF.R.S32.HI R3, RZ, 0x1f, R2 ;  /* 0x0000001fff037819 */ /* 0x000fe20000011402 */
[----:B------:R-:W-:-:S04]  /*12dc0*/  IMAD R6, R8, UR6, RZ ;  /* 0x0000000608067c24 */ /* 0x000fc8000f8e02ff */
[C---:B------:R-:W-:Y:S02]  /*12dd0*/  IMAD R6, R0.reuse, UR7, R6 ;  /* 0x0000000700067c24 */ /* 0x040fe4000f8e0206 */
[----:B------:R-:W-:-:S04]  /*12de0*/  IMAD.WIDE.U32 R2, R0, UR6, R2 ;  /* 0x0000000600027c25 */ /* 0x000fc8000f8e0002 */
[----:B------:R-:W-:Y:S01]  /*12df0*/  IMAD.IADD R3, R6, 0x1, R3 ;  /* 0x0000000106037824 */ /* 0x000fe200078e0203 */
[----:B------:R-:W-:-:S04]  /*12e00*/  LEA R6, P0, R2, UR4, 0x2 ;  /* 0x0000000402067c11 */ /* 0x000fc8000f8010ff */
[----:B------:R-:W-:-:S05]  /*12e10*/  LEA.HI.X R7, R2, UR5, R3, 0x2, P0 ;  /* 0x0000000502077c11 */ /* 0x000fca00080f1403 */
[----:B------:R3:W5:Y:S04]  /*12e20*/  LDG.E R6, desc[UR40][R6.64] ;  /* 0x0000002806067981 */ /* 0x000768000c1e1900 */
.L_x_630:
[----:B------:R-:W4:Y:S01]  /*12e30*/  S2R R3, SR_CgaCtaId ;  /* 0x0000000000037919 */ /* 0x000f220000008800 */
[----:B------:R-:W-:Y:S02]  /*12e40*/  MOV R2, 0x400 ;  /* 0x0000040000027802 */ /* 0x000fe40000000f00 */
[----:B---3--:R-:W-:Y:S02]  /*12e50*/  SHF.L.U32 R7, R10, 0x1f, RZ ;  /* 0x0000001f0a077819 */ /* 0x008fe400000006ff */
[----:B----4-:R-:W-:-:S05]  /*12e60*/  LEA R2, R3, R2, 0x18 ;  /* 0x0000000203027211 */ /* 0x010fca00078ec0ff */
[----:B------:R-:W-:-:S04]  /*12e70*/  IMAD R3, R11, 0x8, R2 ;  /* 0x000000080b037824 */ /* 0x000fc800078e0202 */
[----:B------:R-:W3:Y:S02]  /*12e80*/  SYNCS.PHASECHK.TRANS64.TRYWAIT P0, [R3+URZ+0x22840], R7 ;  /* 0x02284007030075a7 */ /* 0x000ee4000800017f */
[----:B---3--:R-:W-:Y:S05]  /*12e90*/  @!P0 BRA `(.L_x_631) ;  /* 0x0000002000e88947 */ /* 0x008fea0003800000 */
.L_x_720:
[----:B------:R-:W4:Y:S02]  /*12ea0*/  S2R R2, SR_TID.X ;  /* 0x0000000000027919 */ /* 0x000f240000002100 */
[----:B----4-:R-:W-:-:S04]  /*12eb0*/  LOP3.LUT R2, R2, 0x7f, RZ, 0xc0, !PT ;  /* 0x0000007f02027812 */ /* 0x010fc800078ec0ff */
[----:B------:R-:W-:-:S13]  /*12ec0*/  ISETP.NE.AND P0, PT, R2, RZ, PT ;  /* 0x000000ff0200720c */ /* 0x000fda0003f05270 */
[----:B------:R-:W-:Y:S05]  /*12ed0*/  @P0 BRA `(.L_x_632) ;  /* 0x00000000001c0947 */ /* 0x000fea0003800000 */
[----:B------:R-:W4:Y:S02]  /*12ee0*/  S2R R2, SR_TID.X ;  /* 0x0000000000027919 */ /* 0x000f240000002100 */
[----:B----4-:R-:W-:-:S04]  /*12ef0*/  LOP3.LUT R2, R2, 0x1f, RZ, 0xc0, !PT ;  /* 0x0000001f02027812 */ /* 0x010fc800078ec0ff */
[----:B------:R-:W-:Y:S01]  /*12f00*/  ISETP.NE.AND P1, PT, R2, RZ, PT ;  /* 0x000000ff0200720c */ /* 0x000fe20003f25270 */
[----:B------:R-:W-:-:S04]  /*12f10*/  IMAD.MOV.U32 R2, RZ, RZ, 0x3000 ;  /* 0x00003000ff027424 */ /* 0x000fc800078e00ff */
[----:B------:R4:W-:Y:S08]  /*12f20*/  SYNCS.ARRIVE.TRANS64 RZ, [R3+URZ+0x22830], R2 ;  /* 0x0228300203ff79a7 */ /* 0x0009f0000800003f */
[----:B------:R-:W-:Y:S05]  /*12f30*/  @!P1 BRA `(.L_x_632) ;  /* 0x0000000000049947 */ /* 0x000fea0003800000 */
[----:B------:R-:W-:Y:S01]  /*12f40*/  BPT.TRAP 0x1 ;  /* 0x000000040000795c */ /* 0x000fe20000300000 */
.L_x_632:
[----:B----4-:R-:W4:Y:S01]  /*12f50*/  LDL R2, [R1] ;  /* 0x0000000001027983 */ /* 0x010f220000100800 */
[----:B--2---:R-:W-:-:S03]  /*12f60*/  MOV R11, 0x400 ;  /* 0x00000400000b7802 */ /* 0x004fc60000000f00 */
[----:B------:R-:W2:Y:S01]  /*12f70*/  LDL R10, [R1+0x10] ;  /* 0x00001000010a7983 */ /* 0x000ea20000100800 */
[----:B0-----:R-:W0:Y:S01]  /*12f80*/  S2R R12, SR_CgaCtaId ;  /* 0x00000000000c7919 */ /* 0x001e220000008800 */
        /* <DEDUP_REMOVED lines=10> */
[----:B----4-:R-:W-:-:S05]  /*13030*/  IMAD R2, R2, 0x3000, R11 ;  /* 0x0000300002027824 */ /* 0x010fca00078e020b */
[----:B------:R-:W-:Y:S01]  /*13040*/  R2UR UR8, R2 ;  /* 0x00000000020872ca */ /* 0x000fe200000e0000 */
[----:B--2---:R-:W-:-:S05]  /*13050*/  IMAD R9, R9, 0x60, R10 ;  /* 0x0000006009097824 */ /* 0x004fca00078e020a */
[----:B------:R-:W-:-:S07]  /*13060*/  R2UR UR11, R9 ;  /* 0x00000000090b72ca */ /* 0x000fce00000e0000 */
[----:B------:R-:W-:-:S09]  /*13070*/  UIADD3 UR8, UR8, 0x1c400, URZ ;  /* 0x0001c40008087890 */ /* 0x000fd2000fffe03f */
[----:B------:R0:W-:Y:S01]  /*13080*/  UTMALDG.4D [UR8], [UR4], desc[UR6] ;  /* 0x00000608040075b4 */ /* 0x0001e20008019000 */
[----:B------:R-:W2:Y:S02]  /*13090*/  SYNCS.PHASECHK.TRANS64.TRYWAIT P1, [R3+URZ+0x22860], R7 ;  /* 0x02286007030075a7 */ /* 0x000ea4000802017f */
[----:B0-2---:R-:W-:Y:S05]  /*130a0*/  @!P1 BRA `(.L_x_633) ;  /* 0x0000002000789947 */ /* 0x005fea0003800000 */
.L_x_721:
        /* <DEDUP_REMOVED lines=8> */
.L_x_634:
[----:B--2---:R-:W2:Y:S01]  /*13130*/  LDL R2, [R1] ;  /* 0x0000000001027983 */ /* 0x004ea20000100800 */
[----:B0--3--:R-:W-:Y:S01]  /*13140*/  MOV R7, 0x400 ;  /* 0x0000040000077802 */ /* 0x009fe20000000f00 */
        /* <DEDUP_REMOVED lines=31> */
[----:B---3--:R-:W-:Y:S01]  /*13340*/  NOP ;  /* 0x0000000000007918 */ /* 0x008fe20000000000 */
.L_x_629:
[----:B------:R-:W-:Y:S05]  /*13350*/  BSYNC B1 ;  /* 0x0000000000017941 */ /* 0x000fea0003800000 */
.L_x_628:
[C---:B------:R-:W-:Y:S02]  /*13360*/  ISETP.GT.AND P0, PT, R5.reuse, 0x1, PT ;  /* 0x000000010500780c */ /* 0x040fe40003f04270 */
[----:B------:R-:W-:-:S11]  /*13370*/  IADD3 R5, R5, -0x2, RZ ;  /* 0xfffffffe05057810 */ /* 0x000fd60007ffe0ff */
[----:B------:R-:W-:Y:S05]  /*13380*/  @P0 BRA `(.L_x_635) ;  /* 0xfffffff000680947 */ /* 0x000fea000383ffff */
.L_x_611:
[----:B------:R-:W-:Y:S05]  /*13390*/  BSYNC B0 ;  /* 0x0000000000007941 */ /* 0x000fea0003800000 */
.L_x_610:
[----:B------:R-:W3:Y:S01]  /*133a0*/  LDL.LU R3, [R1] ;  /* 0x0000000001037983 */ /* 0x000ee20000300800 */
[----:B------:R-:W-:Y:S01]  /*133b0*/  BSSY B0, `(.L_x_636) ;  /* 0x0000016000007945 */ /* 0x000fe20003800000 */
[----:B------:R-:W4:Y:S02]  /*133c0*/  S2R R2, SR_TID.X ;  /* 0x0000000000027919 */ /* 0x000f240000002100 */
[----:B----4-:R-:W-:-:S04]  /*133d0*/  LOP3.LUT R2, R2, 0x1f, RZ, 0xc0, !PT ;  /* 0x0000001f02027812 */ /* 0x010fc800078ec0ff */
[----:B------:R-:W-:Y:S01]  /*133e0*/  ISETP.NE.AND P1, PT, R2, RZ, PT ;  /* 0x000000ff0200720c */ /* 0x000fe20003f25270 */
[----:B---3--:R-:W-:-:S05]  /*133f0*/  VIADD R0, R3, 0x1 ;  /* 0x0000000103007836 */ /* 0x008fca0000000000 */
[----:B------:R-:W-:-:S04]  /*13400*/  ISETP.NE.AND P0, PT, R0, 0x2, PT ;  /* 0x000000020000780c */ /* 0x000fc80003f05270 */
[----:B------:R-:W-:Y:S02]  /*13410*/  SEL R2, R0, RZ, P0 ;  /* 0x000000ff00027207 */ /* 0x000fe40000000000 */
[----:B------:R-:W-:-:S03]  /*13420*/  SEL R0, RZ, 0x1, P0 ;  /* 0x00000001ff007807 */ /* 0x000fc60000000000 */
[----:B------:R3:W-:Y:S01]  /*13430*/  STL [R1], R2 ;  /* 0x0000000201007387 */ /* 0x0007e20000100800 */
[----:B------:R-:W-:Y:S05]  /*13440*/  @P1 BRA `(.L_x_637) ;  /* 0x0000000000301947 */ /* 0x000fea0003800000 */
[----:B------:R-:W4:Y:S01]  /*13450*/  S2R R7, SR_LANEID ;  /* 0x0000000000077919 */ /* 0x000f220000000000 */
[----:B------:R-:W-:Y:S01]  /*13460*/  VOTEU.ANY UR4, UPT, PT ;  /* 0x0000000000047886 */ /* 0x000fe200038e0100 */
[----:B---3--:R-:W3:Y:S01]  /*13470*/  LDC.64 R2, c[0x0][0xc38] ;  /* 0x00030e00ff027b82 */ /* 0x008ee20000000a00 */
[----:B------:R-:W4:Y:S08]  /*13480*/  FLO.U32 R4, UR4 ;  /* 0x0000000400047d00 */ /* 0x000f3000080e0000 */
[----:B------:R-:W3:Y:S01]  /*13490*/  POPC R5, UR4 ;  /* 0x0000000400057d09 */ /* 0x000ee20008000000 */
[----:B----4-:R-:W-:-:S13]  /*134a0*/  ISETP.EQ.U32.AND P0, PT, R4, R7, PT ;  /* 0x000000070400720c */ /* 0x010fda0003f02070 */
[----:B---3--:R-:W3:Y:S01]  /*134b0*/  @P0 ATOMG.E.ADD.STRONG.GPU PT, R3, desc[UR40][R2.64], R5 ;  /* 0x00000005020309a8 */ /* 0x008ee200081ee1e8 */
[----:B------:R-:W4:Y:S02]  /*134c0*/  S2R R6, SR_LTMASK ;  /* 0x0000000000067919 */ /* 0x000f240000003900 */
[----:B----4-:R-:W-:-:S04]  /*134d0*/  LOP3.LUT R6, R6, UR4, RZ, 0xc0, !PT ;  /* 0x0000000406067c12 */ /* 0x010fc8000f8ec0ff */
[----:B------:R-:W4:Y:S01]  /*134e0*/  POPC R7, R6 ;  /* 0x0000000600077309 */ /* 0x000f220000000000 */
[----:B---3--:R-:W4:Y:S02]  /*134f0*/  SHFL.IDX PT, R4, R3, R4, 0x1f ;  /* 0x00001f0403047589 */ /* 0x008f2400000e0000 */
[----:B----4-:R-:W-:-:S07]  /*13500*/  IADD3 R16, R4, UR37, R7 ;  /* 0x0000002504107c10 */ /* 0x010fce000fffe007 */
.L_x_637:
[----:B------:R-:W-:Y:S05]  /*13510*/  BSYNC B0 ;  /* 0x0000000000007941 */ /* 0x000fea0003800000 */
.L_x_636:
[----:B---3--:R-:W3:Y:S02]  /*13520*/  LDL.LU R2, [R1+0x8] ;  /* 0x0000080001027983 */ /* 0x008ee40000300800 */
[----:B---3--:R-:W-:-:S05]  /*13530*/  LOP3.LUT R2, R2, R0, RZ, 0x3c, !PT ;  /* 0x0000000002027212 */ /* 0x008fca00078e3cff */
[----:B------:R3:W-:Y:S02]  /*13540*/  STL [R1+0x8], R2 ;  /* 0x0000080201007387 */ /* 0x0007e40000100800 */
.L_x_593:
[----:B------:R-:W-:Y:S05]  /*13550*/  BSYNC B6 ;  /* 0x0000000000067941 */ /* 0x000fea0003800000 */
.L_x_591:
[----:B------:R-:W-:-:S03]  /*13560*/  UMOV UR4, 0xffffffff ;  /* 0xffffffff00047882 */ /* 0x000fc60000000000 */
[----:B------:R-:W-:Y:S05]  /*13570*/  BRA.DIV UR4, `(.L_x_638) ;  /* 0x0000001e04587947 */ /* 0x000fea000b800000 */
[----:B0-----:R0:W4:Y:S04]  /*13580*/  SHFL.IDX PT, R4, R16, RZ, 0x1f ;  /* 0x00001fff10047589 */ /* 0x00112800000e0000 */
[----:B------:R0:W0:Y:S02]  /*13590*/  SHFL.IDX PT, R6, R16, 0x1, 0x1f ;  /* 0x00201f0010067f89 */ /* 0x00002400000e0000 */
.L_x_725:
[----:B------:R-:W1:Y:S01]  /*135a0*/  S2R R0, SR_TID.X ;  /* 0x0000000000007919 */ /* 0x000e620000002100 */
[----:B------:R-:W-:Y:S01]  /*135b0*/  ULDC UR4, c[0x0][0xc14] ;  /* 0x0003050000047ab9 */ /* 0x000fe20000000800 */
[----:B------:R-:W-:Y:S01]  /*135c0*/  BSSY B0, `(.L_x_639) ;  /* 0x000000b000007945 */ /* 0x000fe20003800000 */
[----:B------:R-:W-:Y:S01]  /*135d0*/  IMAD.MOV.U32 R17, RZ, RZ, RZ ;  /* 0x000000ffff117224 */ /* 0x000fe200078e00ff */
[----:B-1----:R-:W-:Y:S01]  /*135e0*/  LOP3.LUT R8, R0, 0x1f, RZ, 0xc0, !PT ;  /* 0x0000001f00087812 */ /* 0x002fe200078ec0ff */
[----:B------:R-:W-:-:S03]  /*135f0*/  IMAD.U32 R0, RZ, RZ, UR4 ;  /* 0x00000004ff007e24 */ /* 0x000fc6000f8e00ff */
[C---:B------:R-:W-:Y:S01]  /*13600*/  ISETP.NE.AND P0, PT, R8.reuse, 0x1f, PT ;  /* 0x0000001f0800780c */ /* 0x040fe20003f05270 */
[----:B------:R-:W-:-:S05]  /*13610*/  IMAD.IADD R5, R8, 0x1, R19 ;  /* 0x0000000108057824 */ /* 0x000fca00078e0213 */
[----:B------:R-:W-:-:S13]  /*13620*/  ISETP.GE.OR P0, PT, R5, R0, !P0 ;  /* 0x000000000500720c */ /* 0x000fda0004706670 */
[----:B------:R-:W-:Y:S05]  /*13630*/  @P0 BRA `(.L_x_640) ;  /* 0x00000000000c0947 */ /* 0x000fea0003800000 */
[----:B---3--:R-:W1:Y:S02]  /*13640*/  LDC.64 R2, c[0x0][0xc58] ;  /* 0x00031600ff027b82 */ /* 0x008e640000000a00 */
[----:B-1----:R-:W-:-:S05]  /*13650*/  IMAD.WIDE R2, R5, 0x4, R2 ;  /* 0x0000000405027825 */ /* 0x002fca00078e0202 */
[----:B------:R1:W5:Y:S02]  /*13660*/  LDG.E R17, desc[UR40][R2.64] ;  /* 0x0000002802117981 */ /* 0x000364000c1e1900 */
.L_x_640:
[----:B------:R-:W-:Y:S05]  /*13670*/  BSYNC B0 ;  /* 0x0000000000007941 */ /* 0x000fea0003800000 */
.L_x_639:
[----:B------:R-:W-:-:S03]  /*13680*/  UMOV UR4, 0xffffffff ;  /* 0xffffffff00047882 */ /* 0x000fc60000000000 */
[----:B------:R-:W-:Y:S05]  /*13690*/  BRA.DIV UR4, `(.L_x_641) ;  /* 0x0000001e045c7947 */ /* 0x000fea000b800000 */
[----:B-----5:R-:W0:Y:S01]  /*136a0*/  SHFL.UP PT, R14, R17, 0x1, RZ ;  /* 0x04200000110e7989 */ /* 0x020e2200000e00ff */
[C---:B------:R-:W-:Y:S02]  /*136b0*/  ISETP.NE.AND P0, PT, R8.reuse, RZ, PT ;  /* 0x000000ff0800720c */ /* 0x040fe40003f05270 */
[----:B------:R-:W-:Y:S02]  /*136c0*/  ISETP.GE.U32.AND P1, PT, R8, 0x2, PT ;  /* 0x000000020800780c */ /* 0x000fe40003f26070 */
[----:B0-----:R-:W-:Y:S02]  /*136d0*/  SEL R14, R14, RZ, P0 ;  /* 0x000000ff0e0e7207 */ /* 0x001fe40000000000 */
[----:B------:R-:W-:Y:S02]  /*136e0*/  ISETP.GE.U32.AND P0, PT, R8, 0x4, PT ;  /* 0x000000040800780c */ /* 0x000fe40003f06070 */
[----:B------:R-:W-:-:S05]  /*136f0*/  IADD3 R13, R17, R14, RZ ;  /* 0x0000000e110d7210 */ /* 0x000fca0007ffe0ff */
[----:B------:R-:W0:Y:S02]  /*13700*/  SHFL.UP PT, R14, R13, 0x2, RZ ;  /* 0x044000000d0e7989 */ /* 0x000e2400000e00ff */
[----:B0-----:R-:W-:Y:S02]  /*13710*/  SEL R14, R14, RZ, P1 ;  /* 0x000000ff0e0e7207 */ /* 0x001fe40000800000 */
[----:B------:R-:W-:-:S03]  /*13720*/  ISETP.GE.U32.AND P1, PT, R8, 0x8, PT ;  /* 0x000000080800780c */ /* 0x000fc60003f26070 */
[----:B-1----:R-:W-:-:S05]  /*13730*/  IMAD.IADD R3, R13, 0x1, R14 ;  /* 0x000000010d037824 */ /* 0x002fca00078e020e */
[----:B------:R-:W0:Y:S02]  /*13740*/  SHFL.UP PT, R14, R3, 0x4, RZ ;  /* 0x04800000030e7989 */ /* 0x000e2400000e00ff */
[----:B0-----:R-:W-:Y:S02]  /*13750*/  SEL R14, R14, RZ, P0 ;  /* 0x000000ff0e0e7207 */ /* 0x001fe40000000000 */
[----:B------:R-:W-:-:S03]  /*13760*/  ISETP.GE.U32.AND P0, PT, R8, 0x10, PT ;  /* 0x000000100800780c */ /* 0x000fc60003f06070 */
[----:B------:R-:W-:-:S05]  /*13770*/  IMAD.IADD R5, R3, 0x1, R14 ;  /* 0x0000000103057824 */ /* 0x000fca00078e020e */
[----:B------:R-:W0:Y:S02]  /*13780*/  SHFL.UP PT, R14, R5, 0x8, RZ ;  /* 0x05000000050e7989 */ /* 0x000e2400000e00ff */
[----:B0-----:R-:W-:-:S05]  /*13790*/  SEL R14, R14, RZ, P1 ;  /* 0x000000ff0e0e7207 */ /* 0x001fca0000800000 */
[----:B------:R-:W-:-:S05]  /*137a0*/  IMAD.IADD R7, R5, 0x1, R14 ;  /* 0x0000000105077824 */ /* 0x000fca00078e020e */
[----:B------:R-:W3:Y:S02]  /*137b0*/  SHFL.UP PT, R14, R7, 0x10, RZ ;  /* 0x06000000070e7989 */ /* 0x000ee400000e00ff */
[----:B---3--:R-:W-:-:S05]  /*137c0*/  SEL R2, R14, RZ, P0 ;  /* 0x000000ff0e027207 */ /* 0x008fca0000000000 */
[----:B------:R-:W-:-:S05]  /*137d0*/  IMAD.IADD R2, R7, 0x1, R2 ;  /* 0x0000000107027824 */ /* 0x000fca00078e0202 */
[----:B------:R0:W1:Y:S02]  /*137e0*/  SHFL.IDX PT, R14, R2, 0x1f, 0x1f ;  /* 0x03e01f00020e7f89 */ /* 0x00006400000e0000 */
.L_x_733:
[----:B------:R-:W-:Y:S02]  /*137f0*/  ULDC UR4, c[0x0][0xc10] ;  /* 0x0003040000047ab9 */ /* 0x000fe40000000800 */
[----:B------:R-:W-:-:S05]  /*13800*/  MOV R16, UR4 ;  /* 0x0000000400107c02 */ /* 0x000fca0008000f00 */
[----:B-1----:R-:W-:-:S04]  /*13810*/  IMAD R3, R14, R16, RZ ;  /* 0x000000100e037224 */ /* 0x002fc800078e02ff */
[----:B------:R-:W-:-:S05]  /*13820*/  IMAD.IADD R6, R6, 0x1, R3 ;  /* 0x0000000106067824 */ /* 0x000fca00078e0203 */
[----:B----4-:R-:W-:-:S13]  /*13830*/  ISETP.GT.AND P0, PT, R6, R4, PT ;  /* 0x000000040600720c */ /* 0x010fda0003f04270 */
[----:B------:R-:W-:Y:S05]  /*13840*/  @P0 BRA `(.L_x_642) ;  /* 0x0000000000b40947 */ /* 0x000fea0003800000 */
[----:B------:R-:W1:Y:S02]  /*13850*/  LDC R0, c[0x0][0xc14] ;  /* 0x00030500ff007b82 */ /* 0x000e640000000800 */
.L_x_647:
[----:B------:R-:W-:-:S05]  /*13860*/  VIADD R19, R19, 0x1f ;  /* 0x0000001f13137836 */ /* 0x000fca0000000000 */
[----:B-1----:R-:W-:-:S13]  /*13870*/  ISETP.GE.AND P0, PT, R19, R0, PT ;  /* 0x000000001300720c */ /* 0x002fda0003f06270 */
        /* <DEDUP_REMOVED lines=10> */
[----:B0-----:R-:W-:-:S05]  /*13920*/  IMAD.WIDE R2, R5, 0x4, R2 ;  /* 0x0000000405027825 */ /* 0x001fca00078e0202 */
[----:B------:R0:W5:Y:S02]  /*13930*/  LDG.E R17, desc[UR40][R2.64] ;  /* 0x0000002802117981 */ /* 0x000164000c1e1900 */
.L_x_645:
[----:B------:R-:W-:Y:S05]  /*13940*/  BSYNC B0 ;  /* 0x0000000000007941 */ /* 0x000fea0003800000 */
.L_x_644:
[----:B------:R-:W-:-:S03]  /*13950*/  UMOV UR4, 0xffffffff ;  /* 0xffffffff00047882 */ /* 0x000fc60000000000 */
[----:B------:R-:W-:Y:S05]  /*13960*/  BRA.DIV UR4, `(.L_x_646) ;  /* 0x0000001e04787947 */ /* 0x000fea000b800000 */
[----:B-----5:R-:W1:Y:S01]  /*13970*/  SHFL.UP PT, R14, R17, 0x1, RZ ;  /* 0x04200000110e7989 */ /* 0x020e6200000e00ff */
[C---:B------:R-:W-:Y:S02]  /*13980*/  ISETP.NE.AND P0, PT, R8.reuse, RZ, PT ;  /* 0x000000ff0800720c */ /* 0x040fe40003f05270 */
[----:B------:R-:W-:Y:S02]  /*13990*/  ISETP.GE.U32.AND P1, PT, R8, 0x2, PT ;  /* 0x000000020800780c */ /* 0x000fe40003f26070 */
[----:B-1----:R-:W-:Y:S02]  /*139a0*/  SEL R14, R14, RZ, P0 ;  /* 0x000000ff0e0e7207 */ /* 0x002fe40000000000 */
[----:B------:R-:W-:Y:S02]  /*139b0*/  ISETP.GE.U32.AND P0, PT, R8, 0x4, PT ;  /* 0x000000040800780c */ /* 0x000fe40003f06070 */
[----:B------:R-:W-:-:S05]  /*139c0*/  IADD3 R13, R17, R14, RZ ;  /* 0x0000000e110d7210 */ /* 0x000fca0007ffe0ff */
[----:B------:R-:W1:Y:S02]  /*139d0*/  SHFL.UP PT, R14, R13, 0x2, RZ ;  /* 0x044000000d0e7989 */ /* 0x000e6400000e00ff */
[----:B-1----:R-:W-:Y:S02]  /*139e0*/  SEL R14, R14, RZ, P1 ;  /* 0x000000ff0e0e7207 */ /* 0x002fe40000800000 */
[----:B------:R-:W-:-:S03]  /*139f0*/  ISETP.GE.U32.AND P1, PT, R8, 0x8, PT ;  /* 0x000000080800780c */ /* 0x000fc60003f26070 */
[----:B0-----:R-:W-:-:S05]  /*13a00*/  IMAD.IADD R3, R13, 0x1, R14 ;  /* 0x000000010d037824 */ /* 0x001fca00078e020e */
        /* <DEDUP_REMOVED lines=10> */
[----:B------:R0:W1:Y:S02]  /*13ab0*/  SHFL.IDX PT, R14, R2, 0x1f, 0x1f ;  /* 0x03e01f00020e7f89 */ /* 0x00006400000e0000 */
.L_x_741:
[----:B------:R-:W-:Y:S02]  /*13ac0*/  ULDC UR4, c[0x0][0xc10] ;  /* 0x0003040000047ab9 */ /* 0x000fe40000000800 */
[----:B------:R-:W-:-:S05]  /*13ad0*/  MOV R16, UR4 ;  /* 0x0000000400107c02 */ /* 0x000fca0008000f00 */
[----:B-1----:R-:W-:-:S04]  /*13ae0*/  IMAD R3, R14, R16, RZ ;  /* 0x000000100e037224 */ /* 0x002fc800078e02ff */
[----:B------:R-:W-:-:S05]  /*13af0*/  IMAD.IADD R6, R3, 0x1, R6 ;  /* 0x0000000103067824 */ /* 0x000fca00078e0206 */
[----:B------:R-:W-:-:S13]  /*13b00*/  ISETP.GT.AND P0, PT, R6, R4, PT ;  /* 0x000000040600720c */ /* 0x000fda0003f04270 */
[----:B------:R-:W-:Y:S05]  /*13b10*/  @!P0 BRA `(.L_x_647) ;  /* 0xfffffffc00508947 */ /* 0x000fea000383ffff */
.L_x_642:
[----:B------:R-:W-:Y:S01]  /*13b20*/  IMAD.IADD R6, R6, 0x1, -R3 ;  /* 0x0000000106067824 */ /* 0x000fe200078e0a03 */
[----:B------:R-:W-:-:S03]  /*13b30*/  UMOV UR4, 0xffffffff ;  /* 0xffffffff00047882 */ /* 0x000fc60000000000 */
[----:B------:R-:W-:-:S05]  /*13b40*/  IMAD R3, R2, R16, R6 ;  /* 0x0000001002037224 */ /* 0x000fca00078e0206 */
[----:B------:R-:W-:Y:S01]  /*13b50*/  ISETP.GT.AND P6, PT, R3, R4, PT ;  /* 0x000000040300720c */ /* 0x000fe20003fc4270 */
[----:B------:R-:W-:-:S12]  /*13b60*/  BRA.DIV UR4, `(.L_x_648) ;  /* 0x0000001e04c87947 */ /* 0x000fd8000b800000 */
[----:B------:R-:W-:-:S04]  /*13b70*/  VOTE.ANY R3, PT, !P6 ;  /* 0x0000000000037806 */ /* 0x000fc800070e0100 */
[----:B------:R-:W1:Y:S02]  /*13b80*/  POPC R5, R3 ;  /* 0x0000000300057309 */ /* 0x000e640000000000 */
[----:B-1----:R1:W3:Y:S02]  /*13b90*/  SHFL.IDX PT, R17, R17, R5, 0x1f ;  /* 0x00001f0511117589 */ /* 0x0022e400000e0000 */
.L_x_745:
[----:B------:R-:W-:Y:S01]  /*13ba0*/  ISETP.NE.AND P0, PT, R3, RZ, PT ;  /* 0x000000ff0300720c */ /* 0x000fe20003f05270 */
[----:B------:R-:W-:-:S12]  /*13bb0*/  IMAD.MOV.U32 R14, RZ, RZ, RZ ;  /* 0x000000ffff0e7224 */ /* 0x000fd800078e00ff */
[----:B------:R-:W-:Y:S05]  /*13bc0*/  @!P0 BRA `(.L_x_649) ;  /* 0x0000000000108947 */ /* 0x000fea0003800000 */
[----:B------:R-:W-:Y:S01]  /*13bd0*/  UMOV UR4, 0xffffffff ;  /* 0xffffffff00047882 */ /* 0x000fe20000000000 */
[----:B------:R-:W-:Y:S02]  /*13be0*/  VIADD R12, R5, 0xffffffff ;  /* 0xffffffff050c7836 */ /* 0x000fe40000000000 */
[----:B------:R-:W-:Y:S05]  /*13bf0*/  BRA.DIV UR4, `(.L_x_650) ;  /* 0x0000001e04ec7947 */ /* 0x000fea000b800000 */
[----:B------:R4:W0:Y:S02]  /*13c00*/  SHFL.IDX PT, R14, R2, R12, 0x1f ;  /* 0x00001f0c020e7589 */ /* 0x00082400000e0000 */
.L_x_649:
[----:B0-----:R-:W-:Y:S01]  /*13c10*/  IMAD R16, R14, R16, R6 ;  /* 0x000000100e107224 */ /* 0x001fe200078e0206 */
[----:B---3--:R-:W-:Y:S01]  /*13c20*/  IABS R6, R17 ;  /* 0x0000001100067213 */ /* 0x008fe20000000000 */
[----:B----4-:R-:W-:Y:S01]  /*13c30*/  IMAD.MOV.U32 R2, RZ, RZ, RZ ;  /* 0x000000ffff027224 */ /* 0x010fe200078e00ff */
[----:B------:R-:W-:Y:S02]  /*13c40*/  IADD3 R19, R5, R19, RZ ;  /* 0x0000001305137210 */ /* 0x000fe40007ffe0ff */
[----:B------:R-:W0:Y:S08]  /*13c50*/  I2F.RP R7, R6 ;  /* 0x0000000600077306 */ /* 0x000e300000209400 */
[----:B0-----:R-:W0:Y:S02]  /*13c60*/  MUFU.RCP R7, R7 ;  /* 0x0000000700077308 */ /* 0x001e240000001000 */
[----:B0-----:R-:W-:-:S06]  /*13c70*/  IADD3 R8, R7, 0xffffffe, RZ ;  /* 0x0ffffffe07087810 */ /* 0x001fcc0007ffe0ff */
[----:B------:R-:W0:Y:S02]  /*13c80*/  F2I.FTZ.U32.TRUNC.NTZ R3, R8 ;  /* 0x0000000800037305 */ /* 0x000e24000021f000 */
[----:B0-----:R-:W-:-:S04]  /*13c90*/  IMAD.MOV R9, RZ, RZ, -R3 ;  /* 0x000000ffff097224 */ /* 0x001fc800078e0a03 */
[----:B------:R-:W-:-:S04]  /*13ca0*/  IMAD R9, R9, R6, RZ ;  /* 0x0000000609097224 */ /* 0x000fc800078e02ff */
[----:B------:R-:W-:Y:S01]  /*13cb0*/  IMAD.HI.U32 R3, R3, R9, R2 ;  /* 0x0000000903037227 */ /* 0x000fe200078e0002 */
[----:B------:R-:W-:-:S03]  /*13cc0*/  IABS R9, R17 ;  /* 0x0000001100097213 */ /* 0x000fc60000000000 */
[----:B------:R-:W-:Y:S02]  /*13cd0*/  IMAD.IADD R2, R4, 0x1, -R16 ;  /* 0x0000000104027824 */ /* 0x000fe400078e0a10 */
[----:B------:R-:W-:-:S03]  /*13ce0*/  IMAD.MOV R7, RZ, RZ, -R9 ;  /* 0x000000ffff077224 */ /* 0x000fc600078e0a09 */
[----:B------:R-:W-:-:S05]  /*13cf0*/  IABS R4, R2 ;  /* 0x0000000200047213 */ /* 0x000fca0000000000 */
[----:B------:R-:W-:-:S04]  /*13d00*/  IMAD.HI.U32 R3, R3, R4, RZ ;  /* 0x0000000403037227 */ /* 0x000fc800078e00ff */
[----:B------:R-:W-:Y:S01]  /*13d10*/  IMAD R7, R3, R7, R4 ;  /* 0x0000000703077224 */ /* 0x000fe200078e0204 */
[----:B------:R-:W-:-:S04]  /*13d20*/  LOP3.LUT R4, R2, R17, RZ, 0x3c, !PT ;  /* 0x0000001102047212 */ /* 0x000fc800078e3cff */
[----:B------:R-:W-:-:S13]  /*13d30*/  ISETP.GT.U32.AND P0, PT, R6, R7, PT ;  /* 0x000000070600720c */ /* 0x000fda0003f04070 */
[----:B------:R-:W-:Y:S01]  /*13d40*/  @!P0 IADD3 R7, R7, -R6, RZ ;  /* 0x8000000607078210 */ /* 0x000fe20007ffe0ff */
        /* <DEDUP_REMOVED lines=11> */
.L_x_643:
[----:B------:R-:W-:Y:S01]  /*13e00*/  UMOV UR4, URZ ;  /* 0x0000003f00047c82 */ /* 0x000fe20008000000 */
[----:B------:R-:W-:Y:S01]  /*13e10*/  UMOV UR5, URZ ;  /* 0x0000003f00057c82 */ /* 0x000fe20008000000 */
[----:B------:R-:W-:Y:S01]  /*13e20*/  ULDC UR6, c[0x0][0xc14] ;  /* 0x0003050000067ab9 */ /* 0x000fe20000000800 */
[----:B------:R-:W-:Y:S01]  /*13e30*/  IMAD.MOV.U32 R16, RZ, RZ, R4 ;  /* 0x000000ffff107224 */ /* 0x000fe200078e0004 */
[----:B------:R-:W-:Y:S01]  /*13e40*/  MOV R19, UR6 ;  /* 0x0000000600137c02 */ /* 0x000fe20008000f00 */
[----:B------:R-:W-:Y:S02]  /*13e50*/  IMAD.U32 R17, RZ, RZ, UR4 ;  /* 0x00000004ff117e24 */ /* 0x000fe4000f8e00ff */
[----:B------:R-:W-:-:S07]  /*13e60*/  IMAD.U32 R18, RZ, RZ, UR5 ;  /* 0x00000005ff127e24 */ /* 0x000fce000f8e00ff */
.L_x_651:
        /* <DEDUP_REMOVED lines=12> */
.L_x_570:
[----:B0-----:R-:W4:Y:S01]  /*13f30*/  LDL.LU R0, [R1+0x28] ;  /* 0x0000280001007983 */ /* 0x001f220000300800 */
[----:B------:R-:W-:Y:S01]  /*13f40*/  BSSY B0, `(.L_x_653) ;  /* 0x000000b000007945 */ /* 0x000fe20003800000 */
[----:B-1----:R-:W0:Y:S01]  /*13f50*/  S2R R5, SR_CgaCtaId ;  /* 0x0000000000057919 */ /* 0x002e220000008800 */
[----:B----4-:R-:W-:-:S05]  /*13f60*/  VIADD R0, R0, 0x1 ;  /* 0x0000000100007836 */ /* 0x010fca0000000000 */
[----:B---3--:R-:W-:-:S04]  /*13f70*/  LEA.HI R2, R0, R0, RZ, 0x1 ;  /* 0x0000000000027211 */ /* 0x008fc800078f08ff */
[----:B------:R-:W-:-:S05]  /*13f80*/  LOP3.LUT R3, R2, 0xfffffffe, RZ, 0xc0, !PT ;  /* 0xfffffffe02037812 */ /* 0x000fca00078ec0ff */
[----:B------:R-:W-:Y:S01]  /*13f90*/  IMAD.IADD R3, R0, 0x1, -R3 ;  /* 0x0000000100037824 */ /* 0x000fe200078e0a03 */
[----:B------:R-:W-:-:S04]  /*13fa0*/  MOV R0, 0x400 ;  /* 0x0000040000007802 */ /* 0x000fc80000000f00 */
[----:B0-----:R-:W-:Y:S02]  /*13fb0*/  LEA R0, R5, R0, 0x18 ;  /* 0x0000000005007211 */ /* 0x001fe400078ec0ff */
[----:B------:R-:W-:-:S04]  /*13fc0*/  SHF.L.U32 R3, R3, 0x1f, RZ ;  /* 0x0000001f03037819 */ /* 0x000fc800000006ff */
[----:B------:R-:W0:Y:S02]  /*13fd0*/  SYNCS.PHASECHK.TRANS64.TRYWAIT P0, [R0+URZ+0x22820], R3 ;  /* 0x02282003000075a7 */ /* 0x000e24000800017f */
[----:B0-----:R-:W-:Y:S05]  /*13fe0*/  @!P0 BRA `(.L_x_654) ;  /* 0x0000001c00148947 */ /* 0x001fea0003800000 */
.L_x_748:
[----:B------:R-:W-:Y:S05]  /*13ff0*/  BSYNC B0 ;  /* 0x0000000000007941 */ /* 0x000fea0003800000 */
.L_x_653:
[----:B------:R-:W-:-:S03]  /*14000*/  UMOV UR4, 0xffffffff ;  /* 0xffffffff00047882 */ /* 0x000fc60000000000 */
[----:B------:R-:W-:Y:S05]  /*14010*/  BRA.DIV UR4, `(.L_x_655) ;  /* 0x0000001e041c7947 */ /* 0x000fea000b800000 */
[----:B------:R-:W1:Y:S02]  /*14020*/  S2R R2, SR_TID.X ;  /* 0x0000000000027919 */ /* 0x000e640000002100 */
[----:B-1----:R-:W-:-:S04]  /*14030*/  SHF.R.U32.HI R2, RZ, 0x5, R2 ;  /* 0x00000005ff027819 */ /* 0x002fc80000011602 */
[----:B------:R-:W-:-:S05]  /*14040*/  LOP3.LUT R2, R2, 0x3, RZ, 0xc0, !PT ;  /* 0x0000000302027812 */ /* 0x000fca00078ec0ff */
[----:B------:R1:W3:Y:S02]  /*14050*/  SHFL.IDX PT, R14, R2, RZ, 0x1f ;  /* 0x00001fff020e7589 */ /* 0x0002e400000e0000 */
.L_x_751:
[----:B---3--:R-:W-:-:S13]  /*14060*/  ISETP.NE.AND P0, PT, R14, RZ, PT ;  /* 0x000000ff0e00720c */ /* 0x008fda0003f05270 */
[----:B------:R-:W-:Y:S05]  /*14070*/  @P0 BRA `(.L_x_429) ;  /* 0x0000000000940947 */ /* 0x000fea0003800000 */
[----:B------:R-:W-:-:S03]  /*14080*/  UMOV UR4, 0xffffffff ;  /* 0xffffffff00047882 */ /* 0x000fc60000000000 */
[----:B------:R-:W-:Y:S05]  /*14090*/  BRA.DIV UR4, `(.L_x_656) ;  /* 0x0000001e04307947 */ /* 0x000fea000b800000 */
[----:B------:R-:W-:-:S13]  /*140a0*/  ELECT P6, URZ, PT ;  /* 0x00000000003f782f */ /* 0x000fda00038c0000 */
.L_x_754:
[----:B------:R-:W-:Y:S05]  /*140b0*/  @!P6 BRA `(.L_x_429) ;  /* 0x000000000084e947 */ /* 0x000fea0003800000 */
[----:B------:R-:W-:-:S06]  /*140c0*/  ULOP3.LUT UR4, UR36, 0x2, URZ, 0xfc, !UPT ;  /* 0x0000000224047892 */ /* 0x000fcc000f8efc3f */
[----:B-1----:R-:W-:-:S05]  /*140d0*/  IMAD.U32 R2, RZ, RZ, UR4 ;  /* 0x00000004ff027e24 */ /* 0x002fca000f8e00ff */
[----:B------:R-:W-:-:S13]  /*140e0*/  ISETP.NE.AND P2, PT, R2, 0x3, PT ;  /* 0x000000030200780c */ /* 0x000fda0003f45270 */
[----:B------:R-:W-:Y:S05]  /*140f0*/  @!P2 BRA `(.L_x_657) ;  /* 0x000000000004a947 */ /* 0x000fea0003800000 */
[----:B------:R-:W-:Y:S01]  /*14100*/  BPT.TRAP 0x1 ;  /* 0x000000040000795c */ /* 0x000fe20000300000 */
.L_x_657:
[----:B0-----:R-:W3:Y:S04]  /*14110*/  LDL R3, [R1] ;  /* 0x0000000001037983 */ /* 0x001ee80000100800 */
[----:B------:R-:W4:Y:S01]  /*14120*/  LDL.LU R7, [R1+0x8] ;  /* 0x0000080001077983 */ /* 0x000f220000300800 */
[----:B------:R-:W-:-:S05]  /*14130*/  VIADD R2, R0, 0x22840 ;  /* 0x0002284000027836 */ /* 0x000fca0000000000 */
[C---:B---3--:R-:W-:Y:S01]  /*14140*/  LEA R6, R3.reuse, R2, 0x3 ;  /* 0x0000000203067211 */ /* 0x048fe200078e18ff */
[----:B------:R-:W-:Y:S01]  /*14150*/  VIADD R3, R3, 0x1 ;  /* 0x0000000103037836 */ /* 0x000fe20000000000 */
[----:B----4-:R-:W-:-:S04]  /*14160*/  SHF.L.U32 R5, R7, 0x1f, RZ ;  /* 0x0000001f07057819 */ /* 0x010fc800000006ff */
        /* <DEDUP_REMOVED lines=8> */
.L_x_755:
[----:B------:R-:W1:Y:S02]  /*141f0*/  SYNCS.PHASECHK.TRANS64.TRYWAIT P0, [R7+URZ], R2 ;  /* 0x00000002070075a7 */ /* 0x000e64000800017f */
[----:B-1----:R-:W-:Y:S05]  /*14200*/  @!P0 BRA `(.L_x_659) ;  /* 0x0000001c00088947 */ /* 0x002fea0003800000 */
.L_x_756:
[----:B------:R-:W-:Y:S05]  /*14210*/  @!P2 BRA `(.L_x_660) ;  /* 0x000000000004a947 */ /* 0x000fea0003800000 */
[----:B------:R-:W-:Y:S01]  /*14220*/  BPT.TRAP 0x1 ;  /* 0x000000040000795c */ /* 0x000fe20000300000 */
.L_x_660:
[----:B------:R-:W3:Y:S01]  /*14230*/  LDL.LU R4, [R1] ;  /* 0x0000000001047983 */ /* 0x000ee20000300800 */
[----:B------:R-:W-:-:S04]  /*14240*/  VIADD R0, R0, 0x22860 ;  /* 0x0002286000007836 */ /* 0x000fc80000000000 */
[----:B---3--:R-:W-:-:S04]  /*14250*/  IMAD R4, R4, 0x8, R0 ;  /* 0x0000000804047824 */ /* 0x008fc800078e0200 */
[----:B------:R-:W3:Y:S02]  /*14260*/  SYNCS.PHASECHK.TRANS64.TRYWAIT P0, [R4+URZ], R5 ;  /* 0x00000005040075a7 */ /* 0x000ee4000800017f */
[----:B---3--:R-:W-:Y:S05]  /*14270*/  @!P0 BRA `(.L_x_661) ;  /* 0x0000001c00008947 */ /* 0x008fea0003800000 */
.L_x_757:
[----:B------:R-:W-:-:S07]  /*14280*/  LEA R3, R3, R0, 0x3 ;  /* 0x0000000003037211 */ /* 0x000fce00078e18ff */
.L_x_662:
[----:B----4-:R4:W0:Y:S02]  /*14290*/  SYNCS.PHASECHK.TRANS64.TRYWAIT P0, [R3+URZ], R2 ;  /* 0x00000002030075a7 */ /* 0x010824000800017f */
[----:B0-----:R-:W-:Y:S05]  /*142a0*/  @!P0 NANOSLEEP.SYNCS 0x989680 ;  /* 0x009896800000895d */ /* 0x001fea0003900000 */
[----:B------:R-:W0:Y:S02]  /*142b0*/  @!P0 SYNCS.PHASECHK.TRANS64 P0, [R3+URZ], R2 ;  /* 0x00000002030085a7 */ /* 0x000e24000800007f */
[----:B0-----:R-:W-:Y:S05]  /*142c0*/  @!P0 BRA `(.L_x_662) ;  /* 0xfffffffc00f08947 */ /* 0x001fea000383ffff */
.L_x_429:
[----:B------:R-:W-:Y:S05]  /*142d0*/  BSYNC B7 ;  /* 0x0000000000077941 */ /* 0x000fea0003800000 */
.L_x_426:
[----:B------:R-:W-:Y:S05]  /*142e0*/  EXIT ;  /* 0x000000000000794d */ /* 0x000fea0003800000 */
.L_x_447:
[----:B0-----:R0:W1:Y:S02]  /*142f0*/  SYNCS.PHASECHK.TRANS64.TRYWAIT P6, [R90+URZ+0x22890], R101 ;  /* 0x022890655a0075a7 */ /* 0x00106400080c017f */
[----:B-1----:R-:W-:Y:S05]  /*14300*/  @!P6 NANOSLEEP.SYNCS 0x989680 ;  /* 0x009896800000e95d */ /* 0x002fea0003900000 */
[----:B------:R-:W1:Y:S02]  /*14310*/  @!P6 SYNCS.PHASECHK.TRANS64 P6, [R90+URZ+0x22890], R101 ;  /* 0x022890655a00e5a7 */ /* 0x000e6400080c007f */
[----:B-1----:R-:W-:Y:S05]  /*14320*/  @!P6 BRA `(.L_x_447) ;  /* 0xfffffffc00f0e947 */ /* 0x002fea000383ffff */
[----:B------:R-:W-:Y:S05]  /*14330*/  BRA `(.L_x_663) ;  /* 0xfffffee400e47947 */ /* 0x000fea000383ffff */
.L_x_465:
[----:B0-----:R0:W1:Y:S02]  /*14340*/  SYNCS.PHASECHK.TRANS64.TRYWAIT P5, [R90+URZ+0x22890], R101 ;  /* 0x022890655a0075a7 */ /* 0x00106400080a017f */
[----:B-1----:R-:W-:Y:S05]  /*14350*/  @!P5 NANOSLEEP.SYNCS 0x989680 ;  /* 0x009896800000d95d */ /* 0x002fea0003900000 */
[----:B------:R-:W1:Y:S02]  /*14360*/  @!P5 SYNCS.PHASECHK.TRANS64 P5, [R90+URZ+0x22890], R101 ;  /* 0x022890655a00d5a7 */ /* 0x000e6400080a007f */
[----:B-1----:R-:W-:Y:S05]  /*14370*/  @!P5 BRA `(.L_x_465) ;  /* 0xfffffffc00f0d947 */ /* 0x002fea000383ffff */
[----:B------:R-:W-:Y:S05]  /*14380*/  BRA `(.L_x_664) ;  /* 0xfffffef800387947 */ /* 0x000fea000383ffff */
.L_x_474:
[----:B0-----:R0:W1:Y:S02]  /*14390*/  SYNCS.PHASECHK.TRANS64.TRYWAIT P4, [R90+URZ+0x22890], R101 ;  /* 0x022890655a0075a7 */ /* 0x001064000808017f */
[----:B-1----:R-:W-:Y:S05]  /*143a0*/  @!P4 NANOSLEEP.SYNCS 0x989680 ;  /* 0x009896800000c95d */ /* 0x002fea0003900000 */
[----:B------:R-:W1:Y:S02]  /*143b0*/  @!P4 SYNCS.PHASECHK.TRANS64 P4, [R90+URZ+0x22890], R101 ;  /* 0x022890655a00c5a7 */ /* 0x000e64000808007f */
[----:B-1----:R-:W-:Y:S05]  /*143c0*/  @!P4 BRA `(.L_x_474) ;  /* 0xfffffffc00f0c947 */ /* 0x002fea000383ffff */
[----:B------:R-:W-:Y:S05]  /*143d0*/  BRA `(.L_x_665) ;  /* 0xffffff0800147947 */ /* 0x000fea000383ffff */
.L_x_480:
[----:B-1----:R1:W2:Y:S02]  /*143e0*/  SYNCS.PHASECHK.TRANS64.TRYWAIT P3, [R90+URZ+0x228b0], R101 ;  /* 0x0228b0655a0075a7 */ /* 0x0022a4000806017f */
[----:B--2---:R-:W-:Y:S05]  /*143f0*/  @!P3 NANOSLEEP.SYNCS 0x989680 ;  /* 0x009896800000b95d */ /* 0x004fea0003900000 */
[----:B------:R-:W2:Y:S02]  /*14400*/  @!P3 SYNCS.PHASECHK.TRANS64 P3, [R90+URZ+0x228b0], R101 ;  /* 0x0228b0655a00b5a7 */ /* 0x000ea4000806007f */
[----:B--2---:R-:W-:Y:S05]  /*14410*/  @!P3 BRA `(.L_x_480) ;  /* 0xfffffffc00f0b947 */ /* 0x004fea000383ffff */
[----:B------:R-:W-:Y:S05]  /*14420*/  BRA `(.L_x_666) ;  /* 0xffffff0800a47947 */ /* 0x000fea000383ffff */
.L_x_488:
[----:B------:R-:W-:Y:S01]  /*14430*/  BSSY B0, `(.L_x_667) ;  /* 0x0000008000007945 */ /* 0x000fe20003800000 */
[----:B------:R-:W-:Y:S02]  /*14440*/  IMAD.MOV.U32 R13, RZ, RZ, R230 ;  /* 0x000000ffff0d7224 */ /* 0x000fe400078e00e6 */
[----:B------:R-:W-:Y:S02]  /*14450*/  IMAD.MOV.U32 R12, RZ, RZ, RZ ;  /* 0x000000ffff0c7224 */ /* 0x000fe400078e00ff */
[----:B------:R-:W-:Y:S02]  /*14460*/  IMAD.MOV.U32 R11, RZ, RZ, 0x1f ;  /* 0x0000001fff0b7424 */ /* 0x000fe400078e00ff */
[----:B------:R-:W-:-:S07]  /*14470*/  IMAD.MOV.U32 R15, RZ, RZ, -0x1 ;  /* 0xffffffffff0f7424 */ /* 0x000fce00078e00ff */
[----:B-----5:R-:W-:Y:S05]  /*14480*/  WARPSYNC.COLLECTIVE R15, `(.L_x_668) ;  /* 0x000000000f087348 */ /* 0x020fea0003c00000 */
[----:B------:R0:W1:Y:S02]  /*14490*/  SHFL.IDX P6, R14, R13, R12, R11 ;  /* 0x0000000c0d0e7389 */ /* 0x00006400000c000b */
[----:B01---5:R-:W-:Y:S01]  /*144a0*/  ENDCOLLECTIVE ;  /* 0x000000000000791b */ /* 0x023fe20003800000 */
.L_x_668:
[----:B------:R-:W-:Y:S05]  /*144b0*/  BSYNC B0 ;  /* 0x0000000000007941 */ /* 0x000fea0003800000 */
.L_x_667:
[----:B------:R-:W-:Y:S05]  /*144c0*/  BRA `(.L_x_669) ;  /* 0xffffff1400447947 */ /* 0x000fea000383ffff */
.L_x_502:
[----:B------:R-:W-:Y:S01]  /*144d0*/  BSSY B1, `(.L_x_670) ;  /* 0x0000008000017945 */ /* 0x000fe20003800000 */
[----:B------:R-:W-:Y:S01]  /*144e0*/  MOV R13, R25 ;  /* 0x00000019000d7202 */ /* 0x000fe20000000f00 */
[----:B------:R-:W-:Y:S02]  /*144f0*/  IMAD.MOV.U32 R12, RZ, RZ, RZ ;  /* 0x000000ffff0c7224 */ /* 0x000fe400078e00ff */
[----:B------:R-:W-:Y:S02]  /*14500*/  IMAD.MOV.U32 R11, RZ, RZ, 0x1c1f ;  /* 0x00001c1fff0b7424 */ /* 0x000fe400078e00ff */
[----:B------:R-:W-:-:S07]  /*14510*/  IMAD.MOV.U32 R15, RZ, RZ, -0x1 ;  /* 0xffffffffff0f7424 */ /* 0x000fce00078e00ff */
[----:B01---5:R-:W-:Y:S05]  /*14520*/  WARPSYNC.COLLECTIVE R15, `(.L_x_671) ;  /* 0x000000000f087348 */ /* 0x023fea0003c00000 */
[----:B------:R2:W3:Y:S02]  /*14530*/  SHFL.IDX P6, R14, R13, R12, R11 ;  /* 0x0000000c0d0e7389 */ /* 0x0004e400000c000b */
[----:B0123-5:R-:W-:Y:S01]  /*14540*/  ENDCOLLECTIVE ;  /* 0x000000000000791b */ /* 0x02ffe20003800000 */
.L_x_671:
[----:B------:R-:W-:Y:S05]  /*14550*/  BSYNC B1 ;  /* 0x0000000000017941 */ /* 0x000fea0003800000 */
.L_x_670:
[----:B------:R-:W-:Y:S05]  /*14560*/  BRA `(.L_x_672) ;  /* 0xffffff1c00407947 */ /* 0x000fea000383ffff */
.L_x_503:
[----:B------:R-:W-:Y:S01]  /*14570*/  BSSY B1, `(.L_x_673) ;  /* 0x0000008000017945 */ /* 0x000fe20003800000 */
[----:B------:R-:W-:Y:S01]  /*14580*/  IMAD.MOV.U32 R13, RZ, RZ, R24 ;  /* 0x000000ffff0d7224 */ /* 0x000fe200078e0018 */
[----:B------:R-:W-:Y:S01]  /*14590*/  MOV R12, RZ ;  /* 0x000000ff000c7202 */ /* 0x000fe20000000f00 */
[----:B------:R-:W-:Y:S02]  /*145a0*/  IMAD.MOV.U32 R11, RZ, RZ, 0x1c1f ;  /* 0x00001c1fff0b7424 */ /* 0x000fe400078e00ff */
[----:B------:R-:W-:-:S07]  /*145b0*/  IMAD.MOV.U32 R15, RZ, RZ, -0x1 ;  /* 0xffffffffff0f7424 */ /* 0x000fce00078e00ff */
[----:B01---5:R-:W-:Y:S05]  /*145c0*/  WARPSYNC.COLLECTIVE R15, `(.L_x_674) ;  /* 0x000000000f087348 */ /* 0x023fea0003c00000 */
[----:B------:R2:W3:Y:S02]  /*145d0*/  SHFL.IDX P6, R14, R13, R12, R11 ;  /* 0x0000000c0d0e7389 */ /* 0x0004e400000c000b */
[----:B0123-5:R-:W-:Y:S01]  /*145e0*/  ENDCOLLECTIVE ;  /* 0x000000000000791b */ /* 0x02ffe20003800000 */
.L_x_674:
[----:B------:R-:W-:Y:S05]  /*145f0*/  BSYNC B1 ;  /* 0x0000000000017941 */ /* 0x000fea0003800000 */
.L_x_673:
[----:B------:R-:W-:Y:S05]  /*14600*/  BRA `(.L_x_675) ;  /* 0xffffff1c00207947 */ /* 0x000fea000383ffff */
.L_x_504:
[----:B------:R-:W-:Y:S01]  /*14610*/  BSSY B1, `(.L_x_676) ;  /* 0x0000008000017945 */ /* 0x000fe20003800000 */
[----:B------:R-:W-:Y:S01]  /*14620*/  IMAD.MOV.U32 R13, RZ, RZ, R27 ;  /* 0x000000ffff0d7224 */ /* 0x000fe200078e001b */
[----:B------:R-:W-:Y:S01]  /*14630*/  MOV R11, 0x1c1f ;  /* 0x00001c1f000b7802 */ /* 0x000fe20000000f00 */
[----:B------:R-:W-:Y:S02]  /*14640*/  IMAD.MOV.U32 R12, RZ, RZ, RZ ;  /* 0x000000ffff0c7224 */ /* 0x000fe400078e00ff */
[----:B------:R-:W-:-:S07]  /*14650*/  IMAD.MOV.U32 R15, RZ, RZ, -0x1 ;  /* 0xffffffffff0f7424 */ /* 0x000fce00078e00ff */
[----:B01---5:R-:W-:Y:S05]  /*14660*/  WARPSYNC.COLLECTIVE R15, `(.L_x_677) ;  /* 0x000000000f087348 */ /* 0x023fea0003c00000 */
[----:B------:R2:W3:Y:S02]  /*14670*/  SHFL.IDX P6, R14, R13, R12, R11 ;  /* 0x0000000c0d0e7389 */ /* 0x0004e400000c000b */
[----:B0123-5:R-:W-:Y:S01]  /*14680*/  ENDCOLLECTIVE ;  /* 0x000000000000791b */ /* 0x02ffe20003800000 */
.L_x_677:
[----:B------:R-:W-:Y:S05]  /*14690*/  BSYNC B1 ;  /* 0x0000000000017941 */ /* 0x000fea0003800000 */
.L_x_676:
[----:B------:R-:W-:Y:S05]  /*146a0*/  BRA `(.L_x_678) ;  /* 0xffffff1c00007947 */ /* 0x000fea000383ffff */
.L_x_505:
[----:B------:R-:W-:Y:S01]  /*146b0*/  BSSY B1, `(.L_x_679) ;  /* 0x0000008000017945 */ /* 0x000fe20003800000 */
[----:B------:R-:W-:Y:S01]  /*146c0*/  IMAD.MOV.U32 R13, RZ, RZ, R26 ;  /* 0x000000ffff0d7224 */ /* 0x000fe200078e001a */
[----:B------:R-:W-:Y:S01]  /*146d0*/  MOV R15, 0xffffffff ;  /* 0xffffffff000f7802 */ /* 0x000fe20000000f00 */
[----:B------:R-:W-:Y:S02]  /*146e0*/  IMAD.MOV.U32 R12, RZ, RZ, RZ ;  /* 0x000000ffff0c7224 */ /* 0x000fe400078e00ff */
[----:B------:R-:W-:-:S07]  /*146f0*/  IMAD.MOV.U32 R11, RZ, RZ, 0x1c1f ;  /* 0x00001c1fff0b7424 */ /* 0x000fce00078e00ff */
[----:B01---5:R-:W-:Y:S05]  /*14700*/  WARPSYNC.COLLECTIVE R15, `(.L_x_680) ;  /* 0x000000000f087348 */ /* 0x023fea0003c00000 */
[----:B------:R2:W3:Y:S02]  /*14710*/  SHFL.IDX P6, R14, R13, R12, R11 ;  /* 0x0000000c0d0e7389 */ /* 0x0004e400000c000b */
[----:B0123-5:R-:W-:Y:S01]  /*14720*/  ENDCOLLECTIVE ;  /* 0x000000000000791b */ /* 0x02ffe20003800000 */
.L_x_680:
[----:B------:R-:W-:Y:S05]  /*14730*/  BSYNC B1 ;  /* 0x0000000000017941 */ /* 0x000fea0003800000 */
.L_x_679:
[----:B------:R-:W-:Y:S05]  /*14740*/  BRA `(.L_x_681) ;  /* 0xffffff1800e07947 */ /* 0x000fea000383ffff */
.L_x_507:
[----:B-1----:R1:W2:Y:S02]  /*14750*/  SYNCS.PHASECHK.TRANS64.TRYWAIT P1, [R18+URZ+0x22800], R29 ;  /* 0x0228001d120075a7 */ /* 0x0022a4000802017f */
[----:B--2---:R-:W-:Y:S05]  /*14760*/  @!P1 NANOSLEEP.SYNCS 0x989680 ;  /* 0x009896800000995d */ /* 0x004fea0003900000 */
[----:B------:R-:W2:Y:S02]  /*14770*/  @!P1 SYNCS.PHASECHK.TRANS64 P1, [R18+URZ+0x22800], R29 ;  /* 0x0228001d120095a7 */ /* 0x000ea4000802007f */
[----:B--2---:R-:W-:Y:S05]  /*14780*/  @!P1 BRA `(.L_x_507) ;  /* 0xfffffffc00f09947 */ /* 0x004fea000383ffff */
[----:B------:R-:W-:Y:S05]  /*14790*/  BRA `(.L_x_682) ;  /* 0xffffff1c004c7947 */ /* 0x000fea000383ffff */
.L_x_515:
[----:B------:R-:W-:Y:S01]  /*147a0*/  BSSY B1, `(.L_x_683) ;  /* 0x0000008000017945 */ /* 0x000fe20003800000 */
[----:B------:R-:W-:Y:S02]  /*147b0*/  IMAD.MOV.U32 R13, RZ, RZ, R25 ;  /* 0x000000ffff0d7224 */ /* 0x000fe400078e0019 */
[----:B------:R-:W-:Y:S02]  /*147c0*/  IMAD.MOV.U32 R12, RZ, RZ, RZ ;  /* 0x000000ffff0c7224 */ /* 0x000fe400078e00ff */
[----:B------:R-:W-:Y:S02]  /*147d0*/  IMAD.MOV.U32 R11, RZ, RZ, 0x1c1f ;  /* 0x00001c1fff0b7424 */ /* 0x000fe400078e00ff */
[----:B------:R-:W-:-:S07]  /*147e0*/  IMAD.MOV.U32 R15, RZ, RZ, -0x1 ;  /* 0xffffffffff0f7424 */ /* 0x000fce00078e00ff */
[----:B01---5:R-:W-:Y:S05]  /*147f0*/  WARPSYNC.COLLECTIVE R15, `(.L_x_684) ;  /* 0x000000000f087348 */ /* 0x023fea0003c00000 */
[----:B------:R2:W3:Y:S02]  /*14800*/  SHFL.IDX P6, R14, R13, R12, R11 ;  /* 0x0000000c0d0e7389 */ /* 0x0004e400000c000b */
[----:B0123-5:R-:W-:Y:S01]  /*14810*/  ENDCOLLECTIVE ;  /* 0x000000000000791b */ /* 0x02ffe20003800000 */
.L_x_684:
[----:B------:R-:W-:Y:S05]  /*14820*/  BSYNC B1 ;  /* 0x0000000000017941 */ /* 0x000fea0003800000 */
.L_x_683:
[----:B------:R-:W-:Y:S05]  /*14830*/  BRA `(.L_x_685) ;  /* 0xffffff28001c7947 */ /* 0x000fea000383ffff */
.L_x_516:
        /* <DEDUP_REMOVED lines=8> */
.L_x_687:
[----:B------:R-:W-:Y:S05]  /*148c0*/  BSYNC B1 ;  /* 0x0000000000017941 */ /* 0x000fea0003800000 */
.L_x_686:
[----:B------:R-:W-:Y:S05]  /*148d0*/  BRA `(.L_x_688) ;  /* 0xffffff2800007947 */ /* 0x000fea000383ffff */
.L_x_517:
        /* <DEDUP_REMOVED lines=8> */
.L_x_690:
[----:B------:R-:W-:Y:S05]  /*14960*/  BSYNC B1 ;  /* 0x0000000000017941 */ /* 0x000fea0003800000 */
.L_x_689:
[----:B------:R-:W-:Y:S05]  /*14970*/  BRA `(.L_x_691) ;  /* 0xffffff2400e47947 */ /* 0x000fea000383ffff */
.L_x_518:
        /* <DEDUP_REMOVED lines=8> */
.L_x_693:
[----:B------:R-:W-:Y:S05]  /*14a00*/  BSYNC B1 ;  /* 0x0000000000017941 */ /* 0x000fea0003800000 */
.L_x_692:
[----:B------:R-:W-:Y:S05]  /*14a10*/  BRA `(.L_x_694) ;  /* 0xffffff2400c87947 */ /* 0x000fea000383ffff */
.L_x_520:
[----:B-1----:R1:W2:Y:S02]  /*14a20*/  SYNCS.PHASECHK.TRANS64.TRYWAIT P1, [R18+URZ+0x22800], R3 ;  /* 0x02280003120075a7 */ /* 0x0022a4000802017f */
[----:B--2---:R-:W-:Y:S05]  /*14a30*/  @!P1 NANOSLEEP.SYNCS 0x989680 ;  /* 0x009896800000995d */ /* 0x004fea0003900000 */
[----:B------:R-:W2:Y:S02]  /*14a40*/  @!P1 SYNCS.PHASECHK.TRANS64 P1, [R18+URZ+0x22800], R3 ;  /* 0x02280003120095a7 */ /* 0x000ea4000802007f */
[----:B--2---:R-:W-:Y:S05]  /*14a50*/  @!P1 BRA `(.L_x_520) ;  /* 0xfffffffc00f09947 */ /* 0x004fea000383ffff */
[----:B------:R-:W-:Y:S05]  /*14a60*/  BRA `(.L_x_695) ;  /* 0xffffff28002c7947 */ /* 0x000fea000383ffff */
.L_x_526:
[----:B-1----:R1:W3:Y:S02]  /*14a70*/  SYNCS.PHASECHK.TRANS64.TRYWAIT P1, [R13+URZ+0x22830], R14 ;  /* 0x0228300e0d0075a7 */ /* 0x0022e4000802017f */
[----:B---3--:R-:W-:Y:S05]  /*14a80*/  @!P1 NANOSLEEP.SYNCS 0x989680 ;  /* 0x009896800000995d */ /* 0x008fea0003900000 */
[----:B------:R-:W3:Y:S02]  /*14a90*/  @!P1 SYNCS.PHASECHK.TRANS64 P1, [R13+URZ+0x22830], R14 ;  /* 0x0228300e0d0095a7 */ /* 0x000ee4000802007f */
[----:B---3--:R-:W-:Y:S05]  /*14aa0*/  @!P1 BRA `(.L_x_526) ;  /* 0xfffffffc00f09947 */ /* 0x008fea000383ffff */
[----:B------:R-:W-:Y:S05]  /*14ab0*/  BRA `(.L_x_525) ;  /* 0xffffff3400447947 */ /* 0x000fea000383ffff */
.L_x_531:
[----:B-1----:R1:W2:Y:S02]  /*14ac0*/  SYNCS.PHASECHK.TRANS64.TRYWAIT P2, [R13+URZ+0x22850], R14 ;  /* 0x0228500e0d0075a7 */ /* 0x0022a4000804017f */
[----:B--2---:R-:W-:Y:S05]  /*14ad0*/  @!P2 NANOSLEEP.SYNCS 0x989680 ;  /* 0x009896800000a95d */ /* 0x004fea0003900000 */
[----:B------:R-:W2:Y:S02]  /*14ae0*/  @!P2 SYNCS.PHASECHK.TRANS64 P2, [R13+URZ+0x22850], R14 ;  /* 0x0228500e0d00a5a7 */ /* 0x000ea4000804007f */
[----:B--2---:R-:W-:Y:S05]  /*14af0*/  @!P2 BRA `(.L_x_531) ;  /* 0xfffffffc00f0a947 */ /* 0x004fea000383ffff */
[----:B------:R-:W-:Y:S05]  /*14b00*/  BRA `(.L_x_530) ;  /* 0xffffff4800e47947 */ /* 0x000fea000383ffff */
.L_x_536:
[----:B-1----:R1:W2:Y:S02]  /*14b10*/  SYNCS.PHASECHK.TRANS64.TRYWAIT P3, [R14+URZ+0x22830], R13 ;  /* 0x0228300d0e0075a7 */ /* 0x0022a4000806017f */
[----:B--2---:R-:W-:Y:S05]  /*14b20*/  @!P3 NANOSLEEP.SYNCS 0x989680 ;  /* 0x009896800000b95d */ /* 0x004fea0003900000 */
[----:B------:R-:W2:Y:S02]  /*14b30*/  @!P3 SYNCS.PHASECHK.TRANS64 P3, [R14+URZ+0x22830], R13 ;  /* 0x0228300d0e00b5a7 */ /* 0x000ea4000806007f */
[----:B--2---:R-:W-:Y:S05]  /*14b40*/  @!P3 BRA `(.L_x_536) ;  /* 0xfffffffc00f0b947 */ /* 0x004fea000383ffff */
[----:B------:R-:W-:Y:S05]  /*14b50*/  BRA `(.L_x_535) ;  /* 0xffffff5000207947 */ /* 0x000fea000383ffff */
.L_x_541:
[----:B--2---:R2:W3:Y:S02]  /*14b60*/  SYNCS.PHASECHK.TRANS64.TRYWAIT P3, [R14+URZ+0x22850], R13 ;  /* 0x0228500d0e0075a7 */ /* 0x0044e4000806017f */
[----:B---3--:R-:W-:Y:S05]  /*14b70*/  @!P3 NANOSLEEP.SYNCS 0x989680 ;  /* 0x009896800000b95d */ /* 0x008fea0003900000 */
[----:B------:R-:W3:Y:S02]  /*14b80*/  @!P3 SYNCS.PHASECHK.TRANS64 P3, [R14+URZ+0x22850], R13 ;  /* 0x0228500d0e00b5a7 */ /* 0x000ee4000806007f */
[----:B---3--:R-:W-:Y:S05]  /*14b90*/  @!P3 BRA `(.L_x_541) ;  /* 0xfffffffc00f0b947 */ /* 0x008fea000383ffff */
[----:B------:R-:W-:Y:S05]  /*14ba0*/  BRA `(.L_x_540) ;  /* 0xffffff68007c7947 */ /* 0x000fea000383ffff */
.L_x_574:
[----:B------:R-:W0:Y:S01]  /*14bb0*/  S2R R11, SR_TID.X ;  /* 0x00000000000b7919 */ /* 0x000e220000002100 */
[----:B------:R-:W-:Y:S01]  /*14bc0*/  BSSY B1, `(.L_x_696) ;  /* 0x000000a000017945 */ /* 0x000fe20003800000 */
[----:B------:R-:W-:Y:S01]  /*14bd0*/  IMAD.MOV.U32 R12, RZ, RZ, RZ ;  /* 0x000000ffff0c7224 */ /* 0x000fe200078e00ff */
[----:B------:R-:W-:Y:S02]  /*14be0*/  MOV R15, 0xffffffff ;  /* 0xffffffff000f7802 */ /* 0x000fe40000000f00 */
[----:B0-----:R-:W-:-:S04]  /*14bf0*/  SHF.R.U32.HI R11, RZ, 0x5, R11 ;  /* 0x00000005ff0b7819 */ /* 0x001fc8000001160b */
[----:B------:R-:W-:-:S05]  /*14c00*/  LOP3.LUT R11, R11, 0x3, RZ, 0xc0, !PT ;  /* 0x000000030b0b7812 */ /* 0x000fca00078ec0ff */
[----:B------:R-:W-:Y:S02]  /*14c10*/  IMAD.MOV.U32 R13, RZ, RZ, R11 ;  /* 0x000000ffff0d7224 */ /* 0x000fe400078e000b */
[----:B------:R-:W-:-:S07]  /*14c20*/  IMAD.MOV.U32 R11, RZ, RZ, 0x1f ;  /* 0x0000001fff0b7424 */ /* 0x000fce00078e00ff */
[----:B-----5:R-:W-:Y:S05]  /*14c30*/  WARPSYNC.COLLECTIVE R15, `(.L_x_697) ;  /* 0x000000000f087348 */ /* 0x020fea0003c00000 */
[----:B------:R0:W1:Y:S02]  /*14c40*/  SHFL.IDX P6, R14, R13, R12, R11 ;  /* 0x0000000c0d0e7389 */ /* 0x00006400000c000b */
[----:B01---5:R-:W-:Y:S01]  /*14c50*/  ENDCOLLECTIVE ;  /* 0x000000000000791b */ /* 0x023fe20003800000 */
.L_x_697:
[----:B------:R-:W-:Y:S05]  /*14c60*/  BSYNC B1 ;  /* 0x0000000000017941 */ /* 0x000fea0003800000 */
.L_x_696:
[----:B------:R-:W-:Y:S05]  /*14c70*/  BRA `(.L_x_698) ;  /* 0xffffffb000507947 */ /* 0x000fea000383ffff */
.L_x_575:
[----:B------:R-:W-:Y:S01]  /*14c80*/  BSSY B1, `(.L_x_699) ;  /* 0x0000006000017945 */ /* 0x000fe20003800000 */
[----:B------:R-:W-:-:S07]  /*14c90*/  IMAD.MOV.U32 R15, RZ, RZ, -0x1 ;  /* 0xffffffffff0f7424 */ /* 0x000fce00078e00ff */
[----:B-----5:R-:W-:Y:S05]  /*14ca0*/  WARPSYNC.COLLECTIVE R15, `(.L_x_700) ;  /* 0x000000000f0c7348 */ /* 0x020fea0003c00000 */
[----:B------:R-:W-:Y:S02]  /*14cb0*/  ELECT P6, UR62, PT ;  /* 0x00000000003e782f */ /* 0x000fe400038c0000 */
[----:B------:R-:W-:Y:S01]  /*14cc0*/  MOV R14, UR62 ;  /* 0x0000003e000e7c02 */ /* 0x000fe20008000f00 */
[----:B-----5:R-:W-:Y:S10]  /*14cd0*/  ENDCOLLECTIVE ;  /* 0x000000000000791b */ /* 0x020ff40003800000 */
.L_x_700:
[----:B------:R-:W-:Y:S05]  /*14ce0*/  BSYNC B1 ;  /* 0x0000000000017941 */ /* 0x000fea0003800000 */
.L_x_699:
[----:B------:R-:W-:Y:S05]  /*14cf0*/  BRA `(.L_x_701) ;  /* 0xffffffb0003c7947 */ /* 0x000fea000383ffff */
.L_x_577:
[----:B0-----:R0:W1:Y:S02]  /*14d00*/  SYNCS.PHASECHK.TRANS64.TRYWAIT P0, [R5+URZ+0x22820], R6 ;  /* 0x02282006050075a7 */ /* 0x001064000800017f */
[----:B-1----:R-:W-:Y:S05]  /*14d10*/  @!P0 NANOSLEEP.SYNCS 0x989680 ;  /* 0x009896800000895d */ /* 0x002fea0003900000 */
[----:B------:R-:W1:Y:S02]  /*14d20*/  @!P0 SYNCS.PHASECHK.TRANS64 P0, [R5+URZ+0x22820], R6 ;  /* 0x02282006050085a7 */ /* 0x000e64000800007f */
[----:B-1----:R-:W-:Y:S05]  /*14d30*/  @!P0 BRA `(.L_x_577) ;  /* 0xfffffffc00f08947 */ /* 0x002fea000383ffff */
[----:B------:R-:W-:Y:S05]  /*14d40*/  BRA `(.L_x_702) ;  /* 0xffffffb000587947 */ /* 0x000fea000383ffff */
.L_x_580:
[----:B0-----:R0:W1:Y:S02]  /*14d50*/  SYNCS.PHASECHK.TRANS64.TRYWAIT P0, [R6+URZ+0x228a0], R9 ;  /* 0x0228a009060075a7 */ /* 0x001064000800017f */
[----:B-1----:R-:W-:Y:S05]  /*14d60*/  @!P0 NANOSLEEP.SYNCS 0x989680 ;  /* 0x009896800000895d */ /* 0x002fea0003900000 */
[----:B------:R-:W1:Y:S02]  /*14d70*/  @!P0 SYNCS.PHASECHK.TRANS64 P0, [R6+URZ+0x228a0], R9 ;  /* 0x0228a009060085a7 */ /* 0x000e64000800007f */
[----:B-1----:R-:W-:Y:S05]  /*14d80*/  @!P0 BRA `(.L_x_580) ;  /* 0xfffffffc00f08947 */ /* 0x002fea000383ffff */
[----:B------:R-:W-:Y:S05]  /*14d90*/  BRA `(.L_x_703) ;  /* 0xffffffb000687947 */ /* 0x000fea000383ffff */
.L_x_582:
[----:B-1----:R1:W2:Y:S02]  /*14da0*/  SYNCS.PHASECHK.TRANS64.TRYWAIT P0, [R6+URZ+0x228c0], R9 ;  /* 0x0228c009060075a7 */ /* 0x0022a4000800017f */
[----:B--2---:R-:W-:Y:S05]  /*14db0*/  @!P0 NANOSLEEP.SYNCS 0x989680 ;  /* 0x009896800000895d */ /* 0x004fea0003900000 */
[----:B------:R-:W2:Y:S02]  /*14dc0*/  @!P0 SYNCS.PHASECHK.TRANS64 P0, [R6+URZ+0x228c0], R9 ;  /* 0x0228c009060085a7 */ /* 0x000ea4000800007f */
[----:B--2---:R-:W-:Y:S05]  /*14dd0*/  @!P0 BRA `(.L_x_582) ;  /* 0xfffffffc00f08947 */ /* 0x004fea000383ffff */
[----:B------:R-:W-:Y:S05]  /*14de0*/  BRA `(.L_x_704) ;  /* 0xffffffb000cc7947 */ /* 0x000fea000383ffff */
.L_x_586:
[----:B0-----:R0:W1:Y:S02]  /*14df0*/  SYNCS.PHASECHK.TRANS64.TRYWAIT P0, [R7+URZ+0x228a0], R8 ;  /* 0x0228a008070075a7 */ /* 0x001064000800017f */
[----:B-1----:R-:W-:Y:S05]  /*14e00*/  @!P0 NANOSLEEP.SYNCS 0x989680 ;  /* 0x009896800000895d */ /* 0x002fea0003900000 */
[----:B------:R-:W1:Y:S02]  /*14e10*/  @!P0 SYNCS.PHASECHK.TRANS64 P0, [R7+URZ+0x228a0], R8 ;  /* 0x0228a008070085a7 */ /* 0x000e64000800007f */
[----:B-1----:R-:W-:Y:S05]  /*14e20*/  @!P0 BRA `(.L_x_586) ;  /* 0xfffffffc00f08947 */ /* 0x002fea000383ffff */
[----:B------:R-:W-:Y:S05]  /*14e30*/  BRA `(.L_x_705) ;  /* 0xffffffb400bc7947 */ /* 0x000fea000383ffff */
.L_x_588:
[----:B-1----:R1:W2:Y:S02]  /*14e40*/  SYNCS.PHASECHK.TRANS64.TRYWAIT P1, [R7+URZ+0x228c0], R8 ;  /* 0x0228c008070075a7 */ /* 0x0022a4000802017f */
[----:B--2---:R-:W-:Y:S05]  /*14e50*/  @!P1 NANOSLEEP.SYNCS 0x989680 ;  /* 0x009896800000995d */ /* 0x004fea0003900000 */
[----:B------:R-:W2:Y:S02]  /*14e60*/  @!P1 SYNCS.PHASECHK.TRANS64 P1, [R7+URZ+0x228c0], R8 ;  /* 0x0228c008070095a7 */ /* 0x000ea4000802007f */
[----:B--2---:R-:W-:Y:S05]  /*14e70*/  @!P1 BRA `(.L_x_588) ;  /* 0xfffffffc00f09947 */ /* 0x004fea000383ffff */
[----:B------:R-:W-:Y:S05]  /*14e80*/  BRA `(.L_x_706) ;  /* 0xffffffb800187947 */ /* 0x000fea000383ffff */
.L_x_598:
[----:B------:R-:W0:Y:S01]  /*14e90*/  S2R R3, SR_TID.X ;  /* 0x0000000000037919 */ /* 0x000e220000002100 */
[----:B------:R-:W-:Y:S01]  /*14ea0*/  BSSY B0, `(.L_x_707) ;  /* 0x000000a000007945 */ /* 0x000fe20003800000 */
[----:B------:R-:W-:Y:S01]  /*14eb0*/  IMAD.MOV.U32 R12, RZ, RZ, RZ ;  /* 0x000000ffff0c7224 */ /* 0x000fe200078e00ff */
[----:B------:R-:W-:Y:S01]  /*14ec0*/  MOV R15, 0xffffffff ;  /* 0xffffffff000f7802 */ /* 0x000fe20000000f00 */
[----:B------:R-:W-:Y:S01]  /*14ed0*/  IMAD.MOV.U32 R11, RZ, RZ, 0x1f ;  /* 0x0000001fff0b7424 */ /* 0x000fe200078e00ff */
[----:B0-----:R-:W-:-:S04]  /*14ee0*/  SHF.R.U32.HI R3, RZ, 0x5, R3 ;  /* 0x00000005ff037819 */ /* 0x001fc80000011603 */
[----:B------:R-:W-:-:S05]  /*14ef0*/  LOP3.LUT R3, R3, 0x3, RZ, 0xc0, !PT ;  /* 0x0000000303037812 */ /* 0x000fca00078ec0ff */
[----:B------:R-:W-:-:S07]  /*14f00*/  IMAD.MOV.U32 R13, RZ, RZ, R3 ;  /* 0x000000ffff0d7224 */ /* 0x000fce00078e0003 */
[----:B-1----:R-:W-:Y:S05]  /*14f10*/  WARPSYNC.COLLECTIVE R15, `(.L_x_708) ;  /* 0x000000000f087348 */ /* 0x002fea0003c00000 */
[----:B------:R0:W2:Y:S02]  /*14f20*/  SHFL.IDX P6, R14, R13, R12, R11 ;  /* 0x0000000c0d0e7389 */ /* 0x0000a400000c000b */
[----:B012---:R-:W-:Y:S01]  /*14f30*/  ENDCOLLECTIVE ;  /* 0x000000000000791b */ /* 0x007fe20003800000 */
.L_x_708:
[----:B------:R-:W-:Y:S05]  /*14f40*/  BSYNC B0 ;  /* 0x0000000000007941 */ /* 0x000fea0003800000 */
.L_x_707:
[----:B------:R-:W-:Y:S05]  /*14f50*/  BRA `(.L_x_709) ;  /* 0xffffffc000c47947 */ /* 0x000fea000383ffff */
.L_x_599:
[----:B------:R-:W-:Y:S01]  /*14f60*/  BSSY B0, `(.L_x_710) ;  /* 0x0000006000007945 */ /* 0x000fe20003800000 */
[----:B------:R-:W-:-:S07]  /*14f70*/  IMAD.MOV.U32 R15, RZ, RZ, -0x1 ;  /* 0xffffffffff0f7424 */ /* 0x000fce00078e00ff */
[----:B------:R-:W-:Y:S05]  /*14f80*/  WARPSYNC.COLLECTIVE R15, `(.L_x_711) ;  /* 0x000000000f0c7348 */ /* 0x000fea0003c00000 */
[----:B------:R-:W-:Y:S02]  /*14f90*/  ELECT P6, UR62, PT ;  /* 0x00000000003e782f */ /* 0x000fe400038c0000 */
[----:B------:R-:W-:Y:S01]  /*14fa0*/  MOV R14, UR62 ;  /* 0x0000003e000e7c02 */ /* 0x000fe20008000f00 */
[----:B------:R-:W-:Y:S10]  /*14fb0*/  ENDCOLLECTIVE ;  /* 0x000000000000791b */ /* 0x000ff40003800000 */
.L_x_711:
[----:B------:R-:W-:Y:S05]  /*14fc0*/  BSYNC B0 ;  /* 0x0000000000007941 */ /* 0x000fea0003800000 */
.L_x_710:
[----:B------:R-:W-:Y:S05]  /*14fd0*/  BRA `(.L_x_712) ;  /* 0xffffffc000bc7947 */ /* 0x000fea000383ffff */
.L_x_602:
[----:B0-----:R0:W1:Y:S02]  /*14fe0*/  SYNCS.PHASECHK.TRANS64.TRYWAIT P0, [R5+URZ+0x22840], R7 ;  /* 0x02284007050075a7 */ /* 0x001064000800017f */
[----:B-1----:R-:W-:Y:S05]  /*14ff0*/  @!P0 NANOSLEEP.SYNCS 0x989680 ;  /* 0x009896800000895d */ /* 0x002fea0003900000 */
[----:B------:R-:W1:Y:S02]  /*15000*/  @!P0 SYNCS.PHASECHK.TRANS64 P0, [R5+URZ+0x22840], R7 ;  /* 0x02284007050085a7 */ /* 0x000e64000800007f */
[----:B-1----:R-:W-:Y:S05]  /*15010*/  @!P0 BRA `(.L_x_602) ;  /* 0xfffffffc00f08947 */ /* 0x002fea000383ffff */
[----:B------:R-:W-:Y:S05]  /*15020*/  BRA `(.L_x_713) ;  /* 0xffffffc4002c7947 */ /* 0x000fea000383ffff */
.L_x_605:
        /* <DEDUP_REMOVED lines=8> */
.L_x_608:
[----:B0-----:R0:W1:Y:S02]  /*150b0*/  SYNCS.PHASECHK.TRANS64.TRYWAIT P0, [R2+URZ+0x22860], R5 ;  /* 0x02286005020075a7 */ /* 0x001064000800017f */
[----:B-1----:R-:W-:Y:S05]  /*150c0*/  @!P0 NANOSLEEP.SYNCS 0x989680 ;  /* 0x009896800000895d */ /* 0x002fea0003900000 */
[----:B------:R-:W1:Y:S02]  /*150d0*/  @!P0 SYNCS.PHASECHK.TRANS64 P0, [R2+URZ+0x22860], R5 ;  /* 0x02286005020085a7 */ /* 0x000e64000800007f */
[----:B-1----:R-:W-:Y:S05]  /*150e0*/  @!P0 BRA `(.L_x_608) ;  /* 0xfffffffc00f08947 */ /* 0x002fea000383ffff */
[----:B------:R-:W-:Y:S05]  /*150f0*/  BRA `(.L_x_715) ;  /* 0xffffffc800287947 */ /* 0x000fea000383ffff */
.L_x_617:
[----:B--2---:R2:W3:Y:S02]  /*15100*/  SYNCS.PHASECHK.TRANS64.TRYWAIT P0, [R2+URZ+0x22840], R7 ;  /* 0x02284007020075a7 */ /* 0x0044e4000800017f */
[----:B---3--:R-:W-:Y:S05]  /*15110*/  @!P0 NANOSLEEP.SYNCS 0x989680 ;  /* 0x009896800000895d */ /* 0x008fea0003900000 */
[----:B------:R-:W3:Y:S02]  /*15120*/  @!P0 SYNCS.PHASECHK.TRANS64 P0, [R2+URZ+0x22840], R7 ;  /* 0x02284007020085a7 */ /* 0x000ee4000800007f */
[----:B---3--:R-:W-:Y:S05]  /*15130*/  @!P0 BRA `(.L_x_617) ;  /* 0xfffffffc00f08947 */ /* 0x008fea000383ffff */
[----:B------:R-:W-:Y:S05]  /*15140*/  BRA `(.L_x_716) ;  /* 0xffffffcc00b07947 */ /* 0x000fea000383ffff */
.L_x_619:
[----:B0-----:R0:W3:Y:S02]  /*15150*/  SYNCS.PHASECHK.TRANS64.TRYWAIT P0, [R2+URZ+0x22860], R7 ;  /* 0x02286007020075a7 */ /* 0x0010e4000800017f */
[----:B---3--:R-:W-:Y:S05]  /*15160*/  @!P0 NANOSLEEP.SYNCS 0x989680 ;  /* 0x009896800000895d */ /* 0x008fea0003900000 */
[----:B------:R-:W3:Y:S02]  /*15170*/  @!P0 SYNCS.PHASECHK.TRANS64 P0, [R2+URZ+0x22860], R7 ;  /* 0x02286007020085a7 */ /* 0x000ee4000800007f */
[----:B---3--:R-:W-:Y:S05]  /*15180*/  @!P0 BRA `(.L_x_619) ;  /* 0xfffffffc00f08947 */ /* 0x008fea000383ffff */
[----:B------:R-:W-:Y:S05]  /*15190*/  BRA `(.L_x_717) ;  /* 0xffffffd000207947 */ /* 0x000fea000383ffff */
.L_x_624:
[----:B--2---:R2:W3:Y:S02]  /*151a0*/  SYNCS.PHASECHK.TRANS64.TRYWAIT P0, [R3+URZ+0x22840], R7 ;  /* 0x02284007030075a7 */ /* 0x0044e4000800017f */
[----:B---3--:R-:W-:Y:S05]  /*151b0*/  @!P0 NANOSLEEP.SYNCS 0x989680 ;  /* 0x009896800000895d */ /* 0x008fea0003900000 */
[----:B------:R-:W3:Y:S02]  /*151c0*/  @!P0 SYNCS.PHASECHK.TRANS64 P0, [R3+URZ+0x22840], R7 ;  /* 0x02284007030085a7 */ /* 0x000ee4000800007f */
[----:B---3--:R-:W-:Y:S05]  /*151d0*/  @!P0 BRA `(.L_x_624) ;  /* 0xfffffffc00f08947 */ /* 0x008fea000383ffff */
[----:B------:R-:W-:Y:S05]  /*151e0*/  BRA `(.L_x_718) ;  /* 0xffffffd4006c7947 */ /* 0x000fea000383ffff */
.L_x_626:
[----:B0-----:R0:W3:Y:S02]  /*151f0*/  SYNCS.PHASECHK.TRANS64.TRYWAIT P1, [R3+URZ+0x22860], R7 ;  /* 0x02286007030075a7 */ /* 0x0010e4000802017f */
[----:B---3--:R-:W-:Y:S05]  /*15200*/  @!P1 NANOSLEEP.SYNCS 0x989680 ;  /* 0x009896800000995d */ /* 0x008fea0003900000 */
[----:B------:R-:W3:Y:S02]  /*15210*/  @!P1 SYNCS.PHASECHK.TRANS64 P1, [R3+URZ+0x22860], R7 ;  /* 0x02286007030095a7 */ /* 0x000ee4000802007f */
[----:B---3--:R-:W-:Y:S05]  /*15220*/  @!P1 BRA `(.L_x_626) ;  /* 0xfffffffc00f09947 */ /* 0x008fea000383ffff */
[----:B------:R-:W-:Y:S05]  /*15230*/  BRA `(.L_x_719) ;  /* 0xffffffd400d87947 */ /* 0x000fea000383ffff */
.L_x_631:
[----:B---3--:R3:W4:Y:S02]  /*15240*/  SYNCS.PHASECHK.TRANS64.TRYWAIT P0, [R3+URZ+0x22840], R7 ;  /* 0x02284007030075a7 */ /* 0x008724000800017f */
[----:B----4-:R-:W-:Y:S05]  /*15250*/  @!P0 NANOSLEEP.SYNCS 0x989680 ;  /* 0x009896800000895d */ /* 0x010fea0003900000 */
[----:B------:R-:W4:Y:S02]  /*15260*/  @!P0 SYNCS.PHASECHK.TRANS64 P0, [R3+URZ+0x22840], R7 ;  /* 0x02284007030085a7 */ /* 0x000f24000800007f */
[----:B----4-:R-:W-:Y:S05]  /*15270*/  @!P0 BRA `(.L_x_631) ;  /* 0xfffffffc00f08947 */ /* 0x010fea000383ffff */
[----:B------:R-:W-:Y:S05]  /*15280*/  BRA `(.L_x_720) ;  /* 0xffffffdc00047947 */ /* 0x000fea000383ffff */
.L_x_633:
[----:B0-----:R0:W2:Y:S02]  /*15290*/  SYNCS.PHASECHK.TRANS64.TRYWAIT P1, [R3+URZ+0x22860], R7 ;  /* 0x02286007030075a7 */ /* 0x0010a4000802017f */
[----:B--2---:R-:W-:Y:S05]  /*152a0*/  @!P1 NANOSLEEP.SYNCS 0x989680 ;  /* 0x009896800000995d */ /* 0x004fea0003900000 */
[----:B------:R-:W2:Y:S02]  /*152b0*/  @!P1 SYNCS.PHASECHK.TRANS64 P1, [R3+URZ+0x22860], R7 ;  /* 0x02286007030095a7 */ /* 0x000ea4000802007f */
[----:B--2---:R-:W-:Y:S05]  /*152c0*/  @!P1 BRA `(.L_x_633) ;  /* 0xfffffffc00f09947 */ /* 0x004fea000383ffff */
[----:B------:R-:W-:Y:S05]  /*152d0*/  BRA `(.L_x_721) ;  /* 0xffffffdc00747947 */ /* 0x000fea000383ffff */
.L_x_638:
[----:B------:R-:W-:Y:S01]  /*152e0*/  BSSY B0, `(.L_x_722) ;  /* 0x0000008000007945 */ /* 0x000fe20003800000 */
[----:B0-----:R-:W-:Y:S01]  /*152f0*/  IMAD.MOV.U32 R13, RZ, RZ, R16 ;  /* 0x000000ffff0d7224 */ /* 0x001fe200078e0010 */
[----:B------:R-:W-:Y:S01]  /*15300*/  MOV R15, 0xffffffff ;  /* 0xffffffff000f7802 */ /* 0x000fe20000000f00 */
[----:B------:R-:W-:Y:S02]  /*15310*/  IMAD.MOV.U32 R12, RZ, RZ, RZ ;  /* 0x000000ffff0c7224 */ /* 0x000fe400078e00ff */
[----:B--2---:R-:W-:-:S07]  /*15320*/  IMAD.MOV.U32 R11, RZ, RZ, 0x1f ;  /* 0x0000001fff0b7424 */ /* 0x004fce00078e00ff */
[----:B-1-3--:R-:W-:Y:S05]  /*15330*/  WARPSYNC.COLLECTIVE R15, `(.L_x_723) ;  /* 0x000000000f087348 */ /* 0x00afea0003c00000 */
[----:B------:R0:W2:Y:S02]  /*15340*/  SHFL.IDX P6, R14, R13, R12, R11 ;  /* 0x0000000c0d0e7389 */ /* 0x0000a400000c000b */
[----:B0123--:R-:W-:Y:S01]  /*15350*/  ENDCOLLECTIVE ;  /* 0x000000000000791b */ /* 0x00ffe20003800000 */
.L_x_723:
[----:B------:R-:W-:Y:S05]  /*15360*/  BSYNC B0 ;  /* 0x0000000000007941 */ /* 0x000fea0003800000 */
.L_x_722:
[----:B------:R-:W-:Y:S01]  /*15370*/  IMAD.MOV.U32 R13, RZ, RZ, R16 ;  /* 0x000000ffff0d7224 */ /* 0x000fe200078e0010 */
[----:B------:R-:W-:Y:S01]  /*15380*/  MOV R15, 0xffffffff ;  /* 0xffffffff000f7802 */ /* 0x000fe20000000f00 */
[----:B------:R-:W-:Y:S02]  /*15390*/  IMAD.MOV.U32 R12, RZ, RZ, 0x1 ;  /* 0x00000001ff0c7424 */ /* 0x000fe400078e00ff */
[----:B------:R-:W-:Y:S02]  /*153a0*/  IMAD.MOV.U32 R11, RZ, RZ, 0x1f ;  /* 0x0000001fff0b7424 */ /* 0x000fe400078e00ff */
[----:B------:R-:W-:-:S07]  /*153b0*/  IMAD.MOV.U32 R4, RZ, RZ, R14 ;  /* 0x000000ffff047224 */ /* 0x000fce00078e000e */
[----:B------:R-:W-:Y:S05]  /*153c0*/  WARPSYNC.COLLECTIVE R15, `(.L_x_724) ;  /* 0x000000000f087348 */ /* 0x000fea0003c00000 */
[----:B------:R0:W1:Y:S02]  /*153d0*/  SHFL.IDX P6, R14, R13, R12, R11 ;  /* 0x0000000c0d0e7389 */ /* 0x00006400000c000b */
[----:B01----:R-:W-:Y:S01]  /*153e0*/  ENDCOLLECTIVE ;  /* 0x000000000000791b */ /* 0x003fe20003800000 */
.L_x_724:
[----:B------:R-:W-:Y:S01]  /*153f0*/  IMAD.MOV.U32 R6, RZ, RZ, R14 ;  /* 0x000000ffff067224 */ /* 0x000fe200078e000e */
[----:B------:R-:W-:Y:S06]  /*15400*/  BRA `(.L_x_725) ;  /* 0xffffffe000647947 */ /* 0x000fec000383ffff */
.L_x_641:
[----:B------:R-:W-:Y:S01]  /*15410*/  BSSY B0, `(.L_x_726) ;  /* 0x0000008000007945 */ /* 0x000fe20003800000 */
[----:B-----5:R-:W-:Y:S01]  /*15420*/  IMAD.MOV.U32 R13, RZ, RZ, R17 ;  /* 0x000000ffff0d7224 */ /* 0x020fe200078e0011 */
[----:B------:R-:W-:Y:S01]  /*15430*/  MOV R15, 0xffffffff ;  /* 0xffffffff000f7802 */ /* 0x000fe20000000f00 */
[----:B------:R-:W-:Y:S02]  /*15440*/  IMAD.MOV.U32 R12, RZ, RZ, 0x1 ;  /* 0x00000001ff0c7424 */ /* 0x000fe400078e00ff */
[----:B--2---:R-:W-:-:S07]  /*15450*/  IMAD.MOV.U32 R11, RZ, RZ, RZ ;  /* 0x000000ffff0b7224 */ /* 0x004fce00078e00ff */
[----:B01-34-:R-:W-:Y:S05]  /*15460*/  WARPSYNC.COLLECTIVE R15, `(.L_x_727) ;  /* 0x000000000f087348 */ /* 0x01bfea0003c00000 */
[----:B------:R2:W0:Y:S02]  /*15470*/  SHFL.UP P6, R14, R13, R12, R11 ;  /* 0x0400000c0d0e7389 */ /* 0x00042400000c000b */
[----:B01234-:R-:W-:Y:S01]  /*15480*/  ENDCOLLECTIVE ;  /* 0x000000000000791b */ /* 0x01ffe20003800000 */
.L_x_727:
[----:B------:R-:W-:Y:S05]  /*15490*/  BSYNC B0 ;  /* 0x0000000000007941 */ /* 0x000fea0003800000 */
.L_x_726:
        /* <DEDUP_REMOVED lines=10> */
.L_x_728:
[----:B------:R-:W-:Y:S01]  /*15540*/  IMAD.MOV.U32 R12, RZ, RZ, 0x4 ;  /* 0x00000004ff0c7424 */ /* 0x000fe200078e00ff */
[----:B------:R-:W-:Y:S02]  /*15550*/  SEL R14, R14, RZ, P0 ;  /* 0x000000ff0e0e7207 */ /* 0x000fe40000000000 */
[----:B------:R-:W-:Y:S02]  /*15560*/  ISETP.GE.U32.AND P0, PT, R8, 0x4, PT ;  /* 0x000000040800780c */ /* 0x000fe40003f06070 */
[----:B------:R-:W-:-:S05]  /*15570*/  IADD3 R3, R13, R14, RZ ;  /* 0x0000000e0d037210 */ /* 0x000fca0007ffe0ff */
[----:B------:R-:W-:-:S07]  /*15580*/  IMAD.MOV.U32 R13, RZ, RZ, R3 ;  /* 0x000000ffff0d7224 */ /* 0x000fce00078e0003 */
[----:B------:R-:W-:Y:S05]  /*15590*/  WARPSYNC.COLLECTIVE R15, `(.L_x_729) ;  /* 0x000000000f087348 */ /* 0x000fea0003c00000 */
[----:B------:R0:W1:Y:S02]  /*155a0*/  SHFL.UP P6, R14, R13, R12, R11 ;  /* 0x0400000c0d0e7389 */ /* 0x00006400000c000b */
[----:B01----:R-:W-:Y:S01]  /*155b0*/  ENDCOLLECTIVE ;  /* 0x000000000000791b */ /* 0x003fe20003800000 */
.L_x_729:
[----:B------:R-:W-:Y:S02]  /*155c0*/  MOV R12, 0x8 ;  /* 0x00000008000c7802 */ /* 0x000fe40000000f00 */
[----:B------:R-:W-:Y:S02]  /*155d0*/  SEL R14, R14, RZ, P0 ;  /* 0x000000ff0e0e7207 */ /* 0x000fe40000000000 */
[----:B------:R-:W-:-:S03]  /*155e0*/  ISETP.GE.U32.AND P0, PT, R8, 0x8, PT ;  /* 0x000000080800780c */ /* 0x000fc60003f06070 */
[----:B------:R-:W-:-:S04]  /*155f0*/  IMAD.IADD R5, R3, 0x1, R14 ;  /* 0x0000000103057824 */ /* 0x000fc800078e020e */
[----:B------:R-:W-:-:S07]  /*15600*/  IMAD.MOV.U32 R13, RZ, RZ, R5 ;  /* 0x000000ffff0d7224 */ /* 0x000fce00078e0005 */
[----:B------:R-:W-:Y:S05]  /*15610*/  WARPSYNC.COLLECTIVE R15, `(.L_x_730) ;  /* 0x000000000f087348 */ /* 0x000fea0003c00000 */
[----:B------:R0:W1:Y:S02]  /*15620*/  SHFL.UP P6, R14, R13, R12, R11 ;  /* 0x0400000c0d0e7389 */ /* 0x00006400000c000b */
[----:B01----:R-:W-:Y:S01]  /*15630*/  ENDCOLLECTIVE ;  /* 0x000000000000791b */ /* 0x003fe20003800000 */
.L_x_730:
        /* <DEDUP_REMOVED lines=8> */
.L_x_731:
[----:B------:R-:W-:Y:S02]  /*156c0*/  IMAD.MOV.U32 R12, RZ, RZ, 0x1f ;  /* 0x0000001fff0c7424 */ /* 0x000fe400078e00ff */
[----:B------:R-:W-:Y:S01]  /*156d0*/  IMAD.MOV.U32 R11, RZ, RZ, 0x1f ;  /* 0x0000001fff0b7424 */ /* 0x000fe200078e00ff */
[----:B------:R-:W-:-:S05]  /*156e0*/  SEL R2, R14, RZ, P0 ;  /* 0x000000ff0e027207 */ /* 0x000fca0000000000 */
[----:B------:R-:W-:-:S05]  /*156f0*/  IMAD.IADD R2, R7, 0x1, R2 ;  /* 0x0000000107027824 */ /* 0x000fca00078e0202 */
[----:B------:R-:W-:-:S07]  /*15700*/  MOV R13, R2 ;  /* 0x00000002000d7202 */ /* 0x000fce0000000f00 */
[----:B------:R-:W-:Y:S05]  /*15710*/  WARPSYNC.COLLECTIVE R15, `(.L_x_732) ;  /* 0x000000000f087348 */ /* 0x000fea0003c00000 */
[----:B------:R0:W1:Y:S02]  /*15720*/  SHFL.IDX P6, R14, R13, R12, R11 ;  /* 0x0000000c0d0e7389 */ /* 0x00006400000c000b */
[----:B01----:R-:W-:Y:S01]  /*15730*/  ENDCOLLECTIVE ;  /* 0x000000000000791b */ /* 0x003fe20003800000 */
.L_x_732:
[----:B------:R-:W-:Y:S05]  /*15740*/  BRA `(.L_x_733) ;  /* 0xffffffe000287947 */ /* 0x000fea000383ffff */
.L_x_646:
[----:B------:R-:W-:Y:S01]  /*15750*/  BSSY B0, `(.L_x_734) ;  /* 0x0000008000007945 */ /* 0x000fe20003800000 */
[----:B-----5:R-:W-:Y:S01]  /*15760*/  IMAD.MOV.U32 R13, RZ, RZ, R17 ;  /* 0x000000ffff0d7224 */ /* 0x020fe200078e0011 */
[----:B--2---:R-:W-:Y:S01]  /*15770*/  MOV R11, RZ ;  /* 0x000000ff000b7202 */ /* 0x004fe20000000f00 */
[----:B------:R-:W-:Y:S02]  /*15780*/  IMAD.MOV.U32 R12, RZ, RZ, 0x1 ;  /* 0x00000001ff0c7424 */ /* 0x000fe400078e00ff */
[----:B------:R-:W-:-:S07]  /*15790*/  IMAD.MOV.U32 R15, RZ, RZ, -0x1 ;  /* 0xffffffffff0f7424 */ /* 0x000fce00078e00ff */
[----:B0-----:R-:W-:Y:S05]  /*157a0*/  WARPSYNC.COLLECTIVE R15, `(.L_x_735) ;  /* 0x000000000f087348 */ /* 0x001fea0003c00000 */
[----:B------:R1:W2:Y:S02]  /*157b0*/  SHFL.UP P6, R14, R13, R12, R11 ;  /* 0x0400000c0d0e7389 */ /* 0x0002a400000c000b */
[----:B012---:R-:W-:Y:S01]  /*157c0*/  ENDCOLLECTIVE ;  /* 0x000000000000791b */ /* 0x007fe20003800000 */
.L_x_735:
[----:B------:R-:W-:Y:S05]  /*157d0*/  BSYNC B0 ;  /* 0x0000000000007941 */ /* 0x000fea0003800000 */
.L_x_734:
[----:B------:R-:W-:Y:S01]  /*157e0*/  ISETP.NE.AND P0, PT, R8, RZ, PT ;  /* 0x000000ff0800720c */ /* 0x000fe20003f05270 */
[----:B------:R-:W-:Y:S01]  /*157f0*/  IMAD.MOV.U32 R12, RZ, RZ, 0x2 ;  /* 0x00000002ff0c7424 */ /* 0x000fe200078e00ff */
[----:B------:R-:W-:Y:S01]  /*15800*/  MOV R15, 0xffffffff ;  /* 0xffffffff000f7802 */ /* 0x000fe20000000f00 */
[----:B------:R-:W-:Y:S01]  /*15810*/  IMAD.MOV.U32 R11, RZ, RZ, RZ ;  /* 0x000000ffff0b7224 */ /* 0x000fe200078e00ff */
[----:B------:R-:W-:Y:S02]  /*15820*/  SEL R14, R14, RZ, P0 ;  /* 0x000000ff0e0e7207 */ /* 0x000fe40000000000 */
[----:B------:R-:W-:-:S03]  /*15830*/  ISETP.GE.U32.AND P0, PT, R8, 0x2, PT ;  /* 0x000000020800780c */ /* 0x000fc60003f06070 */
[----:B------:R-:W-:-:S10]  /*15840*/  IMAD.IADD R13, R17, 0x1, R14 ;  /* 0x00000001110d7824 */ /* 0x000fd400078e020e */
[----:B------:R-:W-:Y:S05]  /*15850*/  WARPSYNC.COLLECTIVE R15, `(.L_x_736) ;  /* 0x000000000f087348 */ /* 0x000fea0003c00000 */
[----:B------:R0:W1:Y:S02]  /*15860*/  SHFL.UP P6, R14, R13, R12, R11 ;  /* 0x0400000c0d0e7389 */ /* 0x00006400000c000b */
[----:B01----:R-:W-:Y:S01]  /*15870*/  ENDCOLLECTIVE ;  /* 0x000000000000791b */ /* 0x003fe20003800000 */
.L_x_736:
        /* <DEDUP_REMOVED lines=8> */
.L_x_737:
[----:B------:R-:W-:Y:S01]  /*15900*/  IMAD.MOV.U32 R12, RZ, RZ, 0x8 ;  /* 0x00000008ff0c7424 */ /* 0x000fe200078e00ff */
[----:B------:R-:W-:Y:S02]  /*15910*/  SEL R14, R14, RZ, P0 ;  /* 0x000000ff0e0e7207 */ /* 0x000fe40000000000 */
[----:B------:R-:W-:-:S03]  /*15920*/  ISETP.GE.U32.AND P0, PT, R8, 0x8, PT ;  /* 0x000000080800780c */ /* 0x000fc60003f06070 */
[----:B------:R-:W-:-:S05]  /*15930*/  IMAD.IADD R5, R3, 0x1, R14 ;  /* 0x0000000103057824 */ /* 0x000fca00078e020e */
[----:B------:R-:W-:-:S07]  /*15940*/  MOV R13, R5 ;  /* 0x00000005000d7202 */ /* 0x000fce0000000f00 */
[----:B------:R-:W-:Y:S05]  /*15950*/  WARPSYNC.COLLECTIVE R15, `(.L_x_738) ;  /* 0x000000000f087348 */ /* 0x000fea0003c00000 */
[----:B------:R0:W1:Y:S02]  /*15960*/  SHFL.UP P6, R14, R13, R12, R11 ;  /* 0x0400000c0d0e7389 */ /* 0x00006400000c000b */
[----:B01----:R-:W-:Y:S01]  /*15970*/  ENDCOLLECTIVE ;  /* 0x000000000000791b */ /* 0x003fe20003800000 */
.L_x_738:
        /* <DEDUP_REMOVED lines=8> */
.L_x_739:
[----:B------:R-:W-:Y:S02]  /*15a00*/  IMAD.MOV.U32 R12, RZ, RZ, 0x1f ;  /* 0x0000001fff0c7424 */ /* 0x000fe400078e00ff */
[----:B------:R-:W-:Y:S01]  /*15a10*/  IMAD.MOV.U32 R11, RZ, RZ, 0x1f ;  /* 0x0000001fff0b7424 */ /* 0x000fe200078e00ff */
[----:B------:R-:W-:-:S04]  /*15a20*/  SEL R2, R14, RZ, P0 ;  /* 0x000000ff0e027207 */ /* 0x000fc80000000000 */
[----:B------:R-:W-:-:S05]  /*15a30*/  IADD3 R2, R7, R2, RZ ;  /* 0x0000000207027210 */ /* 0x000fca0007ffe0ff */
[----:B------:R-:W-:-:S07]  /*15a40*/  IMAD.MOV.U32 R13, RZ, RZ, R2 ;  /* 0x000000ffff0d7224 */ /* 0x000fce00078e0002 */
[----:B------:R-:W-:Y:S05]  /*15a50*/  WARPSYNC.COLLECTIVE R15, `(.L_x_740) ;  /* 0x000000000f087348 */ /* 0x000fea0003c00000 */
[----:B------:R0:W1:Y:S02]  /*15a60*/  SHFL.IDX P6, R14, R13, R12, R11 ;  /* 0x0000000c0d0e7389 */ /* 0x00006400000c000b */
[----:B01----:R-:W-:Y:S01]  /*15a70*/  ENDCOLLECTIVE ;  /* 0x000000000000791b */ /* 0x003fe20003800000 */
.L_x_740:
[----:B------:R-:W-:Y:S05]  /*15a80*/  BRA `(.L_x_741) ;  /* 0xffffffe0000c7947 */ /* 0x000fea000383ffff */
.L_x_648:
[----:B------:R-:W-:Y:S01]  /*15a90*/  BSSY B0, `(.L_x_742) ;  /* 0x0000006000007945 */ /* 0x000fe20003800000 */
[----:B------:R-:W-:Y:S01]  /*15aa0*/  PLOP3.LUT P6, PT, P6, PT, PT, 0x8, 0x0 ;  /* 0x000000000000781c */ /* 0x000fe200037ce170 */
[----:B------:R-:W-:-:S12]  /*15ab0*/  IMAD.MOV.U32 R15, RZ, RZ, -0x1 ;  /* 0xffffffffff0f7424 */ /* 0x000fd800078e00ff */
[----:B0-2---:R-:W-:Y:S05]  /*15ac0*/  WARPSYNC.COLLECTIVE R15, `(.L_x_743) ;  /* 0x000000000f087348 */ /* 0x005fea0003c00000 */
[----:B------:R-:W-:Y:S01]  /*15ad0*/  VOTE.ANY R14, PT, P6 ;  /* 0x00000000000e7806 */ /* 0x000fe200030e0100 */
[----:B0-2---:R-:W-:Y:S06]  /*15ae0*/  ENDCOLLECTIVE ;  /* 0x000000000000791b */ /* 0x005fec0003800000 */
.L_x_743:
[----:B------:R-:W-:Y:S05]  /*15af0*/  BSYNC B0 ;  /* 0x0000000000007941 */ /* 0x000fea0003800000 */
.L_x_742:
[----:B------:R-:W-:Y:S01]  /*15b00*/  MOV R3, R14 ;  /* 0x0000000e00037202 */ /* 0x000fe20000000f00 */
[----:B------:R-:W-:Y:S02]  /*15b10*/  IMAD.MOV.U32 R13, RZ, RZ, R17 ;  /* 0x000000ffff0d7224 */ /* 0x000fe400078e0011 */
[----:B------:R-:W-:Y:S01]  /*15b20*/  IMAD.MOV.U32 R11, RZ, RZ, 0x1f ;  /* 0x0000001fff0b7424 */ /* 0x000fe200078e00ff */
[----:B------:R-:W0:Y:S01]  /*15b30*/  POPC R5, R3 ;  /* 0x0000000300057309 */ /* 0x000e220000000000 */
[----:B------:R-:W-:Y:S02]  /*15b40*/  IMAD.MOV.U32 R15, RZ, RZ, -0x1 ;  /* 0xffffffffff0f7424 */ /* 0x000fe400078e00ff */
[----:B0-----:R-:W-:-:S07]  /*15b50*/  IMAD.MOV.U32 R12, RZ, RZ, R5 ;  /* 0x000000ffff0c7224 */ /* 0x001fce00078e0005 */
[----:B------:R-:W-:Y:S05]  /*15b60*/  WARPSYNC.COLLECTIVE R15, `(.L_x_744) ;  /* 0x000000000f087348 */ /* 0x000fea0003c00000 */
[----:B------:R0:W1:Y:S02]  /*15b70*/  SHFL.IDX P6, R14, R13, R12, R11 ;  /* 0x0000000c0d0e7389 */ /* 0x00006400000c000b */
[----:B01----:R-:W-:Y:S01]  /*15b80*/  ENDCOLLECTIVE ;  /* 0x000000000000791b */ /* 0x003fe20003800000 */
.L_x_744:
[----:B------:R-:W-:Y:S01]  /*15b90*/  MOV R17, R14 ;  /* 0x0000000e00117202 */ /* 0x000fe20000000f00 */
[----:B------:R-:W-:Y:S06]  /*15ba0*/  BRA `(.L_x_745) ;  /* 0xffffffdc00fc7947 */ /* 0x000fec000383ffff */
.L_x_650:
[----:B------:R-:W-:Y:S01]  /*15bb0*/  BSSY B0, `(.L_x_746) ;  /* 0x0000007000007945 */ /* 0x000fe20003800000 */
[----:B------:R-:W-:Y:S02]  /*15bc0*/  IMAD.MOV.U32 R13, RZ, RZ, R2 ;  /* 0x000000ffff0d7224 */ /* 0x000fe400078e0002 */
[----:B--2---:R-:W-:Y:S02]  /*15bd0*/  IMAD.MOV.U32 R11, RZ, RZ, 0x1f ;  /* 0x0000001fff0b7424 */ /* 0x004fe400078e00ff */
[----:B------:R-:W-:-:S07]  /*15be0*/  IMAD.MOV.U32 R15, RZ, RZ, -0x1 ;  /* 0xffffffffff0f7424 */ /* 0x000fce00078e00ff */
[----:B01-3--:R-:W-:Y:S05]  /*15bf0*/  WARPSYNC.COLLECTIVE R15, `(.L_x_747) ;  /* 0x000000000f087348 */ /* 0x00bfea0003c00000 */
[----:B------:R2:W4:Y:S02]  /*15c00*/  SHFL.IDX P6, R14, R13, R12, R11 ;  /* 0x0000000c0d0e7389 */ /* 0x00052400000c000b */
[----:B01234-:R-:W-:Y:S01]  /*15c10*/  ENDCOLLECTIVE ;  /* 0x000000000000791b */ /* 0x01ffe20003800000 */
.L_x_747:
[----:B------:R-:W-:Y:S05]  /*15c20*/  BSYNC B0 ;  /* 0x0000000000007941 */ /* 0x000fea0003800000 */
.L_x_746:
[----:B------:R-:W-:Y:S05]  /*15c30*/  BRA `(.L_x_649) ;  /* 0xffffffdc00f47947 */ /* 0x000fea000383ffff */
.L_x_654:
[----:B0-----:R0:W1:Y:S02]  /*15c40*/  SYNCS.PHASECHK.TRANS64.TRYWAIT P0, [R0+URZ+0x22820], R3 ;  /* 0x02282003000075a7 */ /* 0x001064000800017f */
[----:B-1----:R-:W-:Y:S05]  /*15c50*/  @!P0 NANOSLEEP.SYNCS 0x989680 ;  /* 0x009896800000895d */ /* 0x002fea0003900000 */
[----:B------:R-:W1:Y:S02]  /*15c60*/  @!P0 SYNCS.PHASECHK.TRANS64 P0, [R0+URZ+0x22820], R3 ;  /* 0x02282003000085a7 */ /* 0x000e64000800007f */
[----:B-1----:R-:W-:Y:S05]  /*15c70*/  @!P0 BRA `(.L_x_654) ;  /* 0xfffffffc00f08947 */ /* 0x002fea000383ffff */
[----:B------:R-:W-:Y:S05]  /*15c80*/  BRA `(.L_x_748) ;  /* 0xffffffe000d87947 */ /* 0x000fea000383ffff */
.L_x_655:
[----:B------:R-:W1:Y:S01]  /*15c90*/  S2R R2, SR_TID.X ;  /* 0x0000000000027919 */ /* 0x000e620000002100 */
[----:B------:R-:W-:Y:S01]  /*15ca0*/  BSSY B0, `(.L_x_749) ;  /* 0x000000a000007945 */ /* 0x000fe20003800000 */
[----:B------:R-:W-:Y:S01]  /*15cb0*/  MOV R12, RZ ;  /* 0x000000ff000c7202 */ /* 0x000fe20000000f00 */
[----:B--2---:R-:W-:Y:S02]  /*15cc0*/  IMAD.MOV.U32 R11, RZ, RZ, 0x1f ;  /* 0x0000001fff0b7424 */ /* 0x004fe400078e00ff */
[----:B------:R-:W-:Y:S01]  /*15cd0*/  IMAD.MOV.U32 R15, RZ, RZ, -0x1 ;  /* 0xffffffffff0f7424 */ /* 0x000fe200078e00ff */
[----:B-1----:R-:W-:-:S04]  /*15ce0*/  SHF.R.U32.HI R2, RZ, 0x5, R2 ;  /* 0x00000005ff027819 */ /* 0x002fc80000011602 */
[----:B------:R-:W-:-:S05]  /*15cf0*/  LOP3.LUT R2, R2, 0x3, RZ, 0xc0, !PT ;  /* 0x0000000302027812 */ /* 0x000fca00078ec0ff */
[----:B------:R-:W-:-:S07]  /*15d00*/  IMAD.MOV.U32 R13, RZ, RZ, R2 ;  /* 0x000000ffff0d7224 */ /* 0x000fce00078e0002 */
[----:B0-----:R-:W-:Y:S05]  /*15d10*/  WARPSYNC.COLLECTIVE R15, `(.L_x_750) ;  /* 0x000000000f087348 */ /* 0x001fea0003c00000 */
[----:B------:R1:W2:Y:S02]  /*15d20*/  SHFL.IDX P6, R14, R13, R12, R11 ;  /* 0x0000000c0d0e7389 */ /* 0x0002a400000c000b */
[----:B012---:R-:W-:Y:S01]  /*15d30*/  ENDCOLLECTIVE ;  /* 0x000000000000791b */ /* 0x007fe20003800000 */
.L_x_750:
[----:B------:R-:W-:Y:S05]  /*15d40*/  BSYNC B0 ;  /* 0x0000000000007941 */ /* 0x000fea0003800000 */
.L_x_749:
[----:B------:R-:W-:Y:S05]  /*15d50*/  BRA `(.L_x_751) ;  /* 0xffffffe000c07947 */ /* 0x000fea000383ffff */
.L_x_656:
[----:B------:R-:W-:Y:S01]  /*15d60*/  BSSY B0, `(.L_x_752) ;  /* 0x0000006000007945 */ /* 0x000fe20003800000 */
[----:B------:R-:W-:-:S07]  /*15d70*/  IMAD.MOV.U32 R15, RZ, RZ, -0x1 ;  /* 0xffffffffff0f7424 */ /* 0x000fce00078e00ff */
[----:B012---:R-:W-:Y:S05]  /*15d80*/  WARPSYNC.COLLECTIVE R15, `(.L_x_753) ;  /* 0x000000000f0c7348 */ /* 0x007fea0003c00000 */
[----:B------:R-:W-:Y:S02]  /*15d90*/  ELECT P6, UR62, PT ;  /* 0x00000000003e782f */ /* 0x000fe400038c0000 */
[----:B------:R-:W-:Y:S01]  /*15da0*/  MOV R14, UR62 ;  /* 0x0000003e000e7c02 */ /* 0x000fe20008000f00 */
[----:B012---:R-:W-:Y:S10]  /*15db0*/  ENDCOLLECTIVE ;  /* 0x000000000000791b */ /* 0x007ff40003800000 */
.L_x_753:
[----:B------:R-:W-:Y:S05]  /*15dc0*/  BSYNC B0 ;  /* 0x0000000000007941 */ /* 0x000fea0003800000 */
.L_x_752:
[----:B------:R-:W-:Y:S05]  /*15dd0*/  BRA `(.L_x_754) ;  /* 0xffffffe000b47947 */ /* 0x000fea000383ffff */
.L_x_658:
[----:B0-----:R0:W1:Y:S02]  /*15de0*/  SYNCS.PHASECHK.TRANS64.TRYWAIT P0, [R6+URZ], R5 ;  /* 0x00000005060075a7 */ /* 0x001064000800017f */
[----:B-1----:R-:W-:Y:S05]  /*15df0*/  @!P0 NANOSLEEP.SYNCS 0x989680 ;  /* 0x009896800000895d */ /* 0x002fea0003900000 */
[----:B------:R-:W1:Y:S02]  /*15e00*/  @!P0 SYNCS.PHASECHK.TRANS64 P0, [R6+URZ], R5 ;  /* 0x00000005060085a7 */ /* 0x000e64000800007f */
[----:B-1----:R-:W-:Y:S05]  /*15e10*/  @!P0 BRA `(.L_x_658) ;  /* 0xfffffffc00f08947 */ /* 0x002fea000383ffff */
[----:B------:R-:W-:Y:S05]  /*15e20*/  BRA `(.L_x_755) ;  /* 0xffffffe000f07947 */ /* 0x000fea000383ffff */
.L_x_659:
[----:B-1----:R1:W3:Y:S02]  /*15e30*/  SYNCS.PHASECHK.TRANS64.TRYWAIT P0, [R7+URZ], R2 ;  /* 0x00000002070075a7 */ /* 0x0022e4000800017f */
[----:B---3--:R-:W-:Y:S05]  /*15e40*/  @!P0 NANOSLEEP.SYNCS 0x989680 ;  /* 0x009896800000895d */ /* 0x008fea0003900000 */
[----:B------:R-:W3:Y:S02]  /*15e50*/  @!P0 SYNCS.PHASECHK.TRANS64 P0, [R7+URZ], R2 ;  /* 0x00000002070085a7 */ /* 0x000ee4000800007f */
[----:B---3--:R-:W-:Y:S05]  /*15e60*/  @!P0 BRA `(.L_x_659) ;  /* 0xfffffffc00f08947 */ /* 0x008fea000383ffff */
[----:B------:R-:W-:Y:S05]  /*15e70*/  BRA `(.L_x_756) ;  /* 0xffffffe000e47947 */ /* 0x000fea000383ffff */
.L_x_661:
[----:B---3--:R3:W4:Y:S02]  /*15e80*/  SYNCS.PHASECHK.TRANS64.TRYWAIT P0, [R4+URZ], R5 ;  /* 0x00000005040075a7 */ /* 0x008724000800017f */
[----:B----4-:R-:W-:Y:S05]  /*15e90*/  @!P0 NANOSLEEP.SYNCS 0x989680 ;  /* 0x009896800000895d */ /* 0x010fea0003900000 */
[----:B------:R-:W4:Y:S02]  /*15ea0*/  @!P0 SYNCS.PHASECHK.TRANS64 P0, [R4+URZ], R5 ;  /* 0x00000005040085a7 */ /* 0x000f24000800007f */
[----:B----4-:R-:W-:Y:S05]  /*15eb0*/  @!P0 BRA `(.L_x_661) ;  /* 0xfffffffc00f08947 */ /* 0x010fea000383ffff */
[----:B------:R-:W-:Y:S05]  /*15ec0*/  BRA `(.L_x_757) ;  /* 0xffffffe000ec7947 */ /* 0x000fea000383ffff */
.L_x_758:
        /* <DEDUP_REMOVED lines=11> */
.L_x_4717:


//--------------------- .text._ZN7cutlass13device_kernelIN5flash11enable_sm90INS1_16FlashAttnFwdSm90INS1_25CollectiveMainloopFwdSm90ILi2EN4cute5tupleIJNS5_1CILi1EEES8_S8_EEENS6_IJNS7_ILi128EEENS7_ILi96EEENS7_ILi64EEEEEELi256ENS_6half_tEfNS_4arch4Sm90ELb0ELb0ELb0ELb1ELb0ELb0ELb1ELb1ELb0ELb0ELb0ELb0EEENS1_21CollectiveEpilogueFwdINS6_IJSA_NS7_ILi256EEESB_EEES9_SE_SG_Li256ELb1ELb0ELb0ELb0EEENS1_36VarlenDynamicPersistentTileSchedulerILi128ELi96ELi256ELi32ELb0ELb0ELb1ELb0ELb1ELb1EEEEEEEEEvNT_6ParamsE --------------------------
	.section	.text._ZN7cutlass13device_kernelIN5flash11enable_sm90INS1_16FlashAttnFwdSm90INS1_25CollectiveMainloopFwdSm90ILi2EN4cute5tupleIJNS5_1CILi1EEES8_S8_EEENS6_IJNS7_ILi128EEENS7_ILi96EEENS7_ILi64EEEEEELi256ENS_6half_tEfNS_4arch4Sm90ELb0ELb0ELb0ELb1ELb0ELb0ELb1ELb1ELb0ELb0ELb0ELb0EEENS1_21CollectiveEpilogueFwdINS6_IJSA_NS7_ILi256EEESB_EEES9_SE_SG_Li256ELb1ELb0ELb0ELb0EEENS1_36VarlenDynamicPersistentTileSchedulerILi128ELi96ELi256ELi32ELb0ELb0ELb1ELb0ELb1ELb1EEEEEEEEEvNT_6ParamsE,"ax",@progbits
	.align	128
.text._ZN7cutlass13device_kernelIN5flash11enable_sm90INS1_16FlashAttnFwdSm90INS1_25CollectiveMainloopFwdSm90ILi2EN4cute5tupleIJNS5_1CILi1EEES8_S8_EEENS6_IJNS7_ILi128EEENS7_ILi96EEENS7_ILi64EEEEEELi256ENS_6half_tEfNS_4arch4Sm90ELb0ELb0ELb0ELb1ELb0ELb0ELb1ELb1ELb0ELb0ELb0ELb0EEENS1_21CollectiveEpilogueFwdINS6_IJSA_NS7_ILi256EEESB_EEES9_SE_SG_Li256ELb1ELb0ELb0ELb0EEENS1_36VarlenDynamicPersistentTileSchedulerILi128ELi96ELi256ELi32ELb0ELb0ELb1ELb0ELb1ELb1EEEEEEEEEvNT_6ParamsE:
        .type           _ZN7cutlass13device_kernelIN5flash11enable_sm90INS1_16FlashAttnFwdSm90INS1_25CollectiveMainloopFwdSm90ILi2EN4cute5tupleIJNS5_1CILi1EEES8_S8_EEENS6_IJNS7_ILi128EEENS7_ILi96EEENS7_ILi64EEEEEELi256ENS_6half_tEfNS_4arch4Sm90ELb0ELb0ELb0ELb1ELb0ELb0ELb1ELb1ELb0ELb0ELb0ELb0EEENS1_21CollectiveEpilogueFwdINS6_IJSA_NS7_ILi256EEESB_EEES9_SE_SG_Li256ELb1ELb0ELb0ELb0EEENS1_36VarlenDynamicPersistentTileSchedulerILi128ELi96ELi256ELi32ELb0ELb0ELb1ELb0ELb1ELb1EEEEEEEEEvNT_6ParamsE,@function
        .size           _ZN7cutlass13device_kernelIN5flash11enable_sm90INS1_16FlashAttnFwdSm90INS1_25CollectiveMainloopFwdSm90ILi2EN4cute5tupleIJNS5_1CILi1EEES8_S8_EEENS6_IJNS7_ILi128EEENS7_ILi96EEENS7_ILi64EEEEEELi256ENS_6half_tEfNS_4arch4Sm90ELb0ELb0ELb0ELb1ELb0ELb0ELb1ELb1ELb0ELb0ELb0ELb0EEENS1_21CollectiveEpilogueFwdINS6_IJSA_NS7_ILi256EEESB_EEES9_SE_SG_Li256ELb1ELb0ELb0ELb0EEENS1_36VarlenDynamicPersistentTileSchedulerILi128ELi96ELi256ELi32ELb0ELb0ELb1ELb0ELb1ELb1EEEEEEEEEvNT_6ParamsE,(.L_x_4718 - _ZN7cutlass13device_kernelIN5flash11enable_sm90INS1_16FlashAttnFwdSm90INS1_25CollectiveMainloopFwdSm90ILi2EN4cute5tupleIJNS5_1CILi1EEES8_S8_EEENS6_IJNS7_ILi128EEENS7_ILi96EEENS7_ILi64EEEEEELi256ENS_6half_tEfNS_4arch4Sm90ELb0ELb0ELb0ELb1ELb0ELb0ELb1ELb1ELb0ELb0ELb0ELb0EEENS1_21CollectiveEpilogueFwdINS6_IJSA_NS7_ILi256EEESB_EEES9_SE_SG_Li256ELb1ELb0ELb0ELb0EEENS1_36VarlenDynamicPersistentTileSchedulerILi128ELi96ELi256ELi32ELb0ELb0ELb1ELb0ELb1ELb1EEEEEEEEEvNT_6ParamsE)
        .other          _ZN7cutlass13device_kernelIN5flash11enable_sm90INS1_16FlashAttnFwdSm90INS1_25CollectiveMainloopFwdSm90ILi2EN4cute5tupleIJNS5_1CILi1EEES8_S8_EEENS6_IJNS7_ILi128EEENS7_ILi96EEENS7_ILi64EEEEEELi256ENS_6half_tEfNS_4arch4Sm90ELb0ELb0ELb0ELb1ELb0ELb0ELb1ELb1ELb0ELb0ELb0ELb0EEENS1_21CollectiveEpilogueFwdINS6_IJSA_NS7_ILi256EEESB_EEES9_SE_SG_Li256ELb1ELb0ELb0ELb0EEENS1_36VarlenDynamicPersistentTileSchedulerILi128ELi96ELi256ELi32ELb0ELb0ELb1ELb0ELb1ELb1EEEEEEEEEvNT_6ParamsE,@"STO_CUDA_ENTRY STV_DEFAULT"
_ZN7cutlass13device_kernelIN5flash11enable_sm90INS1_16FlashAttnFwdSm90INS1_25CollectiveMainloopFwdSm90ILi2EN4cute5tupleIJNS5_1CILi1EEES8_S8_EEENS6_IJNS7_ILi128EEENS7_ILi96EEENS7_ILi64EEEEEELi256ENS_6half_tEfNS_4arch4Sm90ELb0ELb0ELb0ELb1ELb0ELb0ELb1ELb1ELb0ELb0ELb0ELb0EEENS1_21CollectiveEpilogueFwdINS6_IJSA_NS7_ILi256EEESB_EEES9_SE_SG_Li256ELb1ELb0ELb0ELb0EEENS1_36VarlenDynamicPersistentTileSchedulerILi128ELi96ELi256ELi32ELb0ELb0ELb1ELb0ELb1ELb1EEEEEEEEEvNT_6ParamsE:
        /* <DEDUP_REMOVED lines=23> */
[----:B0-----:R-:W-:Y:S01]  /*0170*/  NOP ;  /* 0x0000000000007918 */ /* 0x001fe20000000000 */
.L_x_760:
[----:B------:R-:W-:Y:S05]  /*0180*/  BSYNC B0 ;  /* 0x0000000000007941 */ /* 0x000fea0003800000 */
.L_x_759:
        /* <DEDUP_REMOVED lines=21> */
[----:B0-----:R0:W1:Y:S01]  /*02e0*/  @UP1 SYNCS.EXCH.64 URZ, [UR8+0x32400], UR4 ;  /* 0x03240004083f15b2 */ /* 0x0010620008000100 */
[----:B------:R0:W2:Y:S04]  /*02f0*/  @UP2 SYNCS.EXCH.64 URZ, [UR8+0x32410], UR4 ;  /* 0x03241004083f25b2 */ /* 0x0000a80008000100 */
[----:B------:R0:W3:Y:S01]  /*0300*/  @UP3 SYNCS.EXCH.64 URZ, [UR8+0x32420], UR6 ;  /* 0x03242006083f35b2 */ /* 0x0000e20008000100 */
        /* <DEDUP_REMOVED lines=18> */
[----:B----4-:R-:W-:Y:S01]  /*0430*/  NOP ;  /* 0x0000000000007918 */ /* 0x010fe20000000000 */
.L_x_761:
[----:B------:R-:W4:Y:S01]  /*0440*/  SHFL.IDX PT, R2, R0, RZ, 0x1f ;  /* 0x00001fff00027589 */ /* 0x000f2200000e0000 */
[----:B------:R-:W-:Y:S01]  /*0450*/  NOP ;  /* 0x0000000000007918 */ /* 0x000fe20000000000 */
[----:B----4-:R-:W-:-:S13]  /*0460*/  ISETP.NE.AND P0, PT, R2, RZ, PT ;  /* 0x000000ff0200720c */ /* 0x010fda0003f05270 */
        /* <DEDUP_REMOVED lines=19> */
.L_x_762:
[----:B------:R-:W4:Y:S01]  /*05a0*/  SHFL.IDX PT, R2, R0, RZ, 0x1f ;  /* 0x00001fff00027589 */ /* 0x000f2200000e0000 */
[----:B------:R-:W-:Y:S01]  /*05b0*/  NOP ;  /* 0x0000000000007918 */ /* 0x000fe20000000000 */
[----:B----4-:R-:W-:-:S13]  /*05c0*/  ISETP.NE.AND P0, PT, R2, RZ, PT ;  /* 0x000000ff0200720c */ /* 0x010fda0003f05270 */
        /* <DEDUP_REMOVED lines=14> */
[----:B----4-:R-:W-:Y:S01]  /*06b0*/  NOP ;  /* 0x0000000000007918 */ /* 0x010fe20000000000 */
.L_x_763:
        /* <DEDUP_REMOVED lines=22> */
.L_x_764:
        /* <DEDUP_REMOVED lines=22> */
.L_x_765:
[----:B0-----:R-:W-:Y:S01]  /*0980*/  UMOV UR4, 0x1 ;  /* 0x0000000100047882 */ /* 0x001fe20000000000 */
[----:B------:R-:W-:Y:S01]  /*0990*/  PLOP3.LUT P0, PT, PT, PT, UP0, 0x80, 0x0 ;  /* 0x000000000000781c */ /* 0x000fe20003f0f008 */
[----:B------:R-:W-:Y:S01]  /*09a0*/  USEL UR4, UR4, 0x2, !UP0 ;  /* 0x0000000204047887 */ /* 0x000fe2000c000000 */
[----:B------:R-:W-:Y:S01]  /*09b0*/  NOP ;  /* 0x0000000000007918 */ /* 0x000fe20000000000 */
[----:B------:R-:W-:-:S04]  /*09c0*/  ULDC.64 UR60, c[0x0][0x208] ;  /* 0x00008200003c7ab9 */ /* 0x000fc80000000a00 */
[----:B------:R-:W-:-:S05]  /*09d0*/  IMAD.U32 R2, RZ, RZ, UR4 ;  /* 0x00000004ff027e24 */ /* 0x000fca000f8e00ff */
[----:B------:R0:W-:Y:S01]  /*09e0*/  STL [R1+0x2c], R2 ;  /* 0x00002c0201007387 */ /* 0x0001e20000100800 */
[----:B-123--:R-:W-:Y:S06]  /*09f0*/  BAR.SYNC.DEFER_BLOCKING 0x0 ;  /* 0x0000000000007b1d */ /* 0x00efec0000010000 */
[----:B------:R-:W-:Y:S05]  /*0a00*/  @!P0 BRA `(.L_x_766) ;  /* 0x0000008800e48947 */ /* 0x000fea0003800000 */
.L_x_767:
[----:B------:R-:W-:-:S08]  /*0a10*/  NOP ;  /* 0x0000000000007918 */ /* 0x000fd00000000000 */
[----:B------:R-:W1:Y:S02]  /*0a20*/  USETMAXREG.TRY_ALLOC.CTAPOOL UP0, 0xf0 ;  /* 0x000000f0000079c8 */ /* 0x000e640008000600 */
[----:B-1----:R-:W-:-:S13]  /*0a30*/  PLOP3.LUT P0, PT, PT, PT, UP0, 0x80, 0x0 ;  /* 0x000000000000781c */ /* 0x002fda0003f0f008 */
[----:B------:R-:W-:Y:S05]  /*0a40*/  @!P0 BRA `(.L_x_767) ;  /* 0xfffffffc00f08947 */ /* 0x000fea000383ffff */
[----:B------:R-:W1:Y:S01]  /*0a50*/  S2R R0, SR_TID.X ;  /* 0x0000000000007919 */ /* 0x000e620000002100 */
[----:B------:R-:W2:Y:S01]  /*0a60*/  S2UR UR5, SR_CgaCtaId ;  /* 0x00000000000579c3 */ /* 0x000ea20000008800 */
[----:B------:R-:W-:-:S07]  /*0a70*/  UMOV UR4, 0x400 ;  /* 0x0000040000047882 */ /* 0x000fce0000000000 */
[----:B------:R-:W-:Y:S06]  /*0a80*/  BAR.ARV 0x8, 0x120 ;  /* 0x0204800000007b1d */ /* 0x000fec0000002000 */
[----:B--2---:R-:W-:Y:S01]  /*0a90*/  ULEA UR4, UR5, UR4, 0x18 ;  /* 0x0000000405047291 */ /* 0x004fe2000f8ec03f */
[----:B-1----:R-:W-:-:S04]  /*0aa0*/  SHF.R.U32.HI R0, RZ, 0x7, R0 ;  /* 0x00000007ff007819 */ /* 0x002fc80000011600 */
[----:B------:R-:W-:-:S13]  /*0ab0*/  ISETP.NE.AND P0, PT, R0, 0x1, PT ;  /* 0x000000010000780c */ /* 0x000fda0003f05270 */
[----:B------:R-:W-:Y:S08]  /*0ac0*/  @!P0 BAR.ARV 0x9, 0x100 ;  /* 0x0244000000008b1d */ /* 0x000ff00000002000 */
[----:B------:R-:W-:Y:S06]  /*0ad0*/  BAR.SYNC.DEFER_BLOCKING 0x5, 0x120 ;  /* 0x0144800000007b1d */ /* 0x000fec0000010000 */
[----:B------:R-:W1:Y:S01]  /*0ae0*/  LDS.128 R12, [UR4+0x324d0] ;  /* 0x0324d004ff0c7984 */ /* 0x000e620008000c00 */
[----:B------:R-:W-:Y:S01]  /*0af0*/  ULDC UR4, c[0x0][0xd14] ;  /* 0x0003450000047ab9 */ /* 0x000fe20000000800 */
[----:B------:R-:W-:Y:S06]  /*0b00*/  BAR.ARV 0x4, 0x120 ;  /* 0x0104800000007b1d */ /* 0x000fec0000002000 */
[----:B-1----:R-:W-:-:S13]  /*0b10*/  ISETP.GE.AND P0, PT, R15, UR4, PT ;  /* 0x000000040f007c0c */ /* 0x002fda000bf06270 */
[----:B------:R-:W-:Y:S05]  /*0b20*/  @P0 EXIT ;  /* 0x000000000000094d */ /* 0x000fea0003800000 */
[----:B0-----:R-:W2:Y:S01]  /*0b30*/  LDL R2, [R1+0x2c] ;  /* 0x00002c0001027983 */ /* 0x001ea20000100800 */
[----:B------:R-:W-:Y:S01]  /*0b40*/  R2UR UR5, R14 ;  /* 0x000000000e0572ca */ /* 0x000fe200000e0000 */
[----:B------:R-:W-:Y:S01]  /*0b50*/  UMOV UR37, URZ ;  /* 0x0000003f00257c82 */ /* 0x000fe20008000000 */
[----:B------:R-:W-:Y:S01]  /*0b60*/  UMOV UR36, URZ ;  /* 0x0000003f00247c82 */ /* 0x000fe20008000000 */
[----:B------:R-:W0:Y:S02]  /*0b70*/  S2R R0, SR_TID.X ;  /* 0x0000000000007919 */ /* 0x000e240000002100 */
[----:B0-----:R-:W-:-:S05]  /*0b80*/  VIADD R223, R0, 0xffffff80 ;  /* 0xffffff8000df7836 */ /* 0x001fca0000000000 */
[----:B------:R-:W-:-:S04]  /*0b90*/  SHF.R.S32.HI R0, RZ, 0x1f, R223 ;  /* 0x0000001fff007819 */ /* 0x000fc800000114df */
[CC--:B------:R-:W-:Y:S02]  /*0ba0*/  LEA.HI R3, R0.reuse, R223.reuse, RZ, 0x7 ;  /* 0x000000df00037211 */ /* 0x0c0fe400078f38ff */
[----:B------:R-:W-:Y:S02]  /*0bb0*/  LEA.HI R4, R0, R223, RZ, 0x5 ;  /* 0x000000df00047211 */ /* 0x000fe400078f28ff */
[----:B------:R-:W-:-:S03]  /*0bc0*/  SHF.R.S32.HI R218, RZ, 0x7, R3 ;  /* 0x00000007ffda7819 */ /* 0x000fc60000011403 */
[----:B------:R-:W-:Y:S01]  /*0bd0*/  IMAD.SHL.U32 R6, R4, 0x20, RZ ;  /* 0x0000002004067824 */ /* 0x000fe200078e00ff */
[----:B--2---:R-:W-:Y:S02]  /*0be0*/  R2UR UR4, R2 ;  /* 0x00000000020472ca */ /* 0x004fe400000e0000 */
[C---:B------:R-:W-:Y:S02]  /*0bf0*/  LOP3.LUT R2, R3.reuse, 0xffffff80, RZ, 0xc0, !PT ;  /* 0xffffff8003027812 */ /* 0x040fe400078ec0ff */
[----:B------:R-:W-:-:S03]  /*0c00*/  LEA.HI R3, R3, R218, RZ, 0x1 ;  /* 0x000000da03037211 */ /* 0x000fc600078f08ff */
[----:B------:R-:W-:Y:S01]  /*0c10*/  IMAD.IADD R205, R223, 0x1, -R2 ;  /* 0x00000001dfcd7824 */ /* 0x000fe200078e0a02 */
[----:B------:R-:W-:-:S04]  /*0c20*/  LOP3.LUT R3, R3, 0x3fffffe, RZ, 0xc0, !PT ;  /* 0x03fffffe03037812 */ /* 0x000fc800078ec0ff */
[----:B------:R-:W-:Y:S01]  /*0c30*/  SHF.R.S32.HI R8, RZ, 0x1f, R205 ;  /* 0x0000001fff087819 */ /* 0x000fe200000114cd */
[----:B------:R-:W-:Y:S01]  /*0c40*/  ULOP3.LUT UR4, UR4, 0x1, URZ, 0xfc, !UPT ;  /* 0x0000000104047892 */ /* 0x000fe2000f8efc3f */
[----:B------:R-:W-:Y:S02]  /*0c50*/  IMAD.IADD R3, R218, 0x1, -R3 ;  /* 0x00000001da037824 */ /* 0x000fe400078e0a03 */
[CC--:B------:R-:W-:Y:S02]  /*0c60*/  LEA.HI R9, R8.reuse, R205.reuse, RZ, 0x2 ;  /* 0x000000cd08097211 */ /* 0x0c0fe400078f10ff */
[----:B------:R-:W-:Y:S01]  /*0c70*/  LEA.HI R8, R8, R205, RZ, 0x5 ;  /* 0x000000cd08087211 */ /* 0x000fe200078f28ff */
[----:B------:R-:W-:Y:S01]  /*0c80*/  IMAD.U32 R222, RZ, RZ, UR4 ;  /* 0x00000004ffde7e24 */ /* 0x000fe2000f8e00ff */
[--C-:B------:R-:W-:Y:S01]  /*0c90*/  SHF.R.S32.HI R7, RZ, 0x2, R9.reuse ;  /* 0x00000002ff077819 */ /* 0x100fe20000011409 */
[----:B------:R-:W-:Y:S01]  /*0ca0*/  UMOV UR4, URZ ;  /* 0x0000003f00047c82 */ /* 0x000fe20008000000 */
[----:B------:R-:W-:Y:S01]  /*0cb0*/  SHF.R.S32.HI R2, RZ, 0x1f, R9 ;  /* 0x0000001fff027819 */ /* 0x000fe20000011409 */
[----:B------:R-:W-:Y:S01]  /*0cc0*/  IMAD.U32 R204, RZ, RZ, UR4 ;  /* 0x00000004ffcc7e24 */ /* 0x000fe2000f8e00ff */
[----:B------:R-:W-:-:S02]  /*0cd0*/  SHF.R.S32.HI R8, RZ, 0x5, R8 ;  /* 0x00000005ff087819 */ /* 0x000fc40000011408 */
[----:B------:R-:W-:Y:S02]  /*0ce0*/  LEA.HI R5, R2, R7, RZ, 0x3 ;  /* 0x0000000702057211 */ /* 0x000fe400078f18ff */
[----:B------:R-:W-:Y:S02]  /*0cf0*/  LEA.HI R2, R0, R223, RZ, 0x4 ;  /* 0x000000df00027211 */ /* 0x000fe400078f20ff */
[----:B------:R-:W-:Y:S02]  /*0d00*/  LOP3.LUT R10, R5, 0xfffffff8, RZ, 0xc0, !PT ;  /* 0xfffffff8050a7812 */ /* 0x000fe400078ec0ff */
[----:B------:R-:W-:Y:S02]  /*0d10*/  SHF.R.S32.HI R5, RZ, 0x4, R2 ;  /* 0x00000004ff057819 */ /* 0x000fe40000011402 */
[C---:B------:R-:W-:Y:S01]  /*0d20*/  LOP3.LUT R4, R2.reuse, 0x3fffff0, RZ, 0xc0, !PT ;  /* 0x03fffff002047812 */ /* 0x040fe200078ec0ff */
[----:B------:R-:W-:Y:S01]  /*0d30*/  IMAD.IADD R11, R7, 0x1, -R10 ;  /* 0x00000001070b7824 */ /* 0x000fe200078e0a0a */
[----:B------:R-:W-:-:S02]  /*0d40*/  LEA.HI R2, R2, R5, RZ, 0x1 ;  /* 0x0000000502027211 */ /* 0x000fc400078f08ff */
[----:B------:R-:W-:Y:S01]  /*0d50*/  LOP3.LUT R7, R6, 0xfffffc00, RZ, 0xc0, !PT ;  /* 0xfffffc0006077812 */ /* 0x000fe200078ec0ff */
[----:B------:R-:W-:Y:S01]  /*0d60*/  IMAD.IADD R4, R223, 0x1, -R4 ;  /* 0x00000001df047824 */ /* 0x000fe200078e0a04 */
[----:B------:R-:W-:Y:S01]  /*0d70*/  LOP3.LUT R2, R2, 0x1ffffffe, RZ, 0xc0, !PT ;  /* 0x1ffffffe02027812 */ /* 0x000fe200078ec0ff */
[----:B------:R-:W-:Y:S01]  /*0d80*/  IMAD R8, R8, 0x10, R11 ;  /* 0x0000001008087824 */ /* 0x000fe200078e020b */
[----:B------:R-:W-:Y:S01]  /*0d90*/  LEA.HI R0, R0, R223, RZ, 0x3 ;  /* 0x000000df00007211 */ /* 0x000fe200078f18ff */
[----:B------:R-:W-:Y:S01]  /*0da0*/  IMAD R7, R4, 0x40, R7 ;  /* 0x0000004004077824 */ /* 0x000fe200078e0207 */
[----:B------:R-:W-:Y:S01]  /*0db0*/  LOP3.LUT R4, R9, 0x7ffffffc, RZ, 0xc0, !PT ;  /* 0x7ffffffc09047812 */ /* 0x000fe200078ec0ff */
[----:B------:R-:W-:Y:S01]  /*0dc0*/  IMAD.IADD R2, R5, 0x1, -R2 ;  /* 0x0000000105027824 */ /* 0x000fe200078e0a02 */
[----:B------:R-:W-:Y:S01]  /*0dd0*/  SHF.R.S32.HI R22, RZ, 0x3, R0 ;  /* 0x00000003ff167819 */ /* 0x000fe20000011400 */
[----:B------:R-:W-:Y:S02]  /*0de0*/  IMAD R220, R3, 0x40, R8 ;  /* 0x0000004003dc7824 */ /* 0x000fe400078e0208 */
[----:B------:R-:W-:Y:S01]  /*0df0*/  IMAD R221, R2, 0x8, R7 ;  /* 0x0000000802dd7824 */ /* 0x000fe200078e0207 */
[----:B------:R-:W-:Y:S01]  /*0e00*/  LOP3.LUT R2, R0, 0x1ffffff8, RZ, 0xc0, !PT ;  /* 0x1ffffff800027812 */ /* 0x000fe200078ec0ff */
[----:B------:R-:W-:-:S02]  /*0e10*/  IMAD.MOV.U32 R5, RZ, RZ, R13 ;  /* 0x000000ffff057224 */ /* 0x000fc400078e000d */
[----:B------:R-:W-:Y:S02]  /*0e20*/  IMAD.MOV.U32 R7, RZ, RZ, R15 ;  /* 0x000000ffff077224 */ /* 0x000fe400078e000f */
[----:B------:R-:W-:Y:S02]  /*0e30*/  IMAD.IADD R2, R223, 0x1, -R2 ;  /* 0x00000001df027824 */ /* 0x000fe400078e0a02 */
[----:B------:R-:W-:Y:S02]  /*0e40*/  IMAD.IADD R219, R205, 0x1, -R4 ;  /* 0x00000001cddb7824 */ /* 0x000fe400078e0a04 */
[----:B------:R-:W-:-:S07]  /*0e50*/  IMAD.SHL.U32 R2, R2, 0x8, RZ ;  /* 0x0000000802027824 */ /* 0x000fce00078e00ff */
.L_x_810:
[----:B01---5:R-:W0:Y:S01]  /*0e60*/  LDC.64 R8, c[0x0][0xd60] ;  /* 0x00035800ff087b82 */ /* 0x023e220000000a00 */
[----:B------:R-:W-:Y:S01]  /*0e70*/  ULDC.64 UR6, c[0x0][0xb20] ;  /* 0x0002c80000067ab9 */ /* 0x000fe20000000a00 */
[----:B------:R-:W-:Y:S01]  /*0e80*/  ULDC.64 UR8, c[0x0][0xb18] ;  /* 0x0002c60000087ab9 */ /* 0x000fe20000000a00 */
        /* <DEDUP_REMOVED lines=10> */
[----:B------:R-:W-:Y:S01]  /*0f30*/  IMAD.U32 R202, RZ, RZ, UR4 ;  /* 0x00000004ffca7e24 */ /* 0x000fe2000f8e00ff */
[----:B------:R-:W-:Y:S02]  /*0f40*/  @UP0 ULEA UR6, UP2, UR4, UR6, 0x2 ;  /* 0x0000000604060291 */ /* 0x000fe4000f84103f */
[----:B------:R-:W-:Y:S02]  /*0f50*/  @UP1 ULEA UR8, UP3, UR4, UR8, 0x2 ;  /* 0x0000000804081291 */ /* 0x000fe4000f86103f */
[----:B------:R-:W-:Y:S02]  /*0f60*/  @UP0 ULEA.HI.X UR7, UR4, UR7, UR10, 0x2, UP2 ;  /* 0x0000000704070291 */ /* 0x000fe400090f140a */
[----:B------:R-:W-:Y:S01]  /*0f70*/  IMAD.U32 R203, RZ, RZ, UR10 ;  /* 0x0000000affcb7e24 */ /* 0x000fe2000f8e00ff */
[----:B------:R-:W-:Y:S01]  /*0f80*/  @UP1 ULEA.HI.X UR9, UR4, UR9, UR10, 0x2, UP3 ;  /* 0x0000000904091291 */ /* 0x000fe200098f140a */
[----:B------:R-:W-:-:S02]  /*0f90*/  IMAD.U32 R6, RZ, RZ, UR6 ;  /* 0x00000006ff067e24 */ /* 0x000fc4000f8e00ff */
[----:B------:R-:W-:Y:S01]  /*0fa0*/  IMAD.U32 R8, RZ, RZ, UR8 ;  /* 0x00000008ff087e24 */ /* 0x000fe2000f8e00ff */
[----:B------:R-:W-:Y:S01]  /*0fb0*/  ULDC UR4, c[0x0][0x404] ;  /* 0x0001010000047ab9 */ /* 0x000fe20000000800 */
[----:B------:R-:W-:Y:S01]  /*0fc0*/  IMAD.U32 R7, RZ, RZ, UR7 ;  /* 0x00000007ff077e24 */ /* 0x000fe2000f8e00ff */
[----:B------:R-:W-:Y:S01]  /*0fd0*/  ULDC.64 UR6, c[0x0][0x3f8] ;  /* 0x0000fe0000067ab9 */ /* 0x000fe20000000a00 */
[----:B------:R-:W-:-:S03]  /*0fe0*/  IMAD.U32 R9, RZ, RZ, UR9 ;  /* 0x00000009ff097e24 */ /* 0x000fc6000f8e00ff */
[----:B------:R-:W2:Y:S04]  /*0ff0*/  @P0 LDG.E R6, desc[UR60][R6.64] ;  /* 0x0000003c06060981 */ /* 0x000ea8000c1e1900 */
[----:B---3--:R-:W3:Y:S01]  /*1000*/  @P1 LDG.E R8, desc[UR60][R8.64] ;  /* 0x0000003c08081981 */ /* 0x008ee2000c1e1900 */
[----:B------:R-:W-:Y:S01]  /*1010*/  UISETP.NE.U32.AND UP0, UPT, UR6, URZ, UPT ;  /* 0x0000003f0600728c */ /* 0x000fe2000bf05070 */
[----:B------:R-:W-:Y:S01]  /*1020*/  IMAD.MOV.U32 R200, RZ, RZ, R5 ;  /* 0x000000ffffc87224 */ /* 0x000fe200078e0005 */
[----:B------:R-:W-:Y:S01]  /*1030*/  UMOV UR52, URZ ;  /* 0x0000003f00347c82 */ /* 0x000fe20008000000 */
[----:B------:R-:W-:Y:S01]  /*1040*/  ULDC UR6, c[0x0][0x2e0] ;  /* 0x0000b80000067ab9 */ /* 0x000fe20000000800 */
[----:B------:R-:W-:Y:S01]  /*1050*/  UISETP.NE.AND.EX UP0, UPT, UR7, URZ, UPT, UP0 ;  /* 0x0000003f0700728c */ /* 0x000fe2000bf05300 */
[----:B------:R-:W-:Y:S01]  /*1060*/  IMAD.MOV.U32 R3, RZ, RZ, RZ ;  /* 0x000000ffff037224 */ /* 0x000fe200078e00ff */
[----:B------:R-:W-:Y:S01]  /*1070*/  CS2R R148, SRZ ;  /* 0x0000000000947805 */ /* 0x000fe2000001ff00 */
[----:B------:R-:W-:Y:S01]  /*1080*/  IMAD.MOV.U32 R150, RZ, RZ, RZ ;  /* 0x000000ffff967224 */ /* 0x000fe200078e00ff */
        /* <DEDUP_REMOVED lines=27> */
[----:B------:R-:W-:Y:S01]  /*1240*/  CS2R R96, SRZ ;  /* 0x0000000000607805 */ /* 0x000fe2000001ff00 */
[----:B------:R-:W-:Y:S01]  /*1250*/  IMAD.MOV.U32 R167, RZ, RZ, RZ ;  /* 0x000000ffffa77224 */ /* 0x000fe200078e00ff */
        /* <DEDUP_REMOVED lines=13> */
[----:B------:R-:W-:Y:S01]  /*1330*/  CS2R R68, SRZ ;  /* 0x0000000000447805 */ /* 0x000fe2000001ff00 */
[----:B------:R-:W-:Y:S01]  /*1340*/  IMAD.MOV.U32 R157, RZ, RZ, RZ ;  /* 0x000000ffff9d7224 */ /* 0x000fe200078e00ff */
[----:B------:R-:W-:Y:S02]  /*1350*/  CS2R R64, SRZ ;  /* 0x0000000000407805 */ /* 0x000fe4000001ff00 */
[----:B------:R-:W-:Y:S02]  /*1360*/  CS2R R158, SRZ ;  /* 0x00000000009e7805 */ /* 0x000fe4000001ff00 */
[----:B----4-:R-:W-:-:S02]  /*1370*/  CS2R R58, SRZ ;  /* 0x00000000003a7805 */ /* 0x010fc4000001ff00 */
        /* <DEDUP_REMOVED lines=9> */
[----:B------:R-:W-:Y:S02]  /*1410*/  IMAD.MOV.U32 R41, RZ, RZ, RZ ;  /* 0x000000ffff297224 */ /* 0x000fe400078e00ff */
[----:B------:R-:W-:Y:S01]  /*1420*/  IMAD.U32 R201, RZ, RZ, UR5 ;  /* 0x00000005ffc97e24 */ /* 0x000fe2000f8e00ff */
[----:B--2---:R-:W-:Y:S02]  /*1430*/  @P0 R2UR UR52, R6 ;  /* 0x00000000063402ca */ /* 0x004fe400000e0000 */
[----:B------:R-:W-:-:S02]  /*1440*/  PLOP3.LUT P0, PT, PT, PT, PT, 0x80, 0x0 ;  /* 0x000000000000781c */ /* 0x000fc40003f0f070 */
[----:B---3--:R-:W-:Y:S02]  /*1450*/  @P1 R2UR UR4, R8 ;  /* 0x00000000080412ca */ /* 0x008fe400000e0000 */
[----:B------:R-:W-:Y:S01]  /*1460*/  CS2R R8, SRZ ;  /* 0x0000000000087805 */ /* 0x000fe2000001ff00 */
[----:B------:R-:W-:-:S12]  /*1470*/  @P1 BRA `(.L_x_768) ;  /* 0x0000000000381947 */ /* 0x000fd80003800000 */
[----:B------:R-:W-:Y:S02]  /*1480*/  ULDC.64 UR6, c[0x0][0xb00] ;  /* 0x0002c00000067ab9 */ /* 0x000fe40000000a00 */
[----:B------:R-:W-:-:S04]  /*1490*/  ISETP.NE.U32.AND P1, PT, RZ, UR6, PT ;  /* 0x00000006ff007c0c */ /* 0x000fc8000bf25070 */
[----:B------:R-:W-:-:S13]  /*14a0*/  ISETP.NE.AND.EX P1, PT, RZ, UR7, PT, P1 ;  /* 0x00000007ff007c0c */ /* 0x000fda000bf25310 */
[----:B------:R-:W-:Y:S05]  /*14b0*/  @!P1 BRA `(.L_x_768) ;  /* 0x0000000000289947 */ /* 0x000fea0003800000 */
[----:B------:R-:W-:Y:S01]  /*14c0*/  R2UR UR6, R202 ;  /* 0x00000000ca0672ca */ /* 0x000fe200000e0000 */
[----:B------:R-:W-:-:S12]  /*14d0*/  ULDC.64 UR4, c[0x0][0xb00] ;  /* 0x0002c00000047ab9 */ /* 0x000fd80000000a00 */
        /* <DEDUP_REMOVED lines=8> */
.L_x_768:
[----:B------:R-:W-:Y:S01]  /*1560*/  UIADD3 UR52, -UR52, UR4, URZ ;  /* 0x0000000434347290 */ /* 0x000fe2000fffe13f */
[----:B------:R-:W-:Y:S01]  /*1570*/  IMAD.MOV.U32 R40, RZ, RZ, RZ ;  /* 0x000000ffff287224 */ /* 0x000fe200078e00ff */
[----:B------:R-:W-:Y:S02]  /*1580*/  CS2R R164, SRZ ;  /* 0x0000000000a47805 */ /* 0x000fe4000001ff00 */
[----:B------:R-:W-:Y:S01]  /*1590*/  CS2R R34, SRZ ;  /* 0x0000000000227805 */ /* 0x000fe2000001ff00 */
[----:B------:R-:W-:Y:S01]  /*15a0*/  UISETP.GE.AND UP0, UPT, UR52, 0x1, UPT ;  /* 0x000000013400788c */ /* 0x000fe2000bf06270 */
[----:B------:R-:W-:Y:S01]  /*15b0*/  CS2R R36, SRZ ;  /* 0x0000000000247805 */ /* 0x000fe2000001ff00 */
[----:B------:R-:W-:Y:S01]  /*15c0*/  UIADD3 UR4, UR52, 0x5f, URZ ;  /* 0x0000005f34047890 */ /* 0x000fe2000fffe03f */
[----:B------:R-:W-:Y:S01]  /*15d0*/  CS2R R32, SRZ ;  /* 0x0000000000207805 */ /* 0x000fe2000001ff00 */
[----:B------:R-:W-:Y:S01]  /*15e0*/  IMAD.MOV.U32 R12, RZ, RZ, RZ ;  /* 0x000000ffff0c7224 */ /* 0x000fe200078e00ff */
[----:B------:R-:W-:-:S02]  /*15f0*/  CS2R R26, SRZ ;  /* 0x00000000001a7805 */ /* 0x000fc4000001ff00 */
[----:B------:R-:W-:Y:S01]  /*1600*/  PLOP3.LUT P1, PT, PT, PT, UP0, 0x80, 0x0 ;  /* 0x000000000000781c */ /* 0x000fe20003f2f008 */
[----:B------:R-:W-:Y:S01]  /*1610*/  UIMAD.WIDE UR4, UR4, 0x2aaaaaab, URZ ;  /* 0x2aaaaaab040478a5 */ /* 0x000fe2000f8e023f */
[----:B------:R-:W-:Y:S01]  /*1620*/  CS2R R28, SRZ ;  /* 0x00000000001c7805 */ /* 0x000fe2000001ff00 */
[----:B------:R-:W-:Y:S01]  /*1630*/  IMAD.MOV.U32 R166, RZ, RZ, RZ ;  /* 0x000000ffffa67224 */ /* 0x000fe200078e00ff */
[----:B------:R-:W-:Y:S01]  /*1640*/  CS2R R24, SRZ ;  /* 0x0000000000187805 */ /* 0x000fe2000001ff00 */
[----:B------:R-:W-:-:S04]  /*1650*/  USHF.R.U32.HI UR53, URZ, 0x1f, UR5 ;  /* 0x0000001f3f357899 */ /* 0x000fc80008011605 */
[----:B------:R-:W-:-:S04]  /*1660*/  ULEA.HI.SX32 UR53, UR5, UR53, 0x1c ;  /* 0x0000003505357291 */ /* 0x000fc8000f8fe23f */
[----:B------:R-:W-:Y:S08]  /*1670*/  @!P1 BRA `(.L_x_769) ;  /* 0x0000005000ec9947 */ /* 0x000ff00003800000 */
[----:B------:R-:W0:Y:S01]  /*1680*/  S2R R4, SR_CgaCtaId ;  /* 0x0000000000047919 */ /* 0x000e220000008800 */
[----:B------:R-:W-:Y:S01]  /*1690*/  MOV R3, 0x400 ;  /* 0x0000040000037802 */ /* 0x000fe20000000f00 */
[----:B------:R-:W1:Y:S03]  /*16a0*/  SHFL.IDX PT, R0, R218, RZ, 0x1f ;  /* 0x00001fffda007589 */ /* 0x000e6600000e0000 */
[----:B0-----:R-:W-:Y:S02]  /*16b0*/  LEA R4, R4, R3, 0x18 ;  /* 0x0000000304047211 */ /* 0x001fe400078ec0ff */
[----:B-1----:R-:W-:-:S03]  /*16c0*/  LEA.HI R3, R0, R0, RZ, 0x1 ;  /* 0x0000000000037211 */ /* 0x002fc600078f08ff */
[----:B------:R-:W-:Y:S01]  /*16d0*/  VIADD R4, R4, 0x18400 ;  /* 0x0001840004047836 */ /* 0x000fe20000000000 */
[----:B------:R-:W-:-:S04]  /*16e0*/  LOP3.LUT R3, R3, 0xffffe, RZ, 0xc0, !PT ;  /* 0x000ffffe03037812 */ /* 0x000fc800078ec0ff */
[----:B------:R-:W-:Y:S01]  /*16f0*/  LOP3.LUT P0, RZ, R4, 0x1bf, RZ, 0xc0, !PT ;  /* 0x000001bf04ff7812 */ /* 0x000fe2000780c0ff */
[----:B------:R-:W-:-:S12]  /*1700*/  IMAD.IADD R16, R0, 0x1, -R3 ;  /* 0x0000000100107824 */ /* 0x000fd800078e0a03 */
        /* <DEDUP_REMOVED lines=17> */
.L_x_770:
[----:B------:R-:W0:Y:S01]  /*1820*/  S2R R3, SR_CgaCtaId ;  /* 0x0000000000037919 */ /* 0x000e220000008800 */
[----:B------:R-:W-:Y:S02]  /*1830*/  R2UR UR5, R204 ;  /* 0x00000000cc0572ca */ /* 0x000fe400000e0000 */
[----:B------:R-:W-:Y:S01]  /*1840*/  MOV R0, 0x400 ;  /* 0x0000040000007802 */ /* 0x000fe20000000f00 */
[----:B------:R-:W1:Y:S10]  /*1850*/  S2R R17, SR_TID.X ;  /* 0x0000000000117919 */ /* 0x000e740000002100 */
[----:B------:R-:W-:-:S04]  /*1860*/  ULEA.HI UR4, UR5, UR5, URZ, 0x1 ;  /* 0x0000000505047291 */ /* 0x000fc8000f8f083f */
[----:B------:R-:W-:-:S04]  /*1870*/  ULOP3.LUT UR4, UR4, 0xfffffffe, URZ, 0xc0, !UPT ;  /* 0xfffffffe04047892 */ /* 0x000fc8000f8ec03f */
[----:B------:R-:W-:-:S06]  /*1880*/  UIADD3 UR4, UR5, -UR4, URZ ;  /* 0x8000000405047290 */ /* 0x000fcc000fffe03f */
[----:B------:R-:W-:Y:S01]  /*1890*/  IMAD.U32 R4, RZ, RZ, UR4 ;  /* 0x00000004ff047e24 */ /* 0x000fe2000f8e00ff */
[----:B0-----:R-:W-:-:S04]  /*18a0*/  LEA R5, R3, R0, 0x18 ;  /* 0x0000000003057211 */ /* 0x001fc800078ec0ff */
[----:B------:R-:W-:Y:S02]  /*18b0*/  SHF.L.U32 R0, R4, 0x1f, RZ ;  /* 0x0000001f04007819 */ /* 0x000fe400000006ff */
[----:B-1----:R-:W-:Y:S02]  /*18c0*/  SHF.R.U32.HI R17, RZ, 0x7, R17 ;  /* 0x00000007ff117819 */ /* 0x002fe40000011611 */
[----:B------:R-:W0:Y:S03]  /*18d0*/  SYNCS.PHASECHK.TRANS64.TRYWAIT P0, [R5+URZ+0x32400], R0 ;  /* 0x03240000050075a7 */ /* 0x000e26000800017f */
[----:B------:R-:W-:Y:S01]  /*18e0*/  VIADD R214, R17, 0x8 ;  /* 0x0000000811d67836 */ /* 0x000fe20000000000 */
[----:B0-----:R-:W-:Y:S06]  /*18f0*/  @!P0 BRA `(.L_x_771) ;  /* 0x000000c4005c8947 */ /* 0x001fec0003800000 */
.L_x_894:
[----:B------:R-:W-:Y:S05]  /*1900*/  WARPSYNC.ALL ;  /* 0x0000000000007948 */ /* 0x000fea0003800000 */
[----:B------:R-:W-:Y:S01]  /*1910*/  R2UR UR4, R222 ;  /* 0x00000000de0472ca */ /* 0x000fe200000e0000 */
[----:B------:R1:W-:-:S12]  /*1920*/  BAR.SYNC.DEFER_BLOCKING R214, 0x100 ;  /* 0x000400d60000751d */ /* 0x0003d80000010000 */
[----:B------:R-:W-:-:S05]  /*1930*/  IMAD.U32 R3, RZ, RZ, UR4 ;  /* 0x00000004ff037e24 */ /* 0x000fca000f8e00ff */
[----:B------:R-:W-:-:S13]  /*1940*/  ISETP.NE.AND P0, PT, R3, 0x3, PT ;  /* 0x000000030300780c */ /* 0x000fda0003f05270 */
[----:B-1----:R-:W-:Y:S05]  /*1950*/  @!P0 BRA `(.L_x_772) ;  /* 0x0000000000048947 */ /* 0x002fea0003800000 */
[----:B------:R-:W-:Y:S01]  /*1960*/  BPT.TRAP 0x1 ;  /* 0x000000040000795c */ /* 0x000fe20000300000 */
.L_x_772:
[----:B------:R-:W-:Y:S02]  /*1970*/  IMAD.U32 R4, RZ, RZ, UR36 ;  /* 0x00000024ff047e24 */ /* 0x000fe4000f8e00ff */
[----:B------:R-:W-:Y:S02]  /*1980*/  IMAD.U32 R6, RZ, RZ, UR37 ;  /* 0x00000025ff067e24 */ /* 0x000fe4000f8e00ff */
[----:B------:R-:W-:-:S03]  /*1990*/  IMAD R3, R4, 0x8, R5 ;  /* 0x0000000804037824 */ /* 0x000fc600078e0205 */
[----:B------:R-:W-:-:S04]  /*19a0*/  SHF.L.U32 R4, R6, 0x1f, RZ ;  /* 0x0000001f06047819 */ /* 0x000fc800000006ff */
[----:B------:R1:W2:Y:S01]  /*19b0*/  SYNCS.PHASECHK.TRANS64.TRYWAIT P1, [R3+URZ+0x32430], R4 ;  /* 0x03243004030075a7 */ /* 0x0002a2000802017f */
[----:B------:R-:W-:Y:S05]  /*19c0*/  @!P0 BRA `(.L_x_773) ;  /* 0x0000000000048947 */ /* 0x000fea0003800000 */
[----:B------:R-:W-:Y:S01]  /*19d0*/  BPT.TRAP 0x1 ;  /* 0x000000040000795c */ /* 0x000fe20000300000 */
.L_x_773:
[----:B------:R-:W-:Y:S01]  /*19e0*/  IMAD R16, R16, 0x2000, R5 ;  /* 0x0000200010107824 */ /* 0x000fe200078e0205 */
[----:B--2---:R-:W-:Y:S06]  /*19f0*/  @P1 BRA `(.L_x_774) ;  /* 0x0000000000081947 */ /* 0x004fec0003800000 */
[----:B------:R-:W2:Y:S02]  /*1a00*/  SYNCS.PHASECHK.TRANS64.TRYWAIT P1, [R3+URZ+0x32430], R4 ;  /* 0x03243004030075a7 */ /* 0x000ea4000802017f */
[----:B--2---:R-:W-:Y:S05]  /*1a10*/  @!P1 BRA `(.L_x_775) ;  /* 0x000000c400289947 */ /* 0x004fea0003800000 */
.L_x_774:
[----:B------:R-:W-:Y:S01]  /*1a20*/  R2UR UR4, R5 ;  /* 0x00000000050472ca */ /* 0x000fe200000e0000 */
[----:B------:R-:W-:Y:S01]  /*1a30*/  WARPGROUP.ARRIVE ;  /* 0x00000000000079c5 */ /* 0x000fe20000000000 */
[----:B------:R-:W-:Y:S01]  /*1a40*/  R2UR UR5, R16 ;  /* 0x00000000100572ca */ /* 0x000fe200000e0000 */
[----:B------:R-:W-:Y:S01]  /*1a50*/  UMOV UR13, 0x40000040 ;  /* 0x40000040000d7882 */ /* 0x000fe20000000000 */
[----:B------:R-:W-:Y:S01]  /*1a60*/  UMOV UR15, 0x40000040 ;  /* 0x40000040000f7882 */ /* 0x000fe20000000000 */
[----:B------:R-:W-:-:S08]  /*1a70*/  IMAD.U32 R21, RZ, RZ, UR13 ;  /* 0x0000000dff157e24 */ /* 0x000fd0000f8e00ff */
[----:B------:R-:W-:Y:S02]  /*1a80*/  UIADD3 UR4, UR4, 0x1c400, URZ ;  /* 0x0001c40004047890 */ /* 0x000fe4000fffe03f */
[----:B------:R-:W-:Y:S02]  /*1a90*/  UIADD3 UR6, UR5, 0x18400, URZ ;  /* 0x0001840005067890 */ /* 0x000fe4000fffe03f */
[----:B------:R-:W-:Y:S02]  /*1aa0*/  USHF.R.U32.HI UR4, URZ, 0x4, UR4 ;  /* 0x000000043f047899 */ /* 0x000fe40008011604 */
[----:B------:R-:W-:Y:S02]  /*1ab0*/  USHF.R.U32.HI UR6, URZ, 0x4, UR6 ;  /* 0x000000043f067899 */ /* 0x000fe40008011606 */
[----:B------:R-:W-:Y:S02]  /*1ac0*/  ULOP3.LUT UR4, UR4, 0x3fff, URZ, 0xc0, !UPT ;  /* 0x00003fff04047892 */ /* 0x000fe4000f8ec03f */
[----:B------:R-:W-:-:S02]  /*1ad0*/  ULOP3.LUT UR6, UR6, 0x3fff, URZ, 0xc0, !UPT ;  /* 0x00003fff06067892 */ /* 0x000fc4000f8ec03f */
[----:B------:R-:W-:Y:S02]  /*1ae0*/  ULOP3.LUT UR39, UR4, 0x10000, URZ, 0xfc, !UPT ;  /* 0x0001000004277892 */ /* 0x000fe4000f8efc3f */
[----:B------:R-:W-:Y:S02]  /*1af0*/  ULOP3.LUT UR8, UR6, 0x10000, URZ, 0xfc, !UPT ;  /* 0x0001000006087892 */ /* 0x000fe4000f8efc3f */
[----:B------:R-:W-:Y:S02]  /*1b00*/  UIMAD UR4, UR36, 0x300, UR39 ;  /* 0x00000300240478a4 */ /* 0x000fe4000f8e0227 */
[----:B------:R-:W-:Y:S02]  /*1b10*/  UIADD3 UR6, UR8, 0x2, URZ ;  /* 0x0000000208067890 */ /* 0x000fe4000fffe03f */
[----:B------:R-:W-:Y:S01]  /*1b20*/  UIADD3 UR7, UR4, 0x2, URZ ;  /* 0x0000000204077890 */ /* 0x000fe2000fffe03f */
[----:B------:R-:W-:Y:S02]  /*1b30*/  UMOV UR12, UR8 ;  /* 0x00000008000c7c82 */ /* 0x000fe40008000000 */
[----:B------:R-:W-:Y:S01]  /*1b40*/  UMOV UR14, UR4 ;  /* 0x00000004000e7c82 */ /* 0x000fe20008000000 */
[----:B------:R-:W-:Y:S01]  /*1b50*/  IMAD.U32 R20, RZ, RZ, UR12 ;  /* 0x0000000cff147e24 */ /* 0x000fe2000f8e00ff */
[----:B------:R-:W-:Y:S01]  /*1b60*/  HGMMA.64x96x16.F32 R24, gdesc[UR12], RZ, !UPT, gsb0 ;  /* 0x016000000c1879f0 */ /* 0x000fe2000c0008ff */
[----:B------:R-:W-:Y:S01]  /*1b70*/  UMOV UR12, UR6 ;  /* 0x00000006000c7c82 */ /* 0x000fe20008000000 */
[----:B------:R-:W-:Y:S01]  /*1b80*/  UMOV UR13, 0x40000040 ;  /* 0x40000040000d7882 */ /* 0x000fe20000000000 */
[----:B------:R-:W-:Y:S01]  /*1b90*/  UMOV UR14, UR7 ;  /* 0x00000007000e7c82 */ /* 0x000fe20008000000 */
[----:B------:R-:W-:Y:S01]  /*1ba0*/  UMOV UR15, 0x40000040 ;  /* 0x40000040000f7882 */ /* 0x000fe20000000000 */
[----:B------:R-:W-:Y:S01]  /*1bb0*/  UIADD3 UR6, UR8, 0x4, URZ ;  /* 0x0000000408067890 */ /* 0x000fe2000fffe03f */
[----:B------:R-:W-:Y:S01]  /*1bc0*/  IMAD.U32 R18, RZ, RZ, UR12 ;  /* 0x0000000cff127e24 */ /* 0x000fe2000f8e00ff */
[----:B------:R-:W-:Y:S01]  /*1bd0*/  UIADD3 UR7, UR4, 0x4, URZ ;  /* 0x0000000404077890 */ /* 0x000fe2000fffe03f */
[----:B------:R-:W-:Y:S01]  /*1be0*/  IMAD.U32 R19, RZ, RZ, UR13 ;  /* 0x0000000dff137e24 */ /* 0x000fe2000f8e00ff */
[----:B------:R-:W-:Y:S01]  /*1bf0*/  UIADD3 UR4, UR4, 0x6, URZ ;  /* 0x0000000604047890 */ /* 0x000fe2000fffe03f */
[----:B------:R-:W-:-:S02]  /*1c00*/  WARPGROUP.DEPBAR.LE gsb0, 0x0 ;  /* 0x00008000000079c5 */ /* 0x000fc40000010000 */
[----:B------:R-:W-:-:S06]  /*1c10*/  WARPGROUP.ARRIVE ;  /* 0x00000000000079c5 */ /* 0x000fcc0000000000 */
[----:B------:R-:W-:Y:S01]  /*1c20*/  HGMMA.64x96x16.F32 R24, gdesc[UR12], R24, gsb0 ;  /* 0x016000000c1879f0 */ /* 0x000fe20008000818 */
[----:B------:R-:W-:Y:S01]  /*1c30*/  UMOV UR12, UR6 ;  /* 0x00000006000c7c82 */ /* 0x000fe20008000000 */
[----:B------:R-:W-:Y:S01]  /*1c40*/  UMOV UR13, 0x40000040 ;  /* 0x40000040000d7882 */ /* 0x000fe20000000000 */
[----:B------:R-:W-:Y:S01]  /*1c50*/  UMOV UR14, UR7 ;  /* 0x00000007000e7c82 */ /* 0x000fe20008000000 */
[----:B------:R-:W-:Y:S01]  /*1c60*/  UMOV UR15, 0x40000040 ;  /* 0x40000040000f7882 */ /* 0x000fe20000000000 */
[----:B------:R-:W-:Y:S01]  /*1c70*/  UIADD3 UR6, UR8, 0x6, URZ ;  /* 0x0000000608067890 */ /* 0x000fe2000fffe03f */
[----:B------:R-:W-:Y:S02]  /*1c80*/  IMAD.U32 R16, RZ, RZ, UR12 ;  /* 0x0000000cff107e24 */ /* 0x000fe4000f8e00ff */
[----:B------:R-:W-:Y:S01]  /*1c90*/  IMAD.U32 R17, RZ, RZ, UR13 ;  /* 0x0000000dff117e24 */ /* 0x000fe2000f8e00ff */
[----:B------:R-:W-:Y:S02]  /*1ca0*/  WARPGROUP.DEPBAR.LE gsb0, 0x0 ;  /* 0x00008000000079c5 */ /* 0x000fe40000010000 */
[----:B------:R-:W-:-:S06]  /*1cb0*/  WARPGROUP.ARRIVE ;  /* 0x00000000000079c5 */ /* 0x000fcc0000000000 */
[----:B------:R-:W-:Y:S01]  /*1cc0*/  HGMMA.64x96x16.F32 R24, gdesc[UR12], R24, gsb0 ;  /* 0x016000000c1879f0 */ /* 0x000fe20008000818 */
[----:B------:R-:W-:Y:S01]  /*1cd0*/  UMOV UR12, UR6 ;  /* 0x00000006000c7c82 */ /* 0x000fe20008000000 */
[----:B------:R-:W-:Y:S01]  /*1ce0*/  UMOV UR13, 0x40000040 ;  /* 0x40000040000d7882 */ /* 0x000fe20000000000 */
[----:B------:R-:W-:Y:S01]  /*1cf0*/  UMOV UR14, UR4 ;  /* 0x00000004000e7c82 */ /* 0x000fe20008000000 */
[----:B------:R-:W-:Y:S01]  /*1d00*/  UMOV UR15, 0x40000040 ;  /* 0x40000040000f7882 */ /* 0x000fe20000000000 */
[----:B------:R-:W-:Y:S02]  /*1d10*/  IMAD.U32 R14, RZ, RZ, UR12 ;  /* 0x0000000cff0e7e24 */ /* 0x000fe4000f8e00ff */
[----:B------:R-:W-:Y:S01]  /*1d20*/  IMAD.U32 R15, RZ, RZ, UR13 ;  /* 0x0000000dff0f7e24 */ /* 0x000fe2000f8e00ff */
[----:B------:R-:W-:Y:S02]  /*1d30*/  WARPGROUP.DEPBAR.LE gsb0, 0x0 ;  /* 0x00008000000079c5 */ /* 0x000fe40000010000 */
[----:B------:R-:W-:-:S06]  /*1d40*/  WARPGROUP.ARRIVE ;  /* 0x00000000000079c5 */ /* 0x000fcc0000000000 */
[----:B------:R-:W-:Y:S03]  /*1d50*/  HGMMA.64x96x16.F32 R24, gdesc[UR12], R24, gsb0 ;  /* 0x016000000c1879f0 */ /* 0x000fe60008000818 */
[----:B------:R-:W-:Y:S02]  /*1d60*/  WARPGROUP.DEPBAR.LE gsb0, 0x0 ;  /* 0x00008000000079c5 */ /* 0x000fe40000010000 */
[----:B------:R-:W3:Y:S02]  /*1d70*/  SYNCS.PHASECHK.TRANS64.TRYWAIT P1, [R5+URZ+0x32410], R0 ;  /* 0x03241000050075a7 */ /* 0x000ee4000802017f */
[----:B---3--:R-:W-:Y:S05]  /*1d80*/  @!P1 BRA `(.L_x_776) ;  /* 0x000000c000609947 */ /* 0x008fea0003800000 */
.L_x_895:
[----:B------:R-:W-:Y:S05]  /*1d90*/  @!P0 BRA `(.L_x_777) ;  /* 0x0000000000048947 */ /* 0x000fea0003800000 */
[----:B------:R-:W-:Y:S01]  /*1da0*/  BPT.TRAP 0x1 ;  /* 0x000000040000795c */ /* 0x000fe20000300000 */
.L_x_777:
[----:B------:R4:W0:Y:S01]  /*1db0*/  SYNCS.PHASECHK.TRANS64.TRYWAIT P1, [R3+URZ+0x32450], R4 ;  /* 0x03245004030075a7 */ /* 0x000822000802017f */
[----:B------:R-:W-:Y:S05]  /*1dc0*/  @!P0 BRA `(.L_x_778) ;  /* 0x0000000000048947 */ /* 0x000fea0003800000 */
[----:B------:R-:W-:Y:S01]  /*1dd0*/  BPT.TRAP 0x1 ;  /* 0x000000040000795c */ /* 0x000fe20000300000 */
.L_x_778:
[----:B0-----:R-:W-:Y:S05]  /*1de0*/  @P1 BRA `(.L_x_779) ;  /* 0x0000000000081947 */ /* 0x001fea0003800000 */
[----:B------:R-:W0:Y:S02]  /*1df0*/  SYNCS.PHASECHK.TRANS64.TRYWAIT P1, [R3+URZ+0x32450], R4 ;  /* 0x03245004030075a7 */ /* 0x000e24000802017f */
[----:B0-----:R-:W-:Y:S05]  /*1e00*/  @!P1 BRA `(.L_x_780) ;  /* 0x000000c000549947 */ /* 0x001fea0003800000 */
.L_x_779:
[----:B------:R-:W-:Y:S01]  /*1e10*/  R2UR UR4, R5 ;  /* 0x00000000050472ca */ /* 0x000fe200000e0000 */
[----:B------:R-:W-:Y:S01]  /*1e20*/  UIADD3 UR5, UR5, 0x22400, URZ ;  /* 0x0002240005057890 */ /* 0x000fe2000fffe03f */
[----:B------:R-:W-:Y:S01]  /*1e30*/  WARPGROUP.ARRIVE ;  /* 0x00000000000079c5 */ /* 0x000fe20000000000 */
[----:B------:R-:W-:Y:S01]  /*1e40*/  UMOV UR9, 0x40000040 ;  /* 0x4000004000097882 */ /* 0x000fe20000000000 */
[----:B------:R-:W-:Y:S01]  /*1e50*/  UMOV UR11, 0x40000040 ;  /* 0x40000040000b7882 */ /* 0x000fe20000000000 */
[----:B------:R-:W-:Y:S01]  /*1e60*/  USHF.R.U32.HI UR5, URZ, 0x4, UR5 ;  /* 0x000000043f057899 */ /* 0x000fe20008011605 */
[----:B---3--:R-:W-:Y:S01]  /*1e70*/  IMAD.U32 R5, RZ, RZ, UR9 ;  /* 0x00000009ff057e24 */ /* 0x008fe2000f8e00ff */
[----:B------:R-:W-:Y:S01]  /*1e80*/  UMOV UR13, 0x40000040 ;  /* 0x40000040000d7882 */ /* 0x000fe20000000000 */
[----:B------:R-:W-:Y:S01]  /*1e90*/  UMOV UR15, 0x40000040 ;  /* 0x40000040000f7882 */ /* 0x000fe20000000000 */
[----:B------:R-:W-:Y:S01]  /*1ea0*/  IMAD.U32 R7, RZ, RZ, UR13 ;  /* 0x0000000dff077e24 */ /* 0x000fe2000f8e00ff */
[----:B------:R-:W-:Y:S01]  /*1eb0*/  UMOV UR17, 0x40000040 ;  /* 0x4000004000117882 */ /* 0x000fe20000000000 */
[----:B------:R-:W-:Y:S01]  /*1ec0*/  UMOV UR19, 0x40000040 ;  /* 0x4000004000137882 */ /* 0x000fe20000000000 */
[----:B------:R-:W-:Y:S01]  /*1ed0*/  UMOV UR21, 0x40000040 ;  /* 0x4000004000157882 */ /* 0x000fe20000000000 */
[----:B------:R-:W-:Y:S01]  /*1ee0*/  UIADD3 UR4, UR4, 0x400, URZ ;  /* 0x0000040004047890 */ /* 0x000fe2000fffe03f */
[----:B------:R-:W0:Y:S01]  /*1ef0*/  S2R R72, SR_TID.X ;  /* 0x0000000000487919 */ /* 0x000e220000002100 */
[----:B------:R-:W-:Y:S01]  /*1f00*/  UMOV UR23, 0x40000040 ;  /* 0x4000004000177882 */ /* 0x000fe20000000000 */
[----:B------:R-:W-:Y:S01]  /*1f10*/  UMOV UR25, 0x40000040 ;  /* 0x4000004000197882 */ /* 0x000fe20000000000 */
[----:B------:R-:W-:Y:S01]  /*1f20*/  USHF.R.U32.HI UR4, URZ, 0x4, UR4 ;  /* 0x000000043f047899 */ /* 0x000fe20008011604 */
[----:B------:R-:W-:Y:S01]  /*1f30*/  UMOV UR27, 0x40000040 ;  /* 0x40000040001b7882 */ /* 0x000fe20000000000 */
[----:B------:R-:W-:-:S02]  /*1f40*/  UMOV UR29, 0x40000040 ;  /* 0x40000040001d7882 */ /* 0x000fc40000000000 */
[----:B------:R-:W-:Y:S02]  /*1f50*/  ULOP3.LUT UR7, UR4, 0x3fff, URZ, 0xc0, !UPT ;  /* 0x00003fff04077892 */ /* 0x000fe4000f8ec03f */
[----:B------:R-:W-:Y:S02]  /*1f60*/  ULOP3.LUT UR4, UR5, 0x3fff, URZ, 0xc0, !UPT ;  /* 0x00003fff05047892 */ /* 0x000fe4000f8ec03f */
[----:B------:R-:W-:Y:S02]  /*1f70*/  ULOP3.LUT UR38, UR7, 0x10000, URZ, 0xfc, !UPT ;  /* 0x0001000007267892 */ /* 0x000fe4000f8efc3f */
[----:B------:R-:W-:Y:S02]  /*1f80*/  ULOP3.LUT UR4, UR4, 0x10000, URZ, 0xfc, !UPT ;  /* 0x0001000004047892 */ /* 0x000fe4000f8efc3f */
[----:B------:R-:W-:Y:S02]  /*1f90*/  UIMAD UR5, UR36, 0xc00, UR38 ;  /* 0x00000c00240578a4 */ /* 0x000fe4000f8e0226 */
[----:B------:R-:W-:-:S02]  /*1fa0*/  UIADD3 UR6, UR4, 0x2, URZ ;  /* 0x0000000204067890 */ /* 0x000fc4000fffe03f */
[----:B------:R-:W-:Y:S02]  /*1fb0*/  UIADD3 UR16, UR4, 0x406, URZ ;  /* 0x0000040604107890 */ /* 0x000fe4000fffe03f */
[----:B------:R-:W-:Y:S01]  /*1fc0*/  UMOV UR8, UR4 ;  /* 0x0000000400087c82 */ /* 0x000fe20008000000 */
[----:B------:R-:W-:Y:S01]  /*1fd0*/  UMOV UR10, UR5 ;  /* 0x00000005000a7c82 */ /* 0x000fe20008000000 */
[----:B-12-4-:R-:W-:Y:S01]  /*1fe0*/  IMAD.U32 R4, RZ, RZ, UR8 ;  /* 0x00000008ff047e24 */ /* 0x016fe2000f8e00ff */
[----:B------:R-:W-:Y:S01]  /*1ff0*/  HGMMA.64x96x16.F32 R24, gdesc[UR8], R24, gsb0 ;  /* 0x01600000081879f0 */ /* 0x000fe20008000818 */
[----:B------:R-:W-:Y:S01]  /*2000*/  UIADD3 UR8, UR5, 0x2, URZ ;  /* 0x0000000205087890 */ /* 0x000fe2000fffe03f */
[----:B------:R-:W-:Y:S01]  /*2010*/  UMOV UR12, UR6 ;  /* 0x00000006000c7c82 */ /* 0x000fe20008000000 */
[----:B------:R-:W-:Y:S01]  /*2020*/  UIADD3 UR6, UR4, 0x4, URZ ;  /* 0x0000000404067890 */ /* 0x000fe2000fffe03f */
[----:B------:R-:W-:Y:S01]  /*2030*/  IMAD.U32 R6, RZ, RZ, UR12 ;  /* 0x0000000cff067e24 */ /* 0x000fe2000f8e00ff */
[----:B------:R-:W-:-:S03]  /*2040*/  UIADD3 UR10, UR5, 0x302, URZ ;  /* 0x00000302050a7890 */ /* 0x000fc6000fffe03f */
[----:B------:R-:W-:Y:S01]  /*2050*/  UMOV UR14, UR8 ;  /* 0x00000008000e7c82 */ /* 0x000fe20008000000 */
[----:B------:R-:W-:Y:S01]  /*2060*/  UIADD3 UR8, UR5, 0x4, URZ ;  /* 0x0000000405087890 */ /* 0x000fe2000fffe03f */
[----:B------:R-:W-:Y:S01]  /*2070*/  UMOV UR9, 0x40000040 ;  /* 0x4000004000097882 */ /* 0x000fe20000000000 */
[----:B------:R-:W-:Y:S01]  /*2080*/  UMOV UR11, 0x40000040 ;  /* 0x40000040000b7882 */ /* 0x000fe20000000000 */
[----:B------:R-:W-:Y:S02]  /*2090*/  UIADD3 UR18, UR5, 0x306, URZ ;  /* 0x0000030605127890 */ /* 0x000fe4000fffe03f */
[----:B------:R-:W-:Y:S02]  /*20a0*/  UIADD3 UR20, UR4, 0x800, URZ ;  /* 0x0000080004147890 */ /* 0x000fe4000fffe03f */
[----:B------:R-:W-:Y:S02]  /*20b0*/  UIADD3 UR22, UR5, 0x600, URZ ;  /* 0x0000060005167890 */ /* 0x000fe4000fffe03f */
[----:B------:R-:W-:-:S02]  /*20c0*/  UIADD3 UR24, UR4, 0x802, URZ ;  /* 0x0000080204187890 */ /* 0x000fc4000fffe03f */
[----:B------:R-:W-:Y:S02]  /*20d0*/  UIADD3 UR26, UR5, 0x602, URZ ;  /* 0x00000602051a7890 */ /* 0x000fe4000fffe03f */
[----:B------:R-:W-:Y:S02]  /*20e0*/  UIADD3 UR28, UR4, 0x804, URZ ;  /* 0x00000804041c7890 */ /* 0x000fe4000fffe03f */
[----:B------:R-:W-:Y:S01]  /*20f0*/  UIADD3 UR30, UR5, 0x604, URZ ;  /* 0x00000604051e7890 */ /* 0x000fe2000fffe03f */
[----:B------:R-:W-:Y:S01]  /*2100*/  UMOV UR31, 0x40000040 ;  /* 0x40000040001f7882 */ /* 0x000fe20000000000 */
[----:B------:R-:W-:Y:S02]  /*2110*/  UIADD3 UR32, UR4, 0x806, URZ ;  /* 0x0000080604207890 */ /* 0x000fe4000fffe03f */
[----:B------:R-:W-:Y:S01]  /*2120*/  UIADD3 UR34, UR5, 0x606, URZ ;  /* 0x0000060605227890 */ /* 0x000fe2000fffe03f */
[----:B------:R-:W-:Y:S01]  /*2130*/  UMOV UR33, 0x40000040 ;  /* 0x4000004000217882 */ /* 0x000fe20000000000 */
[----:B------:R-:W-:Y:S01]  /*2140*/  UMOV UR35, 0x40000040 ;  /* 0x4000004000237882 */ /* 0x000fe20000000000 */
[----:B------:R-:W-:-:S02]  /*2150*/  UIADD3 UR40, UR4, 0xc00, URZ ;  /* 0x00000c0004287890 */ /* 0x000fc4000fffe03f */
[----:B------:R-:W-:Y:S01]  /*2160*/  UIADD3 UR42, UR5, 0x900, URZ ;  /* 0x00000900052a7890 */ /* 0x000fe2000fffe03f */
[----:B------:R-:W-:Y:S01]  /*2170*/  UMOV UR41, 0x40000040 ;  /* 0x4000004000297882 */ /* 0x000fe20000000000 */
        /* <DEDUP_REMOVED lines=13> */
[----:B------:R-:W-:Y:S02]  /*2250*/  ULOP3.LUT UR7, UR7, 0x3000000, URZ, 0xfc, !UPT ;  /* 0x0300000007077892 */ /* 0x000fe4000f8efc3f */
[----:B------:R-:W-:Y:S01]  /*2260*/  UISETP.GE.AND UP0, UPT, UR52, 0x61, UPT ;  /* 0x000000613400788c */ /* 0x000fe2000bf06270 */
[----:B------:R-:W-:Y:S02]  /*2270*/  WARPGROUP.DEPBAR.LE gsb0, 0x0 ;  /* 0x00008000000079c5 */ /* 0x000fe40000010000 */
[----:B------:R-:W-:-:S06]  /*2280*/  WARPGROUP.ARRIVE ;  /* 0x00000000000079c5 */ /* 0x000fcc0000000000 */
[----:B------:R-:W-:Y:S01]  /*2290*/  HGMMA.64x96x16.F32 R24, gdesc[UR12], R24, gsb0 ;  /* 0x016000000c1879f0 */ /* 0x000fe20008000818 */
        /* <DEDUP_REMOVED lines=28> */
[----:B------:R-:W-:Y:S01]  /*2460*/  ULDC UR6, c[0x0][0xa80] ;  /* 0x0002a00000067ab9 */ /* 0x000fe20000000800 */
[----:B------:R-:W-:Y:S01]  /*2470*/  IMAD.U32 R13, RZ, RZ, UR13 ;  /* 0x0000000dff0d7e24 */ /* 0x000fe2000f8e00ff */
[----:B------:R-:W-:Y:S02]  /*2480*/  WARPGROUP.DEPBAR.LE gsb0, 0x0 ;  /* 0x00008000000079c5 */ /* 0x000fe40000010000 */
[----:B------:R-:W-:-:S06]  /*2490*/  WARPGROUP.ARRIVE ;  /* 0x00000000000079c5 */ /* 0x000fcc0000000000 */
[----:B------:R-:W-:Y:S01]  /*24a0*/  HGMMA.64x96x16.F32 R24, gdesc[UR12], R24, gsb0 ;  /* 0x016000000c1879f0 */ /* 0x000fe20008000818 */
[----:B------:R-:W-:Y:S02]  /*24b0*/  UIADD3 UR12, UR4, 0x404, URZ ;  /* 0x00000404040c7890 */ /* 0x000fe4000fffe03f */
[----:B------:R-:W-:Y:S01]  /*24c0*/  UIADD3 UR14, UR5, 0x304, URZ ;  /* 0x00000304050e7890 */ /* 0x000fe2000fffe03f */
[----:B------:R-:W-:Y:S01]  /*24d0*/  UMOV UR13, 0x40000040 ;  /* 0x40000040000d7882 */ /* 0x000fe20000000000 */
[----:B------:R-:W-:Y:S01]  /*24e0*/  UMOV UR15, 0x40000040 ;  /* 0x40000040000f7882 */ /* 0x000fe20000000000 */
[----:B------:R-:W-:-:S04]  /*24f0*/  UIMAD UR4, UR53, -0x60, UR52 ;  /* 0xffffffa0350478a4 */ /* 0x000fc8000f8e0234 */
[----:B------:R-:W-:-:S06]  /*2500*/  UIADD3 UR4, UR4, 0x60, URZ ;  /* 0x0000006004047890 */ /* 0x000fcc000fffe03f */
[----:B------:R-:W-:Y:S01]  /*2510*/  IMAD.U32 R0, RZ, RZ, UR4 ;  /* 0x00000004ff007e24 */ /* 0x000fe2000f8e00ff */
[----:B------:R-:W-:-:S03]  /*2520*/  UIMAD UR4, UR36, 0xc00, UR7 ;  /* 0x00000c00240478a4 */ /* 0x000fc6000f8e0207 */
        /* <DEDUP_REMOVED lines=10> */
[----:B------:R-:W-:Y:S01]  /*25d0*/  UMOV UR10, UR4 ;  /* 0x00000004000a7c82 */ /* 0x000fe20008000000 */
[----:B------:R-:W-:Y:S01]  /*25e0*/  UMOV UR11, 0x40000040 ;  /* 0x40000040000b7882 */ /* 0x000fe20000000000 */
[----:B------:R-:W-:Y:S02]  /*25f0*/  WARPGROUP.DEPBAR.LE gsb0, 0x0 ;  /* 0x00008000000079c5 */ /* 0x000fe40000010000 */
        /* <DEDUP_REMOVED lines=33> */
[----:B------:R-:W-:-:S02]  /*2810*/  FSEL R25, R30, -INF , P6 ;  /* 0xff8000001e197808 */ /* 0x000fc40003000000 */
[----:B------:R-:W-:Y:S02]  /*2820*/  FSEL R30, R29, -INF , P5 ;  /* 0xff8000001d1e7808 */ /* 0x000fe40002800000 */
[----:B------:R-:W-:Y:S02]  /*2830*/  FSEL R28, R28, -INF , P6 ;  /* 0xff8000001c1c7808 */ /* 0x000fe40003000000 */
[----:B------:R-:W-:Y:S02]  /*2840*/  FMNMX.FTZ R29, R24, R26, !PT ;  /* 0x0000001a181d7209 */ /* 0x000fe40007810000 */
[----:B------:R-:W-:Y:S02]  /*2850*/  FSEL R159, R32, -INF , P4 ;  /* 0xff800000209f7808 */ /* 0x000fe40002000000 */
[----:B------:R-:W-:Y:S02]  /*2860*/  FMNMX.FTZ R29, R28, R29, !PT ;  /* 0x0000001d1c1d7209 */ /* 0x000fe40007810000 */
[----:B------:R-:W-:-:S02]  /*2870*/  FSEL R161, R33, -INF , P3 ;  /* 0xff80000021a17808 */ /* 0x000fc40001800000 */
[----:B------:R-:W-:Y:S02]  /*2880*/  FMNMX.FTZ R32, R30, R29, !PT ;  /* 0x0000001d1e207209 */ /* 0x000fe40007810000 */
[----:B------:R-:W-:Y:S02]  /*2890*/  FSEL R27, R27, -INF , P1 ;  /* 0xff8000001b1b7808 */ /* 0x000fe40000800000 */
[----:B------:R-:W-:Y:S02]  /*28a0*/  FMNMX.FTZ R32, R159, R32, !PT ;  /* 0x000000209f207209 */ /* 0x000fe40007810000 */
[----:B------:R-:W-:Y:S02]  /*28b0*/  ISETP.GT.AND P2, PT, R0, 0x18, PT ;  /* 0x000000180000780c */ /* 0x000fe40003f44270 */
[----:B------:R-:W-:Y:S02]  /*28c0*/  FMNMX.FTZ R29, R161, R32, !PT ;  /* 0x00000020a11d7209 */ /* 0x000fe40007810000 */
[----:B------:R-:W-:-:S02]  /*28d0*/  FMNMX.FTZ R32, R73, R27, !PT ;  /* 0x0000001b49207209 */ /* 0x000fc40007810000 */
[----:B------:R-:W-:Y:S02]  /*28e0*/  ISETP.GT.AND P1, PT, R0, 0x19, PT ;  /* 0x000000190000780c */ /* 0x000fe40003f24270 */
[----:B------:R-:W-:Y:S02]  /*28f0*/  FSEL R164, R36, -INF , P2 ;  /* 0xff80000024a47808 */ /* 0x000fe40001000000 */
[----:B------:R-:W-:Y:S02]  /*2900*/  FSEL R31, R31, -INF , P5 ;  /* 0xff8000001f1f7808 */ /* 0x000fe40002800000 */
[----:B------:R-:W-:Y:S02]  /*2910*/  FMNMX.FTZ R32, R25, R32, !PT ;  /* 0x0000002019207209 */ /* 0x000fe40007810000 */
[----:B------:R-:W-:Y:S02]  /*2920*/  FSEL R168, R37, -INF , P1 ;  /* 0xff80000025a87808 */ /* 0x000fe40000800000 */
[----:B------:R-:W-:-:S02]  /*2930*/  FMNMX.FTZ R29, R164, R29, !PT ;  /* 0x0000001da41d7209 */ /* 0x000fc40007810000 */
[----:B------:R-:W-:Y:S02]  /*2940*/  FSEL R157, R34, -INF , P4 ;  /* 0xff800000229d7808 */ /* 0x000fe40002000000 */
[----:B------:R-:W-:Y:S02]  /*2950*/  FMNMX.FTZ R32, R31, R32, !PT ;  /* 0x000000201f207209 */ /* 0x000fe40007810000 */
[----:B------:R-:W-:Y:S02]  /*2960*/  FMNMX.FTZ R34, R168, R29, !PT ;  /* 0x0000001da8227209 */ /* 0x000fe40007810000 */
[----:B------:R-:W-:Y:S02]  /*2970*/  FSEL R160, R35, -INF , P3 ;  /* 0xff80000023a07808 */ /* 0x000fe40001800000 */
[----:B------:R-:W-:Y:S02]  /*2980*/  FMNMX.FTZ R29, R157, R32, !PT ;  /* 0x000000209d1d7209 */ /* 0x000fe40007810000 */
[----:B------:R-:W-:-:S02]  /*2990*/  ISETP.GT.AND P6, PT, R0, 0x20, PT ;  /* 0x000000200000780c */ /* 0x000fc40003fc4270 */
[----:B------:R-:W-:Y:S02]  /*29a0*/  FSEL R162, R38, -INF , P2 ;  /* 0xff80000026a27808 */ /* 0x000fe40001000000 */
[----:B------:R-:W-:Y:S02]  /*29b0*/  FMNMX.FTZ R29, R160, R29, !PT ;  /* 0x0000001da01d7209 */ /* 0x000fe40007810000 */
[----:B------:R-:W-:Y:S02]  /*29c0*/  ISETP.GT.AND P5, PT, R0, 0x21, PT ;  /* 0x000000210000780c */ /* 0x000fe40003fa4270 */
[----:B------:R-:W-:Y:S02]  /*29d0*/  FSEL R165, R40, -INF , P6 ;  /* 0xff80000028a57808 */ /* 0x000fe40003000000 */
        /* <DEDUP_REMOVED lines=96> */
[--C-:B------:R-:W-:Y:S01]  /*2fe0*/  FFMA.FTZ R194, R28, UR6, -R211.reuse ;  /* 0x000000061cc27c23 */ /* 0x100fe200080108d3 */
[----:B------:R-:W-:Y:S01]  /*2ff0*/  FSEL R212, R212, RZ, P1 ;  /* 0x000000ffd4d47208 */ /* 0x000fe20000800000 */
[--C-:B------:R-:W-:Y:S01]  /*3000*/  FFMA.FTZ R195, R30, UR6, -R211.reuse ;  /* 0x000000061ec37c23 */ /* 0x100fe200080108d3 */
[----:B0-----:R-:W-:Y:S01]  /*3010*/  LOP3.LUT P1, RZ, R72, 0x7f, RZ, 0xc0, !PT ;  /* 0x0000007f48ff7812 */ /* 0x001fe2000782c0ff */
[----:B------:R-:W-:Y:S01]  /*3020*/  MUFU.EX2 R192, R192 ;  /* 0x000000c000c07308 */ /* 0x000fe20000000800 */
[----:B------:R-:W-:Y:S01]  /*3030*/  SHF.R.U32.HI R72, RZ, 0x7, R72 ;  /* 0x00000007ff487819 */ /* 0x000fe20000011648 */
[--C-:B------:R-:W-:Y:S01]  /*3040*/  FFMA.FTZ R196, R73, UR6, -R212.reuse ;  /* 0x0000000649c47c23 */ /* 0x100fe200080108d4 */
[--C-:B------:R-:W-:Y:S01]  /*3050*/  FFMA.FTZ R197, R27, UR6, -R212.reuse ;  /* 0x000000061bc57c23 */ /* 0x100fe200080108d4 */
[--C-:B------:R-:W-:Y:S01]  /*3060*/  FFMA.FTZ R198, R25, UR6, -R212.reuse ;  /* 0x0000000619c67c23 */ /* 0x100fe200080108d4 */
[----:B------:R-:W-:Y:S01]  /*3070*/  IADD3 R158, -R72, 0xb, RZ ;  /* 0x0000000b489e7810 */ /* 0x000fe20007ffe1ff */
[----:B------:R-:W-:Y:S01]  /*3080*/  FFMA.FTZ R199, R31, UR6, -R212 ;  /* 0x000000061fc77c23 */ /* 0x000fe200080108d4 */
[--C-:B------:R-:W-:Y:S01]  /*3090*/  FFMA.FTZ R159, R159, UR6, -R211.reuse ;  /* 0x000000069f9f7c23 */ /* 0x100fe200080108d3 */
[----:B------:R-:W0:Y:S01]  /*30a0*/  MUFU.EX2 R193, R193 ;  /* 0x000000c100c17308 */ /* 0x000e220000000800 */
[--C-:B------:R-:W-:Y:S01]  /*30b0*/  FFMA.FTZ R161, R161, UR6, -R211.reuse ;  /* 0x00000006a1a17c23 */ /* 0x100fe200080108d3 */
[--C-:B------:R-:W-:Y:S01]  /*30c0*/  FFMA.FTZ R164, R164, UR6, -R211.reuse ;  /* 0x00000006a4a47c23 */ /* 0x100fe200080108d3 */
[----:B------:R-:W-:Y:S01]  /*30d0*/  FFMA.FTZ R168, R168, UR6, -R211 ;  /* 0x00000006a8a87c23 */ /* 0x000fe200080108d3 */
[----:B------:R-:W-:-:S02]  /*30e0*/  @!P1 VIADD R24, R3, 0x32440 ;  /* 0x0003244003189836 */ /* 0x000fc40000000000 */
[--C-:B------:R-:W-:Y:S01]  /*30f0*/  FFMA.FTZ R157, R157, UR6, -R212.reuse ;  /* 0x000000069d9d7c23 */ /* 0x100fe200080108d4 */
[--C-:B------:R-:W-:Y:S01]  /*3100*/  FFMA.FTZ R160, R160, UR6, -R212.reuse ;  /* 0x00000006a0a07c23 */ /* 0x100fe200080108d4 */
[----:B------:R-:W-:Y:S01]  /*3110*/  FFMA.FTZ R162, R162, UR6, -R212 ;  /* 0x00000006a2a27c23 */ /* 0x000fe200080108d4 */
[----:B------:R-:W-:Y:S01]  /*3120*/  MUFU.EX2 R194, R194 ;  /* 0x000000c200c27308 */ /* 0x000fe20000000800 */
[----:B------:R-:W-:Y:S01]  /*3130*/  @!P1 PRMT R24, RZ, 0x654, R24 ;  /* 0x00000654ff189816 */ /* 0x000fe20000000018 */
[----:B------:R1:W-:Y:S06]  /*3140*/  BAR.ARV R158, 0x100 ;  /* 0x0004009e0000751d */ /* 0x0003ec0000002000 */
[----:B------:R2:W-:Y:S01]  /*3150*/  @!P1 SYNCS.ARRIVE.TRANS64.RED.A1T0 RZ, [R24+URZ], RZ ;  /* 0x000000ff18ff99a7 */ /* 0x0005e2000810043f */
[----:B------:R-:W3:Y:S01]  /*3160*/  MUFU.EX2 R195, R195 ;  /* 0x000000c300c37308 */ /* 0x000ee20000000800 */
[----:B------:R4:W-:Y:S01]  /*3170*/  BAR.SYNC.DEFER_BLOCKING R214, 0x100 ;  /* 0x000400d60000751d */ /* 0x0009e20000010000 */
[----:B0-----:R-:W-:Y:S01]  /*3180*/  F2FP.F16.F32.PACK_AB R152, R193, R192 ;  /* 0x000000c0c198723e */ /* 0x001fe200000000ff */
[--C-:B------:R-:W-:Y:S01]  /*3190*/  FFMA.FTZ R166, R166, UR6, -R212.reuse ;  /* 0x00000006a6a67c23 */ /* 0x100fe200080108d4 */
[--C-:B------:R-:W-:Y:S01]  /*31a0*/  FFMA.FTZ R165, R165, UR6, -R211.reuse ;  /* 0x00000006a5a57c23 */ /* 0x100fe200080108d3 */
[--C-:B------:R-:W-:Y:S01]  /*31b0*/  FFMA.FTZ R163, R163, UR6, -R212.reuse ;  /* 0x00000006a3a37c23 */ /* 0x100fe200080108d4 */
[--C-:B------:R-:W-:Y:S01]  /*31c0*/  FFMA.FTZ R224, R175, UR6, -R212.reuse ;  /* 0x00000006afe07c23 */ /* 0x100fe200080108d4 */
[--C-:B------:R-:W-:Y:S01]  /*31d0*/  FFMA.FTZ R173, R173, UR6, -R211.reuse ;  /* 0x00000006adad7c23 */ /* 0x100fe200080108d3 */
[----:B------:R-:W-:Y:S01]  /*31e0*/  MUFU.EX2 R196, R196 ;  /* 0x000000c400c47308 */ /* 0x000fe20000000800 */
[--C-:B----4-:R-:W-:Y:S01]  /*31f0*/  FFMA.FTZ R214, R169, UR6, -R211.reuse ;  /* 0x00000006a9d67c23 */ /* 0x110fe200080108d3 */
[--C-:B------:R-:W-:Y:S01]  /*3200*/  FFMA.FTZ R169, R172, UR6, -R211.reuse ;  /* 0x00000006aca97c23 */ /* 0x100fe200080108d3 */
[--C-:B------:R-:W-:Y:S01]  /*3210*/  FFMA.FTZ R172, R176, UR6, -R211.reuse ;  /* 0x00000006b0ac7c23 */ /* 0x100fe200080108d3 */
[--C-:B------:R-:W-:Y:S01]  /*3220*/  FFMA.FTZ R176, R167, UR6, -R212.reuse ;  /* 0x00000006a7b07c23 */ /* 0x100fe200080108d4 */
[--C-:B------:R-:W-:Y:S01]  /*3230*/  FFMA.FTZ R167, R170, UR6, -R212.reuse ;  /* 0x00000006aaa77c23 */ /* 0x100fe200080108d4 */
[--C-:B------:R-:W-:Y:S01]  /*3240*/  FFMA.FTZ R170, R174, UR6, -R212.reuse ;  /* 0x00000006aeaa7c23 */ /* 0x100fe200080108d4 */
[--C-:B------:R-:W-:Y:S01]  /*3250*/  FFMA.FTZ R174, R177, UR6, -R211.reuse ;  /* 0x00000006b1ae7c23 */ /* 0x100fe200080108d3 */
[----:B------:R-:W0:Y:S01]  /*3260*/  MUFU.EX2 R197, R197 ;  /* 0x000000c500c57308 */ /* 0x000e220000000800 */
[----:B---3--:R-:W-:Y:S01]  /*3270*/  F2FP.F16.F32.PACK_AB R154, R195, R194 ;  /* 0x000000c2c39a723e */ /* 0x008fe200000000ff */
        /* <DEDUP_REMOVED lines=14> */
[----:B------:R-:W3:Y:S01]  /*3360*/  MUFU.EX2 R199, R199 ;  /* 0x000000c700c77308 */ /* 0x000ee20000000800 */
[----:B0-----:R-:W-:Y:S01]  /*3370*/  F2FP.F16.F32.PACK_AB R153, R197, R196 ;  /* 0x000000c4c599723e */ /* 0x001fe200000000ff */
[--C-:B------:R-:W-:Y:S01]  /*3380*/  FFMA.FTZ R187, R186, UR6, -R211.reuse ;  /* 0x00000006babb7c23 */ /* 0x100fe200080108d3 */
[--C-:B------:R-:W-:Y:S01]  /*3390*/  FFMA.FTZ R186, R189, UR6, -R211.reuse ;  /* 0x00000006bdba7c23 */ /* 0x100fe200080108d3 */
[--C-:B------:R-:W-:Y:S01]  /*33a0*/  FFMA.FTZ R189, R190, UR6, -R211.reuse ;  /* 0x00000006bebd7c23 */ /* 0x100fe200080108d3 */
[--C-:B------:R-:W-:Y:S01]  /*33b0*/  FFMA.FTZ R190, R206, UR6, -R212.reuse ;  /* 0x00000006cebe7c23 */ /* 0x100fe200080108d4 */
[----:B------:R-:W-:Y:S01]  /*33c0*/  FFMA.FTZ R180, R180, UR6, -R211 ;  /* 0x00000006b4b47c23 */ /* 0x000fe200080108d3 */
[--C-:B------:R-:W-:Y:S01]  /*33d0*/  FFMA.FTZ R191, R208, UR6, -R212.reuse ;  /* 0x00000006d0bf7c23 */ /* 0x100fe200080108d4 */
[----:B------:R-:W0:Y:S01]  /*33e0*/  MUFU.EX2 R159, R159 ;  /* 0x0000009f009f7308 */ /* 0x000e220000000800 */
[--C-:B------:R-:W-:Y:S01]  /*33f0*/  FFMA.FTZ R206, R209, UR6, -R212.reuse ;  /* 0x00000006d1ce7c23 */ /* 0x100fe200080108d4 */
[----:B------:R-:W-:Y:S01]  /*3400*/  FFMA.FTZ R207, R213, UR6, -R212 ;  /* 0x00000006d5cf7c23 */ /* 0x000fe200080108d4 */
[----:B------:R-:W-:Y:S01]  /*3410*/  FADD.FTZ R193, R192, R193 ;  /* 0x000000c1c0c17221 */ /* 0x000fe20000010000 */
[----:B------:R-:W-:Y:S01]  /*3420*/  FADD.FTZ R197, R196, R197 ;  /* 0x000000c5c4c57221 */ /* 0x000fe20000010000 */
[----:B------:R-:W-:-:S02]  /*3430*/  @!P1 VIADD R3, R3, 0x32460 ;  /* 0x0003246003039836 */ /* 0x000fc40000000000 */
[----:B------:R-:W-:Y:S01]  /*3440*/  FADD.FTZ R194, R194, R193 ;  /* 0x000000c1c2c27221 */ /* 0x000fe20000010000 */
[----:B------:R-:W4:Y:S01]  /*3450*/  MUFU.EX2 R161, R161 ;  /* 0x000000a100a17308 */ /* 0x000f220000000800 */
[----:B---3--:R-:W-:Y:S01]  /*3460*/  F2FP.F16.F32.PACK_AB R155, R199, R198 ;  /* 0x000000c6c79b723e */ /* 0x008fe200000000ff */
[----:B------:R-:W-:Y:S01]  /*3470*/  FADD.FTZ R198, R198, R197 ;  /* 0x000000c5c6c67221 */ /* 0x000fe20000010000 */
[----:B------:R-:W-:Y:S01]  /*3480*/  FADD.FTZ R194, R195, R194 ;  /* 0x000000c2c3c27221 */ /* 0x000fe20000010000 */
[----:B------:R-:W-:Y:S01]  /*3490*/  @!P1 PRMT R3, RZ, 0x654, R3 ;  /* 0x00000654ff039816 */ /* 0x000fe20000000003 */
[----:B--2---:R-:W-:Y:S01]  /*34a0*/  WARPGROUP.ARRIVE ;  /* 0x00000000000079c5 */ /* 0x004fe20000000000 */
[----:B------:R-:W-:Y:S02]  /*34b0*/  FADD.FTZ R198, R199, R198 ;  /* 0x000000c6c7c67221 */ /* 0x000fe40000010000 */
[----:B------:R-:W-:Y:S01]  /*34c0*/  MUFU.EX2 R164, R164 ;  /* 0x000000a400a47308 */ /* 0x000fe20000000800 */
[----:B0-----:R-:W-:-:S02]  /*34d0*/  FADD.FTZ R194, R159, R194 ;  /* 0x000000c29fc27221 */ /* 0x001fc40000010000 */
[----:B------:R-:W-:Y:S01]  /*34e0*/  HGMMA.64x256x16.F32 R24, R152, gdesc[UR8].tnspB, RZ, !UPT, gsb0 ;  /* 0x43e0000898187df0 */ /* 0x000fe2000c0008ff */
[----:B------:R-:W-:Y:S01]  /*34f0*/  UIADD3 UR10, UR4, 0x80, URZ ;  /* 0x00000080040a7890 */ /* 0x000fe2000fffe03f */
[----:B------:R-:W-:-:S03]  /*3500*/  UMOV UR11, 0x40000040 ;  /* 0x40000040000b7882 */ /* 0x000fc60000000000 */
[----:B------:R-:W-:Y:S08]  /*3510*/  MUFU.EX2 R168, R168 ;  /* 0x000000a800a87308 */ /* 0x000ff00000000800 */
[----:B------:R-:W-:Y:S08]  /*3520*/  MUFU.EX2 R157, R157 ;  /* 0x0000009d009d7308 */ /* 0x000ff00000000800 */
[----:B------:R-:W0:Y:S08]  /*3530*/  MUFU.EX2 R160, R160 ;  /* 0x000000a000a07308 */ /* 0x000e300000000800 */
[----:B------:R-:W-:Y:S08]  /*3540*/  MUFU.EX2 R162, R162 ;  /* 0x000000a200a27308 */ /* 0x000ff00000000800 */
[----:B------:R-:W2:Y:S08]  /*3550*/  MUFU.EX2 R166, R166 ;  /* 0x000000a600a67308 */ /* 0x000eb00000000800 */
[----:B------:R-:W-:Y:S08]  /*3560*/  MUFU.EX2 R165, R165 ;  /* 0x000000a500a57308 */ /* 0x000ff00000000800 */
[----:B------:R-:W3:Y:S08]  /*3570*/  MUFU.EX2 R214, R214 ;  /* 0x000000d600d67308 */ /* 0x000ef00000000800 */
[----:B------:R-:W-:Y:S08]  /*3580*/  MUFU.EX2 R169, R169 ;  /* 0x000000a900a97308 */ /* 0x000ff00000000800 */
[----:B------:R-:W-:Y:S08]  /*3590*/  MUFU.EX2 R172, R172 ;  /* 0x000000ac00ac7308 */ /* 0x000ff00000000800 */
[----:B------:R-:W-:Y:S08]  /*35a0*/  MUFU.EX2 R163, R163 ;  /* 0x000000a300a37308 */ /* 0x000ff00000000800 */
[----:B------:R-:W5:Y:S08]  /*35b0*/  MUFU.EX2 R176, R176 ;  /* 0x000000b000b07308 */ /* 0x000f700000000800 */
[----:B------:R-:W-:Y:S08]  /*35c0*/  MUFU.EX2 R167, R167 ;  /* 0x000000a700a77308 */ /* 0x000ff00000000800 */
[----:B------:R-:W1:Y:S08]  /*35d0*/  MUFU.EX2 R170, R170 ;  /* 0x000000aa00aa7308 */ /* 0x000e700000000800 */
[----:B------:R-:W-:Y:S08]  /*35e0*/  MUFU.EX2 R173, R173 ;  /* 0x000000ad00ad7308 */ /* 0x000ff00000000800 */
[----:B------:R-:W1:Y:S08]  /*35f0*/  MUFU.EX2 R174, R174 ;  /* 0x000000ae00ae7308 */ /* 0x000e700000000800 */
[----:B------:R-:W-:Y:S08]  /*3600*/  MUFU.EX2 R177, R177 ;  /* 0x000000b100b17308 */ /* 0x000ff00000000800 */
[----:B------:R-:W-:Y:S08]  /*3610*/  MUFU.EX2 R216, R216 ;  /* 0x000000d800d87308 */ /* 0x000ff00000000800 */
[----:B------:R-:W-:Y:S08]  /*3620*/  MUFU.EX2 R171, R171 ;  /* 0x000000ab00ab7308 */ /* 0x000ff00000000800 */
[----:B------:R-:W1:Y:S08]  /*3630*/  MUFU.EX2 R224, R224 ;  /* 0x000000e000e07308 */ /* 0x000e700000000800 */
        /* <DEDUP_REMOVED lines=14> */
[----:B------:R-:W-:Y:S01]  /*3720*/  MUFU.EX2 R190, R190 ;  /* 0x000000be00be7308 */ /* 0x000fe20000000800 */
[----:B------:R-:W-:-:S02]  /*3730*/  WARPGROUP.DEPBAR.LE gsb0, 0x0 ;  /* 0x00008000000079c5 */ /* 0x000fc40000010000 */
[C---:B----4-:R-:W-:Y:S01]  /*3740*/  F2FP.F16.F32.PACK_AB R152, R161.reuse, R159 ;  /* 0x0000009fa198723e */ /* 0x050fe200000000ff */
[----:B------:R-:W-:Y:S01]  /*3750*/  FADD.FTZ R161, R161, R194 ;  /* 0x000000c2a1a17221 */ /* 0x000fe20000010000 */
[----:B0-----:R-:W-:Y:S01]  /*3760*/  F2FP.F16.F32.PACK_AB R153, R160, R157 ;  /* 0x0000009da099723e */ /* 0x001fe200000000ff */
[----:B------:R-:W-:Y:S01]  /*3770*/  FADD.FTZ R157, R157, R198 ;  /* 0x000000c69d9d7221 */ /* 0x000fe20000010000 */
[----:B------:R-:W-:Y:S01]  /*3780*/  F2FP.F16.F32.PACK_AB R154, R168, R164 ;  /* 0x000000a4a89a723e */ /* 0x000fe200000000ff */
[----:B------:R-:W0:Y:S01]  /*3790*/  MUFU.EX2 R191, R191 ;  /* 0x000000bf00bf7308 */ /* 0x000e220000000800 */
[----:B--2---:R-:W-:Y:S01]  /*37a0*/  F2FP.F16.F32.PACK_AB R155, R166, R162 ;  /* 0x000000a2a69b723e */ /* 0x004fe200000000ff */
        /* <DEDUP_REMOVED lines=9> */
[----:B------:R-:W-:-:S03]  /*3840*/  UMOV UR11, 0x40000040 ;  /* 0x40000040000b7882 */ /* 0x000fc60000000000 */
[----:B------:R-:W2:Y:S01]  /*3850*/  MUFU.EX2 R207, R207 ;  /* 0x000000cf00cf7308 */ /* 0x000ea20000000800 */
[----:B------:R-:W-:Y:S02]  /*3860*/  WARPGROUP.DEPBAR.LE gsb0, 0x0 ;  /* 0x00008000000079c5 */ /* 0x000fe40000010000 */
[----:B---3--:R-:W-:Y:S01]  /*3870*/  F2FP.F16.F32.PACK_AB R152, R214, R165 ;  /* 0x000000a5d698723e */ /* 0x008fe200000000ff */
[----:B------:R-:W-:Y:S01]  /*3880*/  FADD.FTZ R165, R165, R168 ;  /* 0x000000a8a5a57221 */ /* 0x000fe20000010000 */
[----:B-----5:R-:W-:Y:S01]  /*3890*/  F2FP.F16.F32.PACK_AB R153, R176, R163 ;  /* 0x000000a3b099723e */ /* 0x020fe200000000ff */
[----:B------:R-:W-:Y:S01]  /*38a0*/  FADD.FTZ R163, R163, R166 ;  /* 0x000000a6a3a37221 */ /* 0x000fe20000010000 */
[----:B------:R-:W-:Y:S01]  /*38b0*/  F2FP.F16.F32.PACK_AB R154, R172, R169 ;  /* 0x000000a9ac9a723e */ /* 0x000fe200000000ff */
[----:B------:R-:W-:Y:S01]  /*38c0*/  FADD.FTZ R214, R214, R165 ;  /* 0x000000a5d6d67221 */ /* 0x000fe20000010000 */
[----:B-1----:R-:W-:Y:S01]  /*38d0*/  F2FP.F16.F32.PACK_AB R155, R170, R167 ;  /* 0x000000a7aa9b723e */ /* 0x002fe200000000ff */
        /* <DEDUP_REMOVED lines=46> */
[----:B0-----:R-:W-:Y:S01]  /*3bc0*/  F2FP.F16.F32.PACK_AB R153, R191, R190 ;  /* 0x000000bebf99723e */ /* 0x001fe200000000ff */
[----:B------:R-:W-:Y:S01]  /*3bd0*/  FADD.FTZ R190, R190, R185 ;  /* 0x000000b9bebe7221 */ /* 0x000fe20000010000 */
[----:B------:R-:W-:Y:S01]  /*3be0*/  F2FP.F16.F32.PACK_AB R154, R189, R186 ;  /* 0x000000babd9a723e */ /* 0x000fe200000000ff */
[----:B------:R-:W-:Y:S01]  /*3bf0*/  FADD.FTZ R187, R187, R180 ;  /* 0x000000b4bbbb7221 */ /* 0x000fe20000010000 */
[----:B--2---:R-:W-:Y:S01]  /*3c00*/  F2FP.F16.F32.PACK_AB R155, R207, R206 ;  /* 0x000000cecf9b723e */ /* 0x004fe200000000ff */
[----:B------:R-:W-:-:S02]  /*3c10*/  FADD.FTZ R191, R191, R190 ;  /* 0x000000bebfbf7221 */ /* 0x000fc40000010000 */
[----:B------:R-:W-:Y:S01]  /*3c20*/  FADD.FTZ R186, R186, R187 ;  /* 0x000000bbbaba7221 */ /* 0x000fe20000010000 */
[----:B------:R-:W-:Y:S01]  /*3c30*/  WARPGROUP.ARRIVE ;  /* 0x00000000000079c5 */ /* 0x000fe20000000000 */
[----:B------:R-:W-:-:S04]  /*3c40*/  FADD.FTZ R206, R206, R191 ;  /* 0x000000bfcece7221 */ /* 0x000fc80000010000 */
[----:B------:R-:W-:-:S08]  /*3c50*/  FADD.FTZ R207, R207, R206 ;  /* 0x000000cecfcf7221 */ /* 0x000fd00000010000 */
[----:B------:R-:W-:Y:S03]  /*3c60*/  HGMMA.64x256x16.F32 R24, R152, gdesc[UR8].tnspB, R24, gsb0 ;  /* 0x43e0000898187df0 */ /* 0x000fe60008000818 */
[----:B------:R-:W-:Y:S02]  /*3c70*/  WARPGROUP.DEPBAR.LE gsb0, 0x0 ;  /* 0x00008000000079c5 */ /* 0x000fe40000010000 */
[----:B------:R0:W-:Y:S02]  /*3c80*/  @!P1 SYNCS.ARRIVE.TRANS64.RED.A1T0 RZ, [R3+URZ], RZ ;  /* 0x000000ff03ff99a7 */ /* 0x0001e4000810043f */
[----:B0-----:R-:W-:Y:S01]  /*3c90*/  FADD.FTZ R3, R189, R186 ;  /* 0x000000babd037221 */ /* 0x001fe20000010000 */
[----:B------:R-:W-:Y:S06]  /*3ca0*/  @!P2 BRA `(.L_x_781) ;  /* 0x0000002000cca947 */ /* 0x000fec0003800000 */
[----:B------:R-:W-:Y:S01]  /*3cb0*/  IMAD.MOV.U32 R213, RZ, RZ, R156 ;  /* 0x000000ffffd57224 */ /* 0x000fe200078e009c */
[----:B------:R-:W-:Y:S01]  /*3cc0*/  UIADD3 UR4, UR53, -0x2, URZ ;  /* 0xfffffffe35047890 */ /* 0x000fe2000fffe03f */
[----:B------:R-:W-:-:S11]  /*3cd0*/  IMAD.MOV.U32 R209, RZ, RZ, R0 ;  /* 0x000000ffffd17224 */ /* 0x000fd600078e0000 */
.L_x_790:
        /* <DEDUP_REMOVED lines=10> */
.L_x_782:
[----:B------:R-:W0:Y:S01]  /*3d80*/  S2UR UR6, SR_CgaCtaId ;  /* 0x00000000000679c3 */ /* 0x000e220000008800 */
[----:B------:R-:W-:Y:S01]  /*3d90*/  UMOV UR5, 0x400 ;  /* 0x0000040000057882 */ /* 0x000fe20000000000 */
[----:B------:R-:W-:-:S05]  /*3da0*/  IMAD.U32 R0, RZ, RZ, UR37 ;  /* 0x00000025ff007e24 */ /* 0x000fca000f8e00ff */
[----:B------:R-:W-:Y:S01]  /*3db0*/  SHF.L.U32 R0, R0, 0x1f, RZ ;  /* 0x0000001f00007819 */ /* 0x000fe200000006ff */
[----:B0-----:R-:W-:-:S04]  /*3dc0*/  ULEA UR5, UR6, UR5, 0x18 ;  /* 0x0000000506057291 */ /* 0x001fc8000f8ec03f */
[----:B------:R-:W-:-:S09]  /*3dd0*/  ULEA UR5, UR36, UR5, 0x3 ;  /* 0x0000000524057291 */ /* 0x000fd2000f8e183f */
[----:B------:R0:W1:Y:S01]  /*3de0*/  SYNCS.PHASECHK.TRANS64.TRYWAIT P3, [UR5+0x32430], R0 ;  /* 0x03243000ff0075a7 */ /* 0x0000620008060145 */
[----:B------:R-:W-:Y:S05]  /*3df0*/  @!P0 BRA `(.L_x_783) ;  /* 0x0000000000048947 */ /* 0x000fea0003800000 */
[----:B------:R-:W-:Y:S01]  /*3e00*/  BPT.TRAP 0x1 ;  /* 0x000000040000795c */ /* 0x000fe20000300000 */
.L_x_783:
[----:B-1----:R-:W-:Y:S05]  /*3e10*/  @P3 BRA `(.L_x_784) ;  /* 0x0000000000083947 */ /* 0x002fea0003800000 */
[----:B------:R-:W1:Y:S02]  /*3e20*/  SYNCS.PHASECHK.TRANS64.TRYWAIT P3, [UR5+0x32430], R0 ;  /* 0x03243000ff0075a7 */ /* 0x000e640008060145 */
[----:B-1----:R-:W-:Y:S05]  /*3e30*/  @!P3 BRA `(.L_x_785) ;  /* 0x000000a0005cb947 */ /* 0x002fea0003800000 */
.L_x_784:
[----:B------:R-:W-:Y:S01]  /*3e40*/  R2UR UR52, R20 ;  /* 0x00000000143472ca */ /* 0x000fe200000e0000 */
[----:B------:R-:W-:Y:S01]  /*3e50*/  UIMAD UR6, UR36, 0x300, UR39 ;  /* 0x00000300240678a4 */ /* 0x000fe2000f8e0227 */
[----:B------:R-:W-:Y:S01]  /*3e60*/  R2UR UR53, R21 ;  /* 0x00000000153572ca */ /* 0x000fe200000e0000 */
[----:B-1----:R-:W-:Y:S01]  /*3e70*/  WARPGROUP.ARRIVE ;  /* 0x00000000000079c5 */ /* 0x002fe20000000000 */
[----:B------:R-:W-:-:S04]  /*3e80*/  UMOV UR55, 0x40000040 ;  /* 0x4000004000377882 */ /* 0x000fc80000000000 */
[----:B------:R-:W-:-:S07]  /*3e90*/  UMOV UR54, UR6 ;  /* 0x0000000600367c82 */ /* 0x000fce0008000000 */
[----:B------:R-:W-:Y:S01]  /*3ea0*/  HGMMA.64x96x16.F32 R152, gdesc[UR52], RZ, !UPT, gsb0 ;  /* 0x01600000349879f0 */ /* 0x000fe2000c0008ff */
[----:B------:R-:W-:Y:S01]  /*3eb0*/  R2UR UR52, R18 ;  /* 0x00000000123472ca */ /* 0x000fe200000e0000 */
[----:B------:R-:W-:Y:S01]  /*3ec0*/  UIADD3 UR54, UR6, 0x2, URZ ;  /* 0x0000000206367890 */ /* 0x000fe2000fffe03f */
[----:B------:R-:W-:Y:S01]  /*3ed0*/  R2UR UR53, R19 ;  /* 0x00000000133572ca */ /* 0x000fe200000e0000 */
[----:B------:R-:W-:Y:S01]  /*3ee0*/  UMOV UR55, 0x40000040 ;  /* 0x4000004000377882 */ /* 0x000fe20000000000 */
[----:B------:R-:W-:Y:S02]  /*3ef0*/  WARPGROUP.DEPBAR.LE gsb0, 0x0 ;  /* 0x00008000000079c5 */ /* 0x000fe40000010000 */
[----:B------:R-:W-:-:S09]  /*3f00*/  WARPGROUP.ARRIVE ;  /* 0x00000000000079c5 */ /* 0x000fd20000000000 */
[----:B------:R-:W-:Y:S01]  /*3f10*/  HGMMA.64x96x16.F32 R152, gdesc[UR52], R152, gsb0 ;  /* 0x01600000349879f0 */ /* 0x000fe20008000898 */
        /* <DEDUP_REMOVED lines=13> */
[----:B------:R-:W-:Y:S03]  /*3ff0*/  HGMMA.64x96x16.F32 R152, gdesc[UR52], R152, gsb0 ;  /* 0x01600000349879f0 */ /* 0x000fe60008000898 */
[----:B------:R-:W-:Y:S02]  /*4000*/  WARPGROUP.DEPBAR.LE gsb0, 0x0 ;  /* 0x00008000000079c5 */ /* 0x000fe40000010000 */
[----:B------:R-:W-:Y:S05]  /*4010*/  @!P0 BRA `(.L_x_786) ;  /* 0x0000000000048947 */ /* 0x000fea0003800000 */
[----:B------:R-:W-:Y:S01]  /*4020*/  BPT.TRAP 0x1 ;  /* 0x000000040000795c */ /* 0x000fe20000300000 */
.L_x_786:
[----:B------:R1:W2:Y:S01]  /*4030*/  SYNCS.PHASECHK.TRANS64.TRYWAIT P3, [UR5+0x32450], R0 ;  /* 0x03245000ff0075a7 */ /* 0x0002a20008060145 */
[----:B------:R-:W-:Y:S05]  /*4040*/  @!P0 BRA `(.L_x_787) ;  /* 0x0000000000048947 */ /* 0x000fea0003800000 */
[----:B------:R-:W-:Y:S01]  /*4050*/  BPT.TRAP 0x1 ;  /* 0x000000040000795c */ /* 0x000fe20000300000 */
.L_x_787:
[----:B--2---:R-:W-:Y:S05]  /*4060*/  @P3 BRA `(.L_x_788) ;  /* 0x0000000000083947 */ /* 0x004fea0003800000 */
[----:B------:R-:W2:Y:S02]  /*4070*/  SYNCS.PHASECHK.TRANS64.TRYWAIT P3, [UR5+0x32450], R0 ;  /* 0x03245000ff0075a7 */ /* 0x000ea40008060145 */
[----:B--2---:R-:W-:Y:S05]  /*4080*/  @!P3 BRA `(.L_x_789) ;  /* 0x0000009c00e0b947 */ /* 0x004fea0003800000 */
.L_x_788:
[----:B------:R-:W-:Y:S01]  /*4090*/  R2UR UR52, R4 ;  /* 0x00000000043472ca */ /* 0x000fe200000e0000 */
[----:B------:R-:W-:Y:S01]  /*40a0*/  UIMAD UR6, UR36, 0xc00, UR38 ;  /* 0x00000c00240678a4 */ /* 0x000fe2000f8e0226 */
[----:B------:R-:W-:Y:S01]  /*40b0*/  R2UR UR53, R5 ;  /* 0x00000000053572ca */ /* 0x000fe200000e0000 */
[----:B------:R-:W-:Y:S01]  /*40c0*/  WARPGROUP.ARRIVE ;  /* 0x00000000000079c5 */ /* 0x000fe20000000000 */
[----:B------:R-:W-:Y:S01]  /*40d0*/  UMOV UR55, 0x40000040 ;  /* 0x4000004000377882 */ /* 0x000fe20000000000 */
[----:B------:R-:W-:-:S04]  /*40e0*/  UIADD3 UR10, UR6, 0x302, URZ ;  /* 0x00000302060a7890 */ /* 0x000fc8000fffe03f */
[----:B------:R-:W3:Y:S01]  /*40f0*/  S2R R216, SR_TID.X ;  /* 0x0000000000d87919 */ /* 0x000ee20000002100 */
[----:B------:R-:W-:Y:S01]  /*4100*/  UMOV UR11, 0x40000040 ;  /* 0x40000040000b7882 */ /* 0x000fe20000000000 */
[----:B------:R-:W-:Y:S01]  /*4110*/  UMOV UR54, UR6 ;  /* 0x0000000600367c82 */ /* 0x000fe20008000000 */
[----:B------:R-:W-:Y:S01]  /*4120*/  UIADD3 UR14, UR6, 0x304, URZ ;  /* 0x00000304060e7890 */ /* 0x000fe2000fffe03f */
[----:B------:R-:W-:Y:S01]  /*4130*/  UMOV UR15, 0x40000040 ;  /* 0x40000040000f7882 */ /* 0x000fe20000000000 */
[----:B------:R-:W-:Y:S01]  /*4140*/  UIADD3 UR18, UR6, 0x306, URZ ;  /* 0x0000030606127890 */ /* 0x000fe2000fffe03f */
[----:B------:R-:W-:Y:S01]  /*4150*/  UMOV UR19, 0x40000040 ;  /* 0x4000004000137882 */ /* 0x000fe20000000000 */
[----:B------:R-:W-:Y:S01]  /*4160*/  HGMMA.64x96x16.F32 R152, gdesc[UR52], R152, gsb0 ;  /* 0x01600000349879f0 */ /* 0x000fe20008000898 */
[----:B------:R-:W-:Y:S01]  /*4170*/  R2UR UR52, R6 ;  /* 0x00000000063472ca */ /* 0x000fe200000e0000 */
[----:B------:R-:W-:Y:S01]  /*4180*/  UIADD3 UR54, UR6, 0x2, URZ ;  /* 0x0000000206367890 */ /* 0x000fe2000fffe03f */
[----:B------:R-:W-:Y:S01]  /*4190*/  R2UR UR53, R7 ;  /* 0x00000000073572ca */ /* 0x000fe200000e0000 */
[----:B------:R-:W-:Y:S01]  /*41a0*/  UMOV UR55, 0x40000040 ;  /* 0x4000004000377882 */ /* 0x000fe20000000000 */
[----:B------:R-:W-:Y:S01]  /*41b0*/  UIADD3 UR22, UR6, 0x600, URZ ;  /* 0x0000060006167890 */ /* 0x000fe2000fffe03f */
        /* <DEDUP_REMOVED lines=12> */
[----:B---3--:R-:W-:Y:S01]  /*4280*/  SHF.R.U32.HI R224, RZ, 0x7, R216 ;  /* 0x00000007ffe07819 */ /* 0x008fe200000116d8 */
[----:B------:R-:W-:Y:S01]  /*4290*/  UMOV UR51, 0x40000040 ;  /* 0x4000004000337882 */ /* 0x000fe20000000000 */
[----:B------:R-:W-:-:S02]  /*42a0*/  WARPGROUP.DEPBAR.LE gsb0, 0x0 ;  /* 0x00008000000079c5 */ /* 0x000fc40000010000 */
[----:B------:R-:W-:-:S06]  /*42b0*/  WARPGROUP.ARRIVE ;  /* 0x00000000000079c5 */ /* 0x000fcc0000000000 */
        /* <DEDUP_REMOVED lines=22> */
[----:B------:R-:W-:Y:S01]  /*4420*/  UIADD3 UR54, UR6, 0x906, URZ ;  /* 0x0000090606367890 */ /* 0x000fe2000fffe03f */
[----:B------:R-:W-:Y:S01]  /*4430*/  UMOV UR52, UR56 ;  /* 0x0000003800347c82 */ /* 0x000fe20008000000 */
[----:B------:R-:W-:Y:S01]  /*4440*/  UMOV UR53, UR57 ;  /* 0x0000003900357c82 */ /* 0x000fe20008000000 */
[----:B------:R-:W-:Y:S01]  /*4450*/  UMOV UR55, 0x40000040 ;  /* 0x4000004000377882 */ /* 0x000fe20000000000 */
[----:B------:R-:W-:Y:S01]  /*4460*/  ULDC UR6, c[0x0][0xa80] ;  /* 0x0002a00000067ab9 */ /* 0x000fe20000000800 */
[----:B------:R-:W-:Y:S02]  /*4470*/  WARPGROUP.DEPBAR.LE gsb0, 0x0 ;  /* 0x00008000000079c5 */ /* 0x000fe40000010000 */
[----:B------:R-:W-:-:S06]  /*4480*/  WARPGROUP.ARRIVE ;  /* 0x00000000000079c5 */ /* 0x000fcc0000000000 */
[----:B------:R-:W-:Y:S01]  /*4490*/  HGMMA.64x96x16.F32 R152, gdesc[UR8], R152, gsb0 ;  /* 0x01600000089879f0 */ /* 0x000fe20008000898 */
[----:B------:R-:W-:Y:S02]  /*44a0*/  UMOV UR11, 0x40000040 ;  /* 0x40000040000b7882 */ /* 0x000fe40000000000 */
        /* <DEDUP_REMOVED lines=31> */
[----:B012---:R-:W-:-:S04]  /*46a0*/  FMNMX.FTZ R0, R152, R209, !PT ;  /* 0x000000d198007209 */ /* 0x007fc80007810000 */
        /* <DEDUP_REMOVED lines=42> */
[----:B------:R-:W0:Y:S01]  /*4950*/  SHFL.BFLY PT, R215, R206, 0x2, 0x1f ;  /* 0x0c401f00ced77f89 */ /* 0x000e2200000e0000 */
[----:B------:R-:W-:-:S04]  /*4960*/  FMNMX.FTZ R211, R191, R0, !PT ;  /* 0x00000000bfd37209 */ /* 0x000fc80007810000 */
[----:B------:R-:W-:-:S04]  /*4970*/  FMNMX.FTZ R0, R194, R211, !PT ;  /* 0x000000d3c2007209 */ /* 0x000fc80007810000 */
[----:B------:R-:W-:-:S04]  /*4980*/  FMNMX.FTZ R211, R195, R0, !PT ;  /* 0x00000000c3d37209 */ /* 0x000fc80007810000 */
[----:B------:R-:W-:-:S04]  /*4990*/  FMNMX.FTZ R0, R198, R211, !PT ;  /* 0x000000d3c6007209 */ /* 0x000fc80007810000 */
[----:B------:R-:W-:-:S05]  /*49a0*/  FMNMX.FTZ R208, R199, R0, !PT ;  /* 0x00000000c7d07209 */ /* 0x000fca0007810000 */
[----:B------:R-:W1:Y:S01]  /*49b0*/  SHFL.BFLY PT, R211, R208, 0x2, 0x1f ;  /* 0x0c401f00d0d37f89 */ /* 0x000e6200000e0000 */
[----:B0-----:R-:W-:-:S05]  /*49c0*/  FMNMX.FTZ R215, R206, R215, !PT ;  /* 0x000000d7ced77209 */ /* 0x001fca0007810000 */
[----:B------:R-:W0:Y:S01]  /*49d0*/  SHFL.BFLY PT, R0, R215, 0x1, 0x1f ;  /* 0x0c201f00d7007f89 */ /* 0x000e2200000e0000 */
[----:B-1----:R-:W-:-:S05]  /*49e0*/  FMNMX.FTZ R210, R208, R211, !PT ;  /* 0x000000d3d0d27209 */ /* 0x002fca0007810000 */
[----:B------:R-:W1:Y:S01]  /*49f0*/  SHFL.BFLY PT, R217, R210, 0x1, 0x1f ;  /* 0x0c201f00d2d97f89 */ /* 0x000e6200000e0000 */
[----:B0-----:R-:W-:-:S05]  /*4a00*/  FMNMX.FTZ R0, R215, R0, !PT ;  /* 0x00000000d7007209 */ /* 0x001fca0007810000 */
[C---:B------:R-:W-:Y:S01]  /*4a10*/  FMUL.FTZ R211, R0.reuse, UR6 ;  /* 0x0000000600d37c20 */ /* 0x040fe20008410000 */
[----:B------:R-:W-:-:S03]  /*4a20*/  FADD.FTZ R206, -R0, R209 ;  /* 0x000000d100ce7221 */ /* 0x000fc60000010100 */
[--C-:B------:R-:W-:Y:S01]  /*4a30*/  FFMA.FTZ R209, R153, UR6, -R211.reuse ;  /* 0x0000000699d17c23 */ /* 0x100fe200080108d3 */
[--C-:B------:R-:W-:Y:S01]  /*4a40*/  FFMA.FTZ R153, R156, UR6, -R211.reuse ;  /* 0x000000069c997c23 */ /* 0x100fe200080108d3 */
[--C-:B------:R-:W-:Y:S01]  /*4a50*/  FFMA.FTZ R214, R152, UR6, -R211.reuse ;  /* 0x0000000698d67c23 */ /* 0x100fe200080108d3 */
[----:B------:R-:W-:Y:S01]  /*4a60*/  FMUL.FTZ R206, R206, UR6 ;  /* 0x00000006cece7c20 */ /* 0x000fe20008410000 */
        /* <DEDUP_REMOVED lines=9> */
[----:B-1----:R-:W-:Y:S01]  /*4b00*/  FMNMX.FTZ R156, R210, R217, !PT ;  /* 0x000000d9d29c7209 */ /* 0x002fe20007810000 */
[----:B------:R-:W1:Y:S01]  /*4b10*/  MUFU.EX2 R206, R206 ;  /* 0x000000ce00ce7308 */ /* 0x000e620000000800 */
[----:B0-----:R-:W-:Y:S01]  /*4b20*/  IMAD.U32 R214, RZ, RZ, UR5 ;  /* 0x00000005ffd67e24 */ /* 0x001fe2000f8e00ff */
[----:B------:R-:W-:Y:S01]  /*4b30*/  UIMAD UR5, UR36, 0xc00, UR7 ;  /* 0x00000c00240578a4 */ /* 0x000fe2000f8e0207 */
[----:B------:R-:W-:Y:S01]  /*4b40*/  FFMA.FTZ R173, R173, UR6, -R211 ;  /* 0x00000006adad7c23 */ /* 0x000fe200080108d3 */
[C---:B------:R-:W-:Y:S01]  /*4b50*/  FADD.FTZ R152, -R156.reuse, R213 ;  /* 0x000000d59c987221 */ /* 0x040fe20000010100 */
[----:B------:R-:W-:Y:S01]  /*4b60*/  FMUL.FTZ R217, R156, UR6 ;  /* 0x000000069cd97c20 */ /* 0x000fe20008410000 */
[--C-:B------:R-:W-:Y:S01]  /*4b70*/  FFMA.FTZ R176, R176, UR6, -R211.reuse ;  /* 0x00000006b0b07c23 */ /* 0x100fe200080108d3 */
[----:B------:R-:W-:Y:S01]  /*4b80*/  FFMA.FTZ R177, R177, UR6, -R211 ;  /* 0x00000006b1b17c23 */ /* 0x000fe200080108d3 */
[----:B------:R-:W-:Y:S01]  /*4b90*/  FMUL.FTZ R212, R152, UR6 ;  /* 0x0000000698d47c20 */ /* 0x000fe20008410000 */
[----:B------:R-:W-:-:S02]  /*4ba0*/  @!P1 VIADD R152, R214, 0x32440 ;  /* 0x00032440d6989836 */ /* 0x000fc40000000000 */
[--C-:B------:R-:W-:Y:S01]  /*4bb0*/  FFMA.FTZ R216, R158, UR6, -R217.reuse ;  /* 0x000000069ed87c23 */ /* 0x100fe200080108d9 */
[----:B------:R-:W-:Y:S01]  /*4bc0*/  IADD3 R158, -R224, 0xb, RZ ;  /* 0x0000000be09e7810 */ /* 0x000fe20007ffe1ff */
[----:B------:R0:W-:Y:S01]  /*4bd0*/  MUFU.EX2 R210, R153 ;  /* 0x0000009900d27308 */ /* 0x0001e20000000800 */
[--C-:B------:R-:W-:Y:S01]  /*4be0*/  FFMA.FTZ R213, R154, UR6, -R217.reuse ;  /* 0x000000069ad57c23 */ /* 0x100fe200080108d9 */
[----:B------:R-:W-:Y:S01]  /*4bf0*/  @!P1 PRMT R152, RZ, 0x654, R152 ;  /* 0x00000654ff989816 */ /* 0x000fe20000000098 */
[--C-:B------:R-:W-:Y:S01]  /*4c00*/  FFMA.FTZ R215, R155, UR6, -R217.reuse ;  /* 0x000000069bd77c23 */ /* 0x100fe200080108d9 */
[--C-:B------:R-:W-:Y:S01]  /*4c10*/  FFMA.FTZ R159, R159, UR6, -R217.reuse ;  /* 0x000000069f9f7c23 */ /* 0x100fe200080108d9 */
[----:B------:R2:W-:Y:S06]  /*4c20*/  BAR.ARV R158, 0x100 ;  /* 0x0004009e0000751d */ /* 0x0005ec0000002000 */
[----:B0-----:R-:W-:Y:S01]  /*4c30*/  VIADD R153, R224, 0x8 ;  /* 0x00000008e0997836 */ /* 0x001fe20000000000 */
[----:B------:R0:W-:Y:S01]  /*4c40*/  @!P1 SYNCS.ARRIVE.TRANS64.RED.A1T0 RZ, [R152+URZ], RZ ;  /* 0x000000ff98ff99a7 */ /* 0x0001e2000810043f */
[----:B------:R-:W3:Y:S01]  /*4c50*/  MUFU.EX2 R212, R212 ;  /* 0x000000d400d47308 */ /* 0x000ee20000000800 */
[-C--:B-1----:R-:W-:Y:S01]  /*4c60*/  FMUL.FTZ R24, R24, R206.reuse ;  /* 0x000000ce18187220 */ /* 0x082fe20000410000 */
[-C--:B------:R-:W-:Y:S01]  /*4c70*/  FMUL.FTZ R25, R25, R206.reuse ;  /* 0x000000ce19197220 */ /* 0x080fe20000410000 */
[-C--:B------:R-:W-:Y:S01]  /*4c80*/  FMUL.FTZ R28, R28, R206.reuse ;  /* 0x000000ce1c1c7220 */ /* 0x080fe20000410000 */
[-C--:B------:R-:W-:Y:S01]  /*4c90*/  FMUL.FTZ R29, R29, R206.reuse ;  /* 0x000000ce1d1d7220 */ /* 0x080fe20000410000 */
[-C--:B------:R-:W-:Y:S01]  /*4ca0*/  FMUL.FTZ R32, R32, R206.reuse ;  /* 0x000000ce20207220 */ /* 0x080fe20000410000 */
[-C--:B------:R-:W-:Y:S01]  /*4cb0*/  FMUL.FTZ R33, R33, R206.reuse ;  /* 0x000000ce21217220 */ /* 0x080fe20000410000 */
[-C--:B------:R-:W-:Y:S01]  /*4cc0*/  FMUL.FTZ R36, R36, R206.reuse ;  /* 0x000000ce24247220 */ /* 0x080fe20000410000 */
[----:B------:R-:W0:Y:S01]  /*4cd0*/  MUFU.EX2 R209, R209 ;  /* 0x000000d100d17308 */ /* 0x000e220000000800 */
[-C--:B------:R-:W-:Y:S01]  /*4ce0*/  FMUL.FTZ R37, R37, R206.reuse ;  /* 0x000000ce25257220 */ /* 0x080fe20000410000 */
        /* <DEDUP_REMOVED lines=22> */
[----:B------:R-:W4:Y:S01]  /*4e50*/  MUFU.EX2 R215, R215 ;  /* 0x000000d700d77308 */ /* 0x000f220000000800 */
[----:B------:R4:W-:Y:S01]  /*4e60*/  BAR.SYNC.DEFER_BLOCKING R153, 0x100 ;  /* 0x000400990000751d */ /* 0x0009e20000010000 */
        /* <DEDUP_REMOVED lines=38> */
[-C--:B---3--:R-:W-:Y:S01]  /*50d0*/  FMUL.FTZ R26, R26, R212.reuse ;  /* 0x000000d41a1a7220 */ /* 0x088fe20000410000 */
        /* <DEDUP_REMOVED lines=63> */
[----:B0-----:R-:W-:Y:S01]  /*54d0*/  F2FP.F16.F32.PACK_AB R152, R209, R208 ;  /* 0x000000d0d198723e */ /* 0x001fe200000000ff */
[----:B------:R-:W-:Y:S01]  /*54e0*/  UMOV UR10, UR5 ;  /* 0x00000005000a7c82 */ /* 0x000fe20008000000 */
[----:B-1----:R-:W-:Y:S01]  /*54f0*/  F2FP.F16.F32.PACK_AB R154, R157, R210 ;  /* 0x000000d29d9a723e */ /* 0x002fe200000000ff */
[--C-:B------:R-:W-:Y:S01]  /*5500*/  FFMA.FTZ R162, R162, UR6, -R217.reuse ;  /* 0x00000006a2a27c23 */ /* 0x100fe200080108d9 */
[----:B----4-:R-:W-:Y:S01]  /*5510*/  F2FP.F16.F32.PACK_AB R153, R215, R213 ;  /* 0x000000d5d799723e */ /* 0x010fe200000000ff */
[--C-:B------:R-:W-:Y:S01]  /*5520*/  FFMA.FTZ R163, R163, UR6, -R217.reuse ;  /* 0x00000006a3a37c23 */ /* 0x100fe200080108d9 */
[----:B-----5:R-:W-:Y:S01]  /*5530*/  F2FP.F16.F32.PACK_AB R155, R159, R216 ;  /* 0x000000d89f9b723e */ /* 0x020fe200000000ff */
[--C-:B------:R-:W-:Y:S01]  /*5540*/  FFMA.FTZ R166, R166, UR6, -R217.reuse ;  /* 0x00000006a6a67c23 */ /* 0x100fe200080108d9 */
[--C-:B------:R-:W-:Y:S01]  /*5550*/  FFMA.FTZ R167, R167, UR6, -R217.reuse ;  /* 0x00000006a7a77c23 */ /* 0x100fe200080108d9 */
[----:B------:R-:W-:Y:S01]  /*5560*/  MUFU.EX2 R160, R160 ;  /* 0x000000a000a07308 */ /* 0x000fe20000000800 */
[----:B------:R-:W-:Y:S01]  /*5570*/  WARPGROUP.ARRIVE ;  /* 0x00000000000079c5 */ /* 0x000fe20000000000 */
[--C-:B------:R-:W-:Y:S01]  /*5580*/  FFMA.FTZ R170, R170, UR6, -R217.reuse ;  /* 0x00000006aaaa7c23 */ /* 0x100fe200080108d9 */
[--C-:B------:R-:W-:Y:S01]  /*5590*/  FFMA.FTZ R171, R171, UR6, -R217.reuse ;  /* 0x00000006abab7c23 */ /* 0x100fe200080108d9 */
[--C-:B------:R-:W-:Y:S01]  /*55a0*/  FFMA.FTZ R174, R174, UR6, -R217.reuse ;  /* 0x00000006aeae7c23 */ /* 0x100fe200080108d9 */
[----:B------:R-:W-:Y:S01]  /*55b0*/  FFMA.FTZ R175, R175, UR6, -R217 ;  /* 0x00000006afaf7c23 */ /* 0x000fe200080108d9 */
[--C-:B------:R-:W-:Y:S01]  /*55c0*/  FFMA.FTZ R180, R180, UR6, -R211.reuse ;  /* 0x00000006b4b47c23 */ /* 0x100fe200080108d3 */
[----:B------:R-:W-:Y:S01]  /*55d0*/  HGMMA.64x256x16.F32 R24, R152, gdesc[UR8].tnspB, R24, gsb0 ;  /* 0x43e0000898187df0 */ /* 0x000fe20008000818 */
[----:B------:R-:W0:Y:S01]  /*55e0*/  MUFU.EX2 R161, R161 ;  /* 0x000000a100a17308 */ /* 0x000e220000000800 */
[----:B------:R-:W-:Y:S01]  /*55f0*/  UIADD3 UR10, UR5, 0x80, URZ ;  /* 0x00000080050a7890 */ /* 0x000fe2000fffe03f */
[----:B------:R-:W-:Y:S01]  /*5600*/  FFMA.FTZ R181, R181, UR6, -R211 ;  /* 0x00000006b5b57c23 */ /* 0x000fe200080108d3 */
[----:B------:R-:W-:Y:S01]  /*5610*/  UMOV UR11, 0x40000040 ;  /* 0x40000040000b7882 */ /* 0x000fe20000000000 */
[--C-:B------:R-:W-:Y:S01]  /*5620*/  FFMA.FTZ R178, R178, UR6, -R217.reuse ;  /* 0x00000006b2b27c23 */ /* 0x100fe200080108d9 */
[--C-:B------:R-:W-:Y:S01]  /*5630*/  FFMA.FTZ R179, R179, UR6, -R217.reuse ;  /* 0x00000006b3b37c23 */ /* 0x100fe200080108d9 */
[--C-:B------:R-:W-:Y:S01]  /*5640*/  FFMA.FTZ R182, R182, UR6, -R217.reuse ;  /* 0x00000006b6b67c23 */ /* 0x100fe200080108d9 */
[----:B------:R-:W-:Y:S01]  /*5650*/  FFMA.FTZ R183, R183, UR6, -R217 ;  /* 0x00000006b7b77c23 */ /* 0x000fe200080108d9 */
[----:B------:R-:W-:Y:S01]  /*5660*/  MUFU.EX2 R164, R164 ;  /* 0x000000a400a47308 */ /* 0x000fe20000000800 */
[--C-:B------:R-:W-:Y:S01]  /*5670*/  FFMA.FTZ R184, R184, UR6, -R211.reuse ;  /* 0x00000006b8b87c23 */ /* 0x100fe200080108d3 */
[--C-:B------:R-:W-:Y:S01]  /*5680*/  FFMA.FTZ R185, R185, UR6, -R211.reuse ;  /* 0x00000006b9b97c23 */ /* 0x100fe200080108d3 */
[--C-:B------:R-:W-:Y:S01]  /*5690*/  FFMA.FTZ R188, R188, UR6, -R211.reuse ;  /* 0x00000006bcbc7c23 */ /* 0x100fe200080108d3 */
[----:B------:R-:W-:Y:S01]  /*56a0*/  FFMA.FTZ R189, R189, UR6, -R211 ;  /* 0x00000006bdbd7c23 */ /* 0x000fe200080108d3 */
[--C-:B------:R-:W-:Y:S01]  /*56b0*/  FFMA.FTZ R186, R186, UR6, -R217.reuse ;  /* 0x00000006baba7c23 */ /* 0x100fe200080108d9 */
[--C-:B------:R-:W-:Y:S01]  /*56c0*/  FFMA.FTZ R187, R187, UR6, -R217.reuse ;  /* 0x00000006bbbb7c23 */ /* 0x100fe200080108d9 */
[--C-:B------:R-:W-:Y:S01]  /*56d0*/  FFMA.FTZ R190, R190, UR6, -R217.reuse ;  /* 0x00000006bebe7c23 */ /* 0x100fe200080108d9 */
[----:B------:R-:W1:Y:S01]  /*56e0*/  MUFU.EX2 R165, R165 ;  /* 0x000000a500a57308 */ /* 0x000e620000000800 */
        /* <DEDUP_REMOVED lines=10> */
[----:B------:R-:W-:Y:S01]  /*5790*/  FFMA.FTZ R206, R206, R3, R208 ;  /* 0x00000003cece7223 */ /* 0x000fe200000100d0 */
[----:B------:R-:W-:Y:S01]  /*57a0*/  FFMA.FTZ R212, R212, R207, R213 ;  /* 0x000000cfd4d47223 */ /* 0x000fe200000100d5 */
[----:B------:R-:W-:-:S02]  /*57b0*/  @!P1 VIADD R214, R214, 0x32460 ;  /* 0x00032460d6d69836 */ /* 0x000fc40000000000 */
[----:B------:R-:W-:Y:S01]  /*57c0*/  FADD.FTZ R209, R209, R206 ;  /* 0x000000ced1d17221 */ /* 0x000fe20000010000 */
[----:B------:R-:W3:Y:S01]  /*57d0*/  MUFU.EX2 R163, R163 ;  /* 0x000000a300a37308 */ /* 0x000ee20000000800 */
[----:B------:R-:W-:Y:S01]  /*57e0*/  FADD.FTZ R215, R215, R212 ;  /* 0x000000d4d7d77221 */ /* 0x000fe20000010000 */
[----:B------:R-:W-:Y:S01]  /*57f0*/  @!P1 PRMT R214, RZ, 0x654, R214 ;  /* 0x00000654ffd69816 */ /* 0x000fe200000000d6 */
[----:B------:R-:W-:Y:S01]  /*5800*/  FADD.FTZ R210, R210, R209 ;  /* 0x000000d1d2d27221 */ /* 0x000fe20000010000 */
[----:B------:R-:W-:Y:S02]  /*5810*/  IMAD.MOV.U32 R213, RZ, RZ, R156 ;  /* 0x000000ffffd57224 */ /* 0x000fe400078e009c */
[----:B------:R-:W-:Y:S01]  /*5820*/  FADD.FTZ R216, R216, R215 ;  /* 0x000000d7d8d87221 */ /* 0x000fe20000010000 */
[----:B------:R-:W-:Y:S02]  /*5830*/  IMAD.MOV.U32 R209, RZ, RZ, R0 ;  /* 0x000000ffffd17224 */ /* 0x000fe400078e0000 */
[----:B------:R-:W-:Y:S01]  /*5840*/  FADD.FTZ R157, R157, R210 ;  /* 0x000000d29d9d7221 */ /* 0x000fe20000010000 */
[----:B------:R-:W-:Y:S01]  /*5850*/  MUFU.EX2 R166, R166 ;  /* 0x000000a600a67308 */ /* 0x000fe20000000800 */
[----:B------:R-:W-:-:S07]  /*5860*/  FADD.FTZ R159, R159, R216 ;  /* 0x000000d89f9f7221 */ /* 0x000fce0000010000 */
[----:B------:R-:W4:Y:S08]  /*5870*/  MUFU.EX2 R167, R167 ;  /* 0x000000a700a77308 */ /* 0x000f300000000800 */
[----:B------:R-:W-:Y:S08]  /*5880*/  MUFU.EX2 R168, R168 ;  /* 0x000000a800a87308 */ /* 0x000ff00000000800 */
[----:B------:R-:W5:Y:S08]  /*5890*/  MUFU.EX2 R169, R169 ;  /* 0x000000a900a97308 */ /* 0x000f700000000800 */
[----:B------:R-:W-:Y:S08]  /*58a0*/  MUFU.EX2 R172, R172 ;  /* 0x000000ac00ac7308 */ /* 0x000ff00000000800 */
[----:B------:R-:W2:Y:S08]  /*58b0*/  MUFU.EX2 R173, R173 ;  /* 0x000000ad00ad7308 */ /* 0x000eb00000000800 */
        /* <DEDUP_REMOVED lines=22> */
[----:B------:R-:W-:Y:S01]  /*5a20*/  MUFU.EX2 R196, R196 ;  /* 0x000000c400c47308 */ /* 0x000fe20000000800 */
[----:B------:R-:W-:-:S02]  /*5a30*/  WARPGROUP.DEPBAR.LE gsb0, 0x0 ;  /* 0x00008000000079c5 */ /* 0x000fc40000010000 */
[----:B0-----:R-:W-:-:S05]  /*5a40*/  F2FP.F16.F32.PACK_AB R152, R161, R160 ;  /* 0x000000a0a198723e */ /* 0x001fca00000000ff */
[----:B------:R-:W0:Y:S01]  /*5a50*/  MUFU.EX2 R197, R197 ;  /* 0x000000c500c57308 */ /* 0x000e220000000800 */
[----:B-1----:R-:W-:Y:S01]  /*5a60*/  F2FP.F16.F32.PACK_AB R154, R165, R164 ;  /* 0x000000a4a59a723e */ /* 0x002fe200000000ff */
[----:B------:R-:W-:Y:S01]  /*5a70*/  FADD.FTZ R160, R160, R157 ;  /* 0x0000009da0a07221 */ /* 0x000fe20000010000 */
[----:B---3--:R-:W-:Y:S01]  /*5a80*/  F2FP.F16.F32.PACK_AB R153, R163, R162 ;  /* 0x000000a2a399723e */ /* 0x008fe200000000ff */
[----:B------:R-:W-:Y:S01]  /*5a90*/  FADD.FTZ R162, R162, R159 ;  /* 0x0000009fa2a27221 */ /* 0x000fe20000010000 */
[----:B----4-:R-:W-:Y:S01]  /*5aa0*/  F2FP.F16.F32.PACK_AB R155, R167, R166 ;  /* 0x000000a6a79b723e */ /* 0x010fe200000000ff */
[----:B------:R-:W-:Y:S02]  /*5ab0*/  FADD.FTZ R161, R161, R160 ;  /* 0x000000a0a1a17221 */ /* 0x000fe40000010000 */
[----:B------:R-:W-:Y:S01]  /*5ac0*/  MUFU.EX2 R194, R194 ;  /* 0x000000c200c27308 */ /* 0x000fe20000000800 */
[----:B------:R-:W-:Y:S01]  /*5ad0*/  WARPGROUP.ARRIVE ;  /* 0x00000000000079c5 */ /* 0x000fe20000000000 */
[----:B------:R-:W-:Y:S01]  /*5ae0*/  FADD.FTZ R163, R163, R162 ;  /* 0x000000a2a3a37221 */ /* 0x000fe20000010000 */
[----:B------:R-:W-:-:S03]  /*5af0*/  FADD.FTZ R164, R164, R161 ;  /* 0x000000a1a4a47221 */ /* 0x000fc60000010000 */
[----:B------:R-:W-:Y:S01]  /*5b00*/  FADD.FTZ R166, R166, R163 ;  /* 0x000000a3a6a67221 */ /* 0x000fe20000010000 */
[----:B------:R-:W-:Y:S01]  /*5b10*/  HGMMA.64x256x16.F32 R24, R152, gdesc[UR8].tnspB, R24, gsb0 ;  /* 0x43e0000898187df0 */ /* 0x000fe20008000818 */
[----:B------:R-:W-:Y:S01]  /*5b20*/  UIADD3 UR10, UR5, 0x100, URZ ;  /* 0x00000100050a7890 */ /* 0x000fe2000fffe03f */
[----:B------:R-:W1:Y:S01]  /*5b30*/  MUFU.EX2 R195, R195 ;  /* 0x000000c300c37308 */ /* 0x000e620000000800 */
[----:B------:R-:W-:Y:S01]  /*5b40*/  UMOV UR11, 0x40000040 ;  /* 0x40000040000b7882 */ /* 0x000fe20000000000 */
[----:B------:R-:W-:Y:S01]  /*5b50*/  FADD.FTZ R165, R165, R164 ;  /* 0x000000a4a5a57221 */ /* 0x000fe20000010000 */
[----:B------:R-:W-:-:S05]  /*5b60*/  FADD.FTZ R167, R167, R166 ;  /* 0x000000a6a7a77221 */ /* 0x000fca0000010000 */
[----:B------:R-:W-:Y:S08]  /*5b70*/  MUFU.EX2 R198, R198 ;  /* 0x000000c600c67308 */ /* 0x000ff00000000800 */
[----:B------:R-:W3:Y:S01]  /*5b80*/  MUFU.EX2 R199, R199 ;  /* 0x000000c700c77308 */ /* 0x000ee20000000800 */
[----:B------:R-:W-:Y:S02]  /*5b90*/  WARPGROUP.DEPBAR.LE gsb0, 0x0 ;  /* 0x00008000000079c5 */ /* 0x000fe40000010000 */
[----:B-----5:R-:W-:Y:S01]  /*5ba0*/  F2FP.F16.F32.PACK_AB R152, R169, R168 ;  /* 0x000000a8a998723e */ /* 0x020fe200000000ff */
[----:B------:R-:W-:Y:S01]  /*5bb0*/  FADD.FTZ R168, R168, R165 ;  /* 0x000000a5a8a87221 */ /* 0x000fe20000010000 */
[----:B--2---:R-:W-:-:S02]  /*5bc0*/  F2FP.F16.F32.PACK_AB R154, R173, R172 ;  /* 0x000000acad9a723e */ /* 0x004fc400000000ff */
[----:B------:R-:W-:Y:S01]  /*5bd0*/  F2FP.F16.F32.PACK_AB R153, R171, R170 ;  /* 0x000000aaab99723e */ /* 0x000fe200000000ff */
[----:B------:R-:W-:Y:S01]  /*5be0*/  FADD.FTZ R170, R170, R167 ;  /* 0x000000a7aaaa7221 */ /* 0x000fe20000010000 */
[----:B------:R-:W-:Y:S01]  /*5bf0*/  F2FP.F16.F32.PACK_AB R155, R175, R174 ;  /* 0x000000aeaf9b723e */ /* 0x000fe200000000ff */
[----:B------:R-:W-:Y:S02]  /*5c00*/  FADD.FTZ R169, R169, R168 ;  /* 0x000000a8a9a97221 */ /* 0x000fe40000010000 */
[----:B------:R-:W-:Y:S01]  /*5c10*/  FADD.FTZ R171, R171, R170 ;  /* 0x000000aaabab7221 */ /* 0x000fe20000010000 */
[----:B------:R-:W-:Y:S01]  /*5c20*/  WARPGROUP.ARRIVE ;  /* 0x00000000000079c5 */ /* 0x000fe20000000000 */
[----:B------:R-:W-:Y:S02]  /*5c30*/  FADD.FTZ R172, R172, R169 ;  /* 0x000000a9acac7221 */ /* 0x000fe40000010000 */
[----:B------:R-:W-:Y:S02]  /*5c40*/  FADD.FTZ R174, R174, R171 ;  /* 0x000000abaeae7221 */ /* 0x000fe40000010000 */
[----:B------:R-:W-:Y:S01]  /*5c50*/  FADD.FTZ R173, R173, R172 ;  /* 0x000000acadad7221 */ /* 0x000fe20000010000 */
[----:B------:R-:W-:Y:S01]  /*5c60*/  HGMMA.64x256x16.F32 R24, R152, gdesc[UR8].tnspB, R24, gsb0 ;  /* 0x43e0000898187df0 */ /* 0x000fe20008000818 */
[----:B------:R-:W-:Y:S01]  /*5c70*/  UIADD3 UR10, UR5, 0x180, URZ ;  /* 0x00000180050a7890 */ /* 0x000fe2000fffe03f */
[----:B------:R-:W-:Y:S01]  /*5c80*/  FADD.FTZ R175, R175, R174 ;  /* 0x000000aeafaf7221 */ /* 0x000fe20000010000 */
[----:B------:R-:W-:Y:S01]  /*5c90*/  UMOV UR11, 0x40000040 ;  /* 0x40000040000b7882 */ /* 0x000fe20000000000 */
[----:B------:R-:W-:-:S02]  /*5ca0*/  WARPGROUP.DEPBAR.LE gsb0, 0x0 ;  /* 0x00008000000079c5 */ /* 0x000fc40000010000 */
[----:B------:R-:W-:Y:S01]  /*5cb0*/  F2FP.F16.F32.PACK_AB R152, R177, R176 ;  /* 0x000000b0b198723e */ /* 0x000fe200000000ff */
[----:B------:R-:W-:Y:S01]  /*5cc0*/  FADD.FTZ R176, R176, R173 ;  /* 0x000000adb0b07221 */ /* 0x000fe20000010000 */
[----:B------:R-:W-:Y:S02]  /*5cd0*/  F2FP.F16.F32.PACK_AB R154, R181, R180 ;  /* 0x000000b4b59a723e */ /* 0x000fe400000000ff */
        /* <DEDUP_REMOVED lines=8> */
[----:B------:R-:W-:-:S07]  /*5d60*/  FADD.FTZ R181, R181, R180 ;  /* 0x000000b4b5b57221 */ /* 0x000fce0000010000 */
[----:B------:R-:W-:Y:S01]  /*5d70*/  HGMMA.64x256x16.F32 R24, R152, gdesc[UR8].tnspB, R24, gsb0 ;  /* 0x43e0000898187df0 */ /* 0x000fe20008000818 */
[----:B------:R-:W-:Y:S01]  /*5d80*/  UIADD3 UR10, UR5, 0x200, URZ ;  /* 0x00000200050a7890 */ /* 0x000fe2000fffe03f */
[----:B------:R-:W-:Y:S01]  /*5d90*/  FADD.FTZ R183, R183, R182 ;  /* 0x000000b6b7b77221 */ /* 0x000fe20000010000 */
[----:B------:R-:W-:Y:S01]  /*5da0*/  UMOV UR11, 0x40000040 ;  /* 0x40000040000b7882 */ /* 0x000fe20000000000 */
[----:B------:R-:W-:Y:S02]  /*5db0*/  WARPGROUP.DEPBAR.LE gsb0, 0x0 ;  /* 0x00008000000079c5 */ /* 0x000fe40000010000 */
[----:B------:R-:W-:Y:S01]  /*5dc0*/  F2FP.F16.F32.PACK_AB R152, R185, R184 ;  /* 0x000000b8b998723e */ /* 0x000fe200000000ff */
[----:B------:R-:W-:Y:S01]  /*5dd0*/  FADD.FTZ R184, R184, R181 ;  /* 0x000000b5b8b87221 */ /* 0x000fe20000010000 */
[----:B------:R-:W-:Y:S02]  /*5de0*/  F2FP.F16.F32.PACK_AB R154, R189, R188 ;  /* 0x000000bcbd9a723e */ /* 0x000fe400000000ff */
        /* <DEDUP_REMOVED lines=16> */
[----:B0-----:R-:W-:Y:S02]  /*5ef0*/  F2FP.F16.F32.PACK_AB R154, R197, R196 ;  /* 0x000000c4c59a723e */ /* 0x001fe400000000ff */
[----:B-1----:R-:W-:Y:S01]  /*5f00*/  F2FP.F16.F32.PACK_AB R153, R195, R194 ;  /* 0x000000c2c399723e */ /* 0x002fe200000000ff */
[----:B------:R-:W-:Y:S01]  /*5f10*/  FADD.FTZ R194, R194, R191 ;  /* 0x000000bfc2c27221 */ /* 0x000fe20000010000 */
[----:B---3--:R-:W-:Y:S01]  /*5f20*/  F2FP.F16.F32.PACK_AB R155, R199, R198 ;  /* 0x000000c6c79b723e */ /* 0x008fe200000000ff */
[----:B------:R-:W-:-:S02]  /*5f30*/  FADD.FTZ R193, R193, R192 ;  /* 0x000000c0c1c17221 */ /* 0x000fc40000010000 */
[----:B------:R-:W-:Y:S01]  /*5f40*/  FADD.FTZ R195, R195, R194 ;  /* 0x000000c2c3c37221 */ /* 0x000fe20000010000 */
[----:B------:R-:W-:Y:S01]  /*5f50*/  WARPGROUP.ARRIVE ;  /* 0x00000000000079c5 */ /* 0x000fe20000000000 */
[----:B------:R-:W-:Y:S02]  /*5f60*/  FADD.FTZ R196, R196, R193 ;  /* 0x000000c1c4c47221 */ /* 0x000fe40000010000 */
[----:B------:R-:W-:Y:S02]  /*5f70*/  FADD.FTZ R198, R198, R195 ;  /* 0x000000c3c6c67221 */ /* 0x000fe40000010000 */
[----:B------:R-:W-:-:S07]  /*5f80*/  FADD.FTZ R3, R197, R196 ;  /* 0x000000c4c5037221 */ /* 0x000fce0000010000 */
[----:B------:R-:W-:Y:S01]  /*5f90*/  HGMMA.64x256x16.F32 R24, R152, gdesc[UR8].tnspB, R24, gsb0 ;  /* 0x43e0000898187df0 */ /* 0x000fe20008000818 */
[----:B------:R-:W-:Y:S02]  /*5fa0*/  FADD.FTZ R207, R199, R198 ;  /* 0x000000c6c7cf7221 */ /* 0x000fe40000010000 */
[----:B------:R-:W-:Y:S02]  /*5fb0*/  WARPGROUP.DEPBAR.LE gsb0, 0x0 ;  /* 0x00008000000079c5 */ /* 0x000fe40000010000 */
[----:B------:R0:W-:Y:S01]  /*5fc0*/  @!P1 SYNCS.ARRIVE.TRANS64.RED.A1T0 RZ, [R214+URZ], RZ ;  /* 0x000000ffd6ff99a7 */ /* 0x0001e2000810043f */
[----:B------:R-:W-:Y:S05]  /*5fd0*/  @P2 BRA `(.L_x_790) ;  /* 0xffffffdc00402947 */ /* 0x000fea000383ffff */
.L_x_781:
[----:B------:R-:W1:Y:S01]  /*5fe0*/  SHFL.BFLY PT, R4, R3, 0x2, 0x1f ;  /* 0x0c401f0003047f89 */ /* 0x000e6200000e0000 */
[----:B------:R-:W-:Y:S01]  /*5ff0*/  IMAD.MOV.U32 R7, RZ, RZ, RZ ;  /* 0x000000ffff077224 */ /* 0x000fe200078e00ff */
[----:B------:R-:W-:Y:S01]  /*6000*/  R2UR UR4, R204 ;  /* 0x00000000cc0472ca */ /* 0x000fe200000e0000 */
[----:B------:R-:W-:Y:S01]  /*6010*/  UIADD3 UR36, UR36, 0x1, URZ ;  /* 0x0000000124247890 */ /* 0x000fe2000fffe03f */
[----:B------:R-:W2:Y:S01]  /*6020*/  SHFL.BFLY PT, R6, R207, 0x2, 0x1f ;  /* 0x0c401f00cf067f89 */ /* 0x000ea200000e0000 */
[----:B------:R-:W-:Y:S01]  /*6030*/  IMAD.U32 R14, RZ, RZ, UR6 ;  /* 0x00000006ff0e7e24 */ /* 0x000fe2000f8e00ff */
[----:B------:R3:W-:Y:S06]  /*6040*/  BAR.ARV R158, 0x100 ;  /* 0x0004009e0000751d */ /* 0x0007ec0000002000 */
[----:B------:R-:W-:Y:S01]  /*6050*/  UISETP.NE.AND UP0, UPT, UR36, 0x2, UPT ;  /* 0x000000022400788c */ /* 0x000fe2000bf05270 */
[----:B------:R-:W-:Y:S01]  /*6060*/  IMAD.MOV.U32 R9, RZ, RZ, -0x800000 ;  /* 0xff800000ff097424 */ /* 0x000fe200078e00ff */
[----:B------:R-:W-:Y:S06]  /*6070*/  BAR.ARV 0x8, 0x120 ;  /* 0x0204800000007b1d */ /* 0x000fec0000002000 */
[----:B------:R-:W-:Y:S01]  /*6080*/  UIADD3 UR4, UR4, 0x1, URZ ;  /* 0x0000000104047890 */ /* 0x000fe2000fffe03f */
[----:B------:R-:W-:-:S02]  /*6090*/  IMAD.MOV.U32 R8, RZ, RZ, -0x800000 ;  /* 0xff800000ff087424 */ /* 0x000fc400078e00ff */
[----:B-1----:R-:W-:Y:S01]  /*60a0*/  FADD.FTZ R4, R4, R3 ;  /* 0x0000000304047221 */ /* 0x002fe20000010000 */
[----:B------:R-:W-:Y:S01]  /*60b0*/  IMAD.MOV.U32 R3, RZ, RZ, RZ ;  /* 0x000000ffff037224 */ /* 0x000fe200078e00ff */
[----:B------:R-:W-:Y:S01]  /*60c0*/  PLOP3.LUT P0, PT, PT, PT, PT, 0x8, 0x0 ;  /* 0x000000000000781c */ /* 0x000fe20003f0e170 */
[----:B------:R-:W-:Y:S01]  /*60d0*/  USEL UR36, UR36, URZ, UP0 ;  /* 0x0000003f24247287 */ /* 0x000fe20008000000 */
[----:B--2---:R-:W-:Y:S01]  /*60e0*/  FADD.FTZ R6, R6, R207 ;  /* 0x000000cf06067221 */ /* 0x004fe20000010000 */
[----:B------:R-:W1:Y:S01]  /*60f0*/  SHFL.BFLY PT, R5, R4, 0x1, 0x1f ;  /* 0x0c201f0004057f89 */ /* 0x000e6200000e0000 */
[----:B------:R-:W-:Y:S01]  /*6100*/  IMAD.U32 R204, RZ, RZ, UR4 ;  /* 0x00000004ffcc7e24 */ /* 0x000fe2000f8e00ff */
[----:B------:R-:W-:-:S04]  /*6110*/  USEL UR4, URZ, 0x1, UP0 ;  /* 0x000000013f047887 */ /* 0x000fc80008000000 */
[----:B------:R-:W-:Y:S01]  /*6120*/  ULOP3.LUT UR37, UR37, UR4, URZ, 0x3c, !UPT ;  /* 0x0000000425257292 */ /* 0x000fe2000f8e3c3f */
[----:B-1----:R-:W-:Y:S02]  /*6130*/  FADD.FTZ R10, R4, R5 ;  /* 0x00000005040a7221 */ /* 0x002fe40000010000 */
[----:B------:R-:W1:Y:S03]  /*6140*/  SHFL.BFLY PT, R5, R6, 0x1, 0x1f ;  /* 0x0c201f0006057f89 */ /* 0x000e6600000e0000 */
[----:B------:R-:W-:-:S13]  /*6150*/  FSETP.NE.FTZ.AND P1, PT, R10, RZ, PT ;  /* 0x000000ff0a00720b */ /* 0x000fda0003f35000 */
[----:B------:R-:W2:Y:S01]  /*6160*/  @P1 MUFU.RCP R7, R10 ;  /* 0x0000000a00071308 */ /* 0x000ea20000001000 */
[----:B-1----:R-:W-:-:S07]  /*6170*/  FADD.FTZ R11, R6, R5 ;  /* 0x00000005060b7221 */ /* 0x002fce0000010000 */
[----:B------:R-:W1:Y:S01]  /*6180*/  @P1 MUFU.LG2 R4, R10 ;  /* 0x0000000a00041308 */ /* 0x000e620000000c00 */
[----:B------:R-:W-:Y:S01]  /*6190*/  IMAD.U32 R5, RZ, RZ, UR6 ;  /* 0x00000006ff057e24 */ /* 0x000fe2000f8e00ff */
[----:B------:R-:W-:-:S03]  /*61a0*/  FSETP.NE.FTZ.AND P2, PT, R11, RZ, PT ;  /* 0x000000ff0b00720b */ /* 0x000fc60003f55000 */
[----:B------:R-:W-:Y:S01]  /*61b0*/  @P1 FMUL.FTZ R5, R5, 0.69314718246459960938 ;  /* 0x3f31721805051820 */ /* 0x000fe20000410000 */
        /* <DEDUP_REMOVED lines=9> */
[----:B------:R-:W2:Y:S01]  /*6250*/  @P2 MUFU.LG2 R6, R11 ;  /* 0x0000000b00062308 */ /* 0x000ea20000000c00 */
[-C--:B------:R-:W-:Y:S01]  /*6260*/  FMUL.FTZ R41, R41, R7.reuse ;  /* 0x0000000729297220 */ /* 0x080fe20000410000 */
[-C--:B------:R-:W-:Y:S01]  /*6270*/  FMUL.FTZ R44, R44, R7.reuse ;  /* 0x000000072c2c7220 */ /* 0x080fe20000410000 */
[-C--:B------:R-:W-:Y:S01]  /*6280*/  FMUL.FTZ R45, R45, R7.reuse ;  /* 0x000000072d2d7220 */ /* 0x080fe20000410000 */
[-C--:B------:R-:W-:Y:S01]  /*6290*/  FMUL.FTZ R48, R48, R7.reuse ;  /* 0x0000000730307220 */ /* 0x080fe20000410000 */
[-C--:B------:R-:W-:Y:S01]  /*62a0*/  FMUL.FTZ R49, R49, R7.reuse ;  /* 0x0000000731317220 */ /* 0x080fe20000410000 */
[-C--:B------:R-:W-:Y:S01]  /*62b0*/  FMUL.FTZ R52, R52, R7.reuse ;  /* 0x0000000734347220 */ /* 0x080fe20000410000 */
[-C--:B------:R-:W-:Y:S01]  /*62c0*/  FMUL.FTZ R53, R53, R7.reuse ;  /* 0x0000000735357220 */ /* 0x080fe20000410000 */
[----:B------:R-:W4:Y:S01]  /*62d0*/  @P2 MUFU.RCP R3, R11 ;  /* 0x0000000b00032308 */ /* 0x000f220000001000 */
        /* <DEDUP_REMOVED lines=48> */
[----:B------:R-:W-:Y:S01]  /*65e0*/  @P2 FMUL.FTZ R14, R14, 0.69314718246459960938 ;  /* 0x3f3172180e0e2820 */ /* 0x000fe20000410000 */
[----:B-1----:R-:W-:Y:S01]  /*65f0*/  @P1 FMUL.FTZ R4, R4, 0.69314718246459960938 ;  /* 0x3f31721804041820 */ /* 0x002fe20000410000 */
[----:B--2---:R-:W-:Y:S01]  /*6600*/  @P2 FMUL.FTZ R7, R6, 0.69314718246459960938 ;  /* 0x3f31721806072820 */ /* 0x004fe20000410000 */
        /* <DEDUP_REMOVED lines=66> */
.L_x_769:
[----:B------:R-:W1:Y:S01]  /*6a30*/  S2R R5, SR_CgaCtaId ;  /* 0x0000000000057919 */ /* 0x000e620000008800 */
[----:B------:R-:W-:Y:S01]  /*6a40*/  MOV R0, 0x400 ;  /* 0x0000040000007802 */ /* 0x000fe20000000f00 */
[----:B------:R-:W-:Y:S01]  /*6a50*/  BSSY B0, `(.L_x_791) ;  /* 0x00002b0000007945 */ /* 0x000fe20003800000 */
[----:B------:R-:W-:Y:S02]  /*6a60*/  BAR.SYNC.DEFER_BLOCKING 0x5, 0x120 ;  /* 0x0144800000007b1d */ /* 0x000fe40000010000 */
[----:B-1----:R-:W-:-:S05]  /*6a70*/  LEA R0, R5, R0, 0x18 ;  /* 0x0000000005007211 */ /* 0x002fca00078ec0ff */
[----:B------:R-:W1:Y:S02]  /*6a80*/  LDS.128 R4, [R0+0x324d0] ;  /* 0x0324d00000047984 */ /* 0x000e640000000c00 */
[----:B-1----:R-:W-:Y:S01]  /*6a90*/  R2UR UR5, R6 ;  /* 0x00000000060572ca */ /* 0x002fe200000e0000 */
[----:B------:R-:W-:Y:S06]  /*6aa0*/  BAR.ARV 0x4, 0x120 ;  /* 0x0104800000007b1d */ /* 0x000fec0000002000 */
[----:B------:R-:W-:Y:S08]  /*6ab0*/  @P0 BRA `(.L_x_792) ;  /* 0x0000001c00840947 */ /* 0x000ff00003800000 */
[----:B------:R-:W1:Y:S01]  /*6ac0*/  S2R R13, SR_SWINHI ;  /* 0x00000000000d7919 */ /* 0x000e620000002f00 */
[----:B------:R-:W-:Y:S02]  /*6ad0*/  R2UR UR4, R202 ;  /* 0x00000000ca0472ca */ /* 0x000fe400000e0000 */
[----:B------:R-:W-:Y:S01]  /*6ae0*/  R2UR UR6, R203 ;  /* 0x00000000cb0672ca */ /* 0x000fe200000e0000 */
[----:B------:R-:W-:Y:S01]  /*6af0*/  BAR.SYNC.DEFER_BLOCKING 0x1, 0x100 ;  /* 0x0044000000007b1d */ /* 0x000fe20000010000 */
[----:B------:R-:W-:Y:S02]  /*6b00*/  F2FP.F16.F32.PACK_AB R24, R25, R24 ;  /* 0x000000181918723e */ /* 0x000fe400000000ff */
[----:B------:R-:W-:Y:S02]  /*6b10*/  F2FP.F16.F32.PACK_AB R25, R166, R26 ;  /* 0x0000001aa619723e */ /* 0x000fe400000000ff */
[----:B------:R-:W-:Y:S02]  /*6b20*/  F2FP.F16.F32.PACK_AB R26, R29, R28 ;  /* 0x0000001c1d1a723e */ /* 0x000fe400000000ff */
[----:B------:R-:W-:-:S02]  /*6b30*/  F2FP.F16.F32.PACK_AB R32, R33, R32 ;  /* 0x000000202120723e */ /* 0x000fc400000000ff */
[----:B------:R-:W-:Y:S01]  /*6b40*/  F2FP.F16.F32.PACK_AB R27, R12, R27 ;  /* 0x0000001b0c1b723e */ /* 0x000fe200000000ff */
[----:B------:R-:W-:Y:S01]  /*6b50*/  USHF.L.U32 UR8, UR4, 0x2, URZ ;  /* 0x0000000204087899 */ /* 0x000fe2000800063f */
        /* <DEDUP_REMOVED lines=15> */
[----:B------:R-:W-:Y:S02]  /*6c50*/  MOV R10, R0 ;  /* 0x00000000000a7202 */ /* 0x000fe40000000f00 */
[----:B-1----:R-:W-:Y:S02]  /*6c60*/  MOV R11, R13 ;  /* 0x0000000d000b7202 */ /* 0x002fe40000000f00 */
[----:B------:R-:W-:Y:S02]  /*6c70*/  F2FP.F16.F32.PACK_AB R56, R57, R56 ;  /* 0x000000383938723e */ /* 0x000fe400000000ff */
[----:B------:R-:W-:Y:S01]  /*6c80*/  F2FP.F16.F32.PACK_AB R50, R53, R52 ;  /* 0x000000343532723e */ /* 0x000fe200000000ff */
[----:B------:R-:W-:Y:S01]  /*6c90*/  IMAD.WIDE R106, R221, 0x2, R10 ;  /* 0x00000002dd6a7825 */ /* 0x000fe200078e020a */
[----:B------:R-:W-:-:S02]  /*6ca0*/  F2FP.F16.F32.PACK_AB R51, R160, R51 ;  /* 0x00000033a033723e */ /* 0x000fc400000000ff */
[----:B------:R-:W-:Y:S02]  /*6cb0*/  F2FP.F16.F32.PACK_AB R57, R159, R58 ;  /* 0x0000003a9f39723e */ /* 0x000fe400000000ff */
[C---:B------:R-:W-:Y:S02]  /*6cc0*/  IADD3 R151, P1, R106.reuse, 0x20, RZ ;  /* 0x000000206a977810 */ /* 0x040fe40007f3e0ff */
[C---:B------:R-:W-:Y:S02]  /*6cd0*/  IADD3 R175, P0, R106.reuse, 0x40, RZ ;  /* 0x000000406aaf7810 */ /* 0x040fe40007f1e0ff */
[C---:B------:R-:W-:Y:S01]  /*6ce0*/  IADD3 R183, P5, R106.reuse, 0x4040, RZ ;  /* 0x000040406ab77810 */ /* 0x040fe20007fbe0ff */
[--C-:B------:R-:W-:Y:S01]  /*6cf0*/  IMAD.X R15, RZ, RZ, R107.reuse, P1 ;  /* 0x000000ffff0f7224 */ /* 0x100fe200008e066b */
[C---:B------:R-:W-:Y:S01]  /*6d00*/  IADD3 R177, P4, R106.reuse, 0x60, RZ ;  /* 0x000000606ab17810 */ /* 0x040fe20007f9e0ff */
[--C-:B------:R-:W-:Y:S01]  /*6d10*/  IMAD.X R17, RZ, RZ, R107.reuse, P0 ;  /* 0x000000ffff117224 */ /* 0x100fe200000e066b */
[C---:B------:R-:W-:Y:S01]  /*6d20*/  LOP3.LUT R13, R106.reuse, 0x380, RZ, 0xc0, !PT ;  /* 0x000003806a0d7812 */ /* 0x040fe200078ec0ff */
        /* <DEDUP_REMOVED lines=8> */
[----:B------:R-:W-:Y:S01]  /*6db0*/  LOP3.LUT R14, R151, 0x380, RZ, 0xc0, !PT ;  /* 0x00000380970e7812 */ /* 0x000fe200078ec0ff */
[--C-:B------:R-:W-:Y:S01]  /*6dc0*/  IMAD.X R47, RZ, RZ, R107.reuse, P2 ;  /* 0x000000ffff2f7224 */ /* 0x100fe200010e066b */
[----:B------:R-:W-:Y:S01]  /*6dd0*/  LOP3.LUT R16, R175, 0x380, RZ, 0xc0, !PT ;  /* 0x00000380af107812 */ /* 0x000fe200078ec0ff */
[----:B------:R-:W-:Y:S01]  /*6de0*/  IMAD.X R55, RZ, RZ, R107, P1 ;  /* 0x000000ffff377224 */ /* 0x000fe200008e066b */
[----:B------:R-:W-:Y:S02]  /*6df0*/  LOP3.LUT R18, R177, 0x380, RZ, 0xc0, !PT ;  /* 0x00000380b1127812 */ /* 0x000fe400078ec0ff */
[----:B------:R-:W-:-:S02]  /*6e00*/  IADD3 R4, P5, R106, 0xc020, RZ ;  /* 0x0000c0206a047810 */ /* 0x000fc40007fbe0ff */
[----:B------:R-:W-:Y:S02]  /*6e10*/  SHF.R.U64 R13, R13, 0x3, RZ ;  /* 0x000000030d0d7819 */ /* 0x000fe400000012ff */
[----:B------:R-:W-:Y:S01]  /*6e20*/  LOP3.LUT R20, R179, 0x380, RZ, 0xc0, !PT ;  /* 0x00000380b3147812 */ /* 0x000fe200078ec0ff */
[--C-:B------:R-:W-:Y:S01]  /*6e30*/  IMAD.X R99, RZ, RZ, R107.reuse, P5 ;  /* 0x000000ffff637224 */ /* 0x100fe200028e066b */
[----:B------:R-:W-:Y:S02]  /*6e40*/  IADD3 R189, P0, R106, 0x8020, RZ ;  /* 0x000080206abd7810 */ /* 0x000fe40007f1e0ff */
[----:B------:R-:W-:Y:S02]  /*6e50*/  SHF.R.U64 R14, R14, 0x3, RZ ;  /* 0x000000030e0e7819 */ /* 0x000fe400000012ff */
[----:B------:R-:W-:Y:S01]  /*6e60*/  LOP3.LUT R30, R181, 0x380, RZ, 0xc0, !PT ;  /* 0x00000380b51e7812 */ /* 0x000fe200078ec0ff */
[----:B------:R-:W-:Y:S01]  /*6e70*/  IMAD.X R63, RZ, RZ, R107, P0 ;  /* 0x000000ffff3f7224 */ /* 0x000fe200000e066b */
[----:B------:R-:W-:-:S02]  /*6e80*/  IADD3 R191, P4, R106, 0x8040, RZ ;  /* 0x000080406abf7810 */ /* 0x000fc40007f9e0ff */
[----:B------:R-:W-:Y:S02]  /*6e90*/  SHF.R.U64 R16, R16, 0x3, RZ ;  /* 0x0000000310107819 */ /* 0x000fe400000012ff */
[----:B------:R-:W-:Y:S01]  /*6ea0*/  LOP3.LUT R38, R183, 0x380, RZ, 0xc0, !PT ;  /* 0x00000380b7267812 */ /* 0x000fe200078ec0ff */
[--C-:B------:R-:W-:Y:S01]  /*6eb0*/  IMAD.X R71, RZ, RZ, R107.reuse, P4 ;  /* 0x000000ffff477224 */ /* 0x100fe200020e066b */
[C---:B------:R-:W-:Y:S02]  /*6ec0*/  IADD3 R193, P3, R106.reuse, 0x8060, RZ ;  /* 0x000080606ac17810 */ /* 0x040fe40007f7e0ff */
[C---:B------:R-:W-:Y:S02]  /*6ed0*/  IADD3 R195, P6, R106.reuse, 0xc000, RZ ;  /* 0x0000c0006ac37810 */ /* 0x040fe40007fde0ff */
[C---:B------:R-:W-:Y:S01]  /*6ee0*/  IADD3 R102, P2, R106.reuse, 0xc040, RZ ;  /* 0x0000c0406a667810 */ /* 0x040fe20007f5e0ff */
[--C-:B------:R-:W-:Y:S01]  /*6ef0*/  IMAD.X R79, RZ, RZ, R107.reuse, P3 ;  /* 0x000000ffff4f7224 */ /* 0x100fe200018e066b */
[----:B------:R-:W-:Y:S01]  /*6f00*/  IADD3 R6, P1, R106, 0xc060, RZ ;  /* 0x0000c0606a067810 */ /* 0x000fe20007f3e0ff */
[--C-:B------:R-:W-:Y:S01]  /*6f10*/  IMAD.X R95, RZ, RZ, R107.reuse, P6 ;  /* 0x000000ffff5f7224 */ /* 0x100fe200030e066b */
[----:B------:R-:W-:Y:S01]  /*6f20*/  SHF.R.U64 R18, R18, 0x3, RZ ;  /* 0x0000000312127819 */ /* 0x000fe200000012ff */
[----:B------:R-:W-:Y:S01]  /*6f30*/  IMAD.X R103, RZ, RZ, R107, P2 ;  /* 0x000000ffff677224 */ /* 0x000fe200010e066b */
[----:B------:R-:W-:-:S02]  /*6f40*/  LOP3.LUT R46, R185, 0x380, RZ, 0xc0, !PT ;  /* 0x00000380b92e7812 */ /* 0x000fc400078ec0ff */
[----:B------:R-:W-:Y:S01]  /*6f50*/  LOP3.LUT R106, R13, R106, RZ, 0x3c, !PT ;  /* 0x0000006a0d6a7212 */ /* 0x000fe200078e3cff */
[----:B------:R-:W-:Y:S01]  /*6f60*/  IMAD.X R13, RZ, RZ, R107, P1 ;  /* 0x000000ffff0d7224 */ /* 0x000fe200008e066b */
[----:B------:R-:W-:Y:S02]  /*6f70*/  SHF.R.U64 R20, R20, 0x3, RZ ;  /* 0x0000000314147819 */ /* 0x000fe400000012ff */
[----:B------:R-:W-:Y:S02]  /*6f80*/  LOP3.LUT R54, R187, 0x380, RZ, 0xc0, !PT ;  /* 0x00000380bb367812 */ /* 0x000fe400078ec0ff */
[----:B------:R-:W-:Y:S02]  /*6f90*/  LOP3.LUT R98, R4, 0x380, RZ, 0xc0, !PT ;  /* 0x0000038004627812 */ /* 0x000fe400078ec0ff */
[----:B------:R-:W-:Y:S02]  /*6fa0*/  LOP3.LUT R14, R14, R151, RZ, 0x3c, !PT ;  /* 0x000000970e0e7212 */ /* 0x000fe400078e3cff */
[----:B------:R-:W-:-:S02]  /*6fb0*/  SHF.R.U64 R30, R30, 0x3, RZ ;  /* 0x000000031e1e7819 */ /* 0x000fc400000012ff */
[----:B------:R-:W-:Y:S02]  /*6fc0*/  LOP3.LUT R62, R189, 0x380, RZ, 0xc0, !PT ;  /* 0x00000380bd3e7812 */ /* 0x000fe400078ec0ff */
[----:B------:R-:W-:Y:S02]  /*6fd0*/  LOP3.LUT R16, R16, R175, RZ, 0x3c, !PT ;  /* 0x000000af10107212 */ /* 0x000fe400078e3cff */
[----:B------:R-:W-:Y:S02]  /*6fe0*/  SHF.R.U64 R38, R38, 0x3, RZ ;  /* 0x0000000326267819 */ /* 0x000fe400000012ff */
[----:B------:R-:W-:Y:S02]  /*6ff0*/  LOP3.LUT R70, R191, 0x380, RZ, 0xc0, !PT ;  /* 0x00000380bf467812 */ /* 0x000fe400078ec0ff */
[----:B------:R-:W-:Y:S02]  /*7000*/  LOP3.LUT R18, R18, R177, RZ, 0x3c, !PT ;  /* 0x000000b112127212 */ /* 0x000fe400078e3cff */
[----:B------:R-:W-:-:S02]  /*7010*/  SHF.R.U64 R46, R46, 0x3, RZ ;  /* 0x000000032e2e7819 */ /* 0x000fc400000012ff */
[----:B------:R-:W-:Y:S02]  /*7020*/  LOP3.LUT R78, R193, 0x380, RZ, 0xc0, !PT ;  /* 0x00000380c14e7812 */ /* 0x000fe400078ec0ff */
[----:B------:R-:W-:Y:S02]  /*7030*/  LOP3.LUT R151, R6, 0x380, RZ, 0xc0, !PT ;  /* 0x0000038006977812 */ /* 0x000fe400078ec0ff */
[----:B------:R-:W-:Y:S02]  /*7040*/  LOP3.LUT R20, R20, R179, RZ, 0x3c, !PT ;  /* 0x000000b314147212 */ /* 0x000fe400078e3cff */
[----:B------:R-:W-:Y:S02]  /*7050*/  SHF.R.U64 R54, R54, 0x3, RZ ;  /* 0x0000000336367819 */ /* 0x000fe400000012ff */
[----:B------:R-:W-:Y:S02]  /*7060*/  LOP3.LUT R94, R195, 0x380, RZ, 0xc0, !PT ;  /* 0x00000380c35e7812 */ /* 0x000fe400078ec0ff */
[----:B------:R-:W-:-:S02]  /*7070*/  MOV R106, R106 ;  /* 0x0000006a006a7202 */ /* 0x000fc40000000f00 */
[----:B------:R-:W-:Y:S02]  /*7080*/  SHF.R.U64 R29, R98, 0x3, RZ ;  /* 0x00000003621d7819 */ /* 0x000fe400000012ff */
[----:B------:R-:W-:Y:S01]  /*7090*/  LOP3.LUT R30, R30, R181, RZ, 0x3c, !PT ;  /* 0x000000b51e1e7212 */ /* 0x000fe200078e3cff */
[----:B------:R1:W-:Y:S01]  /*70a0*/  STSM.16.M88.4 [R106], R24 ;  /* 0x000000186a007844 */ /* 0x0003e20000000200 */
[----:B------:R-:W-:Y:S02]  /*70b0*/  SHF.R.U64 R62, R62, 0x3, RZ ;  /* 0x000000033e3e7819 */ /* 0x000fe400000012ff */
[----:B------:R-:W-:Y:S02]  /*70c0*/  LOP3.LUT R107, R102, 0x380, RZ, 0xc0, !PT ;  /* 0x00000380666b7812 */ /* 0x000fe400078ec0ff */
[----:B------:R-:W-:Y:S02]  /*70d0*/  MOV R14, R14 ;  /* 0x0000000e000e7202 */ /* 0x000fe40000000f00 */
[----:B------:R-:W-:-:S02]  /*70e0*/  LOP3.LUT R38, R38, R183, RZ, 0x3c, !PT ;  /* 0x000000b726267212 */ /* 0x000fc400078e3cff */
[----:B------:R-:W-:Y:S01]  /*70f0*/  SHF.R.U64 R70, R70, 0x3, RZ ;  /* 0x0000000346467819 */ /* 0x000fe200000012ff */
[----:B------:R2:W-:Y:S01]  /*7100*/  STSM.16.M88.4 [R14], R32 ;  /* 0x000000200e007844 */ /* 0x0005e20000000200 */
[----:B------:R-:W-:Y:S02]  /*7110*/  MOV R16, R16 ;  /* 0x0000001000107202 */ /* 0x000fe40000000f00 */
[----:B------:R-:W-:Y:S02]  /*7120*/  LOP3.LUT R46, R46, R185, RZ, 0x3c, !PT ;  /* 0x000000b92e2e7212 */ /* 0x000fe400078e3cff */
[----:B------:R-:W-:Y:S01]  /*7130*/  SHF.R.U64 R78, R78, 0x3, RZ ;  /* 0x000000034e4e7819 */ /* 0x000fe200000012ff */
[----:B------:R3:W-:Y:S01]  /*7140*/  STSM.16.M88.4 [R16], R40 ;  /* 0x0000002810007844 */ /* 0x0007e20000000200 */
[----:B------:R-:W-:Y:S02]  /*7150*/  SHF.R.U64 R151, R151, 0x3, RZ ;  /* 0x0000000397977819 */ /* 0x000fe400000012ff */
[----:B------:R-:W-:-:S02]  /*7160*/  MOV R18, R18 ;  /* 0x0000001200127202 */ /* 0x000fc40000000f00 */
[----:B------:R-:W-:Y:S02]  /*7170*/  F2FP.F16.F32.PACK_AB R64, R65, R64 ;  /* 0x000000404140723e */ /* 0x000fe400000000ff */
[----:B------:R-:W-:Y:S01]  /*7180*/  LOP3.LUT R54, R54, R187, RZ, 0x3c, !PT ;  /* 0x000000bb36367212 */ /* 0x000fe200078e3cff */
[----:B------:R3:W-:Y:S01]  /*7190*/  STSM.16.M88.4 [R18], R48 ;  /* 0x0000003012007844 */ /* 0x0007e20000000200 */
[----:B------:R-:W-:Y:S02]  /*71a0*/  SHF.R.U64 R94, R94, 0x3, RZ ;  /* 0x000000035e5e7819 */ /* 0x000fe400000012ff */
[----:B------:R-:W-:Y:S02]  /*71b0*/  LOP3.LUT R98, R29, R4, RZ, 0x3c, !PT ;  /* 0x000000041d627212 */ /* 0x000fe400078e3cff */
[----:B------:R-:W-:Y:S02]  /*71c0*/  MOV R20, R20 ;  /* 0x0000001400147202 */ /* 0x000fe40000000f00 */
[----:B------:R-:W-:-:S02]  /*71d0*/  F2FP.F16.F32.PACK_AB R58, R61, R60 ;  /* 0x0000003c3d3a723e */ /* 0x000fc400000000ff */
[----:B------:R-:W-:Y:S02]  /*71e0*/  F2FP.F16.F32.PACK_AB R59, R158, R59 ;  /* 0x0000003b9e3b723e */ /* 0x000fe400000000ff */
[----:B------:R-:W-:Y:S02]  /*71f0*/  F2FP.F16.F32.PACK_AB R65, R157, R66 ;  /* 0x000000429d41723e */ /* 0x000fe400000000ff */
[----:B------:R-:W-:Y:S01]  /*7200*/  F2FP.F16.F32.PACK_AB R72, R73, R72 ;  /* 0x000000484948723e */ /* 0x000fe200000000ff */
[----:B------:R3:W-:Y:S01]  /*7210*/  STSM.16.M88.4 [R20], R56 ;  /* 0x0000003814007844 */ /* 0x0007e20000000200 */
[----:B------:R-:W-:Y:S02]  /*7220*/  LOP3.LUT R62, R62, R189, RZ, 0x3c, !PT ;  /* 0x000000bd3e3e7212 */ /* 0x000fe400078e3cff */
[----:B------:R-:W-:Y:S02]  /*7230*/  SHF.R.U64 R107, R107, 0x3, RZ ;  /* 0x000000036b6b7819 */ /* 0x000fe400000012ff */
[----:B------:R-:W-:-:S02]  /*7240*/  MOV R30, R30 ;  /* 0x0000001e001e7202 */ /* 0x000fc40000000f00 */
[----:B------:R-:W-:Y:S02]  /*7250*/  F2FP.F16.F32.PACK_AB R66, R69, R68 ;  /* 0x000000444542723e */ /* 0x000fe400000000ff */
[----:B------:R-:W-:Y:S02]  /*7260*/  F2FP.F16.F32.PACK_AB R67, R155, R67 ;  /* 0x000000439b43723e */ /* 0x000fe400000000ff */
[----:B------:R-:W-:Y:S02]  /*7270*/  F2FP.F16.F32.PACK_AB R73, R154, R74 ;  /* 0x0000004a9a49723e */ /* 0x000fe400000000ff */
[----:B------:R-:W-:Y:S01]  /*7280*/  F2FP.F16.F32.PACK_AB R80, R81, R80 ;  /* 0x000000505150723e */ /* 0x000fe200000000ff */
[----:B------:R3:W-:Y:S01]  /*7290*/  STSM.16.M88.4 [R30], R64 ;  /* 0x000000401e007844 */ /* 0x0007e20000000200 */
[----:B------:R-:W-:Y:S02]  /*72a0*/  LOP3.LUT R70, R70, R191, RZ, 0x3c, !PT ;  /* 0x000000bf46467212 */ /* 0x000fe400078e3cff */
[----:B------:R-:W-:-:S02]  /*72b0*/  MOV R38, R38 ;  /* 0x0000002600267202 */ /* 0x000fc40000000f00 */
[----:B------:R-:W-:Y:S02]  /*72c0*/  F2FP.F16.F32.PACK_AB R74, R77, R76 ;  /* 0x0000004c4d4a723e */ /* 0x000fe400000000ff */
[----:B------:R-:W-:Y:S02]  /*72d0*/  F2FP.F16.F32.PACK_AB R75, R153, R75 ;  /* 0x0000004b994b723e */ /* 0x000fe400000000ff */
[----:B------:R-:W-:Y:S02]  /*72e0*/  F2FP.F16.F32.PACK_AB R81, R152, R82 ;  /* 0x000000529851723e */ /* 0x000fe400000000ff */
[----:B------:R-:W-:Y:S01]  /*72f0*/  LOP3.LUT R78, R78, R193, RZ, 0x3c, !PT ;  /* 0x000000c14e4e7212 */ /* 0x000fe200078e3cff */
[----:B------:R3:W-:Y:S01]  /*7300*/  STSM.16.M88.4 [R38], R72 ;  /* 0x0000004826007844 */ /* 0x0007e20000000200 */
[----:B------:R-:W-:Y:S02]  /*7310*/  LOP3.LUT R12, R151, R6, RZ, 0x3c, !PT ;  /* 0x00000006970c7212 */ /* 0x000fe400078e3cff */
[----:B------:R-:W-:-:S02]  /*7320*/  MOV R46, R46 ;  /* 0x0000002e002e7202 */ /* 0x000fc40000000f00 */
[----:B------:R-:W-:Y:S02]  /*7330*/  F2FP.F16.F32.PACK_AB R82, R85, R84 ;  /* 0x000000545552723e */ /* 0x000fe400000000ff */
[----:B------:R-:W-:Y:S02]  /*7340*/  F2FP.F16.F32.PACK_AB R83, R83, R86 ;  /* 0x000000565353723e */ /* 0x000fe400000000ff */
[----:B------:R-:W-:Y:S02]  /*7350*/  LOP3.LUT R94, R94, R195, RZ, 0x3c, !PT ;  /* 0x000000c35e5e7212 */ /* 0x000fe400078e3cff */
[----:B------:R-:W-:Y:S01]  /*7360*/  MOV R54, R54 ;  /* 0x0000003600367202 */ /* 0x000fe20000000f00 */
[----:B------:R3:W-:Y:S01]  /*7370*/  STSM.16.M88.4 [R46], R80 ;  /* 0x000000502e007844 */ /* 0x0007e20000000200 */
[----:B------:R-:W-:Y:S02]  /*7380*/  MOV R6, R98 ;  /* 0x0000006200067202 */ /* 0x000fe40000000f00 */
[----:B------:R-:W-:-:S02]  /*7390*/  F2FP.F16.F32.PACK_AB R84, R89, R88 ;  /* 0x000000585954723e */ /* 0x000fc400000000ff */
[----:B------:R-:W-:Y:S02]  /*73a0*/  F2FP.F16.F32.PACK_AB R85, R91, R90 ;  /* 0x0000005a5b55723e */ /* 0x000fe400000000ff */
[----:B------:R-:W-:Y:S02]  /*73b0*/  F2FP.F16.F32.PACK_AB R86, R93, R92 ;  /* 0x0000005c5d56723e */ /* 0x000fe400000000ff */
[----:B------:R-:W-:Y:S02]  /*73c0*/  F2FP.F16.F32.PACK_AB R87, R167, R87 ;  /* 0x00000057a757723e */ /* 0x000fe400000000ff */
[----:B------:R-:W-:Y:S02]  /*73d0*/  F2FP.F16.F32.PACK_AB R96, R97, R96 ;  /* 0x000000606160723e */ /* 0x000fe400000000ff */
[----:B------:R-:W-:Y:S01]  /*73e0*/  LOP3.LUT R102, R107, R102, RZ, 0x3c, !PT ;  /* 0x000000666b667212 */ /* 0x000fe200078e3cff */
[----:B------:R3:W-:Y:S01]  /*73f0*/  STSM.16.M88.4 [R54], R84 ;  /* 0x0000005436007844 */ /* 0x0007e20000000200 */
[----:B------:R-:W-:-:S02]  /*7400*/  MOV R62, R62 ;  /* 0x0000003e003e7202 */ /* 0x000fc40000000f00 */
[----:B------:R-:W-:Y:S02]  /*7410*/  F2FP.F16.F32.PACK_AB R97, R169, R168 ;  /* 0x000000a8a961723e */ /* 0x000fe400000000ff */
[----:B------:R-:W-:Y:S02]  /*7420*/  F2FP.F16.F32.PACK_AB R98, R101, R100 ;  /* 0x000000646562723e */ /* 0x000fe400000000ff */
[----:B------:R-:W-:Y:S02]  /*7430*/  F2FP.F16.F32.PACK_AB R99, R171, R170 ;  /* 0x000000aaab63723e */ /* 0x000fe400000000ff */
[----:B------:R-:W-:Y:S02]  /*7440*/  F2FP.F16.F32.PACK_AB R104, R105, R104 ;  /* 0x000000686968723e */ /* 0x000fe400000000ff */
[----:B------:R-:W-:Y:S01]  /*7450*/  F2FP.F16.F32.PACK_AB R112, R113, R112 ;  /* 0x000000707170723e */ /* 0x000fe200000000ff */
[----:B------:R3:W-:Y:S01]  /*7460*/  STSM.16.M88.4 [R62], R96 ;  /* 0x000000603e007844 */ /* 0x0007e20000000200 */
[----:B------:R-:W-:-:S02]  /*7470*/  MOV R70, R70 ;  /* 0x0000004600467202 */ /* 0x000fc40000000f00 */
[----:B------:R-:W-:Y:S02]  /*7480*/  F2FP.F16.F32.PACK_AB R105, R173, R172 ;  /* 0x000000acad69723e */ /* 0x000fe400000000ff */
[----:B-1----:R-:W-:Y:S02]  /*7490*/  F2FP.F16.F32.PACK_AB R106, R109, R108 ;  /* 0x0000006c6d6a723e */ /* 0x002fe400000000ff */
        /* <DEDUP_REMOVED lines=25> */
[----:B------:R-:W-:Y:S01]  /*7630*/  MOV R4, R12 ;  /* 0x0000000c00047202 */ /* 0x000fe20000000f00 */
[----:B------:R-:W-:Y:S01]  /*7640*/  IMAD.U32 R13, RZ, RZ, UR6 ;  /* 0x00000006ff0d7e24 */ /* 0x000fe2000f8e00ff */
[----:B------:R-:W-:Y:S01]  /*7650*/  F2FP.F16.F32.PACK_AB R146, R149, R148 ;  /* 0x000000949592723e */ /* 0x000fe200000000ff */
[----:B------:R3:W-:Y:S01]  /*7660*/  STSM.16.M88.4 [R102], R136 ;  /* 0x0000008866007844 */ /* 0x0007e20000000200 */
[----:B------:R-:W-:Y:S01]  /*7670*/  F2FP.F16.F32.PACK_AB R147, R3, R150 ;  /* 0x000000960393723e */ /* 0x000fe200000000ff */
[----:B------:R-:W-:Y:S01]  /*7680*/  ULDC.64 UR6, c[0x0][0xce0] ;  /* 0x0003380000067ab9 */ /* 0x000fe20000000a00 */
[----:B------:R-:W1:Y:S01]  /*7690*/  LDC R77, c[0x0][0xb88] ;  /* 0x0002e200ff4d7b82 */ /* 0x000e620000000800 */
[----:B------:R-:W-:Y:S01]  /*76a0*/  UISETP.NE.U32.AND UP1, UPT, UR6, URZ, UPT ;  /* 0x0000003f0600728c */ /* 0x000fe2000bf25070 */
[----:B------:R-:W-:Y:S01]  /*76b0*/  PLOP3.LUT P1, PT, PT, PT, UP0, 0x80, 0x0 ;  /* 0x000000000000781c */ /* 0x000fe20003f2f008 */
[----:B------:R3:W-:Y:S01]  /*76c0*/  STSM.16.M88.4 [R4], R144 ;  /* 0x0000009004007844 */ /* 0x0007e20000000200 */
[----:B------:R-:W-:-:S04]  /*76d0*/  IMAD.U32 R12, RZ, RZ, UR4 ;  /* 0x00000004ff0c7e24 */ /* 0x000fc8000f8e00ff */
[----:B------:R-:W-:Y:S01]  /*76e0*/  BAR.SYNC.DEFER_BLOCKING 0x1, 0x100 ;  /* 0x0044000000007b1d */ /* 0x000fe20000010000 */
[----:B------:R-:W-:Y:S01]  /*76f0*/  UISETP.NE.AND.EX UP1, UPT, UR7, URZ, UPT, UP1 ;  /* 0x0000003f0700728c */ /* 0x000fe2000bf25310 */
[----:B------:R-:W-:-:S05]  /*7700*/  IMAD R15, R22, 0x40, R2 ;  /* 0x00000040160f7824 */ /* 0x000fca00078e0202 */
[----:B------:R-:W-:-:S05]  /*7710*/  PLOP3.LUT P2, PT, PT, PT, UP1, 0x80, 0x0 ;  /* 0x000000000000781c */ /* 0x000fca0003f4f018 */
[----:B------:R-:W-:-:S04]  /*7720*/  @UP1 UIADD3 UR6, UP2, UR8, UR6, URZ ;  /* 0x0000000608061290 */ /* 0x000fc8000ff5e03f */
[----:B------:R-:W-:Y:S01]  /*7730*/  @UP1 UIADD3.X UR7, UR9, UR7, URZ, UP2, !UPT ;  /* 0x0000000709071290 */ /* 0x000fe200097fe43f */
[----:B------:R-:W-:-:S04]  /*7740*/  IMAD.WIDE R10, R15, 0x2, R10 ;  /* 0x000000020f0a7825 */ /* 0x000fc800078e020a */
[----:B--2---:R-:W-:Y:S01]  /*7750*/  IMAD.U32 R14, RZ, RZ, UR6 ;  /* 0x00000006ff0e7e24 */ /* 0x004fe2000f8e00ff */
[----:B------:R-:W2:Y:S01]  /*7760*/  @P1 LDG.E R3, desc[UR60][R12.64] ;  /* 0x0000003c0c031981 */ /* 0x000ea2000c1e1900 */
[----:B------:R-:W-:Y:S01]  /*7770*/  IMAD.U32 R15, RZ, RZ, UR7 ;  /* 0x00000007ff0f7e24 */ /* 0x000fe2000f8e00ff */
[----:B------:R-:W-:Y:S01]  /*7780*/  UMOV UR4, URZ ;  /* 0x0000003f00047c82 */ /* 0x000fe20008000000 */
[----:B------:R-:W-:-:S03]  /*7790*/  IADD3 R25, P0, R10, 0x1000, RZ ;  /* 0x000010000a197810 */ /* 0x000fc60007f1e0ff */
[----:B-1----:R3:W5:Y:S01]  /*77a0*/  @P2 LDG.E R77, desc[UR60][R14.64] ;  /* 0x0000003c0e4d2981 */ /* 0x002762000c1e1900 */
[----:B--2---:R-:W-:Y:S01]  /*77b0*/  @P1 R2UR UR4, R3 ;  /* 0x00000000030412ca */ /* 0x004fe200000e0000 */
[----:B---3--:R-:W-:-:S14]  /*77c0*/  @P2 BRA `(.L_x_793) ;  /* 0x0000000000102947 */ /* 0x008fdc0003800000 */
[----:B------:R-:W-:Y:S05]  /*77d0*/  @!P1 BRA `(.L_x_793) ;  /* 0x00000000000c9947 */ /* 0x000fea0003800000 */
[----:B------:R-:W2:Y:S04]  /*77e0*/  LDG.E R4, desc[UR60][R12.64] ;  /* 0x0000003c0c047981 */ /* 0x000ea8000c1e1900 */
[----:B-----5:R-:W2:Y:S02]  /*77f0*/  LDG.E R77, desc[UR60][R12.64+0x4] ;  /* 0x0000043c0c4d7981 */ /* 0x020ea4000c1e1900 */
[----:B--2---:R-:W-:-:S07]  /*7800*/  IMAD.IADD R77, R77, 0x1, -R4 ;  /* 0x000000014d4d7824 */ /* 0x004fce00078e0a04 */
.L_x_793:
[----:B------:R-:W-:Y:S01]  /*7810*/  R2UR UR16, R201 ;  /* 0x00000000c91072ca */ /* 0x000fe200000e0000 */
[----:B------:R-:W-:Y:S01]  /*7820*/  ULDC.64 UR12, c[0x0][0xc70] ;  /* 0x00031c00000c7ab9 */ /* 0x000fe20000000a00 */
[----:B------:R-:W-:Y:S01]  /*7830*/  R2UR UR15, R203 ;  /* 0x00000000cb0f72ca */ /* 0x000fe200000e0000 */
[----:B------:R-:W-:Y:S01]  /*7840*/  USHF.R.S32.HI UR9, URZ, 0x1f, UR4 ;  /* 0x0000001f3f097899 */ /* 0x000fe20008011404 */
[----:B------:R-:W-:Y:S01]  /*7850*/  R2UR UR14, R202 ;  /* 0x00000000ca0e72ca */ /* 0x000fe200000e0000 */
[----:B------:R-:W-:Y:S01]  /*7860*/  UMOV UR8, UR4 ;  /* 0x0000000400087c82 */ /* 0x000fe20008000000 */
[----:B------:R-:W-:Y:S01]  /*7870*/  LOP3.LUT R24, R25, 0x380, RZ, 0xc0, !PT ;  /* 0x0000038019187812 */ /* 0x000fe200078ec0ff */
[----:B------:R-:W-:Y:S01]  /*7880*/  IMAD R6, R200, 0x80, R220 ;  /* 0x00000080c8067824 */ /* 0x000fe200078e02dc */
[C---:B------:R-:W-:Y:S02]  /*7890*/  IADD3 R17, P1, R10.reuse, 0x2000, RZ ;  /* 0x000020000a117810 */ /* 0x040fe40007f3e0ff */
[----:B------:R-:W-:-:S02]  /*78a0*/  IADD3 R13, P2, R10, 0x3000, RZ ;  /* 0x000030000a0d7810 */ /* 0x000fc40007f5e0ff */
[----:B------:R-:W-:Y:S01]  /*78b0*/  SHF.R.U64 R24, R24, 0x3, RZ ;  /* 0x0000000318187819 */ /* 0x000fe200000012ff */
[----:B------:R-:W-:Y:S01]  /*78c0*/  USHF.R.S32.HI UR11, URZ, 0x1f, UR16 ;  /* 0x0000001f3f0b7899 */ /* 0x000fe20008011410 */
[----:B------:R-:W-:Y:S01]  /*78d0*/  LOP3.LUT R16, R17, 0x380, RZ, 0xc0, !PT ;  /* 0x0000038011107812 */ /* 0x000fe200078ec0ff */
[----:B------:R-:W-:Y:S01]  /*78e0*/  USEL UR15, UR15, URZ, !UP0 ;  /* 0x0000003f0f0f7287 */ /* 0x000fe2000c000000 */
[----:B------:R-:W-:Y:S01]  /*78f0*/  LOP3.LUT R12, R13, 0x380, RZ, 0xc0, !PT ;  /* 0x000003800d0c7812 */ /* 0x000fe200078ec0ff */
[----:B------:R-:W-:Y:S01]  /*7900*/  UIMAD UR10, UR11, UR12, URZ ;  /* 0x0000000c0b0a72a4 */ /* 0x000fe2000f8e023f */
[----:B------:R-:W-:Y:S01]  /*7910*/  SHF.R.S32.HI R3, RZ, 0x1f, R6 ;  /* 0x0000001fff037819 */ /* 0x000fe20000011406 */
[----:B------:R-:W-:Y:S01]  /*7920*/  UIMAD.WIDE.U32 UR6, UR16, UR12, UR8 ;  /* 0x0000000c100672a5 */ /* 0x000fe2000f8e0008 */
[----:B------:R-:W-:Y:S01]  /*7930*/  LOP3.LUT R24, R24, R25, RZ, 0x3c, !PT ;  /* 0x0000001918187212 */ /* 0x000fe200078e3cff */
[----:B------:R-:W-:Y:S01]  /*7940*/  UIMAD UR10, UR16, UR13, UR10 ;  /* 0x0000000d100a72a4 */ /* 0x000fe2000f8e020a */
[----:B------:R-:W-:Y:S01]  /*7950*/  SHF.R.U64 R16, R16, 0x3, RZ ;  /* 0x0000000310107819 */ /* 0x000fe200000012ff */
[----:B------:R-:W-:Y:S01]  /*7960*/  USEL UR14, UR14, URZ, !UP0 ;  /* 0x0000003f0e0e7287 */ /* 0x000fe2000c000000 */
[----:B------:R-:W-:Y:S01]  /*7970*/  SHF.R.U64 R12, R12, 0x3, RZ ;  /* 0x000000030c0c7819 */ /* 0x000fe200000012ff */
[----:B------:R-:W-:Y:S01]  /*7980*/  ULDC.64 UR12, c[0x0][0xc78] ;  /* 0x00031e00000c7ab9 */ /* 0x000fe20000000a00 */
[----:B------:R-:W-:Y:S01]  /*7990*/  UIADD3 UR7, UR7, UR10, URZ ;  /* 0x0000000a07077290 */ /* 0x000fe2000fffe03f */
[--C-:B------:R-:W-:Y:S01]  /*79a0*/  IMAD.X R25, RZ, RZ, R11.reuse, P0 ;  /* 0x000000ffff197224 */ /* 0x100fe200000e060b */
[----:B------:R-:W-:Y:S01]  /*79b0*/  UIMAD UR8, UR15, UR12, URZ ;  /* 0x0000000c0f0872a4 */ /* 0x000fe2000f8e023f */
[----:B------:R-:W-:Y:S01]  /*79c0*/  IADD3 R69, P0, R10, 0x8000, RZ ;  /* 0x000080000a457810 */ /* 0x000fe20007f1e0ff */
[----:B------:R-:W-:Y:S01]  /*79d0*/  UIMAD.WIDE.U32 UR6, UR14, UR12, UR6 ;  /* 0x0000000c0e0672a5 */ /* 0x000fe2000f8e0006 */
[----:B------:R-:W-:Y:S01]  /*79e0*/  LOP3.LUT R16, R16, R17, RZ, 0x3c, !PT ;  /* 0x0000001110107212 */ /* 0x000fe200078e3cff */
[----:B------:R-:W-:Y:S01]  /*79f0*/  UIMAD UR8, UR14, UR13, UR8 ;  /* 0x0000000d0e0872a4 */ /* 0x000fe2000f8e0208 */
[----:B------:R-:W-:Y:S01]  /*7a00*/  LOP3.LUT R12, R12, R13, RZ, 0x3c, !PT ;  /* 0x0000000d0c0c7212 */ /* 0x000fe200078e3cff */
[--C-:B------:R-:W-:Y:S01]  /*7a10*/  IMAD.X R17, RZ, RZ, R11.reuse, P1 ;  /* 0x000000ffff117224 */ /* 0x100fe200008e060b */
[----:B------:R-:W-:Y:S01]  /*7a20*/  IADD3 R45, P6, R10, 0x4000, RZ ;  /* 0x000040000a2d7810 */ /* 0x000fe20007fde0ff */
[----:B------:R-:W-:Y:S01]  /*7a30*/  IMAD.X R13, RZ, RZ, R11, P2 ;  /* 0x000000ffff0d7224 */ /* 0x000fe200010e060b */
[----:B------:R-:W-:Y:S01]  /*7a40*/  IADD3 R4, P3, R6, UR6, RZ ;  /* 0x0000000606047c10 */ /* 0x000fe2000ff7e0ff */
[----:B------:R-:W-:Y:S01]  /*7a50*/  IMAD.U32 R14, RZ, RZ, UR8 ;  /* 0x00000008ff0e7e24 */ /* 0x000fe2000f8e00ff */
[----:B------:R-:W-:Y:S01]  /*7a60*/  IADD3 R61, P1, R10, 0x9000, RZ ;  /* 0x000090000a3d7810 */ /* 0x000fe20007f3e0ff */
[----:B------:R-:W-:Y:S01]  /*7a70*/  ULDC.64 UR12, c[0x0][0xba0] ;  /* 0x0002e800000c7ab9 */ /* 0x000fe20000000a00 */
[----:B------:R-:W-:-:S02]  /*7a80*/  LOP3.LUT R68, R69, 0x380, RZ, 0xc0, !PT ;  /* 0x0000038045447812 */ /* 0x000fc400078ec0ff */
[----:B------:R-:W-:Y:S01]  /*7a90*/  IADD3.X R3, R3, UR7, R14, P3, !PT ;  /* 0x0000000703037c10 */ /* 0x000fe20009ffe40e */
[----:B------:R-:W-:Y:S01]  /*7aa0*/  ULDC.64 UR6, c[0x0][0xc40] ;  /* 0x0003100000067ab9 */ /* 0x000fe20000000a00 */
[----:B------:R-:W-:Y:S02]  /*7ab0*/  IADD3 R49, P2, R10, 0xa000, RZ ;  /* 0x0000a0000a317810 */ /* 0x000fe40007f5e0ff */
[----:B------:R-:W-:Y:S02]  /*7ac0*/  LEA R50, P3, R4, UR6, 0x2 ;  /* 0x0000000604327c11 */ /* 0x000fe4000f8610ff */
[----:B------:R-:W-:Y:S02]  /*7ad0*/  IADD3 R41, P5, R10, 0x5000, RZ ;  /* 0x000050000a297810 */ /* 0x000fe40007fbe0ff */
[----:B------:R-:W-:Y:S01]  /*7ae0*/  LEA.HI.X R51, R4, UR7, R3, 0x2, P3 ;  /* 0x0000000704337c11 */ /* 0x000fe200098f1403 */
[----:B------:R-:W-:Y:S01]  /*7af0*/  VIADD R4, R6, 0x8 ;  /* 0x0000000806047836 */ /* 0x000fe20000000000 */
[----:B------:R-:W-:-:S02]  /*7b00*/  IADD3 R37, P4, R10, 0x6000, RZ ;  /* 0x000060000a257810 */ /* 0x000fc40007f9e0ff */
[----:B------:R-:W-:Y:S02]  /*7b10*/  IADD3 R29, P3, R10, 0x7000, RZ ;  /* 0x000070000a1d7810 */ /* 0x000fe40007f7e0ff */
[----:B------:R-:W-:Y:S02]  /*7b20*/  LOP3.LUT R44, R45, 0x380, RZ, 0xc0, !PT ;  /* 0x000003802d2c7812 */ /* 0x000fe400078ec0ff */
[----:B------:R-:W-:Y:S02]  /*7b30*/  LOP3.LUT R60, R61, 0x380, RZ, 0xc0, !PT ;  /* 0x000003803d3c7812 */ /* 0x000fe400078ec0ff */
[----:B------:R-:W-:Y:S02]  /*7b40*/  SHF.R.U64 R68, R68, 0x3, RZ ;  /* 0x0000000344447819 */ /* 0x000fe400000012ff */
[----:B------:R-:W-:Y:S02]  /*7b50*/  LOP3.LUT R48, R49, 0x380, RZ, 0xc0, !PT ;  /* 0x0000038031307812 */ /* 0x000fe400078ec0ff */
[----:B------:R-:W-:-:S02]  /*7b60*/  LOP3.LUT R40, R41, 0x380, RZ, 0xc0, !PT ;  /* 0x0000038029287812 */ /* 0x000fc400078ec0ff */
[----:B------:R-:W-:Y:S02]  /*7b70*/  LOP3.LUT R36, R37, 0x380, RZ, 0xc0, !PT ;  /* 0x0000038025247812 */ /* 0x000fe400078ec0ff */
[----:B------:R-:W-:Y:S02]  /*7b80*/  LOP3.LUT R28, R29, 0x380, RZ, 0xc0, !PT ;  /* 0x000003801d1c7812 */ /* 0x000fe400078ec0ff */
[----:B------:R-:W-:Y:S02]  /*7b90*/  SHF.R.U64 R44, R44, 0x3, RZ ;  /* 0x000000032c2c7819 */ /* 0x000fe400000012ff */
[----:B------:R-:W-:Y:S02]  /*7ba0*/  SHF.R.U64 R60, R60, 0x3, RZ ;  /* 0x000000033c3c7819 */ /* 0x000fe400000012ff */
[----:B------:R-:W-:Y:S01]  /*7bb0*/  LOP3.LUT R68, R68, R69, RZ, 0x3c, !PT ;  /* 0x0000004544447212 */ /* 0x000fe200078e3cff */
[----:B------:R-:W-:Y:S01]  /*7bc0*/  IMAD.X R69, RZ, RZ, R11, P0 ;  /* 0x000000ffff457224 */ /* 0x000fe200000e060b */
[----:B------:R-:W-:-:S02]  /*7bd0*/  SHF.R.U64 R48, R48, 0x3, RZ ;  /* 0x0000000330307819 */ /* 0x000fc400000012ff */
[----:B------:R-:W-:Y:S02]  /*7be0*/  LOP3.LUT P0, RZ, R205, 0x3, RZ, 0xc0, !PT ;  /* 0x00000003cdff7812 */ /* 0x000fe4000780c0ff */
[----:B------:R-:W-:Y:S02]  /*7bf0*/  SHF.R.U64 R40, R40, 0x3, RZ ;  /* 0x0000000328287819 */ /* 0x000fe400000012ff */
[----:B------:R-:W-:Y:S02]  /*7c00*/  SHF.R.U64 R36, R36, 0x3, RZ ;  /* 0x0000000324247819 */ /* 0x000fe400000012ff */
[----:B------:R-:W-:Y:S02]  /*7c10*/  SHF.R.U64 R28, R28, 0x3, RZ ;  /* 0x000000031c1c7819 */ /* 0x000fe400000012ff */
[----:B------:R-:W-:Y:S01]  /*7c20*/  LOP3.LUT R44, R44, R45, RZ, 0x3c, !PT ;  /* 0x0000002d2c2c7212 */ /* 0x000fe200078e3cff */
[--C-:B------:R-:W-:Y:S01]  /*7c30*/  IMAD.X R45, RZ, RZ, R11.reuse, P6 ;  /* 0x000000ffff2d7224 */ /* 0x100fe200030e060b */
[----:B------:R-:W-:Y:S01]  /*7c40*/  LOP3.LUT R60, R60, R61, RZ, 0x3c, !PT ;  /* 0x0000003d3c3c7212 */ /* 0x000fe200078e3cff */
[--C-:B------:R-:W-:Y:S01]  /*7c50*/  IMAD.X R61, RZ, RZ, R11.reuse, P1 ;  /* 0x000000ffff3d7224 */ /* 0x100fe200008e060b */
[----:B------:R-:W-:Y:S01]  /*7c60*/  LOP3.LUT R48, R48, R49, RZ, 0x3c, !PT ;  /* 0x0000003130307212 */ /* 0x000fe200078e3cff */
[----:B------:R-:W-:Y:S01]  /*7c70*/  IMAD.X R49, RZ, RZ, R11, P2 ;  /* 0x000000ffff317224 */ /* 0x000fe200010e060b */
[----:B------:R-:W-:-:S02]  /*7c80*/  IADD3 R21, P6, R10, 0xb000, RZ ;  /* 0x0000b0000a157810 */ /* 0x000fc40007fde0ff */
[----:B-----5:R-:W-:Y:S02]  /*7c90*/  ISETP.GE.OR P1, PT, R6, R77, P0 ;  /* 0x0000004d0600720c */ /* 0x020fe40000726670 */
[----:B------:R-:W-:Y:S01]  /*7ca0*/  LOP3.LUT R40, R40, R41, RZ, 0x3c, !PT ;  /* 0x0000002928287212 */ /* 0x000fe200078e3cff */
[--C-:B------:R-:W-:Y:S01]  /*7cb0*/  IMAD.X R41, RZ, RZ, R11.reuse, P5 ;  /* 0x000000ffff297224 */ /* 0x100fe200028e060b */
[----:B------:R-:W-:Y:S01]  /*7cc0*/  LOP3.LUT R36, R36, R37, RZ, 0x3c, !PT ;  /* 0x0000002524247212 */ /* 0x000fe200078e3cff */
[--C-:B------:R-:W-:Y:S01]  /*7cd0*/  IMAD.X R37, RZ, RZ, R11.reuse, P4 ;  /* 0x000000ffff257224 */ /* 0x100fe200020e060b */
[----:B------:R-:W-:Y:S01]  /*7ce0*/  LOP3.LUT R28, R28, R29, RZ, 0x3c, !PT ;  /* 0x0000001d1c1c7212 */ /* 0x000fe200078e3cff */
[----:B------:R-:W-:Y:S01]  /*7cf0*/  IMAD.X R29, RZ, RZ, R11, P3 ;  /* 0x000000ffff1d7224 */ /* 0x000fe200018e060b */
[C---:B------:R-:W-:Y:S02]  /*7d00*/  IADD3 R6, P2, R10.reuse, 0xf000, RZ ;  /* 0x0000f0000a067810 */ /* 0x040fe40007f5e0ff */
[----:B------:R-:W-:-:S02]  /*7d10*/  IADD3 R73, P5, R10, 0xc000, RZ ;  /* 0x0000c0000a497810 */ /* 0x000fc40007fbe0ff */
[C---:B------:R-:W-:Y:S02]  /*7d20*/  IADD3 R65, P4, R10.reuse, 0xd000, RZ ;  /* 0x0000d0000a417810 */ /* 0x040fe40007f9e0ff */
[C---:B------:R-:W-:Y:S01]  /*7d30*/  LOP3.LUT R15, R10.reuse, 0x380, RZ, 0xc0, !PT ;  /* 0x000003800a0f7812 */ /* 0x040fe200078ec0ff */
[----:B------:R-:W-:Y:S01]  /*7d40*/  UIMAD UR6, UR9, UR12, URZ ;  /* 0x0000000c090672a4 */ /* 0x000fe2000f8e023f */
[----:B------:R-:W-:Y:S01]  /*7d50*/  IADD3 R57, P3, R10, 0xe000, RZ ;  /* 0x0000e0000a397810 */ /* 0x000fe20007f7e0ff */
[----:B------:R-:W-:Y:S01]  /*7d60*/  IMAD.U32 R23, RZ, RZ, UR12 ;  /* 0x0000000cff177e24 */ /* 0x000fe2000f8e00ff */
[----:B------:R-:W-:Y:S01]  /*7d70*/  ISETP.GE.OR P0, PT, R4, R77, P0 ;  /* 0x0000004d0400720c */ /* 0x000fe20000706670 */
[----:B------:R-:W-:Y:S01]  /*7d80*/  IMAD.X R53, RZ, RZ, R11, P2 ;  /* 0x000000ffff357224 */ /* 0x000fe200010e060b */
[----:B------:R-:W-:Y:S01]  /*7d90*/  LOP3.LUT R20, R21, 0x380, RZ, 0xc0, !PT ;  /* 0x0000038015147812 */ /* 0x000fe200078ec0ff */
[----:B------:R-:W-:Y:S01]  /*7da0*/  @!P1 STG.E desc[UR60][R50.64], R9 ;  /* 0x0000000932009986 */ /* 0x000fe2000c10193c */
[----:B------:R-:W-:-:S02]  /*7db0*/  LOP3.LUT R3, R6, 0x380, RZ, 0xc0, !PT ;  /* 0x0000038006037812 */ /* 0x000fc400078ec0ff */
[----:B------:R-:W-:Y:S02]  /*7dc0*/  LOP3.LUT R72, R73, 0x380, RZ, 0xc0, !PT ;  /* 0x0000038049487812 */ /* 0x000fe400078ec0ff */
[----:B------:R-:W-:Y:S02]  /*7dd0*/  LOP3.LUT R64, R65, 0x380, RZ, 0xc0, !PT ;  /* 0x0000038041407812 */ /* 0x000fe400078ec0ff */
[----:B------:R-:W-:Y:S02]  /*7de0*/  LOP3.LUT R56, R57, 0x380, RZ, 0xc0, !PT ;  /* 0x0000038039387812 */ /* 0x000fe400078ec0ff */
[----:B------:R-:W-:Y:S01]  /*7df0*/  SHF.R.U64 R20, R20, 0x3, RZ ;  /* 0x0000000314147819 */ /* 0x000fe200000012ff */
[----:B------:R1:W-:Y:S01]  /*7e00*/  @!P0 STG.E desc[UR60][R50.64+0x20], R8 ;  /* 0x0000200832008986 */ /* 0x0003e2000c10193c */
[----:B------:R-:W-:Y:S02]  /*7e10*/  SHF.R.U64 R15, R15, 0x3, RZ ;  /* 0x000000030f0f7819 */ /* 0x000fe400000012ff */
[----:B------:R-:W-:Y:S01]  /*7e20*/  SHF.R.U64 R3, R3, 0x3, RZ ;  /* 0x0000000303037819 */ /* 0x000fe200000012ff */
[----:B------:R-:W-:Y:S01]  /*7e30*/  UIMAD UR6, UR4, UR13, UR6 ;  /* 0x0000000d040672a4 */ /* 0x000fe2000f8e0206 */
[----:B------:R-:W-:Y:S01]  /*7e40*/  SHF.R.U64 R72, R72, 0x3, RZ ;  /* 0x0000000348487819 */ /* 0x000fe200000012ff */
[----:B------:R-:W5:Y:S01]  /*7e50*/  LD.E.128 R24, desc[UR60][R24.64] ;  /* 0x0000003c18187980 */ /* 0x000f62000c101d00 */
[----:B------:R-:W-:-:S02]  /*7e60*/  SHF.R.U64 R64, R64, 0x3, RZ ;  /* 0x0000000340407819 */ /* 0x000fc400000012ff */
[----:B------:R-:W-:Y:S01]  /*7e70*/  SHF.R.U64 R56, R56, 0x3, RZ ;  /* 0x0000000338387819 */ /* 0x000fe200000012ff */
[----:B------:R-:W5:Y:S01]  /*7e80*/  LD.E.128 R16, desc[UR60][R16.64] ;  /* 0x0000003c10107980 */ /* 0x000f62000c101d00 */
[----:B------:R-:W-:Y:S01]  /*7e90*/  LOP3.LUT R20, R20, R21, RZ, 0x3c, !PT ;  /* 0x0000001514147212 */ /* 0x000fe200078e3cff */
[--C-:B------:R-:W-:Y:S01]  /*7ea0*/  IMAD.X R21, RZ, RZ, R11.reuse, P6 ;  /* 0x000000ffff157224 */ /* 0x100fe200030e060b */
[----:B------:R-:W-:Y:S01]  /*7eb0*/  LOP3.LUT R10, R15, R10, RZ, 0x3c, !PT ;  /* 0x0000000a0f0a7212 */ /* 0x000fe200078e3cff */
[----:B------:R-:W5:Y:S01]  /*7ec0*/  LD.E.128 R44, desc[UR60][R44.64] ;  /* 0x0000003c2c2c7980 */ /* 0x000f62000c101d00 */
[----:B------:R-:W-:Y:S02]  /*7ed0*/  LOP3.LUT R52, R3, R6, RZ, 0x3c, !PT ;  /* 0x0000000603347212 */ /* 0x000fe400078e3cff */
[--C-:B------:R-:W-:Y:S01]  /*7ee0*/  SHF.R.S32.HI R3, RZ, 0x1f, R2.reuse ;  /* 0x0000001fff037819 */ /* 0x100fe20000011402 */
[----:B------:R-:W5:Y:S01]  /*7ef0*/  LD.E.128 R32, desc[UR60][R10.64] ;  /* 0x0000003c0a207980 */ /* 0x000f62000c101d00 */
[----:B------:R-:W-:Y:S01]  /*7f00*/  LOP3.LUT R72, R72, R73, RZ, 0x3c, !PT ;  /* 0x0000004948487212 */ /* 0x000fe200078e3cff */
[--C-:B------:R-:W-:Y:S01]  /*7f10*/  IMAD.X R73, RZ, RZ, R11.reuse, P5 ;  /* 0x000000ffff497224 */ /* 0x100fe200028e060b */
[----:B------:R-:W-:Y:S01]  /*7f20*/  LOP3.LUT R64, R64, R65, RZ, 0x3c, !PT ;  /* 0x0000004140407212 */ /* 0x000fe200078e3cff */
[--C-:B------:R-:W-:Y:S01]  /*7f30*/  IMAD.X R65, RZ, RZ, R11.reuse, P4 ;  /* 0x000000ffff417224 */ /* 0x100fe200020e060b */
[----:B------:R-:W-:Y:S01]  /*7f40*/  LOP3.LUT R56, R56, R57, RZ, 0x3c, !PT ;  /* 0x0000003938387212 */ /* 0x000fe200078e3cff */
[----:B------:R-:W-:Y:S01]  /*7f50*/  IMAD.X R57, RZ, RZ, R11, P3 ;  /* 0x000000ffff397224 */ /* 0x000fe200018e060b */
[----:B------:R-:W5:Y:S04]  /*7f60*/  LD.E.128 R12, desc[UR60][R12.64] ;  /* 0x0000003c0c0c7980 */ /* 0x000f68000c101d00 */
[----:B-1----:R1:W5:Y:S04]  /*7f70*/  LD.E.128 R8, desc[UR60][R20.64] ;  /* 0x0000003c14087980 */ /* 0x002368000c101d00 */
[----:B------:R-:W5:Y:S04]  /*7f80*/  LD.E.128 R40, desc[UR60][R40.64] ;  /* 0x0000003c28287980 */ /* 0x000f68000c101d00 */
[----:B------:R-:W5:Y:S01]  /*7f90*/  LD.E.128 R36, desc[UR60][R36.64] ;  /* 0x0000003c24247980 */ /* 0x000f62000c101d00 */
[----:B-1----:R-:W-:-:S03]  /*7fa0*/  IMAD.WIDE.U32 R20, R23, UR4, R2 ;  /* 0x0000000417147c25 */ /* 0x002fc6000f8e0002 */
[----:B------:R-:W5:Y:S01]  /*7fb0*/  LD.E.128 R28, desc[UR60][R28.64] ;  /* 0x0000003c1c1c7980 */ /* 0x000f62000c101d00 */
[----:B------:R-:W-:Y:S01]  /*7fc0*/  VIADD R21, R21, UR6 ;  /* 0x0000000615157c36 */ /* 0x000fe20008000000 */
[----:B------:R-:W-:Y:S02]  /*7fd0*/  ULDC.64 UR6, c[0x0][0xbe0] ;  /* 0x0002f80000067ab9 */ /* 0x000fe40000000a00 */
[----:B------:R-:W5:Y:S04]  /*7fe0*/  LD.E.128 R68, desc[UR60][R68.64] ;  /* 0x0000003c44447980 */ /* 0x000f68000c101d00 */
[----:B------:R-:W5:Y:S04]  /*7ff0*/  LD.E.128 R60, desc[UR60][R60.64] ;  /* 0x0000003c3c3c7980 */ /* 0x000f68000c101d00 */
[----:B------:R-:W5:Y:S04]  /*8000*/  LD.E.128 R48, desc[UR60][R48.64] ;  /* 0x0000003c30307980 */ /* 0x000f68000c101d00 */
        /* <DEDUP_REMOVED lines=10> */
[----:B-1----:R-:W1:Y:S01]  /*80b0*/  FENCE.VIEW.ASYNC.S ;  /* 0x00000000000073c6 */ /* 0x002e620000000000 */
[----:B------:R-:W-:Y:S01]  /*80c0*/  IMAD.U32 R23, RZ, RZ, UR6 ;  /* 0x00000006ff177e24 */ /* 0x000fe2000f8e00ff */
[----:B------:R-:W-:Y:S01]  /*80d0*/  UIMAD UR4, UR16, UR7, UR4 ;  /* 0x00000007100472a4 */ /* 0x000fe2000f8e0204 */
[----:B------:R-:W-:-:S02]  /*80e0*/  IMAD R77, R200, -0x80, R77 ;  /* 0xffffff80c84d7824 */ /* 0x000fc400078e024d */
[----:B------:R-:W-:Y:S01]  /*80f0*/  IMAD.WIDE.U32 R20, R23, UR16, R20 ;  /* 0x0000001017147c25 */ /* 0x000fe2000f8e0014 */
[----:B------:R-:W-:Y:S02]  /*8100*/  ULDC.64 UR6, c[0x0][0xbe8] ;  /* 0x0002fa0000067ab9 */ /* 0x000fe40000000a00 */
[CC--:B------:R-:W-:Y:S01]  /*8110*/  ISETP.GE.AND P3, PT, R22.reuse, R77.reuse, PT ;  /* 0x0000004d1600720c */ /* 0x0c0fe20003f66270 */
[----:B------:R-:W-:Y:S01]  /*8120*/  VIADD R21, R21, UR4 ;  /* 0x0000000415157c36 */ /* 0x000fe20008000000 */
[----:B------:R-:W-:Y:S01]  /*8130*/  UIMAD UR4, UR15, UR6, URZ ;  /* 0x000000060f0472a4 */ /* 0x000fe2000f8e023f */
[----:B------:R-:W-:Y:S02]  /*8140*/  VIADD R3, R22, 0x20 ;  /* 0x0000002016037836 */ /* 0x000fe40000000000 */
[----:B------:R-:W-:Y:S02]  /*8150*/  VIADD R0, R0, 0x32420 ;  /* 0x0003242000007836 */ /* 0x000fe40000000000 */
[----:B------:R-:W-:Y:S01]  /*8160*/  IMAD.U32 R79, RZ, RZ, UR6 ;  /* 0x00000006ff4f7e24 */ /* 0x000fe2000f8e00ff */
[----:B------:R-:W-:Y:S01]  /*8170*/  UIMAD UR4, UR14, UR7, UR4 ;  /* 0x000000070e0472a4 */ /* 0x000fe2000f8e0204 */
[----:B------:R-:W-:Y:S01]  /*8180*/  ISETP.GE.AND P0, PT, R3, R77, PT ;  /* 0x0000004d0300720c */ /* 0x000fe20003f06270 */
[----:B------:R-:W-:Y:S01]  /*8190*/  VIADD R3, R22, 0x40 ;  /* 0x0000004016037836 */ /* 0x000fe20000000000 */
[----:B------:R-:W-:Y:S01]  /*81a0*/  PRMT R0, RZ, 0x654, R0 ;  /* 0x00000654ff007816 */ /* 0x000fe20000000000 */
[----:B------:R-:W-:Y:S01]  /*81b0*/  IMAD.WIDE.U32 R78, R79, UR14, R20 ;  /* 0x0000000e4f4e7c25 */ /* 0x000fe2000f8e0014 */
[----:B------:R-:W-:-:S03]  /*81c0*/  SHF.R.S32.HI R23, RZ, 0x1f, R22 ;  /* 0x0000001fff177819 */ /* 0x000fc60000011416 */
[----:B------:R-:W-:Y:S01]  /*81d0*/  VIADD R4, R22, 0x60 ;  /* 0x0000006016047836 */ /* 0x000fe20000000000 */
[----:B-1----:R1:W-:Y:S01]  /*81e0*/  SYNCS.ARRIVE.TRANS64.RED.A1T0 RZ, [R0+URZ], RZ ;  /* 0x000000ff00ff79a7 */ /* 0x0023e2000810043f */
[----:B------:R-:W-:Y:S01]  /*81f0*/  VIADD R83, R79, UR4 ;  /* 0x000000044f537c36 */ /* 0x000fe20008000000 */
[----:B------:R-:W-:Y:S01]  /*8200*/  BSSY B1, `(.L_x_794) ;  /* 0x000001b000017945 */ /* 0x000fe20003800000 */
[-C--:B------:R-:W-:Y:S02]  /*8210*/  ISETP.GE.AND P1, PT, R3, R77.reuse, PT ;  /* 0x0000004d0300720c */ /* 0x080fe40003f26270 */
[----:B------:R-:W-:Y:S01]  /*8220*/  ISETP.GE.AND P2, PT, R4, R77, PT ;  /* 0x0000004d0400720c */ /* 0x000fe20003f46270 */
[----:B------:R-:W-:Y:S01]  /*8230*/  IMAD.WIDE R76, R200, 0x80, R22 ;  /* 0x00000080c84c7825 */ /* 0x000fe200078e0216 */
[----:B------:R-:W-:Y:S11]  /*8240*/  @P3 BRA `(.L_x_795) ;  /* 0x0000000000583947 */ /* 0x000ff60003800000 */
[----:B------:R-:W-:Y:S01]  /*8250*/  ULDC.64 UR6, c[0x0][0xbd8] ;  /* 0x0002f60000067ab9 */ /* 0x000fe20000000a00 */
[----:B------:R-:W-:Y:S01]  /*8260*/  IMAD.MOV.U32 R20, RZ, RZ, R78 ;  /* 0x000000ffff147224 */ /* 0x000fe200078e004e */
[----:B------:R-:W-:Y:S01]  /*8270*/  ULDC UR4, c[0x0][0xb8c] ;  /* 0x0002e30000047ab9 */ /* 0x000fe20000000800 */
[----:B------:R-:W-:Y:S01]  /*8280*/  IMAD R3, R77, UR6, RZ ;  /* 0x000000064d037c24 */ /* 0x000fe2000f8e02ff */
[C---:B------:R-:W-:Y:S01]  /*8290*/  ISETP.GE.AND P4, PT, R2.reuse, UR4, PT ;  /* 0x0000000402007c0c */ /* 0x040fe2000bf86270 */
[----:B------:R-:W-:Y:S02]  /*82a0*/  IMAD.MOV.U32 R21, RZ, RZ, R83 ;  /* 0x000000ffff157224 */ /* 0x000fe400078e0053 */
[----:B-1----:R-:W-:Y:S02]  /*82b0*/  VIADD R0, R2, 0x40 ;  /* 0x0000004002007836 */ /* 0x002fe40000000000 */
        /* <DEDUP_REMOVED lines=15> */
.L_x_795:
[----:B------:R-:W-:Y:S05]  /*83b0*/  BSYNC B1 ;  /* 0x0000000000017941 */ /* 0x000fea0003800000 */
.L_x_794:
[----:B------:R-:W-:Y:S04]  /*83c0*/  BSSY B1, `(.L_x_796) ;  /* 0x000001a000017945 */ /* 0x000fe80003800000 */
[----:B------:R-:W-:Y:S05]  /*83d0*/  @P0 BRA `(.L_x_797) ;  /* 0x0000000000600947 */ /* 0x000fea0003800000 */
[----:B------:R-:W-:Y:S01]  /*83e0*/  IADD3 R3, P0, R76, 0x20, RZ ;  /* 0x000000204c037810 */ /* 0x000fe20007f1e0ff */
[C---:B------:R-:W-:Y:S01]  /*83f0*/  VIADD R4, R2.reuse, 0x40 ;  /* 0x0000004002047836 */ /* 0x040fe20000000000 */
[----:B------:R-:W-:Y:S01]  /*8400*/  ULDC UR4, c[0x0][0xb8c] ;  /* 0x0002e30000047ab9 */ /* 0x000fe20000000800 */
[----:B------:R-:W-:Y:S01]  /*8410*/  ULDC.64 UR6, c[0x0][0xbd8] ;  /* 0x0002f60000067ab9 */ /* 0x000fe20000000a00 */
[----:B------:R-:W-:Y:S01]  /*8420*/  IMAD.MOV.U32 R20, RZ, RZ, R78 ;  /* 0x000000ffff147224 */ /* 0x000fe200078e004e */
[----:B------:R-:W-:Y:S01]  /*8430*/  ISETP.GE.AND P3, PT, R2, UR4, PT ;  /* 0x0000000402007c0c */ /* 0x000fe2000bf66270 */
[----:B-1----:R-:W-:Y:S01]  /*8440*/  IMAD.X R0, RZ, RZ, R77, P0 ;  /* 0x000000ffff007224 */ /* 0x002fe200000e064d */
        /* <DEDUP_REMOVED lines=10> */
[----:B--2--5:R-:W-:Y:S01]  /*84f0*/  LEA R32, P0, R20, UR6, 0x1 ;  /* 0x0000000614207c11 */ /* 0x024fe2000f8008ff */
[----:B------:R-:W-:-:S05]  /*8500*/  IMAD.IADD R3, R21, 0x1, R3 ;  /* 0x0000000115037824 */ /* 0x000fca00078e0203 */
[----:B------:R-:W-:-:S05]  /*8510*/  LEA.HI.X R33, R20, UR7, R3, 0x1, P0 ;  /* 0x0000000714217c11 */ /* 0x000fca00080f0c03 */
[----:B------:R3:W-:Y:S04]  /*8520*/  @!P3 STG.E.128 desc[UR60][R32.64], R24 ;  /* 0x000000182000b986 */ /* 0x0007e8000c101d3c */
[----:B------:R3:W-:Y:S04]  /*8530*/  @!P4 STG.E.128 desc[UR60][R32.64+0x80], R40 ;  /* 0x000080282000c986 */ /* 0x0007e8000c101d3c */
[----:B------:R3:W-:Y:S04]  /*8540*/  @!P5 STG.E.128 desc[UR60][R32.64+0x100], R60 ;  /* 0x0001003c2000d986 */ /* 0x0007e8000c101d3c */
[----:B------:R3:W-:Y:S02]  /*8550*/  @!P6 STG.E.128 desc[UR60][R32.64+0x180], R64 ;  /* 0x000180402000e986 */ /* 0x0007e4000c101d3c */
.L_x_797:
[----:B------:R-:W-:Y:S05]  /*8560*/  BSYNC B1 ;  /* 0x0000000000017941 */ /* 0x000fea0003800000 */
.L_x_796:
        /* <DEDUP_REMOVED lines=19> */
[----:B---3-5:R-:W-:Y:S01]  /*86a0*/  LEA R24, P0, R20, UR6, 0x1 ;  /* 0x0000000614187c11 */ /* 0x028fe2000f8008ff */
[----:B------:R-:W-:-:S05]  /*86b0*/  IMAD.IADD R3, R21, 0x1, R3 ;  /* 0x0000000115037824 */ /* 0x000fca00078e0203 */
[----:B------:R-:W-:-:S05]  /*86c0*/  LEA.HI.X R25, R20, UR7, R3, 0x1, P0 ;  /* 0x0000000714197c11 */ /* 0x000fca00080f0c03 */
[----:B------:R4:W-:Y:S04]  /*86d0*/  @!P1 STG.E.128 desc[UR60][R24.64], R16 ;  /* 0x0000001018009986 */ /* 0x0009e8000c101d3c */
[----:B------:R4:W-:Y:S04]  /*86e0*/  @!P3 STG.E.128 desc[UR60][R24.64+0x80], R36 ;  /* 0x000080241800b986 */ /* 0x0009e8000c101d3c */
[----:B------:R4:W-:Y:S04]  /*86f0*/  @!P4 STG.E.128 desc[UR60][R24.64+0x100], R48 ;  /* 0x000100301800c986 */ /* 0x0009e8000c101d3c */
[----:B------:R4:W-:Y:S02]  /*8700*/  @!P5 STG.E.128 desc[UR60][R24.64+0x180], R56 ;  /* 0x000180381800d986 */ /* 0x0009e4000c101d3c */
.L_x_799:
[----:B------:R-:W-:Y:S05]  /*8710*/  BSYNC B1 ;  /* 0x0000000000017941 */ /* 0x000fea0003800000 */
.L_x_798:
[----:B------:R-:W-:Y:S05]  /*8720*/  @P2 BRA `(.L_x_800) ;  /* 0x0000000c00882947 */ /* 0x000fea0003800000 */
[----:B------:R-:W-:Y:S01]  /*8730*/  IADD3 R3, P0, R76, 0x60, RZ ;  /* 0x000000604c037810 */ /* 0x000fe20007f1e0ff */
[C---:B-1----:R-:W-:Y:S01]  /*8740*/  VIADD R0, R2.reuse, 0x40 ;  /* 0x0000004002007836 */ /* 0x042fe20000000000 */
[----:B------:R-:W-:Y:S01]  /*8750*/  ULDC UR4, c[0x0][0xb8c] ;  /* 0x0002e30000047ab9 */ /* 0x000fe20000000800 */
[----:B------:R-:W-:Y:S01]  /*8760*/  ULDC.64 UR6, c[0x0][0xbd8] ;  /* 0x0002f60000067ab9 */ /* 0x000fe20000000a00 */
[----:B----45:R-:W-:Y:S01]  /*8770*/  IMAD.MOV.U32 R16, RZ, RZ, R78 ;  /* 0x000000ffff107224 */ /* 0x030fe200078e004e */
        /* <DEDUP_REMOVED lines=21> */
.L_x_792:
[----:B------:R-:W-:Y:S01]  /*88d0*/  R2UR UR4, R202 ;  /* 0x00000000ca0472ca */ /* 0x000fe200000e0000 */
[----:B------:R-:W-:Y:S01]  /*88e0*/  ULDC.64 UR6, c[0x0][0xcd8] ;  /* 0x0003360000067ab9 */ /* 0x000fe20000000a00 */
[----:B------:R-:W-:Y:S01]  /*88f0*/  R2UR UR9, R203 ;  /* 0x00000000cb0972ca */ /* 0x000fe200000e0000 */
[----:B------:R-:W-:Y:S01]  /*8900*/  UISETP.NE.U32.AND UP0, UPT, UR6, URZ, UPT ;  /* 0x0000003f0600728c */ /* 0x000fe2000bf05070 */
[----:B------:R-:W-:-:S03]  /*8910*/  IMAD.MOV.U32 R15, RZ, RZ, RZ ;  /* 0x000000ffff0f7224 */ /* 0x000fc600078e00ff */
[----:B------:R-:W-:-:S06]  /*8920*/  UISETP.NE.AND.EX UP0, UPT, UR7, URZ, UPT, UP0 ;  /* 0x0000003f0700728c */ /* 0x000fcc000bf05300 */
[----:B------:R-:W-:Y:S01]  /*8930*/  USHF.L.U32 UR8, UR4, 0x2, URZ ;  /* 0x0000000204087899 */ /* 0x000fe2000800063f */
[----:B------:R-:W1:Y:S01]  /*8940*/  LDC R13, c[0x0][0xb88] ;  /* 0x0002e200ff0d7b82 */ /* 0x000e620000000800 */
[----:B------:R-:W-:Y:S01]  /*8950*/  USHF.L.U64.HI UR9, UR4, 0x2, UR9 ;  /* 0x0000000204097899 */ /* 0x000fe20008010209 */
[----:B------:R-:W-:Y:S01]  /*8960*/  PLOP3.LUT P1, PT, PT, PT, UP0, 0x80, 0x0 ;  /* 0x000000000000781c */ /* 0x000fe20003f2f008 */
[----:B------:R-:W-:-:S04]  /*8970*/  UIADD3 UR4, UP1, UR8, UR6, URZ ;  /* 0x0000000608047290 */ /* 0x000fc8000ff3e03f */
[----:B------:R-:W-:Y:S02]  /*8980*/  UIADD3.X UR6, UR9, UR7, URZ, UP1, !UPT ;  /* 0x0000000709067290 */ /* 0x000fe40008ffe43f */
[----:B------:R-:W-:-:S04]  /*8990*/  IMAD.U32 R8, RZ, RZ, UR4 ;  /* 0x00000004ff087e24 */ /* 0x000fc8000f8e00ff */
[----:B------:R-:W-:Y:S01]  /*89a0*/  IMAD.U32 R9, RZ, RZ, UR6 ;  /* 0x00000006ff097e24 */ /* 0x000fe2000f8e00ff */
[----:B------:R-:W-:Y:S02]  /*89b0*/  ULDC.64 UR6, c[0x0][0xce0] ;  /* 0x0003380000067ab9 */ /* 0x000fe40000000a00 */
[----:B------:R-:W-:Y:S02]  /*89c0*/  UISETP.NE.U32.AND UP1, UPT, UR6, URZ, UPT ;  /* 0x0000003f0600728c */ /* 0x000fe4000bf25070 */
[----:B------:R2:W5:Y:S02]  /*89d0*/  @P1 LDG.E R15, desc[UR60][R8.64] ;  /* 0x0000003c080f1981 */ /* 0x000564000c1e1900 */
[----:B------:R-:W-:-:S06]  /*89e0*/  UISETP.NE.AND.EX UP1, UPT, UR7, URZ, UPT, UP1 ;  /* 0x0000003f0700728c */ /* 0x000fcc000bf25310 */
[----:B------:R-:W-:-:S05]  /*89f0*/  PLOP3.LUT P2, PT, PT, PT, UP1, 0x80, 0x0 ;  /* 0x000000000000781c */ /* 0x000fca0003f4f018 */
[----:B------:R-:W-:-:S04]  /*8a00*/  @UP1 UIADD3 UR6, UP2, UR8, UR6, URZ ;  /* 0x0000000608061290 */ /* 0x000fc8000ff5e03f */
[----:B------:R-:W-:Y:S02]  /*8a10*/  @UP1 UIADD3.X UR7, UR9, UR7, URZ, UP2, !UPT ;  /* 0x0000000709071290 */ /* 0x000fe400097fe43f */
[----:B------:R-:W-:-:S04]  /*8a20*/  IMAD.U32 R10, RZ, RZ, UR6 ;  /* 0x00000006ff0a7e24 */ /* 0x000fc8000f8e00ff */
[----:B------:R-:W-:-:S05]  /*8a30*/  IMAD.U32 R11, RZ, RZ, UR7 ;  /* 0x00000007ff0b7e24 */ /* 0x000fca000f8e00ff */
[----:B-1----:R2:W5:Y:S01]  /*8a40*/  @P2 LDG.E R13, desc[UR60][R10.64] ;  /* 0x0000003c0a0d2981 */ /* 0x002562000c1e1900 */
[----:B------:R-:W-:Y:S01]  /*8a50*/  ISETP.GE.AND P0, PT, R223, 0x80, PT ;  /* 0x00000080df00780c */ /* 0x000fe20003f06270 */
[----:B------:R-:W-:-:S12]  /*8a60*/  @P2 BRA `(.L_x_801) ;  /* 0x0000000000102947 */ /* 0x000fd80003800000 */
[----:B------:R-:W-:Y:S05]  /*8a70*/  @!P1 BRA `(.L_x_801) ;  /* 0x00000000000c9947 */ /* 0x000fea0003800000 */
[----:B------:R-:W3:Y:S04]  /*8a80*/  LDG.E R0, desc[UR60][R8.64] ;  /* 0x0000003c08007981 */ /* 0x000ee8000c1e1900 */
[----:B-----5:R-:W3:Y:S02]  /*8a90*/  LDG.E R13, desc[UR60][R8.64+0x4] ;  /* 0x0000043c080d7981 */ /* 0x020ee4000c1e1900 */
[----:B---3--:R-:W-:-:S07]  /*8aa0*/  IMAD.IADD R13, R13, 0x1, -R0 ;  /* 0x000000010d0d7824 */ /* 0x008fce00078e0a00 */
.L_x_801:
[----:B------:R-:W-:Y:S01]  /*8ab0*/  R2UR UR7, R201 ;  /* 0x00000000c90772ca */ /* 0x000fe200000e0000 */
[----:B------:R-:W-:Y:S01]  /*8ac0*/  BSSY B1, `(.L_x_802) ;  /* 0x0000022000017945 */ /* 0x000fe20003800000 */
[----:B------:R-:W-:Y:S02]  /*8ad0*/  R2UR UR6, R202 ;  /* 0x00000000ca0672ca */ /* 0x000fe400000e0000 */
[----:B------:R-:W-:Y:S02]  /*8ae0*/  R2UR UR4, R203 ;  /* 0x00000000cb0472ca */ /* 0x000fe400000e0000 */
[----:B------:R-:W-:Y:S02]  /*8af0*/  SHF.R.S32.HI R17, RZ, 0x1f, R2 ;  /* 0x0000001fff117819 */ /* 0x000fe40000011402 */
[----:B-----5:R-:W-:-:S05]  /*8b00*/  SHF.R.S32.HI R4, RZ, 0x1f, R15 ;  /* 0x0000001fff047819 */ /* 0x020fca000001140f */
[----:B------:R-:W-:Y:S02]  /*8b10*/  USHF.R.S32.HI UR7, URZ, 0x1f, UR7 ;  /* 0x0000001f3f077899 */ /* 0x000fe40008011407 */
[----:B------:R-:W-:Y:S02]  /*8b20*/  USEL UR8, UR6, URZ, !UP0 ;  /* 0x0000003f06087287 */ /* 0x000fe4000c000000 */
[----:B------:R-:W-:Y:S01]  /*8b30*/  USEL UR9, UR4, URZ, !UP0 ;  /* 0x0000003f04097287 */ /* 0x000fe2000c000000 */
[----:B------:R-:W-:Y:S11]  /*8b40*/  @P0 BRA `(.L_x_803) ;  /* 0x0000000000640947 */ /* 0x000ff60003800000 */
[----:B------:R-:W1:Y:S02]  /*8b50*/  S2R R0, SR_TID.X ;  /* 0x0000000000007919 */ /* 0x000e640000002100 */
[----:B-1----:R-:W-:-:S04]  /*8b60*/  IMAD R0, R200, 0x80, R0 ;  /* 0x00000080c8007824 */ /* 0x002fc800078e0200 */
[----:B------:R-:W-:-:S05]  /*8b70*/  VIADD R0, R0, 0xffffff80 ;  /* 0xffffff8000007836 */ /* 0x000fca0000000000 */
[----:B------:R-:W-:-:S13]  /*8b80*/  ISETP.GE.AND P0, PT, R0, R13, PT ;  /* 0x0000000d0000720c */ /* 0x000fda0003f06270 */
[----:B------:R-:W-:Y:S05]  /*8b90*/  @P0 BRA `(.L_x_803) ;  /* 0x0000000000500947 */ /* 0x000fea0003800000 */
[----:B------:R-:W-:Y:S01]  /*8ba0*/  R2UR UR6, R201 ;  /* 0x00000000c90672ca */ /* 0x000fe200000e0000 */
[----:B------:R-:W-:Y:S01]  /*8bb0*/  ULDC.64 UR10, c[0x0][0xc70] ;  /* 0x00031c00000a7ab9 */ /* 0x000fe20000000a00 */
[C---:B--2---:R-:W-:Y:S01]  /*8bc0*/  IADD3 R8, P0, R0.reuse, R15, RZ ;  /* 0x0000000f00087210 */ /* 0x044fe20007f1e0ff */
[----:B------:R-:W-:Y:S02]  /*8bd0*/  UIMAD UR4, UR7, UR10, URZ ;  /* 0x0000000a070472a4 */ /* 0x000fe4000f8e023f */
[----:B------:R-:W-:Y:S01]  /*8be0*/  IMAD.U32 R3, RZ, RZ, UR10 ;  /* 0x0000000aff037e24 */ /* 0x000fe2000f8e00ff */
[----:B------:R-:W-:-:S07]  /*8bf0*/  LEA.HI.X.SX32 R9, R0, R4, 0x1, P0 ;  /* 0x0000000400097211 */ /* 0x000fce00000f0eff */
[----:B------:R-:W-:Y:S02]  /*8c00*/  UIMAD UR4, UR6, UR11, UR4 ;  /* 0x0000000b060472a4 */ /* 0x000fe4000f8e0204 */
[----:B------:R-:W-:Y:S01]  /*8c10*/  IMAD.WIDE.U32 R8, R3, UR6, R8 ;  /* 0x0000000603087c25 */ /* 0x000fe2000f8e0008 */
[----:B------:R-:W-:Y:S02]  /*8c20*/  ULDC.64 UR10, c[0x0][0xc78] ;  /* 0x00031e00000a7ab9 */ /* 0x000fe40000000a00 */
        /* <DEDUP_REMOVED lines=11> */
.L_x_803:
[----:B------:R-:W-:Y:S05]  /*8ce0*/  BSYNC B1 ;  /* 0x0000000000017941 */ /* 0x000fea0003800000 */
.L_x_802:
[----:B------:R-:W-:Y:S01]  /*8cf0*/  R2UR UR6, R201 ;  /* 0x00000000c90672ca */ /* 0x000fe200000e0000 */
[----:B------:R-:W-:Y:S01]  /*8d00*/  ULDC.64 UR10, c[0x0][0xba0] ;  /* 0x0002e800000a7ab9 */ /* 0x000fe20000000a00 */
[----:B-1----:R-:W-:Y:S01]  /*8d10*/  IMAD.MOV.U32 R3, RZ, RZ, R17 ;  /* 0x000000ffff037224 */ /* 0x002fe200078e0011 */
[----:B------:R-:W-:Y:S01]  /*8d20*/  BSSY B1, `(.L_x_804) ;  /* 0x0000032000017945 */ /* 0x000fe20003800000 */
[----:B------:R-:W-:Y:S02]  /*8d30*/  IMAD R0, R4, UR10, RZ ;  /* 0x0000000a04007c24 */ /* 0x000fe4000f8e02ff */
[----:B--2---:R-:W-:-:S04]  /*8d40*/  IMAD.WIDE.U32 R8, R15, UR10, R2 ;  /* 0x0000000a0f087c25 */ /* 0x004fc8000f8e0002 */
        /* <DEDUP_REMOVED lines=8> */
[----:B------:R-:W-:Y:S01]  /*8dd0*/  SHF.R.S32.HI R13, RZ, 0x1f, R22 ;  /* 0x0000001fff0d7819 */ /* 0x000fe20000011416 */
[----:B------:R-:W-:Y:S01]  /*8de0*/  IMAD.WIDE.U32 R8, R3, UR6, R8 ;  /* 0x0000000603087c25 */ /* 0x000fe2000f8e0008 */
[----:B------:R-:W-:-:S02]  /*8df0*/  ULDC.64 UR6, c[0x0][0xbe8] ;  /* 0x0002fa0000067ab9 */ /* 0x000fc40000000a00 */
        /* <DEDUP_REMOVED lines=16> */
[----:B------:R-:W-:Y:S01]  /*8f00*/  VIADD R4, R2, 0x80 ;  /* 0x0000008002047836 */ /* 0x000fe20000000000 */
[----:B------:R-:W-:Y:S01]  /*8f10*/  ULDC.64 UR6, c[0x0][0xbd8] ;  /* 0x0002f60000067ab9 */ /* 0x000fe20000000a00 */
[----:B------:R-:W-:Y:S01]  /*8f20*/  IMAD.MOV.U32 R8, RZ, RZ, R10 ;  /* 0x000000ffff087224 */ /* 0x000fe200078e000a */
[----:B------:R-:W-:Y:S01]  /*8f30*/  ISETP.GE.AND P4, PT, R3, UR4, PT ;  /* 0x0000000403007c0c */ /* 0x000fe2000bf86270 */
[----:B------:R-:W-:Y:S01]  /*8f40*/  IMAD R3, R13, UR6, RZ ;  /* 0x000000060d037c24 */ /* 0x000fe2000f8e02ff */
[----:B------:R-:W-:Y:S01]  /*8f50*/  ISETP.GE.AND P5, PT, R4, UR4, PT ;  /* 0x0000000404007c0c */ /* 0x000fe2000bfa6270 */
[C---:B------:R-:W-:Y:S01]  /*8f60*/  VIADD R4, R2.reuse, 0xc0 ;  /* 0x000000c002047836 */ /* 0x040fe20000000000 */
[----:B------:R-:W-:Y:S01]  /*8f70*/  ISETP.GE.AND P3, PT, R2, UR4, PT ;  /* 0x0000000402007c0c */ /* 0x000fe2000bf66270 */
[----:B------:R-:W-:-:S02]  /*8f80*/  IMAD.MOV.U32 R9, RZ, RZ, R17 ;  /* 0x000000ffff097224 */ /* 0x000fc400078e0011 */
        /* <DEDUP_REMOVED lines=11> */
.L_x_805:
[----:B------:R-:W-:Y:S05]  /*9040*/  BSYNC B1 ;  /* 0x0000000000017941 */ /* 0x000fea0003800000 */
.L_x_804:
[----:B------:R-:W-:Y:S01]  /*9050*/  BSSY B1, `(.L_x_806) ;  /* 0x000001b000017945 */ /* 0x000fe20003800000 */
[----:B------:R-:W-:-:S03]  /*9060*/  ISETP.GE.AND P2, PT, R0, R15, PT ;  /* 0x0000000f0000720c */ /* 0x000fc60003f46270 */
[----:B------:R-:W-:Y:S10]  /*9070*/  @P1 BRA `(.L_x_807) ;  /* 0x0000000000601947 */ /* 0x000ff40003800000 */
        /* <DEDUP_REMOVED lines=24> */
.L_x_807:
[----:B------:R-:W-:Y:S05]  /*9200*/  BSYNC B1 ;  /* 0x0000000000017941 */ /* 0x000fea0003800000 */
.L_x_806:
        /* <DEDUP_REMOVED lines=26> */
.L_x_809:
[----:B------:R-:W-:Y:S05]  /*93b0*/  BSYNC B1 ;  /* 0x0000000000017941 */ /* 0x000fea0003800000 */
.L_x_808:
        /* <DEDUP_REMOVED lines=25> */
.L_x_800:
[----:B------:R-:W-:Y:S05]  /*9550*/  BSYNC B0 ;  /* 0x0000000000007941 */ /* 0x000fea0003800000 */
.L_x_791:
[----:B------:R-:W-:Y:S02]  /*9560*/  ULDC UR4, c[0x0][0xd14] ;  /* 0x0003450000047ab9 */ /* 0x000fe40000000800 */
[----:B------:R-:W-:-:S13]  /*9570*/  ISETP.GE.AND P0, PT, R7, UR4, PT ;  /* 0x0000000407007c0c */ /* 0x000fda000bf06270 */
[----:B------:R-:W-:Y:S05]  /*9580*/  @!P0 BRA `(.L_x_810) ;  /* 0xffffff7800348947 */ /* 0x000fea000383ffff */
[----:B------:R-:W-:Y:S05]  /*9590*/  EXIT ;  /* 0x000000000000794d */ /* 0x000fea0003800000 */
.L_x_766:
[----:B------:R-:W-:-:S08]  /*95a0*/  NOP ;  /* 0x0000000000007918 */ /* 0x000fd00000000000 */
[----:B0-----:R-:W0:-:S00]  /*95b0*/  USETMAXREG.DEALLOC.CTAPOOL 0x18 ;  /* 0x00000018000079c8 */ /* 0x001e0000080e0500 */
        /* <DEDUP_REMOVED lines=59> */
.L_x_815:
        /* <DEDUP_REMOVED lines=16> */
.L_x_814:
[----:B------:R-:W-:Y:S05]  /*9a70*/  BSYNC B0 ;  /* 0x0000000000007941 */ /* 0x000fea0003800000 */
.L_x_813:
        /* <DEDUP_REMOVED lines=26> */
.L_x_811:
        /* <DEDUP_REMOVED lines=16> */
.L_x_816:
        /* <DEDUP_REMOVED lines=25> */
.L_x_812:
[----:B------:R-:W-:Y:S02]  /*9eb0*/  IMAD.MOV.U32 R17, RZ, RZ, RZ ;  /* 0x000000ffff117224 */ /* 0x000fe400078e00ff */
[----:B------:R-:W-:Y:S02]  /*9ec0*/  IMAD.U32 R16, RZ, RZ, UR6 ;  /* 0x00000006ff107e24 */ /* 0x000fe4000f8e00ff */
[----:B------:R-:W-:-:S07]  /*9ed0*/  IMAD.MOV.U32 R18, RZ, RZ, RZ ;  /* 0x000000ffff127224 */ /* 0x000fce00078e00ff */
.L_x_817:
[----:B------:R-:W0:Y:S01]  /*9ee0*/  S2R R0, SR_TID.X ;  /* 0x0000000000007919 */ /* 0x000e220000002100 */
[----:B------:R-:W-:Y:S01]  /*9ef0*/  UMOV UR50, URZ ;  /* 0x0000003f00327c82 */ /* 0x000fe20008000000 */
[----:B------:R-:W-:Y:S01]  /*9f00*/  STL [R1], RZ ;  /* 0x000000ff01007387 */ /* 0x000fe20000100800 */
        /* <DEDUP_REMOVED lines=9> */
[----:B------:R0:W-:Y:S07]  /*9fa0*/  STL [R1+0x4], R0 ;  /* 0x0000040001007387 */ /* 0x0001ee0000100800 */
[----:B------:R-:W-:Y:S05]  /*9fb0*/  @P0 BRA `(.L_x_818) ;  /* 0x0000003800b80947 */ /* 0x000fea0003800000 */
[----:B0-----:R-:W-:Y:S01]  /*9fc0*/  IMAD.MOV.U32 R0, RZ, RZ, 0x1 ;  /* 0x00000001ff007424 */ /* 0x001fe200078e00ff */
[----:B------:R0:W-:Y:S01]  /*9fd0*/  STL [R1], RZ ;  /* 0x000000ff01007387 */ /* 0x0001e20000100800 */
[----:B------:R-:W-:Y:S01]  /*9fe0*/  ULDC UR51, c[0x0][0xc] ;  /* 0x0000030000337ab9 */ /* 0x000fe20000000800 */
[----:B------:R-:W-:Y:S01]  /*9ff0*/  ULDC.64 UR48, c[0x0][0x198] ;  /* 0x0000660000307ab9 */ /* 0x000fe20000000a00 */
[----:B------:R-:W-:Y:S01]  /*a000*/  UMOV UR50, URZ ;  /* 0x0000003f00327c82 */ /* 0x000fe20008000000 */
[----:B------:R0:W-:Y:S04]  /*a010*/  STL [R1+0x4], R0 ;  /* 0x0000040001007387 */ /* 0x0001e80000100800 */
.L_x_882:
        /* <DEDUP_REMOVED lines=51> */
.L_x_819:
        /* <DEDUP_REMOVED lines=29> */
.L_x_821:
        /* <DEDUP_REMOVED lines=23> */
.L_x_823:
        /* <DEDUP_REMOVED lines=20> */
.L_x_825:
        /* <DEDUP_REMOVED lines=16> */
.L_x_824:
[----:B------:R-:W2:Y:S01]  /*a8d0*/  LDL.LU R2, [R1+0x18] ;  /* 0x0000180001027983 */ /* 0x000ea20000300800 */
[----:B------:R-:W-:Y:S01]  /*a8e0*/  ULDC.64 UR4, c[0x0][0xaf0] ;  /* 0x0002bc0000047ab9 */ /* 0x000fe20000000a00 */
[----:B------:R-:W0:Y:S02]  /*a8f0*/  LDC R4, c[0x0][0x428] ;  /* 0x00010a00ff047b82 */ /* 0x000e240000000800 */
[----:B------:R-:W3:Y:S04]  /*a900*/  LDL.LU R0, [R1+0x1c] ;  /* 0x00001c0001007983 */ /* 0x000ee80000300800 */
[----:B------:R-:W4:Y:S04]  /*a910*/  LDL.LU R9, [R1+0x10] ;  /* 0x0000100001097983 */ /* 0x000f280000300800 */
[----:B------:R-:W4:Y:S01]  /*a920*/  LDL.LU R8, [R1+0x28] ;  /* 0x0000280001087983 */ /* 0x000f220000300800 */
[----:B------:R-:W-:-:S04]  /*a930*/  ISETP.NE.U32.AND P0, PT, RZ, UR4, PT ;  /* 0x00000004ff007c0c */ /* 0x000fc8000bf05070 */
[----:B------:R-:W-:Y:S01]  /*a940*/  ISETP.NE.AND.EX P0, PT, RZ, UR5, PT, P0 ;  /* 0x00000005ff007c0c */ /* 0x000fe2000bf05300 */
[----:B------:R-:W1:Y:S02]  /*a950*/  S2R R10, SR_TID.X ;  /* 0x00000000000a7919 */ /* 0x000e640000002100 */
[----:B-1----:R-:W-:-:S04]  /*a960*/  LOP3.LUT R10, R10, 0x1f, RZ, 0xc0, !PT ;  /* 0x0000001f0a0a7812 */ /* 0x002fc800078ec0ff */
        /* <DEDUP_REMOVED lines=8> */
[----:B----4-:R-:W-:-:S06]  /*a9f0*/  IMAD.MOV.U32 R0, RZ, RZ, R9 ;  /* 0x000000ffff007224 */ /* 0x010fcc00078e0009 */
[----:B------:R1:W5:Y:S01]  /*aa00*/  @P0 LDG.E R0, desc[UR60][R2.64] ;  /* 0x0000003c02000981 */ /* 0x000362000c1e1900 */
[----:B0-----:R-:W-:Y:S01]  /*aa10*/  ISETP.NE.AND P0, PT, R4, 0x1, PT ;  /* 0x000000010400780c */ /* 0x001fe20003f05270 */
[----:B------:R-:W-:Y:S01]  /*aa20*/  IMAD.MOV.U32 R4, RZ, RZ, R18 ;  /* 0x000000ffff047224 */ /* 0x000fe200078e0012 */
[----:B------:R-:W-:Y:S01]  /*aa30*/  PLOP3.LUT P1, PT, P6, PT, PT, 0x8, 0x0 ;  /* 0x000000000000781c */ /* 0x000fe2000372e170 */
[----:B------:R-:W-:-:S10]  /*aa40*/  IMAD R17, R17, 0x80, R8 ;  /* 0x0000008011117824 */ /* 0x000fd400078e0208 */
[----:B------:R-:W0:Y:S08]  /*aa50*/  @P0 LDC R7, c[0x0][0x42c] ;  /* 0x00010b00ff070b82 */ /* 0x000e300000000800 */
[----:B------:R-:W2:Y:S01]  /*aa60*/  @P0 LDC R5, c[0x0][0x430] ;  /* 0x00010c00ff050b82 */ /* 0x000ea20000000800 */
[----:B0-----:R-:W-:-:S05]  /*aa70*/  @P0 IMAD.HI.U32 R6, R18, R7, RZ ;  /* 0x0000000712060227 */ /* 0x001fca00078e00ff */
[----:B--2---:R-:W-:Y:S02]  /*aa80*/  @P0 SHF.R.U32.HI R4, RZ, R5, R6 ;  /* 0x00000005ff040219 */ /* 0x004fe40000011606 */
[----:B------:R-:W-:-:S04]  /*aa90*/  ISETP.NE.U32.AND P0, PT, RZ, UR4, PT ;  /* 0x00000004ff007c0c */ /* 0x000fc8000bf05070 */
[----:B------:R-:W-:-:S04]  /*aaa0*/  ISETP.NE.AND.EX P0, PT, RZ, UR5, PT, P0 ;  /* 0x00000005ff007c0c */ /* 0x000fc8000bf05300 */
[----:B-1----:R-:W-:-:S09]  /*aab0*/  SEL R6, R9, RZ, !P0 ;  /* 0x000000ff09067207 */ /* 0x002fd20004000000 */
.L_x_826:
        /* <DEDUP_REMOVED lines=17> */
.L_x_898:
[----:B------:R-:W2:Y:S01]  /*abd0*/  LDL R8, [R1+0x14] ;  /* 0x0000140001087983 */ /* 0x000ea20000100800 */
[----:B------:R-:W-:Y:S01]  /*abe0*/  UMOV UR4, 0xffffffff ;  /* 0xffffffff00047882 */ /* 0x000fe20000000000 */
[----:B------:R-:W-:Y:S01]  /*abf0*/  SHF.R.S32.HI R5, RZ, 0x1f, R0 ;  /* 0x0000001fff057819 */ /* 0x000fe20000011400 */
[----:B--2---:R-:W-:Y:S01]  /*ac00*/  VIADD R9, R8, 0xffffffff ;  /* 0xffffffff08097836 */ /* 0x004fe20000000000 */
[----:B------:R-:W-:Y:S06]  /*ac10*/  BRA.DIV UR4, `(.L_x_828) ;  /* 0x0000003604487947 */ /* 0x000fec000b800000 */
[----:B------:R-:W-:-:S13]  /*ac20*/  ELECT P6, URZ, PT ;  /* 0x00000000003f782f */ /* 0x000fda00038c0000 */
.L_x_901:
        /* <DEDUP_REMOVED lines=24> */
.L_x_830:
        /* <DEDUP_REMOVED lines=9> */
.L_x_902:
        /* <DEDUP_REMOVED lines=11> */
.L_x_832:
        /* <DEDUP_REMOVED lines=23> */
.L_x_829:
[----:B------:R-:W0:Y:S01]  /*b060*/  S2R R10, SR_CgaCtaId ;  /* 0x00000000000a7919 */ /* 0x000e220000008800 */
[----:B------:R-:W-:Y:S05]  /*b070*/  WARPSYNC.ALL ;  /* 0x0000000000007948 */ /* 0x000fea0003800000 */
[----:B------:R-:W-:Y:S01]  /*b080*/  BAR.SYNC.DEFER_BLOCKING 0x8, 0x120 ;  /* 0x0204800000007b1d */ /* 0x000fe20000010000 */
[----:B------:R-:W-:Y:S02]  /*b090*/  ELECT P0, URZ, PT ;  /* 0x00000000003f782f */ /* 0x000fe40003800000 */
[----:B------:R-:W-:-:S03]  /*b0a0*/  MOV R8, 0x400 ;  /* 0x0000040000087802 */ /* 0x000fc60000000f00 */
[----:B------:R-:W-:Y:S01]  /*b0b0*/  BSSY B0, `(.L_x_833) ;  /* 0x0000032000007945 */ /* 0x000fe20003800000 */
[----:B0-----:R-:W-:-:S07]  /*b0c0*/  LEA R8, R10, R8, 0x18 ;  /* 0x000000080a087211 */ /* 0x001fce00078ec0ff */
[----:B------:R-:W-:Y:S05]  /*b0d0*/  @!P0 BRA `(.L_x_834) ;  /* 0x0000000000bc8947 */ /* 0x000fea0003800000 */
[----:B------:R-:W-:Y:S01]  /*b0e0*/  R2UR UR16, R8 ;  /* 0x00000000081072ca */ /* 0x000fe200000e0000 */
[----:B------:R-:W-:Y:S01]  /*b0f0*/  UIADD3 UR4, UP0, UR48, 0x270, URZ ;  /* 0x0000027030047890 */ /* 0x000fe2000ff1e03f */
[----:B------:R-:W-:Y:S01]  /*b100*/  R2UR UR11, R17 ;  /* 0x00000000110b72ca */ /* 0x000fe200000e0000 */
[----:B------:R-:W-:Y:S01]  /*b110*/  UMOV UR14, 0x0 ;  /* 0x00000000000e7882 */ /* 0x000fe20000000000 */
[----:B------:R-:W-:Y:S01]  /*b120*/  R2UR UR12, R18 ;  /* 0x00000000120c72ca */ /* 0x000fe200000e0000 */
[----:B------:R-:W-:Y:S01]  /*b130*/  UIADD3.X UR5, URZ, UR49, URZ, UP0, !UPT ;  /* 0x000000313f057290 */ /* 0x000fe200087fe43f */
[----:B------:R-:W-:Y:S01]  /*b140*/  R2UR UR13, R6 ;  /* 0x00000000060d72ca */ /* 0x000fe200000e0000 */
[----:B------:R-:W-:Y:S01]  /*b150*/  UIADD3 UR6, UP0, UR48, 0x770, URZ ;  /* 0x0000077030067890 */ /* 0x000fe2000ff1e03f */
[----:B------:R-:W-:Y:S01]  /*b160*/  IMAD.MOV.U32 R6, RZ, RZ, 0x4000 ;  /* 0x00004000ff067424 */ /* 0x000fe200078e00ff */
[----:B------:R-:W-:Y:S01]  /*b170*/  UMOV UR15, 0x12f00000 ;  /* 0x12f00000000f7882 */ /* 0x000fe20000000000 */
[----:B------:R-:W-:Y:S01]  /*b180*/  UMOV UR10, URZ ;  /* 0x0000003f000a7c82 */ /* 0x000fe20008000000 */
[----:B------:R-:W-:Y:S01]  /*b190*/  UIADD3.X UR7, URZ, UR49, URZ, UP0, !UPT ;  /* 0x000000313f077290 */ /* 0x000fe200087fe43f */
[----:B------:R0:W-:Y:S01]  /*b1a0*/  SYNCS.ARRIVE.TRANS64 RZ, [R8+URZ+0x32400], R6 ;  /* 0x0324000608ff79a7 */ /* 0x0001e2000800003f */
[----:B------:R-:W-:-:S02]  /*b1b0*/  UIADD3 UR8, UR16, 0x18400, URZ ;  /* 0x0001840010087890 */ /* 0x000fc4000fffe03f */
[----:B------:R-:W-:Y:S02]  /*b1c0*/  UIADD3 UR9, UR16, 0x32400, URZ ;  /* 0x0003240010097890 */ /* 0x000fe4000fffe03f */
[----:B------:R-:W-:Y:S02]  /*b1d0*/  UIADD3 UR40, UR16, 0x22400, URZ ;  /* 0x0002240010287890 */ /* 0x000fe4000fffe03f */
[----:B------:R-:W-:Y:S02]  /*b1e0*/  UIADD3 UR41, UR16, 0x32410, URZ ;  /* 0x0003241010297890 */ /* 0x000fe4000fffe03f */
[----:B------:R-:W-:Y:S01]  /*b1f0*/  UIADD3 UR32, UR16, 0x26400, URZ ;  /* 0x0002640010207890 */ /* 0x000fe2000fffe03f */
[----:B0-----:R-:W-:Y:S01]  /*b200*/  IMAD.MOV.U32 R6, RZ, RZ, 0x10000 ;  /* 0x00010000ff067424 */ /* 0x001fe200078e00ff */
[----:B------:R-:W-:Y:S01]  /*b210*/  UIADD3 UR24, UR16, 0x2a400, URZ ;  /* 0x0002a40010187890 */ /* 0x000fe2000fffe03f */
[----:B------:R0:W-:Y:S01]  /*b220*/  UTMALDG.4D [UR8], [UR4], desc[UR14] ;  /* 0x00000e08040075b4 */ /* 0x0001e20008019000 */
[----:B------:R-:W-:Y:S01]  /*b230*/  UIADD3 UR16, UR16, 0x2e400, URZ ;  /* 0x0002e40010107890 */ /* 0x000fe2000fffe03f */
[----:B------:R-:W-:Y:S01]  /*b240*/  UMOV UR43, UR11 ;  /* 0x0000000b002b7c82 */ /* 0x000fe20008000000 */
        /* <DEDUP_REMOVED lines=23> */
[----:B0-----:R-:W-:Y:S01]  /*b3c0*/  NOP ;  /* 0x0000000000007918 */ /* 0x001fe20000000000 */
.L_x_834:
[----:B------:R-:W-:Y:S05]  /*b3d0*/  BSYNC B0 ;  /* 0x0000000000007941 */ /* 0x000fea0003800000 */
.L_x_833:
[----:B------:R-:W-:-:S04]  /*b3e0*/  UIADD3 UR50, UR50, 0x1, URZ ;  /* 0x0000000132327890 */ /* 0x000fc8000fffe03f */
[----:B------:R-:W-:-:S04]  /*b3f0*/  ULEA.HI UR4, UR50, UR50, URZ, 0x1 ;  /* 0x0000003232047291 */ /* 0x000fc8000f8f083f */
[----:B------:R-:W-:-:S04]  /*b400*/  ULOP3.LUT UR4, UR4, 0xfffffffe, URZ, 0xc0, !UPT ;  /* 0xfffffffe04047892 */ /* 0x000fc8000f8ec03f */
[----:B------:R-:W-:-:S06]  /*b410*/  UIADD3 UR4, UR50, -UR4, URZ ;  /* 0x8000000432047290 */ /* 0x000fcc000fffe03f */
[----:B------:R-:W-:-:S05]  /*b420*/  IMAD.U32 R6, RZ, RZ, UR4 ;  /* 0x00000004ff067e24 */ /* 0x000fca000f8e00ff */
[----:B------:R-:W-:-:S04]  /*b430*/  SHF.L.U32 R6, R6, 0x1f, RZ ;  /* 0x0000001f06067819 */ /* 0x000fc800000006ff */
[----:B------:R-:W0:Y:S02]  /*b440*/  SYNCS.PHASECHK.TRANS64.TRYWAIT P0, [R8+URZ+0x32420], R6 ;  /* 0x03242006080075a7 */ /* 0x000e24000800017f */
[----:B0-----:R-:W-:Y:S05]  /*b450*/  @!P0 BRA `(.L_x_835) ;  /* 0x0000002c006c8947 */ /* 0x001fea0003800000 */
.L_x_903:
[----:B------:R-:W-:Y:S01]  /*b460*/  ULDC.64 UR38, c[0x0][0x3f8] ;  /* 0x0000fe0000267ab9 */ /* 0x000fe20000000a00 */
[----:B------:R-:W-:Y:S01]  /*b470*/  ULDC.64 UR46, c[0x0][0x408] ;  /* 0x00010200002e7ab9 */ /* 0x000fe20000000a00 */
        /* <DEDUP_REMOVED lines=11> */
.L_x_904:
        /* <DEDUP_REMOVED lines=11> */
.L_x_839:
        /* <DEDUP_REMOVED lines=38> */
.L_x_837:
[----:B------:R-:W-:Y:S05]  /*b840*/  BSYNC B0 ;  /* 0x0000000000007941 */ /* 0x000fea0003800000 */
.L_x_836:
        /* <DEDUP_REMOVED lines=30> */
[----:B------:R-:W-:Y:S02]  /*ba30*/  ULDC.64 UR4, c[0x0][0x408] ;  /* 0x0001020000047ab9 */ /* 0x000fe40000000a00 */
[----:B------:R-:W-:-:S04]  /*ba40*/  IMAD R12, R5, UR4, RZ ;  /* 0x00000004050c7c24 */ /* 0x000fc8000f8e02ff */
[----:B------:R-:W-:Y:S01]  /*ba50*/  IMAD R12, R0, UR5, R12 ;  /* 0x00000005000c7c24 */ /* 0x000fe2000f8e020c */
[----:B-1----:R-:W-:-:S13]  /*ba60*/  ISETP.NE.AND P0, PT, R13, 0x1, PT ;  /* 0x000000010d00780c */ /* 0x002fda0003f05270 */
[----:B------:R-:W1:Y:S02]  /*ba70*/  @P0 LDC.64 R6, c[0x0][0x420] ;  /* 0x00010800ff060b82 */ /* 0x000e640000000a00 */
[----:B-1----:R-:W-:-:S05]  /*ba80*/  @P0 IMAD.HI.U32 R6, R8, R6, RZ ;  /* 0x0000000608060227 */ /* 0x002fca00078e00ff */
[----:B------:R-:W-:-:S04]  /*ba90*/  @P0 SHF.R.U32.HI R10, RZ, R7, R6 ;  /* 0x00000007ff0a0219 */ /* 0x000fc80000011606 */
[--C-:B------:R-:W-:Y:S01]  /*baa0*/  SHF.R.S32.HI R7, RZ, 0x1f, R10.reuse ;  /* 0x0000001fff077819 */ /* 0x100fe2000001140a */
        /* <DEDUP_REMOVED lines=8> */
.L_x_846:
[----:B-1----:R-:W1:Y:S01]  /*bb30*/  S2R R3, SR_CgaCtaId ;  /* 0x0000000000037919 */ /* 0x002e620000008800 */
[----:B------:R-:W-:Y:S02]  /*bb40*/  MOV R2, 0x400 ;  /* 0x0000040000027802 */ /* 0x000fe40000000f00 */
[----:B------:R-:W-:Y:S02]  /*bb50*/  SHF.L.U32 R6, R14, 0x1f, RZ ;  /* 0x0000001f0e067819 */ /* 0x000fe400000006ff */
[----:B-1----:R-:W-:-:S05]  /*bb60*/  LEA R2, R3, R2, 0x18 ;  /* 0x0000000203027211 */ /* 0x002fca00078ec0ff */
[----:B------:R-:W-:-:S04]  /*bb70*/  IMAD R3, R15, 0x8, R2 ;  /* 0x000000080f037824 */ /* 0x000fc800078e0202 */
[----:B------:R-:W1:Y:S02]  /*bb80*/  SYNCS.PHASECHK.TRANS64.TRYWAIT P0, [R3+URZ+0x32440], R6 ;  /* 0x03244006030075a7 */ /* 0x000e64000800017f */
[----:B-1----:R-:W-:Y:S05]  /*bb90*/  @!P0 BRA `(.L_x_847) ;  /* 0x0000002400d08947 */ /* 0x002fea0003800000 */
.L_x_905:
        /* <DEDUP_REMOVED lines=11> */
.L_x_848:
        /* <DEDUP_REMOVED lines=22> */
.L_x_906:
        /* <DEDUP_REMOVED lines=8> */
.L_x_850:
        /* <DEDUP_REMOVED lines=34> */
.L_x_845:
[----:B------:R-:W-:Y:S05]  /*c050*/  BSYNC B2 ;  /* 0x0000000000027941 */ /* 0x000fea0003800000 */
.L_x_844:
[----:B------:R-:W2:Y:S02]  /*c060*/  LDL.LU R2, [R1+0x14] ;  /* 0x0000140001027983 */ /* 0x000ea40000300800 */
[----:B--2---:R-:W-:-:S07]  /*c070*/  VIADD R8, R2, 0xfffffffd ;  /* 0xfffffffd02087836 */ /* 0x004fce0000000000 */
.L_x_843:
[----:B------:R-:W-:Y:S05]  /*c080*/  BSYNC B1 ;  /* 0x0000000000017941 */ /* 0x000fea0003800000 */
.L_x_842:
[----:B------:R-:W-:-:S05]  /*c090*/  IMAD.MOV R2, RZ, RZ, -R11 ;  /* 0x000000ffff027224 */ /* 0x000fca00078e0a0b */
[----:B------:R-:W-:-:S13]  /*c0a0*/  ISETP.NE.AND P0, PT, R9, R2, PT ;  /* 0x000000020900720c */ /* 0x000fda0003f05270 */
[----:B------:R-:W-:Y:S05]  /*c0b0*/  @!P0 BRA `(.L_x_841) ;  /* 0x0000000c00908947 */ /* 0x000fea0003800000 */
.L_x_865:
        /* <DEDUP_REMOVED lines=10> */
[----:B------:R-:W-:Y:S01]  /*c160*/  ISETP.NE.U32.AND P0, PT, RZ, UR38, PT ;  /* 0x00000026ff007c0c */ /* 0x000fe2000bf05070 */
[----:B------:R-:W-:-:S03]  /*c170*/  IMAD.MOV.U32 R12, RZ, RZ, R8 ;  /* 0x000000ffff0c7224 */ /* 0x000fc600078e0008 */
[----:B------:R-:W-:-:S13]  /*c180*/  ISETP.NE.AND.EX P0, PT, RZ, UR39, PT, P0 ;  /* 0x00000027ff007c0c */ /* 0x000fda000bf05300 */
[----:B------:R-:W-:Y:S05]  /*c190*/  @!P0 BRA `(.L_x_853) ;  /* 0x0000000000448947 */ /* 0x000fea0003800000 */
[----:B------:R-:W1:Y:S01]  /*c1a0*/  LDC R12, c[0x0][0x41c] ;  /* 0x00010700ff0c7b82 */ /* 0x000e620000000800 */
[----:B------:R-:W-:Y:S02]  /*c1b0*/  IMAD.MOV.U32 R11, RZ, RZ, R8 ;  /* 0x000000ffff0b7224 */ /* 0x000fe400078e0008 */
        /* <DEDUP_REMOVED lines=10> */
[----:B------:R-:W-:-:S04]  /*c260*/  LEA R6, P0, R2, UR38, 0x2 ;  /* 0x0000002602067c11 */ /* 0x000fc8000f8010ff */
[----:B------:R-:W-:Y:S01]  /*c270*/  LEA.HI.X R7, R2, UR39, R3, 0x2, P0 ;  /* 0x0000002702077c11 */ /* 0x000fe200080f1403 */
[----:B------:R-:W-:-:S04]  /*c280*/  IMAD.MOV R3, RZ, RZ, -R11 ;  /* 0x000000ffff037224 */ /* 0x000fc800078e0a0b */
[----:B------:R-:W-:Y:S01]  /*c290*/  IMAD R12, R12, R3, R8 ;  /* 0x000000030c0c7224 */ /* 0x000fe200078e0208 */
[----:B------:R1:W5:Y:S06]  /*c2a0*/  LDG.E R7, desc[UR60][R6.64] ;  /* 0x0000003c06077981 */ /* 0x00036c000c1e1900 */
.L_x_853:
[----:B------:R-:W2:Y:S01]  /*c2b0*/  S2R R3, SR_CgaCtaId ;  /* 0x0000000000037919 */ /* 0x000ea20000008800 */
[----:B------:R-:W-:-:S04]  /*c2c0*/  MOV R2, 0x400 ;  /* 0x0000040000027802 */ /* 0x000fc80000000f00 */
[----:B--2---:R-:W-:Y:S02]  /*c2d0*/  LEA R2, R3, R2, 0x18 ;  /* 0x0000000203027211 */ /* 0x004fe400078ec0ff */
[----:B------:R-:W-:-:S03]  /*c2e0*/  SHF.L.U32 R3, R10, 0x1f, RZ ;  /* 0x0000001f0a037819 */ /* 0x000fc600000006ff */
[----:B------:R-:W-:-:S04]  /*c2f0*/  IMAD R2, R9, 0x8, R2 ;  /* 0x0000000809027824 */ /* 0x000fc800078e0202 */
[----:B------:R-:W2:Y:S02]  /*c300*/  SYNCS.PHASECHK.TRANS64.TRYWAIT P0, [R2+URZ+0x32440], R3 ;  /* 0x03244003020075a7 */ /* 0x000ea4000800017f */
[----:B--2---:R-:W-:Y:S05]  /*c310*/  @!P0 BRA `(.L_x_854) ;  /* 0x0000002000188947 */ /* 0x004fea0003800000 */
.L_x_907:
        /* <DEDUP_REMOVED lines=11> */
.L_x_855:
        /* <DEDUP_REMOVED lines=21> */
.L_x_908:
        /* <DEDUP_REMOVED lines=8> */
.L_x_857:
        /* <DEDUP_REMOVED lines=33> */
.L_x_852:
[----:B------:R-:W-:Y:S05]  /*c7b0*/  BSYNC B1 ;  /* 0x0000000000017941 */ /* 0x000fea0003800000 */
.L_x_851:
        /* <DEDUP_REMOVED lines=9> */
[----:B------:R-:W-:Y:S01]  /*c850*/  ISETP.NE.U32.AND P0, PT, RZ, UR38, PT ;  /* 0x00000026ff007c0c */ /* 0x000fe2000bf05070 */
[----:B------:R-:W-:-:S03]  /*c860*/  VIADD R9, R8, 0xffffffff ;  /* 0xffffffff08097836 */ /* 0x000fc60000000000 */
[----:B------:R-:W-:-:S13]  /*c870*/  ISETP.NE.AND.EX P0, PT, RZ, UR39, PT, P0 ;  /* 0x00000027ff007c0c */ /* 0x000fda000bf05300 */
[----:B------:R-:W-:Y:S05]  /*c880*/  @!P0 BRA `(.L_x_860) ;  /* 0x0000000000408947 */ /* 0x000fea0003800000 */
[----:B------:R-:W2:Y:S01]  /*c890*/  LDC R6, c[0x0][0x41c] ;  /* 0x00010700ff067b82 */ /* 0x000ea20000000800 */
        /* <DEDUP_REMOVED lines=15> */
.L_x_860:
[----:B------:R-:W3:Y:S01]  /*c990*/  S2R R3, SR_CgaCtaId ;  /* 0x0000000000037919 */ /* 0x000ee20000008800 */
[----:B------:R-:W-:-:S04]  /*c9a0*/  MOV R2, 0x400 ;  /* 0x0000040000027802 */ /* 0x000fc80000000f00 */
[----:B---3--:R-:W-:Y:S02]  /*c9b0*/  LEA R2, R3, R2, 0x18 ;  /* 0x0000000203027211 */ /* 0x008fe400078ec0ff */
[----:B------:R-:W-:-:S03]  /*c9c0*/  SHF.L.U32 R3, R11, 0x1f, RZ ;  /* 0x0000001f0b037819 */ /* 0x000fc600000006ff */
[----:B------:R-:W-:-:S04]  /*c9d0*/  IMAD R2, R12, 0x8, R2 ;  /* 0x000000080c027824 */ /* 0x000fc800078e0202 */
[----:B------:R-:W3:Y:S02]  /*c9e0*/  SYNCS.PHASECHK.TRANS64.TRYWAIT P0, [R2+URZ+0x32440], R3 ;  /* 0x03244003020075a7 */ /* 0x000ee4000800017f */
[----:B---3--:R-:W-:Y:S05]  /*c9f0*/  @!P0 BRA `(.L_x_861) ;  /* 0x0000001800888947 */ /* 0x008fea0003800000 */
.L_x_909:
        /* <DEDUP_REMOVED lines=11> */
.L_x_862:
        /* <DEDUP_REMOVED lines=22> */
.L_x_910:
        /* <DEDUP_REMOVED lines=8> */
.L_x_864:
        /* <DEDUP_REMOVED lines=34> */
.L_x_859:
[----:B------:R-:W-:Y:S05]  /*ceb0*/  BSYNC B1 ;  /* 0x0000000000017941 */ /* 0x000fea0003800000 */
.L_x_858:
[C---:B------:R-:W-:Y:S01]  /*cec0*/  ISETP.GT.AND P0, PT, R8.reuse, 0x1, PT ;  /* 0x000000010800780c */ /* 0x040fe20003f04270 */
[----:B------:R-:W-:-:S04]  /*ced0*/  VIADD R2, R8, 0xfffffffe ;  /* 0xfffffffe08027836 */ /* 0x000fc80000000000 */
[----:B------:R-:W-:-:S08]  /*cee0*/  IMAD.MOV.U32 R8, RZ, RZ, R2 ;  /* 0x000000ffff087224 */ /* 0x000fd000078e0002 */
[----:B------:R-:W-:Y:S05]  /*cef0*/  @P0 BRA `(.L_x_865) ;  /* 0xfffffff000700947 */ /* 0x000fea000383ffff */
.L_x_841:
[----:B------:R-:W-:Y:S05]  /*cf00*/  BSYNC B0 ;  /* 0x0000000000007941 */ /* 0x000fea0003800000 */
.L_x_840:
        /* <DEDUP_REMOVED lines=23> */
.L_x_867:
[----:B------:R-:W-:Y:S05]  /*d080*/  BSYNC B0 ;  /* 0x0000000000007941 */ /* 0x000fea0003800000 */
.L_x_866:
[----:B--2---:R-:W2:Y:S02]  /*d090*/  LDL.LU R2, [R1+0x4] ;  /* 0x0000040001027983 */ /* 0x004ea40000300800 */
[----:B--2---:R-:W-:-:S05]  /*d0a0*/  LOP3.LUT R2, R2, R0, RZ, 0x3c, !PT ;  /* 0x0000000002027212 */ /* 0x004fca00078e3cff */
[----:B------:R2:W-:Y:S02]  /*d0b0*/  STL [R1+0x4], R2 ;  /* 0x0000040201007387 */ /* 0x0005e40000100800 */
.L_x_822:
[----:B------:R-:W-:Y:S05]  /*d0c0*/  BSYNC B6 ;  /* 0x0000000000067941 */ /* 0x000fea0003800000 */
.L_x_820:
[----:B------:R-:W-:-:S03]  /*d0d0*/  UMOV UR4, 0xffffffff ;  /* 0xffffffff00047882 */ /* 0x000fc60000000000 */
[----:B------:R-:W-:Y:S05]  /*d0e0*/  BRA.DIV UR4, `(.L_x_868) ;  /* 0x0000001204f47947 */ /* 0x000fea000b800000 */
[----:B------:R3:W4:Y:S04]  /*d0f0*/  SHFL.IDX PT, R4, R16, RZ, 0x1f ;  /* 0x00001fff10047589 */ /* 0x00072800000e0000 */
[----:B------:R3:W0:Y:S02]  /*d100*/  SHFL.IDX PT, R5, R16, 0x1, 0x1f ;  /* 0x00201f0010057f89 */ /* 0x00062400000e0000 */
.L_x_914:
        /* <DEDUP_REMOVED lines=13> */
.L_x_870:
[----:B------:R-:W-:Y:S05]  /*d1e0*/  BSYNC B0 ;  /* 0x0000000000007941 */ /* 0x000fea0003800000 */
.L_x_869:
        /* <DEDUP_REMOVED lines=23> */
.L_x_922:
[----:B------:R-:W-:Y:S02]  /*d360*/  ULDC UR4, c[0x0][0xd10] ;  /* 0x0003440000047ab9 */ /* 0x000fe40000000800 */
[----:B---3--:R-:W-:-:S04]  /*d370*/  IMAD.U32 R16, RZ, RZ, UR4 ;  /* 0x00000004ff107e24 */ /* 0x008fc8000f8e00ff */
[----:B--2---:R-:W-:-:S04]  /*d380*/  IMAD R6, R14, R16, RZ ;  /* 0x000000100e067224 */ /* 0x004fc800078e02ff */
[----:B------:R-:W-:-:S05]  /*d390*/  IMAD.IADD R5, R5, 0x1, R6 ;  /* 0x0000000105057824 */ /* 0x000fca00078e0206 */
[----:B----4-:R-:W-:-:S13]  /*d3a0*/  ISETP.GT.AND P0, PT, R5, R4, PT ;  /* 0x000000040500720c */ /* 0x010fda0003f04270 */
[----:B------:R-:W-:Y:S05]  /*d3b0*/  @P0 BRA `(.L_x_872) ;  /* 0x0000000000b40947 */ /* 0x000fea0003800000 */
[----:B------:R-:W2:Y:S02]  /*d3c0*/  LDC R0, c[0x0][0xd14] ;  /* 0x00034500ff007b82 */ /* 0x000ea40000000800 */
.L_x_877:
        /* <DEDUP_REMOVED lines=14> */
.L_x_875:
[----:B------:R-:W-:Y:S05]  /*d4b0*/  BSYNC B0 ;  /* 0x0000000000007941 */ /* 0x000fea0003800000 */
.L_x_874:
        /* <DEDUP_REMOVED lines=23> */
.L_x_930:
[----:B------:R-:W-:Y:S02]  /*d630*/  ULDC UR4, c[0x0][0xd10] ;  /* 0x0003440000047ab9 */ /* 0x000fe40000000800 */
[----:B------:R-:W-:-:S04]  /*d640*/  IMAD.U32 R16, RZ, RZ, UR4 ;  /* 0x00000004ff107e24 */ /* 0x000fc8000f8e00ff */
[----:B--2---:R-:W-:-:S04]  /*d650*/  IMAD R6, R14, R16, RZ ;  /* 0x000000100e067224 */ /* 0x004fc800078e02ff */
[----:B------:R-:W-:-:S05]  /*d660*/  IMAD.IADD R5, R6, 0x1, R5 ;  /* 0x0000000106057824 */ /* 0x000fca00078e0205 */
[----:B------:R-:W-:-:S13]  /*d670*/  ISETP.GT.AND P0, PT, R5, R4, PT ;  /* 0x000000040500720c */ /* 0x000fda0003f04270 */
[----:B------:R-:W-:Y:S05]  /*d680*/  @!P0 BRA `(.L_x_877) ;  /* 0xfffffffc00508947 */ /* 0x000fea000383ffff */
.L_x_872:
        /* <DEDUP_REMOVED lines=8> */
.L_x_934:
[----:B------:R-:W-:Y:S01]  /*d710*/  ISETP.NE.AND P0, PT, R7, RZ, PT ;  /* 0x000000ff0700720c */ /* 0x000fe20003f05270 */
[----:B------:R-:W-:-:S12]  /*d720*/  IMAD.MOV.U32 R14, RZ, RZ, RZ ;  /* 0x000000ffff0e7224 */ /* 0x000fd800078e00ff */
[----:B------:R-:W-:Y:S05]  /*d730*/  @!P0 BRA `(.L_x_879) ;  /* 0x0000000000108947 */ /* 0x000fea0003800000 */
[----:B------:R-:W-:Y:S01]  /*d740*/  UMOV UR4, 0xffffffff ;  /* 0xffffffff00047882 */ /* 0x000fe20000000000 */
[----:B-1----:R-:W-:Y:S02]  /*d750*/  VIADD R12, R5, 0xffffffff ;  /* 0xffffffff050c7836 */ /* 0x002fe40000000000 */
[----:B------:R-:W-:Y:S05]  /*d760*/  BRA.DIV UR4, `(.L_x_880) ;  /* 0x0000001604887947 */ /* 0x000fea000b800000 */
[----:B------:R4:W1:Y:S02]  /*d770*/  SHFL.IDX PT, R14, R2, R12, 0x1f ;  /* 0x00001f0c020e7589 */ /* 0x00086400000e0000 */
.L_x_879:
        /* <DEDUP_REMOVED lines=31> */
.L_x_873:
[----:B------:R-:W-:Y:S01]  /*d970*/  UMOV UR4, URZ ;  /* 0x0000003f00047c82 */ /* 0x000fe20008000000 */
[----:B------:R-:W-:Y:S01]  /*d980*/  UMOV UR5, URZ ;  /* 0x0000003f00057c82 */ /* 0x000fe20008000000 */
[----:B------:R-:W-:Y:S01]  /*d990*/  ULDC UR6, c[0x0][0xd14] ;  /* 0x0003450000067ab9 */ /* 0x000fe20000000800 */
[----:B------:R-:W-:Y:S02]  /*d9a0*/  IMAD.MOV.U32 R16, RZ, RZ, R4 ;  /* 0x000000ffff107224 */ /* 0x000fe400078e0004 */
[----:B------:R-:W-:Y:S02]  /*d9b0*/  IMAD.U32 R17, RZ, RZ, UR4 ;  /* 0x00000004ff117e24 */ /* 0x000fe4000f8e00ff */
[----:B------:R-:W-:Y:S02]  /*d9c0*/  IMAD.U32 R18, RZ, RZ, UR5 ;  /* 0x00000005ff127e24 */ /* 0x000fe4000f8e00ff */
[----:B------:R-:W-:-:S07]  /*d9d0*/  IMAD.U32 R19, RZ, RZ, UR6 ;  /* 0x00000006ff137e24 */ /* 0x000fce000f8e00ff */
.L_x_881:
        /* <DEDUP_REMOVED lines=12> */
.L_x_818:
[----:B------:R-:W3:Y:S01]  /*daa0*/  S2R R3, SR_CgaCtaId ;  /* 0x0000000000037919 */ /* 0x000ee20000008800 */
[----:B------:R-:W-:Y:S01]  /*dab0*/  UIADD3 UR4, UR50, 0x1, URZ ;  /* 0x0000000132047890 */ /* 0x000fe2000fffe03f */
[----:B0-----:R-:W-:-:S03]  /*dac0*/  MOV R0, 0x400 ;  /* 0x0000040000007802 */ /* 0x001fc60000000f00 */
[----:B------:R-:W-:-:S04]  /*dad0*/  ULEA.HI UR5, UR4, UR4, URZ, 0x1 ;  /* 0x0000000404057291 */ /* 0x000fc8000f8f083f */
[----:B------:R-:W-:-:S04]  /*dae0*/  ULOP3.LUT UR5, UR5, 0xfffffffe, URZ, 0xc0, !UPT ;  /* 0xfffffffe05057892 */ /* 0x000fc8000f8ec03f */
[----:B------:R-:W-:Y:S01]  /*daf0*/  UIADD3 UR5, UR4, -UR5, URZ ;  /* 0x8000000504057290 */ /* 0x000fe2000fffe03f */
[----:B---3--:R-:W-:-:S05]  /*db00*/  LEA R0, R3, R0, 0x18 ;  /* 0x0000000003007211 */ /* 0x008fca00078ec0ff */
[----:B------:R-:W-:-:S05]  /*db10*/  IMAD.U32 R3, RZ, RZ, UR5 ;  /* 0x00000005ff037e24 */ /* 0x000fca000f8e00ff */
[----:B------:R-:W-:-:S04]  /*db20*/  SHF.L.U32 R3, R3, 0x1f, RZ ;  /* 0x0000001f03037819 */ /* 0x000fc800000006ff */
[----:B------:R-:W0:Y:S02]  /*db30*/  SYNCS.PHASECHK.TRANS64.TRYWAIT P0, [R0+URZ+0x32420], R3 ;  /* 0x03242003000075a7 */ /* 0x000e24000800017f */
[----:B0-----:R-:W-:Y:S05]  /*db40*/  @!P0 BRA `(.L_x_883) ;  /* 0x0000001000b48947 */ /* 0x001fea0003800000 */
.L_x_937:
[----:B------:R-:W-:-:S03]  /*db50*/  UMOV UR4, 0xffffffff ;  /* 0xffffffff00047882 */ /* 0x000fc60000000000 */
[----:B------:R-:W-:Y:S05]  /*db60*/  BRA.DIV UR4, `(.L_x_884) ;  /* 0x0000001204c07947 */ /* 0x000fea000b800000 */
[----:B--2---:R-:W2:Y:S02]  /*db70*/  S2R R2, SR_TID.X ;  /* 0x0000000000027919 */ /* 0x004ea40000002100 */
[----:B--2---:R-:W-:-:S04]  /*db80*/  SHF.R.U32.HI R2, RZ, 0x5, R2 ;  /* 0x00000005ff027819 */ /* 0x004fc80000011602 */
[----:B------:R-:W-:-:S05]  /*db90*/  LOP3.LUT R2, R2, 0x3, RZ, 0xc0, !PT ;  /* 0x0000000302027812 */ /* 0x000fca00078ec0ff */
[----:B------:R2:W3:Y:S02]  /*dba0*/  SHFL.IDX PT, R14, R2, RZ, 0x1f ;  /* 0x00001fff020e7589 */ /* 0x0004e400000e0000 */
.L_x_940:
[----:B---3--:R-:W-:Y:S01]  /*dbb0*/  ISETP.NE.AND P0, PT, R14, RZ, PT ;  /* 0x000000ff0e00720c */ /* 0x008fe20003f05270 */
[----:B------:R-:W-:-:S12]  /*dbc0*/  BSSY B0, `(.L_x_885) ;  /* 0x0000029000007945 */ /* 0x000fd80003800000 */
[----:B------:R-:W-:Y:S05]  /*dbd0*/  @P0 BRA `(.L_x_886) ;  /* 0x00000000009c0947 */ /* 0x000fea0003800000 */
[----:B------:R-:W-:-:S03]  /*dbe0*/  UMOV UR4, 0xffffffff ;  /* 0xffffffff00047882 */ /* 0x000fc60000000000 */
[----:B------:R-:W-:Y:S05]  /*dbf0*/  BRA.DIV UR4, `(.L_x_887) ;  /* 0x0000001204d07947 */ /* 0x000fea000b800000 */
[----:B------:R-:W-:-:S13]  /*dc00*/  ELECT P6, URZ, PT ;  /* 0x00000000003f782f */ /* 0x000fda00038c0000 */
.L_x_943:
[----:B------:R-:W-:Y:S05]  /*dc10*/  @!P6 BRA `(.L_x_886) ;  /* 0x00000000008ce947 */ /* 0x000fea0003800000 */
[----:B--2---:R-:W2:Y:S02]  /*dc20*/  LDL R2, [R1+0x2c] ;  /* 0x00002c0001027983 */ /* 0x004ea40000100800 */
[----:B--2---:R-:W-:-:S13]  /*dc30*/  R2UR UR4, R2 ;  /* 0x00000000020472ca */ /* 0x004fda00000e0000 */
[----:B------:R-:W-:-:S06]  /*dc40*/  ULOP3.LUT UR4, UR4, 0x2, URZ, 0xfc, !UPT ;  /* 0x0000000204047892 */ /* 0x000fcc000f8efc3f */
[----:B------:R-:W-:-:S05]  /*dc50*/  IMAD.U32 R2, RZ, RZ, UR4 ;  /* 0x00000004ff027e24 */ /* 0x000fca000f8e00ff */
[----:B------:R-:W-:-:S13]  /*dc60*/  ISETP.NE.AND P2, PT, R2, 0x3, PT ;  /* 0x000000030200780c */ /* 0x000fda0003f45270 */
[----:B------:R-:W-:Y:S05]  /*dc70*/  @!P2 BRA `(.L_x_888) ;  /* 0x000000000004a947 */ /* 0x000fea0003800000 */
[----:B------:R-:W-:Y:S01]  /*dc80*/  BPT.TRAP 0x1 ;  /* 0x000000040000795c */ /* 0x000fe20000300000 */
.L_x_888:
        /* <DEDUP_REMOVED lines=14> */
.L_x_944:
[----:B------:R-:W2:Y:S02]  /*dd70*/  SYNCS.PHASECHK.TRANS64.TRYWAIT P0, [R7+URZ], R2 ;  /* 0x00000002070075a7 */ /* 0x000ea4000800017f */
[----:B--2---:R-:W-:Y:S05]  /*dd80*/  @!P0 BRA `(.L_x_890) ;  /* 0x0000001000a08947 */ /* 0x004fea0003800000 */
.L_x_945:
[----:B------:R-:W-:Y:S05]  /*dd90*/  @!P2 BRA `(.L_x_891) ;  /* 0x000000000004a947 */ /* 0x000fea0003800000 */
[----:B------:R-:W-:Y:S01]  /*dda0*/  BPT.TRAP 0x1 ;  /* 0x000000040000795c */ /* 0x000fe20000300000 */
.L_x_891:
[----:B------:R-:W3:Y:S01]  /*ddb0*/  LDL.LU R4, [R1] ;  /* 0x0000000001047983 */ /* 0x000ee20000300800 */
[----:B------:R-:W-:-:S04]  /*ddc0*/  VIADD R0, R0, 0x32460 ;  /* 0x0003246000007836 */ /* 0x000fc80000000000 */
[----:B---3--:R-:W-:-:S04]  /*ddd0*/  IMAD R4, R4, 0x8, R0 ;  /* 0x0000000804047824 */ /* 0x008fc800078e0200 */
[----:B------:R-:W3:Y:S02]  /*dde0*/  SYNCS.PHASECHK.TRANS64.TRYWAIT P0, [R4+URZ], R5 ;  /* 0x00000005040075a7 */ /* 0x000ee4000800017f */
[----:B---3--:R-:W-:Y:S05]  /*ddf0*/  @!P0 BRA `(.L_x_892) ;  /* 0x0000001000988947 */ /* 0x008fea0003800000 */
.L_x_946:
[----:B------:R-:W-:-:S07]  /*de00*/  IMAD R3, R3, 0x8, R0 ;  /* 0x0000000803037824 */ /* 0x000fce00078e0200 */
.L_x_893:
[----:B----4-:R4:W0:Y:S02]  /*de10*/  SYNCS.PHASECHK.TRANS64.TRYWAIT P0, [R3+URZ], R2 ;  /* 0x00000002030075a7 */ /* 0x010824000800017f */
[----:B0-----:R-:W-:Y:S05]  /*de20*/  @!P0 NANOSLEEP.SYNCS 0x989680 ;  /* 0x009896800000895d */ /* 0x001fea0003900000 */
[----:B------:R-:W0:Y:S02]  /*de30*/  @!P0 SYNCS.PHASECHK.TRANS64 P0, [R3+URZ], R2 ;  /* 0x00000002030085a7 */ /* 0x000e24000800007f */
[----:B0-----:R-:W-:Y:S05]  /*de40*/  @!P0 BRA `(.L_x_893) ;  /* 0xfffffffc00f08947 */ /* 0x001fea000383ffff */
.L_x_886:
[----:B------:R-:W-:Y:S05]  /*de50*/  BSYNC B0 ;  /* 0x0000000000007941 */ /* 0x000fea0003800000 */
.L_x_885:
[----:B------:R-:W-:Y:S05]  /*de60*/  EXIT ;  /* 0x000000000000794d */ /* 0x000fea0003800000 */
.L_x_771:
[----:B0-----:R0:W1:Y:S02]  /*de70*/  SYNCS.PHASECHK.TRANS64.TRYWAIT P0, [R5+URZ+0x32400], R0 ;  /* 0x03240000050075a7 */ /* 0x001064000800017f */
[----:B-1----:R-:W-:Y:S05]  /*de80*/  @!P0 NANOSLEEP.SYNCS 0x989680 ;  /* 0x009896800000895d */ /* 0x002fea0003900000 */
[----:B------:R-:W1:Y:S02]  /*de90*/  @!P0 SYNCS.PHASECHK.TRANS64 P0, [R5+URZ+0x32400], R0 ;  /* 0x03240000050085a7 */ /* 0x000e64000800007f */
[----:B-1----:R-:W-:Y:S05]  /*dea0*/  @!P0 BRA `(.L_x_771) ;  /* 0xfffffffc00f08947 */ /* 0x002fea000383ffff */
[----:B------:R-:W-:Y:S05]  /*deb0*/  BRA `(.L_x_894) ;  /* 0xffffff3800907947 */ /* 0x000fea000383ffff */
.L_x_775:
[----:B--2---:R2:W3:Y:S02]  /*dec0*/  SYNCS.PHASECHK.TRANS64.TRYWAIT P1, [R3+URZ+0x32430], R4 ;  /* 0x03243004030075a7 */ /* 0x0044e4000802017f */
[----:B---3--:R-:W-:Y:S05]  /*ded0*/  @!P1 NANOSLEEP.SYNCS 0x989680 ;  /* 0x009896800000995d */ /* 0x008fea0003900000 */
[----:B------:R-:W3:Y:S02]  /*dee0*/  @!P1 SYNCS.PHASECHK.TRANS64 P1, [R3+URZ+0x32430], R4 ;  /* 0x03243004030095a7 */ /* 0x000ee4000802007f */
[----:B---3--:R-:W-:Y:S05]  /*def0*/  @!P1 BRA `(.L_x_775) ;  /* 0xfffffffc00f09947 */ /* 0x008fea000383ffff */
[----:B------:R-:W-:Y:S05]  /*df00*/  BRA `(.L_x_774) ;  /* 0xffffff3800c47947 */ /* 0x000fea000383ffff */
.L_x_776:
[----:B---3--:R3:W4:Y:S02]  /*df10*/  SYNCS.PHASECHK.TRANS64.TRYWAIT P1, [R5+URZ+0x32410], R0 ;  /* 0x03241000050075a7 */ /* 0x008724000802017f */
[----:B----4-:R-:W-:Y:S05]  /*df20*/  @!P1 NANOSLEEP.SYNCS 0x989680 ;  /* 0x009896800000995d */ /* 0x010fea0003900000 */
[----:B------:R-:W4:Y:S02]  /*df30*/  @!P1 SYNCS.PHASECHK.TRANS64 P1, [R5+URZ+0x32410], R0 ;  /* 0x03241000050095a7 */ /* 0x000f24000802007f */
[----:B----4-:R-:W-:Y:S05]  /*df40*/  @!P1 BRA `(.L_x_776) ;  /* 0xfffffffc00f09947 */ /* 0x010fea000383ffff */
[----:B------:R-:W-:Y:S05]  /*df50*/  BRA `(.L_x_895) ;  /* 0xffffff3c008c7947 */ /* 0x000fea000383ffff */
.L_x_780:
[----:B------:R0:W0:Y:S02]  /*df60*/  SYNCS.PHASECHK.TRANS64.TRYWAIT P1, [R3+URZ+0x32450], R4 ;  /* 0x03245004030075a7 */ /* 0x000024000802017f */
[----:B0-----:R-:W-:Y:S05]  /*df70*/  @!P1 NANOSLEEP.SYNCS 0x989680 ;  /* 0x009896800000995d */ /* 0x001fea0003900000 */
[----:B------:R-:W0:Y:S02]  /*df80*/  @!P1 SYNCS.PHASECHK.TRANS64 P1, [R3+URZ+0x32450], R4 ;  /* 0x03245004030095a7 */ /* 0x000e24000802007f */
[----:B0-----:R-:W-:Y:S05]  /*df90*/  @!P1 BRA `(.L_x_780) ;  /* 0xfffffffc00f09947 */ /* 0x001fea000383ffff */
[----:B------:R-:W-:Y:S05]  /*dfa0*/  BRA `(.L_x_779) ;  /* 0xffffff3c00987947 */ /* 0x000fea000383ffff */
.L_x_785:
[----:B-1----:R-:W-:-:S04]  /*dfb0*/  IMAD.U32 R153, RZ, RZ, UR5 ;  /* 0x00000005ff997e24 */ /* 0x002fc8000f8e00ff */
[----:B------:R1:W2:Y:S03]  /*dfc0*/  SYNCS.PHASECHK.TRANS64.TRYWAIT P3, [R153+URZ+0x32430], R0 ;  /* 0x03243000990075a7 */ /* 0x0002a6000806017f */
[----:B--2---:R-:W-:Y:S05]  /*dfd0*/  @!P3 NANOSLEEP.SYNCS 0x989680 ;  /* 0x009896800000b95d */ /* 0x004fea0003900000 */
[----:B------:R-:W2:Y:S02]  /*dfe0*/  @!P3 SYNCS.PHASECHK.TRANS64 P3, [R153+URZ+0x32430], R0 ;  /* 0x032430009900b5a7 */ /* 0x000ea4000806007f */
[----:B--2---:R-:W-:Y:S05]  /*dff0*/  @!P3 BRA `(.L_x_785) ;  /* 0xfffffffc00ecb947 */ /* 0x004fea000383ffff */
[----:B------:R-:W-:Y:S05]  /*e000*/  BRA `(.L_x_784) ;  /* 0xffffff5c008c7947 */ /* 0x000fea000383ffff */
.L_x_789:
[----:B--2---:R-:W-:-:S04]  /*e010*/  IMAD.U32 R211, RZ, RZ, UR5 ;  /* 0x00000005ffd37e24 */ /* 0x004fc8000f8e00ff */
[----:B------:R2:W3:Y:S03]  /*e020*/  SYNCS.PHASECHK.TRANS64.TRYWAIT P3, [R211+URZ+0x32450], R0 ;  /* 0x03245000d30075a7 */ /* 0x0004e6000806017f */
[----:B---3--:R-:W-:Y:S05]  /*e030*/  @!P3 NANOSLEEP.SYNCS 0x989680 ;  /* 0x009896800000b95d */ /* 0x008fea0003900000 */
[----:B------:R-:W3:Y:S02]  /*e040*/  @!P3 SYNCS.PHASECHK.TRANS64 P3, [R211+URZ+0x32450], R0 ;  /* 0x03245000d300b5a7 */ /* 0x000ee4000806007f */
[----:B---3--:R-:W-:Y:S05]  /*e050*/  @!P3 BRA `(.L_x_789) ;  /* 0xfffffffc00ecb947 */ /* 0x008fea000383ffff */
[----:B------:R-:W-:Y:S05]  /*e060*/  BRA `(.L_x_788) ;  /* 0xffffff6000087947 */ /* 0x000fea000383ffff */
.L_x_827:
        /* <DEDUP_REMOVED lines=11> */
.L_x_897:
[----:B------:R-:W-:Y:S05]  /*e120*/  BSYNC B0 ;  /* 0x0000000000007941 */ /* 0x000fea0003800000 */
.L_x_896:
[----:B------:R-:W-:Y:S05]  /*e130*/  BRA `(.L_x_898) ;  /* 0xffffffc800a47947 */ /* 0x000fea000383ffff */
.L_x_828:
[----:B------:R-:W-:Y:S01]  /*e140*/  BSSY B0, `(.L_x_899) ;  /* 0x0000006000007945 */ /* 0x000fe20003800000 */
[----:B------:R-:W-:-:S07]  /*e150*/  IMAD.MOV.U32 R15, RZ, RZ, -0x1 ;  /* 0xffffffffff0f7424 */ /* 0x000fce00078e00ff */
[----:B------:R-:W-:Y:S05]  /*e160*/  WARPSYNC.COLLECTIVE R15, `(.L_x_900) ;  /* 0x000000000f0c7348 */ /* 0x000fea0003c00000 */
[----:B------:R-:W-:Y:S02]  /*e170*/  ELECT P6, UR62, PT ;  /* 0x00000000003e782f */ /* 0x000fe400038c0000 */
[----:B------:R-:W-:Y:S01]  /*e180*/  MOV R14, UR62 ;  /* 0x0000003e000e7c02 */ /* 0x000fe20008000f00 */
[----:B------:R-:W-:Y:S10]  /*e190*/  ENDCOLLECTIVE ;  /* 0x000000000000791b */ /* 0x000ff40003800000 */
.L_x_900:
[----:B------:R-:W-:Y:S05]  /*e1a0*/  BSYNC B0 ;  /* 0x0000000000007941 */ /* 0x000fea0003800000 */
.L_x_899:
[----:B------:R-:W-:Y:S05]  /*e1b0*/  BRA `(.L_x_901) ;  /* 0xffffffc8009c7947 */ /* 0x000fea000383ffff */
.L_x_831:
[----:B0-----:R0:W1:Y:S02]  /*e1c0*/  SYNCS.PHASECHK.TRANS64.TRYWAIT P0, [R8+URZ+0x32440], R10 ;  /* 0x0324400a080075a7 */ /* 0x001064000800017f */
[----:B-1----:R-:W-:Y:S05]  /*e1d0*/  @!P0 NANOSLEEP.SYNCS 0x989680 ;  /* 0x009896800000895d */ /* 0x002fea0003900000 */
[----:B------:R-:W1:Y:S02]  /*e1e0*/  @!P0 SYNCS.PHASECHK.TRANS64 P0, [R8+URZ+0x32440], R10 ;  /* 0x0324400a080085a7 */ /* 0x000e64000800007f */
[----:B-1----:R-:W-:Y:S05]  /*e1f0*/  @!P0 BRA `(.L_x_831) ;  /* 0xfffffffc00f08947 */ /* 0x002fea000383ffff */
[----:B------:R-:W-:Y:S05]  /*e200*/  BRA `(.L_x_902) ;  /* 0xffffffcc000c7947 */ /* 0x000fea000383ffff */
.L_x_835:
        /* <DEDUP_REMOVED lines=8> */
.L_x_838:
[----:B0-----:R0:W1:Y:S02]  /*e290*/  SYNCS.PHASECHK.TRANS64.TRYWAIT P0, [R8+URZ+0x32460], R6 ;  /* 0x03246006080075a7 */ /* 0x001064000800017f */
[----:B-1----:R-:W-:Y:S05]  /*e2a0*/  @!P0 NANOSLEEP.SYNCS 0x989680 ;  /* 0x009896800000895d */ /* 0x002fea0003900000 */
[----:B------:R-:W1:Y:S02]  /*e2b0*/  @!P0 SYNCS.PHASECHK.TRANS64 P0, [R8+URZ+0x32460], R6 ;  /* 0x03246006080085a7 */ /* 0x000e64000800007f */
[----:B-1----:R-:W-:Y:S05]  /*e2c0*/  @!P0 BRA `(.L_x_838) ;  /* 0xfffffffc00f08947 */ /* 0x002fea000383ffff */
[----:B------:R-:W-:Y:S05]  /*e2d0*/  BRA `(.L_x_904) ;  /* 0xffffffd000947947 */ /* 0x000fea000383ffff */
.L_x_847:
[----:B-1----:R1:W2:Y:S02]  /*e2e0*/  SYNCS.PHASECHK.TRANS64.TRYWAIT P0, [R3+URZ+0x32440], R6 ;  /* 0x03244006030075a7 */ /* 0x0022a4000800017f */
[----:B--2---:R-:W-:Y:S05]  /*e2f0*/  @!P0 NANOSLEEP.SYNCS 0x989680 ;  /* 0x009896800000895d */ /* 0x004fea0003900000 */
[----:B------:R-:W2:Y:S02]  /*e300*/  @!P0 SYNCS.PHASECHK.TRANS64 P0, [R3+URZ+0x32440], R6 ;  /* 0x03244006030085a7 */ /* 0x000ea4000800007f */
[----:B--2---:R-:W-:Y:S05]  /*e310*/  @!P0 BRA `(.L_x_847) ;  /* 0xfffffffc00f08947 */ /* 0x004fea000383ffff */
[----:B------:R-:W-:Y:S05]  /*e320*/  BRA `(.L_x_905) ;  /* 0xffffffd8001c7947 */ /* 0x000fea000383ffff */
.L_x_849:
[----:B--2---:R2:W3:Y:S02]  /*e330*/  SYNCS.PHASECHK.TRANS64.TRYWAIT P0, [R3+URZ+0x32460], R6 ;  /* 0x03246006030075a7 */ /* 0x0044e4000800017f */
[----:B---3--:R-:W-:Y:S05]  /*e340*/  @!P0 NANOSLEEP.SYNCS 0x989680 ;  /* 0x009896800000895d */ /* 0x008fea0003900000 */
[----:B------:R-:W3:Y:S02]  /*e350*/  @!P0 SYNCS.PHASECHK.TRANS64 P0, [R3+URZ+0x32460], R6 ;  /* 0x03246006030085a7 */ /* 0x000ee4000800007f */
[----:B---3--:R-:W-:Y:S05]  /*e360*/  @!P0 BRA `(.L_x_849) ;  /* 0xfffffffc00f08947 */ /* 0x008fea000383ffff */
[----:B------:R-:W-:Y:S05]  /*e370*/  BRA `(.L_x_906) ;  /* 0xffffffd8008c7947 */ /* 0x000fea000383ffff */
.L_x_854:
[----:B--2---:R2:W3:Y:S02]  /*e380*/  SYNCS.PHASECHK.TRANS64.TRYWAIT P0, [R2+URZ+0x32440], R3 ;  /* 0x03244003020075a7 */ /* 0x0044e4000800017f */
[----:B---3--:R-:W-:Y:S05]  /*e390*/  @!P0 NANOSLEEP.SYNCS 0x989680 ;  /* 0x009896800000895d */ /* 0x008fea0003900000 */
[----:B------:R-:W3:Y:S02]  /*e3a0*/  @!P0 SYNCS.PHASECHK.TRANS64 P0, [R2+URZ+0x32440], R3 ;  /* 0x03244003020085a7 */ /* 0x000ee4000800007f */
[----:B---3--:R-:W-:Y:S05]  /*e3b0*/  @!P0 BRA `(.L_x_854) ;  /* 0xfffffffc00f08947 */ /* 0x008fea000383ffff */
[----:B------:R-:W-:Y:S05]  /*e3c0*/  BRA `(.L_x_907) ;  /* 0xffffffdc00d47947 */ /* 0x000fea000383ffff */
.L_x_856:
[----:B-1----:R1:W3:Y:S02]  /*e3d0*/  SYNCS.PHASECHK.TRANS64.TRYWAIT P1, [R2+URZ+0x32460], R3 ;  /* 0x03246003020075a7 */ /* 0x0022e4000802017f */
[----:B---3--:R-:W-:Y:S05]  /*e3e0*/  @!P1 NANOSLEEP.SYNCS 0x989680 ;  /* 0x009896800000995d */ /* 0x008fea0003900000 */
[----:B------:R-:W3:Y:S02]  /*e3f0*/  @!P1 SYNCS.PHASECHK.TRANS64 P1, [R2+URZ+0x32460], R3 ;  /* 0x03246003020095a7 */ /* 0x000ee4000802007f */
[----:B---3--:R-:W-:Y:S05]  /*e400*/  @!P1 BRA `(.L_x_856) ;  /* 0xfffffffc00f09947 */ /* 0x008fea000383ffff */
[----:B------:R-:W-:Y:S05]  /*e410*/  BRA `(.L_x_908) ;  /* 0xffffffe000407947 */ /* 0x000fea000383ffff */
.L_x_861:
[----:B---3--:R3:W4:Y:S02]  /*e420*/  SYNCS.PHASECHK.TRANS64.TRYWAIT P0, [R2+URZ+0x32440], R3 ;  /* 0x03244003020075a7 */ /* 0x008724000800017f */
[----:B----4-:R-:W-:Y:S05]  /*e430*/  @!P0 NANOSLEEP.SYNCS 0x989680 ;  /* 0x009896800000895d */ /* 0x010fea0003900000 */
[----:B------:R-:W4:Y:S02]  /*e440*/  @!P0 SYNCS.PHASECHK.TRANS64 P0, [R2+URZ+0x32440], R3 ;  /* 0x03244003020085a7 */ /* 0x000f24000800007f */
[----:B----4-:R-:W-:Y:S05]  /*e450*/  @!P0 BRA `(.L_x_861) ;  /* 0xfffffffc00f08947 */ /* 0x010fea000383ffff */
[----:B------:R-:W-:Y:S05]  /*e460*/  BRA `(.L_x_909) ;  /* 0xffffffe400647947 */ /* 0x000fea000383ffff */
.L_x_863:
[----:B-1----:R1:W2:Y:S02]  /*e470*/  SYNCS.PHASECHK.TRANS64.TRYWAIT P1, [R2+URZ+0x32460], R3 ;  /* 0x03246003020075a7 */ /* 0x0022a4000802017f */
[----:B--2---:R-:W-:Y:S05]  /*e480*/  @!P1 NANOSLEEP.SYNCS 0x989680 ;  /* 0x009896800000995d */ /* 0x004fea0003900000 */
[----:B------:R-:W2:Y:S02]  /*e490*/  @!P1 SYNCS.PHASECHK.TRANS64 P1, [R2+URZ+0x32460], R3 ;  /* 0x03246003020095a7 */ /* 0x000ea4000802007f */
[----:B--2---:R-:W-:Y:S05]  /*e4a0*/  @!P1 BRA `(.L_x_863) ;  /* 0xfffffffc00f09947 */ /* 0x004fea000383ffff */
[----:B------:R-:W-:Y:S05]  /*e4b0*/  BRA `(.L_x_910) ;  /* 0xffffffe400d47947 */ /* 0x000fea000383ffff */
.L_x_868:
        /* <DEDUP_REMOVED lines=8> */
.L_x_912:
[----:B------:R-:W-:Y:S05]  /*e540*/  BSYNC B0 ;  /* 0x0000000000007941 */ /* 0x000fea0003800000 */
.L_x_911:
        /* <DEDUP_REMOVED lines=8> */
.L_x_913:
[----:B------:R-:W-:Y:S01]  /*e5d0*/  IMAD.MOV.U32 R5, RZ, RZ, R14 ;  /* 0x000000ffff057224 */ /* 0x000fe200078e000e */
[----:B------:R-:W-:Y:S06]  /*e5e0*/  BRA `(.L_x_914) ;  /* 0xffffffe800c87947 */ /* 0x000fec000383ffff */
.L_x_871:
        /* <DEDUP_REMOVED lines=8> */
.L_x_916:
[----:B------:R-:W-:Y:S05]  /*e670*/  BSYNC B0 ;  /* 0x0000000000007941 */ /* 0x000fea0003800000 */
.L_x_915:
        /* <DEDUP_REMOVED lines=10> */
.L_x_917:
        /* <DEDUP_REMOVED lines=8> */
.L_x_918:
        /* <DEDUP_REMOVED lines=8> */
.L_x_919:
        /* <DEDUP_REMOVED lines=8> */
.L_x_920:
        /* <DEDUP_REMOVED lines=8> */
.L_x_921:
[----:B------:R-:W-:Y:S05]  /*e920*/  BRA `(.L_x_922) ;  /* 0xffffffe8008c7947 */ /* 0x000fea000383ffff */
.L_x_876:
        /* <DEDUP_REMOVED lines=8> */
.L_x_924:
[----:B------:R-:W-:Y:S05]  /*e9b0*/  BSYNC B0 ;  /* 0x0000000000007941 */ /* 0x000fea0003800000 */
.L_x_923:
        /* <DEDUP_REMOVED lines=10> */
.L_x_925:
        /* <DEDUP_REMOVED lines=8> */
.L_x_926:
        /* <DEDUP_REMOVED lines=8> */
.L_x_927:
        /* <DEDUP_REMOVED lines=8> */
.L_x_928:
        /* <DEDUP_REMOVED lines=8> */
.L_x_929:
[----:B------:R-:W-:Y:S05]  /*ec60*/  BRA `(.L_x_930) ;  /* 0xffffffe800707947 */ /* 0x000fea000383ffff */
.L_x_878:
[----:B------:R-:W-:Y:S01]  /*ec70*/  BSSY B0, `(.L_x_931) ;  /* 0x0000006000007945 */ /* 0x000fe20003800000 */
[----:B------:R-:W-:Y:S01]  /*ec80*/  PLOP3.LUT P6, PT, P6, PT, PT, 0x8, 0x0 ;  /* 0x000000000000781c */ /* 0x000fe200037ce170 */
[----:B------:R-:W-:-:S12]  /*ec90*/  IMAD.MOV.U32 R15, RZ, RZ, -0x1 ;  /* 0xffffffffff0f7424 */ /* 0x000fd800078e00ff */
[----:B01----:R-:W-:Y:S05]  /*eca0*/  WARPSYNC.COLLECTIVE R15, `(.L_x_932) ;  /* 0x000000000f087348 */ /* 0x003fea0003c00000 */
[----:B------:R-:W-:Y:S01]  /*ecb0*/  VOTE.ANY R14, PT, P6 ;  /* 0x00000000000e7806 */ /* 0x000fe200030e0100 */
[----:B01----:R-:W-:Y:S06]  /*ecc0*/  ENDCOLLECTIVE ;  /* 0x000000000000791b */ /* 0x003fec0003800000 */
.L_x_932:
[----:B------:R-:W-:Y:S05]  /*ecd0*/  BSYNC B0 ;  /* 0x0000000000007941 */ /* 0x000fea0003800000 */
.L_x_931:
        /* <DEDUP_REMOVED lines=9> */
.L_x_933:
[----:B------:R-:W-:Y:S01]  /*ed70*/  IMAD.MOV.U32 R17, RZ, RZ, R14 ;  /* 0x000000ffff117224 */ /* 0x000fe200078e000e */
[----:B------:R-:W-:Y:S06]  /*ed80*/  BRA `(.L_x_934) ;  /* 0xffffffe800607947 */ /* 0x000fec000383ffff */
.L_x_880:
[----:B------:R-:W-:Y:S01]  /*ed90*/  BSSY B0, `(.L_x_935) ;  /* 0x0000007000007945 */ /* 0x000fe20003800000 */
[----:B------:R-:W-:Y:S02]  /*eda0*/  IMAD.MOV.U32 R13, RZ, RZ, R2 ;  /* 0x000000ffff0d7224 */ /* 0x000fe400078e0002 */
[----:B------:R-:W-:Y:S02]  /*edb0*/  IMAD.MOV.U32 R11, RZ, RZ, 0x1f ;  /* 0x0000001fff0b7424 */ /* 0x000fe400078e00ff */
[----:B------:R-:W-:-:S07]  /*edc0*/  IMAD.MOV.U32 R15, RZ, RZ, -0x1 ;  /* 0xffffffffff0f7424 */ /* 0x000fce00078e00ff */
[----:B0-23--:R-:W-:Y:S05]  /*edd0*/  WARPSYNC.COLLECTIVE R15, `(.L_x_936) ;  /* 0x000000000f087348 */ /* 0x00dfea0003c00000 */
[----:B------:R1:W4:Y:S02]  /*ede0*/  SHFL.IDX P6, R14, R13, R12, R11 ;  /* 0x0000000c0d0e7389 */ /* 0x00032400000c000b */
[----:B01234-:R-:W-:Y:S01]  /*edf0*/  ENDCOLLECTIVE ;  /* 0x000000000000791b */ /* 0x01ffe20003800000 */
.L_x_936:
[----:B------:R-:W-:Y:S05]  /*ee00*/  BSYNC B0 ;  /* 0x0000000000007941 */ /* 0x000fea0003800000 */
.L_x_935:
[----:B------:R-:W-:Y:S05]  /*ee10*/  BRA `(.L_x_879) ;  /* 0xffffffe800587947 */ /* 0x000fea000383ffff */
.L_x_883:
[----:B0-----:R0:W3:Y:S02]  /*ee20*/  SYNCS.PHASECHK.TRANS64.TRYWAIT P0, [R0+URZ+0x32420], R3 ;  /* 0x03242003000075a7 */ /* 0x0010e4000800017f */
[----:B---3--:R-:W-:Y:S05]  /*ee30*/  @!P0 NANOSLEEP.SYNCS 0x989680 ;  /* 0x009896800000895d */ /* 0x008fea0003900000 */
[----:B------:R-:W3:Y:S02]  /*ee40*/  @!P0 SYNCS.PHASECHK.TRANS64 P0, [R0+URZ+0x32420], R3 ;  /* 0x03242003000085a7 */ /* 0x000ee4000800007f */
[----:B---3--:R-:W-:Y:S05]  /*ee50*/  @!P0 BRA `(.L_x_883) ;  /* 0xfffffffc00f08947 */ /* 0x008fea000383ffff */
[----:B------:R-:W-:Y:S05]  /*ee60*/  BRA `(.L_x_937) ;  /* 0xffffffec00387947 */ /* 0x000fea000383ffff */
.L_x_884:
[----:B--2---:R-:W2:Y:S01]  /*ee70*/  S2R R2, SR_TID.X ;  /* 0x0000000000027919 */ /* 0x004ea20000002100 */
        /* <DEDUP_REMOVED lines=10> */
.L_x_939:
[----:B------:R-:W-:Y:S05]  /*ef20*/  BSYNC B0 ;  /* 0x0000000000007941 */ /* 0x000fea0003800000 */
.L_x_938:
[----:B------:R-:W-:Y:S05]  /*ef30*/  BRA `(.L_x_940) ;  /* 0xffffffec001c7947 */ /* 0x000fea000383ffff */
.L_x_887:
[----:B------:R-:W-:Y:S01]  /*ef40*/  BSSY B1, `(.L_x_941) ;  /* 0x0000006000017945 */ /* 0x000fe20003800000 */
[----:B------:R-:W-:-:S07]  /*ef50*/  IMAD.MOV.U32 R15, RZ, RZ, -0x1 ;  /* 0xffffffffff0f7424 */ /* 0x000fce00078e00ff */
[----:B012---:R-:W-:Y:S05]  /*ef60*/  WARPSYNC.COLLECTIVE R15, `(.L_x_942) ;  /* 0x000000000f0c7348 */ /* 0x007fea0003c00000 */
[----:B------:R-:W-:Y:S02]  /*ef70*/  ELECT P6, UR62, PT ;  /* 0x00000000003e782f */ /* 0x000fe400038c0000 */
[----:B------:R-:W-:Y:S01]  /*ef80*/  MOV R14, UR62 ;  /* 0x0000003e000e7c02 */ /* 0x000fe20008000f00 */
[----:B012---:R-:W-:Y:S10]  /*ef90*/  ENDCOLLECTIVE ;  /* 0x000000000000791b */ /* 0x007ff40003800000 */
.L_x_942:
[----:B------:R-:W-:Y:S05]  /*efa0*/  BSYNC B1 ;  /* 0x0000000000017941 */ /* 0x000fea0003800000 */
.L_x_941:
[----:B------:R-:W-:Y:S05]  /*efb0*/  BRA `(.L_x_943) ;  /* 0xffffffec00147947 */ /* 0x000fea000383ffff */
.L_x_889:
[----:B0-----:R0:W2:Y:S02]  /*efc0*/  SYNCS.PHASECHK.TRANS64.TRYWAIT P0, [R6+URZ], R5 ;  /* 0x00000005060075a7 */ /* 0x0010a4000800017f */
[----:B--2---:R-:W-:Y:S05]  /*efd0*/  @!P0 NANOSLEEP.SYNCS 0x989680 ;  /* 0x009896800000895d */ /* 0x004fea0003900000 */
[----:B------:R-:W2:Y:S02]  /*efe0*/  @!P0 SYNCS.PHASECHK.TRANS64 P0, [R6+URZ], R5 ;  /* 0x00000005060085a7 */ /* 0x000ea4000800007f */
[----:B--2---:R-:W-:Y:S05]  /*eff0*/  @!P0 BRA `(.L_x_889) ;  /* 0xfffffffc00f08947 */ /* 0x004fea000383ffff */
[----:B------:R-:W-:Y:S05]  /*f000*/  BRA `(.L_x_944) ;  /* 0xffffffec00587947 */ /* 0x000fea000383ffff */
.L_x_890:
[----:B--2---:R2:W3:Y:S02]  /*f010*/  SYNCS.PHASECHK.TRANS64.TRYWAIT P0, [R7+URZ], R2 ;  /* 0x00000002070075a7 */ /* 0x0044e4000800017f */
[----:B---3--:R-:W-:Y:S05]  /*f020*/  @!P0 NANOSLEEP.SYNCS 0x989680 ;  /* 0x009896800000895d */ /* 0x008fea0003900000 */
[----:B------:R-:W3:Y:S02]  /*f030*/  @!P0 SYNCS.PHASECHK.TRANS64 P0, [R7+URZ], R2 ;  /* 0x00000002070085a7 */ /* 0x000ee4000800007f */
[----:B---3--:R-:W-:Y:S05]  /*f040*/  @!P0 BRA `(.L_x_890) ;  /* 0xfffffffc00f08947 */ /* 0x008fea000383ffff */
[----:B------:R-:W-:Y:S05]  /*f050*/  BRA `(.L_x_945) ;  /* 0xffffffec004c7947 */ /* 0x000fea000383ffff */
.L_x_892:
[----:B---3--:R3:W4:Y:S02]  /*f060*/  SYNCS.PHASECHK.TRANS64.TRYWAIT P0, [R4+URZ], R5 ;  /* 0x00000005040075a7 */ /* 0x008724000800017f */
[----:B----4-:R-:W-:Y:S05]  /*f070*/  @!P0 NANOSLEEP.SYNCS 0x989680 ;  /* 0x009896800000895d */ /* 0x010fea0003900000 */
[----:B------:R-:W4:Y:S02]  /*f080*/  @!P0 SYNCS.PHASECHK.TRANS64 P0, [R4+URZ], R5 ;  /* 0x00000005040085a7 */ /* 0x000f24000800007f */
[----:B----4-:R-:W-:Y:S05]  /*f090*/  @!P0 BRA `(.L_x_892) ;  /* 0xfffffffc00f08947 */ /* 0x010fea000383ffff */
[----:B------:R-:W-:Y:S05]  /*f0a0*/  BRA `(.L_x_946) ;  /* 0xffffffec00547947 */ /* 0x000fea000383ffff */
.L_x_947:
        /* <DEDUP_REMOVED lines=13> */
.L_x_4718:


//--------------------- .text._ZN7cutlass13device_kernelIN5flash11enable_sm90INS1_16FlashAttnFwdSm90INS1_25CollectiveMainloopFwdSm90ILi2EN4cute5tupleIJNS5_1CILi1EEES8_S8_EEENS6_IJNS7_ILi128EEENS7_ILi96EEENS7_ILi64EEEEEELi256ENS_6half_tEfNS_4arch4Sm90ELb0ELb0ELb0ELb1ELb0ELb1ELb1ELb1ELb0ELb0ELb0ELb0EEENS1_21CollectiveEpilogueFwdINS6_IJSA_NS7_ILi256EEESB_EEES9_SE_SG_Li256ELb1ELb0ELb0ELb0EEENS1_36VarlenDynamicPersistentTileSchedulerILi128ELi96ELi256ELi32ELb0ELb0ELb1ELb0ELb1ELb1EEEEEEEEEvNT_6ParamsE --------------------------
	.section	.text._ZN7cutlass13device_kernelIN5flash11enable_sm90INS1_16FlashAttnFwdSm90INS1_25CollectiveMainloopFwdSm90ILi2EN4cute5tupleIJNS5_1CILi1EEES8_S8_EEENS6_IJNS7_ILi128EEENS7_ILi96EEENS7_ILi64EEEEEELi256ENS_6half_tEfNS_4arch4Sm90ELb0ELb0ELb0ELb1ELb0ELb1ELb1ELb1ELb0ELb0ELb0ELb0EEENS1_21CollectiveEpilogueFwdINS6_IJSA_NS7_ILi256EEESB_EEES9_SE_SG_Li256ELb1ELb0ELb0ELb0EEENS1_36VarlenDynamicPersistentTileSchedulerILi128ELi96ELi256ELi32ELb0ELb0ELb1ELb0ELb1ELb1EEEEEEEEEvNT_6ParamsE,"ax",@progbits
	.align	128
.text._ZN7cutlass13device_kernelIN5flash11enable_sm90INS1_16FlashAttnFwdSm90INS1_25CollectiveMainloopFwdSm90ILi2EN4cute5tupleIJNS5_1CILi1EEES8_S8_EEENS6_IJNS7_ILi128EEENS7_ILi96EEENS7_ILi64EEEEEELi256ENS_6half_tEfNS_4arch4Sm90ELb0ELb0ELb0ELb1ELb0ELb1ELb1ELb1ELb0ELb0ELb0ELb0EEENS1_21CollectiveEpilogueFwdINS6_IJSA_NS7_ILi256EEESB_EEES9_SE_SG_Li256ELb1ELb0ELb0ELb0EEENS1_36VarlenDynamicPersistentTileSchedulerILi128ELi96ELi256ELi32ELb0ELb0ELb1ELb0ELb1ELb1EEEEEEEEEvNT_6ParamsE:
        .type           _ZN7cutlass13device_kernelIN5flash11enable_sm90INS1_16FlashAttnFwdSm90INS1_25CollectiveMainloopFwdSm90ILi2EN4cute5tupleIJNS5_1CILi1EEES8_S8_EEENS6_IJNS7_ILi128EEENS7_ILi96EEENS7_ILi64EEEEEELi256ENS_6half_tEfNS_4arch4Sm90ELb0ELb0ELb0ELb1ELb0ELb1ELb1ELb1ELb0ELb0ELb0ELb0EEENS1_21CollectiveEpilogueFwdINS6_IJSA_NS7_ILi256EEESB_EEES9_SE_SG_Li256ELb1ELb0ELb0ELb0EEENS1_36VarlenDynamicPersistentTileSchedulerILi128ELi96ELi256ELi32ELb0ELb0ELb1ELb0ELb1ELb1EEEEEEEEEvNT_6ParamsE,@function
        .size           _ZN7cutlass13device_kernelIN5flash11enable_sm90INS1_16FlashAttnFwdSm90INS1_25CollectiveMainloopFwdSm90ILi2EN4cute5tupleIJNS5_1CILi1EEES8_S8_EEENS6_IJNS7_ILi128EEENS7_ILi96EEENS7_ILi64EEEEEELi256ENS_6half_tEfNS_4arch4Sm90ELb0ELb0ELb0ELb1ELb0ELb1ELb1ELb1ELb0ELb0ELb0ELb0EEENS1_21CollectiveEpilogueFwdINS6_IJSA_NS7_ILi256EEESB_EEES9_SE_SG_Li256ELb1ELb0ELb0ELb0EEENS1_36VarlenDynamicPersistentTileSchedulerILi128ELi96ELi256ELi32ELb0ELb0ELb1ELb0ELb1ELb1EEEEEEEEEvNT_6ParamsE,(.L_x_4719 - _ZN7cutlass13device_kernelIN5flash11enable_sm90INS1_16FlashAttnFwdSm90INS1_25CollectiveMainloopFwdSm90ILi2EN4cute5tupleIJNS5_1CILi1EEES8_S8_EEENS6_IJNS7_ILi128EEENS7_ILi96EEENS7_ILi64EEEEEELi256ENS_6half_tEfNS_4arch4Sm90ELb0ELb0ELb0ELb1ELb0ELb1ELb1ELb1ELb0ELb0ELb0ELb0EEENS1_21CollectiveEpilogueFwdINS6_IJSA_NS7_ILi256EEESB_EEES9_SE_SG_Li256ELb1ELb0ELb0ELb0EEENS1_36VarlenDynamicPersistentTileSchedulerILi128ELi96ELi256ELi32ELb0ELb0ELb1ELb0ELb1ELb1EEEEEEEEEvNT_6ParamsE)
        .other          _ZN7cutlass13device_kernelIN5flash11enable_sm90INS1_16FlashAttnFwdSm90INS1_25CollectiveMainloopFwdSm90ILi2EN4cute5tupleIJNS5_1CILi1EEES8_S8_EEENS6_IJNS7_ILi128EEENS7_ILi96EEENS7_ILi64EEEEEELi256ENS_6half_tEfNS_4arch4Sm90ELb0ELb0ELb0ELb1ELb0ELb1ELb1ELb1ELb0ELb0ELb0ELb0EEENS1_21CollectiveEpilogueFwdINS6_IJSA_NS7_ILi256EEESB_EEES9_SE_SG_Li256ELb1ELb0ELb0ELb0EEENS1_36VarlenDynamicPersistentTileSchedulerILi128ELi96ELi256ELi32ELb0ELb0ELb1ELb0ELb1ELb1EEEEEEEEEvNT_6ParamsE,@"STO_CUDA_ENTRY STV_DEFAULT"
_ZN7cutlass13device_kernelIN5flash11enable_sm90INS1_16FlashAttnFwdSm90INS1_25CollectiveMainloopFwdSm90ILi2EN4cute5tupleIJNS5_1CILi1EEES8_S8_EEENS6_IJNS7_ILi128EEENS7_ILi96EEENS7_ILi64EEEEEELi256ENS_6half_tEfNS_4arch4Sm90ELb0ELb0ELb0ELb1ELb0ELb1ELb1ELb1ELb0ELb0ELb0ELb0EEENS1_21CollectiveEpilogueFwdINS6_IJSA_NS7_ILi256EEESB_EEES9_SE_SG_Li256ELb1ELb0ELb0ELb0EEENS1_36VarlenDynamicPersistentTileSchedulerILi128ELi96ELi256ELi32ELb0ELb0ELb1ELb0ELb1ELb1EEEEEEEEEvNT_6ParamsE:
        /* <DEDUP_REMOVED lines=17> */
[----:B------:R-:W-:Y:S02]  /*0110*/  UIADD3 UR4, UP5, UR4, 0x670, URZ ;  /* 0x0000067004047890 */ /* 0x000fe4000ffbe03f */
[----:B------:R-:W-:Y:S02]  /*0120*/  UIADD3.X UR9, URZ, UR5, URZ, UP1, !UPT ;  /* 0x000000053f097290 */ /* 0x000fe40008ffe43f */
[----:B------:R-:W-:Y:S02]  /*0130*/  UIADD3.X UR11, URZ, UR5, URZ, UP2, !UPT ;  /* 0x000000053f0b7290 */ /* 0x000fe400097fe43f */
[----:B------:R-:W-:Y:S01]  /*0140*/  UIADD3.X UR13, URZ, UR5, URZ, UP3, !UPT ;  /* 0x000000053f0d7290 */ /* 0x000fe20009ffe43f */
[----:B------:R0:W-:Y:S01]  /*0150*/  UTMACCTL.PF [UR6] ;  /* 0x00000000060079b9 */ /* 0x0001e20008040000 */
[----:B------:R-:W-:-:S03]  /*0160*/  UIADD3.X UR15, URZ, UR5, URZ, UP4, !UPT ;  /* 0x000000053f0f7290 */ /* 0x000fc6000a7fe43f */
[----:B------:R0:W-:Y:S01]  /*0170*/  UTMACCTL.PF [UR8] ;  /* 0x00000000080079b9 */ /* 0x0001e20008040000 */
[----:B------:R-:W-:Y:S01]  /*0180*/  UIADD3.X UR5, URZ, UR5, URZ, UP5, !UPT ;  /* 0x000000053f057290 */ /* 0x000fe2000affe43f */
[----:B------:R0:W-:Y:S02]  /*0190*/  UTMACCTL.PF [UR10] ;  /* 0x000000000a0079b9 */ /* 0x0001e40008040000 */
[----:B------:R0:W-:Y:S02]  /*01a0*/  UTMACCTL.PF [UR12] ;  /* 0x000000000c0079b9 */ /* 0x0001e40008040000 */
[----:B------:R0:W-:Y:S04]  /*01b0*/  UTMACCTL.PF [UR14] ;  /* 0x000000000e0079b9 */ /* 0x0001e80008040000 */
[----:B------:R0:W-:Y:S02]  /*01c0*/  UTMACCTL.PF [UR4] ;  /* 0x00000000040079b9 */ /* 0x0001e40008040000 */
[----:B0-----:R-:W-:Y:S01]  /*01d0*/  NOP ;  /* 0x0000000000007918 */ /* 0x001fe20000000000 */
.L_x_949:
[----:B------:R-:W-:Y:S05]  /*01e0*/  BSYNC B0 ;  /* 0x0000000000007941 */ /* 0x000fea0003800000 */
.L_x_948:
        /* <DEDUP_REMOVED lines=43> */
.L_x_950:
        /* <DEDUP_REMOVED lines=22> */
.L_x_951:
        /* <DEDUP_REMOVED lines=18> */
.L_x_952:
        /* <DEDUP_REMOVED lines=22> */
.L_x_953:
        /* <DEDUP_REMOVED lines=22> */
.L_x_954:
[----:B0-----:R-:W-:Y:S01]  /*09e0*/  UMOV UR4, 0x1 ;  /* 0x0000000100047882 */ /* 0x001fe20000000000 */
[----:B------:R-:W-:Y:S01]  /*09f0*/  PLOP3.LUT P0, PT, PT, PT, UP0, 0x80, 0x0 ;  /* 0x000000000000781c */ /* 0x000fe20003f0f008 */
[----:B------:R-:W-:Y:S01]  /*0a00*/  USEL UR4, UR4, 0x2, !UP0 ;  /* 0x0000000204047887 */ /* 0x000fe2000c000000 */
[----:B------:R-:W-:Y:S01]  /*0a10*/  NOP ;  /* 0x0000000000007918 */ /* 0x000fe20000000000 */
[----:B------:R-:W-:Y:S01]  /*0a20*/  ULDC.64 UR60, c[0x0][0x208] ;  /* 0x00008200003c7ab9 */ /* 0x000fe20000000a00 */
[----:B------:R-:W-:Y:S03]  /*0a30*/  BSSY B7, `(.L_x_955) ;  /* 0x0001532000077945 */ /* 0x000fe60003800000 */
[----:B------:R-:W-:-:S05]  /*0a40*/  IMAD.U32 R2, RZ, RZ, UR4 ;  /* 0x00000004ff027e24 */ /* 0x000fca000f8e00ff */
[----:B------:R0:W-:Y:S01]  /*0a50*/  STL [R1+0x80], R2 ;  /* 0x0000800201007387 */ /* 0x0001e20000100800 */
[----:B-123--:R-:W-:Y:S06]  /*0a60*/  BAR.SYNC.DEFER_BLOCKING 0x0 ;  /* 0x0000000000007b1d */ /* 0x00efec0000010000 */
[----:B------:R-:W-:Y:S05]  /*0a70*/  @!P0 BRA `(.L_x_956) ;  /* 0x000000f800c48947 */ /* 0x000fea0003800000 */
.L_x_957:
        /* <DEDUP_REMOVED lines=8> */
[----:B--2---:R-:W-:-:S06]  /*0b00*/  ULEA UR4, UR5, UR4, 0x18 ;  /* 0x0000000405047291 */ /* 0x004fcc000f8ec03f */
[----:B------:R-:W-:Y:S01]  /*0b10*/  IMAD.U32 R18, RZ, RZ, UR4 ;  /* 0x00000004ff127e24 */ /* 0x000fe2000f8e00ff */
[----:B-1----:R-:W-:Y:S01]  /*0b20*/  SHF.R.U32.HI R0, RZ, 0x7, R0 ;  /* 0x00000007ff007819 */ /* 0x002fe20000011600 */
[----:B------:R-:W-:-:S03]  /*0b30*/  ULDC UR4, c[0x0][0xd14] ;  /* 0x0003450000047ab9 */ /* 0x000fc60000000800 */
[----:B------:R-:W-:-:S13]  /*0b40*/  ISETP.NE.AND P0, PT, R0, 0x1, PT ;  /* 0x000000010000780c */ /* 0x000fda0003f05270 */
[----:B------:R-:W-:Y:S08]  /*0b50*/  @!P0 BAR.ARV 0x9, 0x100 ;  /* 0x0244000000008b1d */ /* 0x000ff00000002000 */
[----:B------:R-:W-:Y:S06]  /*0b60*/  BAR.SYNC.DEFER_BLOCKING 0x5, 0x120 ;  /* 0x0144800000007b1d */ /* 0x000fec0000010000 */
[----:B------:R-:W1:Y:S02]  /*0b70*/  LDS.128 R32, [R18+0x324d0] ;  /* 0x0324d00012207984 */ /* 0x000e640000000c00 */
[----:B------:R-:W-:Y:S06]  /*0b80*/  BAR.ARV 0x4, 0x120 ;  /* 0x0104800000007b1d */ /* 0x000fec0000002000 */
[----:B-1----:R-:W-:-:S13]  /*0b90*/  ISETP.GE.AND P0, PT, R35, UR4, PT ;  /* 0x0000000423007c0c */ /* 0x002fda000bf06270 */
[----:B------:R-:W-:Y:S05]  /*0ba0*/  @P0 BRA `(.L_x_958) ;  /* 0x0000015000680947 */ /* 0x000fea0003800000 */
[----:B------:R-:W2:Y:S01]  /*0bb0*/  LDL R3, [R1+0x80] ;  /* 0x0000800001037983 */ /* 0x000ea20000100800 */
[----:B------:R-:W-:Y:S01]  /*0bc0*/  CS2R R22, SRZ ;  /* 0x0000000000167805 */ /* 0x000fe2000001ff00 */
[----:B------:R-:W-:Y:S01]  /*0bd0*/  IMAD.MOV.U32 R200, RZ, RZ, RZ ;  /* 0x000000ffffc87224 */ /* 0x000fe200078e00ff */
[----:B0-----:R-:W0:Y:S01]  /*0be0*/  S2R R2, SR_TID.X ;  /* 0x0000000000027919 */ /* 0x001e220000002100 */
[----:B------:R-:W-:Y:S02]  /*0bf0*/  IMAD.MOV.U32 R224, RZ, RZ, RZ ;  /* 0x000000ffffe07224 */ /* 0x000fe400078e00ff */
[----:B0-----:R-:W-:-:S05]  /*0c00*/  VIADD R237, R2, 0xffffff80 ;  /* 0xffffff8002ed7836 */ /* 0x001fca0000000000 */
[----:B------:R-:W-:-:S04]  /*0c10*/  SHF.R.S32.HI R0, RZ, 0x1f, R237 ;  /* 0x0000001fff007819 */ /* 0x000fc800000114ed */
[CC--:B------:R-:W-:Y:S02]  /*0c20*/  LEA.HI R2, R0.reuse, R237.reuse, RZ, 0x4 ;  /* 0x000000ed00027211 */ /* 0x0c0fe400078f20ff */
[----:B------:R-:W-:-:S04]  /*0c30*/  LEA.HI R217, R0, R237, RZ, 0x5 ;  /* 0x000000ed00d97211 */ /* 0x000fc800078f28ff */
[----:B------:R-:W-:Y:S02]  /*0c40*/  SHF.R.S32.HI R217, RZ, 0x5, R217 ;  /* 0x00000005ffd97819 */ /* 0x000fe400000114d9 */
[----:B--2---:R-:W-:Y:S02]  /*0c50*/  R2UR UR4, R3 ;  /* 0x00000000030472ca */ /* 0x004fe400000e0000 */
[----:B------:R-:W-:-:S04]  /*0c60*/  LEA.HI R3, R0, R237, RZ, 0x7 ;  /* 0x000000ed00037211 */ /* 0x000fc800078f38ff */
[----:B------:R-:W-:Y:S02]  /*0c70*/  LOP3.LUT R230, R3, 0xffffff80, RZ, 0xc0, !PT ;  /* 0xffffff8003e67812 */ /* 0x000fe400078ec0ff */
[----:B------:R-:W-:-:S03]  /*0c80*/  SHF.R.S32.HI R232, RZ, 0x7, R3 ;  /* 0x00000007ffe87819 */ /* 0x000fc60000011403 */
[----:B------:R-:W-:Y:S01]  /*0c90*/  IMAD.IADD R230, R237, 0x1, -R230 ;  /* 0x00000001ede67824 */ /* 0x000fe200078e0ae6 */
[----:B------:R-:W-:Y:S01]  /*0ca0*/  LEA.HI R3, R3, R232, RZ, 0x1 ;  /* 0x000000e803037211 */ /* 0x000fe200078f08ff */
[----:B------:R-:W-:-:S03]  /*0cb0*/  ULOP3.LUT UR4, UR4, 0x1, URZ, 0xfc, !UPT ;  /* 0x0000000104047892 */ /* 0x000fc6000f8efc3f */
        /* <DEDUP_REMOVED lines=9> */
[----:B------:R-:W-:Y:S02]  /*0d50*/  LOP3.LUT R233, R6, 0x7ffffffc, RZ, 0xc0, !PT ;  /* 0x7ffffffc06e97812 */ /* 0x000fe400078ec0ff */
[----:B------:R-:W-:Y:S02]  /*0d60*/  LOP3.LUT R9, R5, 0xfffffff8, RZ, 0xc0, !PT ;  /* 0xfffffff805097812 */ /* 0x000fe400078ec0ff */
[----:B------:R-:W-:Y:S01]  /*0d70*/  SHF.R.S32.HI R5, RZ, 0x4, R2 ;  /* 0x00000004ff057819 */ /* 0x000fe20000011402 */
[----:B------:R-:W-:Y:S01]  /*0d80*/  IMAD.IADD R233, R230, 0x1, -R233 ;  /* 0x00000001e6e97824 */ /* 0x000fe200078e0ae9 */
[----:B------:R-:W-:-:S02]  /*0d90*/  IADD3 R8, R4, -R9, RZ ;  /* 0x8000000904087210 */ /* 0x000fc40007ffe0ff */
[C---:B------:R-:W-:Y:S02]  /*0da0*/  LOP3.LUT R4, R2.reuse, 0x3fffff0, RZ, 0xc0, !PT ;  /* 0x03fffff002047812 */ /* 0x040fe400078ec0ff */
[----:B------:R-:W-:Y:S01]  /*0db0*/  LEA.HI R2, R2, R5, RZ, 0x1 ;  /* 0x0000000502027211 */ /* 0x000fe200078f08ff */
[----:B------:R-:W-:Y:S02]  /*0dc0*/  IMAD R8, R7, 0x10, R8 ;  /* 0x0000001007087824 */ /* 0x000fe400078e0208 */
[----:B------:R-:W-:Y:S01]  /*0dd0*/  IMAD.IADD R4, R237, 0x1, -R4 ;  /* 0x00000001ed047824 */ /* 0x000fe200078e0a04 */
[----:B------:R-:W-:Y:S01]  /*0de0*/  LOP3.LUT R2, R2, 0x1ffffffe, RZ, 0xc0, !PT ;  /* 0x1ffffffe02027812 */ /* 0x000fe200078ec0ff */
[----:B------:R-:W-:Y:S01]  /*0df0*/  IMAD R234, R3, 0x40, R8 ;  /* 0x0000004003ea7824 */ /* 0x000fe200078e0208 */
[CC--:B------:R-:W-:Y:S02]  /*0e00*/  LEA.HI R3, R0.reuse, R237.reuse, RZ, 0x2 ;  /* 0x000000ed00037211 */ /* 0x0c0fe400078f10ff */
[----:B------:R-:W-:Y:S01]  /*0e10*/  LEA.HI R0, R0, R237, RZ, 0x3 ;  /* 0x000000ed00007211 */ /* 0x000fe200078f18ff */
[----:B------:R-:W-:Y:S01]  /*0e20*/  IMAD.IADD R2, R5, 0x1, -R2 ;  /* 0x0000000105027824 */ /* 0x000fe200078e0a02 */
[--C-:B------:R-:W-:Y:S01]  /*0e30*/  SHF.R.S32.HI R19, RZ, 0x2, R3.reuse ;  /* 0x00000002ff137819 */ /* 0x100fe20000011403 */
[----:B------:R-:W-:Y:S01]  /*0e40*/  IMAD R5, R217, 0x10, R4 ;  /* 0x00000010d9057824 */ /* 0x000fe200078e0204 */
[----:B------:R-:W-:Y:S01]  /*0e50*/  SHF.R.S32.HI R8, RZ, 0x1f, R3 ;  /* 0x0000001fff087819 */ /* 0x000fe20000011403 */
[----:B------:R-:W-:Y:S01]  /*0e60*/  IMAD.U32 R4, RZ, RZ, UR4 ;  /* 0x00000004ff047e24 */ /* 0x000fe2000f8e00ff */
[----:B------:R-:W-:-:S02]  /*0e70*/  IADD3 R223, R19, 0x40, RZ ;  /* 0x0000004013df7810 */ /* 0x000fc40007ffe0ff */
[----:B------:R-:W-:Y:S02]  /*0e80*/  SHF.R.S32.HI R214, RZ, 0x3, R0 ;  /* 0x00000003ffd67819 */ /* 0x000fe40000011400 */
[----:B------:R0:W-:Y:S01]  /*0e90*/  STL [R1+0x7c], R4 ;  /* 0x00007c0401007387 */ /* 0x0001e20000100800 */
[----:B------:R-:W-:Y:S01]  /*0ea0*/  SHF.R.S32.HI R10, RZ, 0x1f, R223 ;  /* 0x0000001fff0a7819 */ /* 0x000fe200000114df */
[----:B------:R-:W-:Y:S01]  /*0eb0*/  IMAD.SHL.U32 R213, R223, 0x40, RZ ;  /* 0x00000040dfd57824 */ /* 0x000fe200078e00ff */
[----:B------:R-:W-:Y:S02]  /*0ec0*/  LOP3.LUT R0, R0, 0x1ffffff8, RZ, 0xc0, !PT ;  /* 0x1ffffff800007812 */ /* 0x000fe400078ec0ff */
[----:B------:R-:W-:Y:S02]  /*0ed0*/  LEA.HI R10, R10, R223, RZ, 0x3 ;  /* 0x000000df0a0a7211 */ /* 0x000fe400078f18ff */
[----:B------:R-:W-:Y:S01]  /*0ee0*/  LOP3.LUT R213, R213, 0x1c0, RZ, 0xc0, !PT ;  /* 0x000001c0d5d57812 */ /* 0x000fe200078ec0ff */
[----:B------:R-:W-:Y:S01]  /*0ef0*/  IMAD.IADD R0, R237, 0x1, -R0 ;  /* 0x00000001ed007824 */ /* 0x000fe200078e0a00 */
[----:B------:R-:W-:Y:S01]  /*0f00*/  LEA.HI R8, R8, R19, RZ, 0x3 ;  /* 0x0000001308087211 */ /* 0x000fe200078f18ff */
[----:B------:R-:W-:Y:S01]  /*0f10*/  IMAD.SHL.U32 R10, R10, 0x40, RZ ;  /* 0x000000400a0a7824 */ /* 0x000fe200078e00ff */
[----:B0-----:R-:W-:-:S02]  /*0f20*/  LOP3.LUT R4, R3, 0xfffffffc, RZ, 0xc0, !PT ;  /* 0xfffffffc03047812 */ /* 0x001fc400078ec0ff */
[----:B------:R-:W-:Y:S02]  /*0f30*/  SHF.R.U32.HI R236, RZ, 0x3, R213 ;  /* 0x00000003ffec7819 */ /* 0x000fe400000116d5 */
[----:B------:R-:W-:Y:S01]  /*0f40*/  LOP3.LUT R218, R10, 0xfffffe00, RZ, 0xc0, !PT ;  /* 0xfffffe000ada7812 */ /* 0x000fe200078ec0ff */
[----:B------:R-:W-:Y:S01]  /*0f50*/  IMAD.IADD R227, R237, 0x1, -R4 ;  /* 0x00000001ede37824 */ /* 0x000fe200078e0a04 */
[----:B------:R-:W-:Y:S01]  /*0f60*/  LEA R5, R5, R2, 0x3 ;  /* 0x0000000205057211 */ /* 0x000fe200078e18ff */
[----:B------:R-:W-:Y:S01]  /*0f70*/  IMAD.MOV.U32 R2, RZ, RZ, RZ ;  /* 0x000000ffff027224 */ /* 0x000fe200078e00ff */
[----:B------:R-:W-:Y:S01]  /*0f80*/  LOP3.LUT R8, R8, 0xfffffff8, RZ, 0xc0, !PT ;  /* 0xfffffff808087812 */ /* 0x000fe200078ec0ff */
[----:B------:R-:W-:Y:S01]  /*0f90*/  IMAD.SHL.U32 R16, R227, 0x8, RZ ;  /* 0x00000008e3107824 */ /* 0x000fe200078e00ff */
[----:B------:R-:W-:Y:S01]  /*0fa0*/  SHF.R.S32.HI R226, RZ, 0x1f, R19 ;  /* 0x0000001fffe27819 */ /* 0x000fe20000011413 */
[----:B------:R-:W-:Y:S01]  /*0fb0*/  IMAD.SHL.U32 R235, R5, 0x8, RZ ;  /* 0x0000000805eb7824 */ /* 0x000fe200078e00ff */
[----:B------:R-:W-:Y:S01]  /*0fc0*/  SHF.L.U32 R201, R0, 0x3, RZ ;  /* 0x0000000300c97819 */ /* 0x000fe200000006ff */
[----:B------:R-:W-:Y:S01]  /*0fd0*/  IMAD.IADD R228, R19, 0x1, -R8 ;  /* 0x0000000113e47824 */ /* 0x000fe200078e0a08 */
[----:B------:R-:W-:-:S02]  /*0fe0*/  LOP3.LUT R3, R213, 0x38, R16, 0xf8, !PT ;  /* 0x00000038d5037812 */ /* 0x000fc400078ef810 */
[----:B------:R-:W-:Y:S02]  /*0ff0*/  SHF.R.S32.HI R17, RZ, 0x1f, R16 ;  /* 0x0000001fff117819 */ /* 0x000fe40000011410 */
[----:B------:R-:W-:-:S05]  /*1000*/  LOP3.LUT R3, R218, R3, R236, 0xf6, !PT ;  /* 0x00000003da037212 */ /* 0x000fca00078ef6ec */
[----:B------:R-:W-:-:S07]  /*1010*/  IMAD R231, R3, 0x2, R18 ;  /* 0x0000000203e77824 */ /* 0x000fce00078e0212 */
.L_x_1093:
[----:B0----5:R-:W0:Y:S02]  /*1020*/  LDC.64 R4, c[0x0][0xd60] ;  /* 0x00035800ff047b82 */ /* 0x021e240000000a00 */
[----:B0-----:R-:W-:-:S05]  /*1030*/  IMAD.WIDE R4, R35, 0x4, R4 ;  /* 0x0000000423047825 */ /* 0x001fca00078e0204 */
[----:B--2---:R-:W2:Y:S01]  /*1040*/  LDG.E R222, desc[UR60][R4.64] ;  /* 0x0000003c04de7981 */ /* 0x004ea2000c1e1900 */
[----:B------:R-:W-:Y:S05]  /*1050*/  YIELD ;  /* 0x0000000000007946 */ /* 0x000fea0003800000 */
[----:B------:R-:W-:Y:S01]  /*1060*/  ULDC.64 UR8, c[0x0][0xb20] ;  /* 0x0002c80000087ab9 */ /* 0x000fe20000000a00 */
[----:B------:R-:W-:Y:S01]  /*1070*/  ULDC.64 UR4, c[0x0][0xb10] ;  /* 0x0002c40000047ab9 */ /* 0x000fe20000000a00 */
[----:B------:R-:W-:Y:S01]  /*1080*/  ISETP.NE.U32.AND P1, PT, RZ, UR8, PT ;  /* 0x00000008ff007c0c */ /* 0x000fe2000bf25070 */
[----:B------:R-:W-:Y:S01]  /*1090*/  ULDC.64 UR6, c[0x0][0xb00] ;  /* 0x0002c00000067ab9 */ /* 0x000fe20000000a00 */
[----:B------:R-:W-:Y:S01]  /*10a0*/  MOV R3, RZ ;  /* 0x000000ff00037202 */ /* 0x000fe20000000f00 */
[----:B------:R-:W-:Y:S01]  /*10b0*/  IMAD.MOV.U32 R35, RZ, RZ, RZ ;  /* 0x000000ffff237224 */ /* 0x000fe200078e00ff */
[----:B------:R-:W-:-:S02]  /*10c0*/  ISETP.NE.AND.EX P1, PT, RZ, UR9, PT, P1 ;  /* 0x00000009ff007c0c */ /* 0x000fc4000bf25310 */
[----:B------:R-:W-:-:S04]  /*10d0*/  ISETP.NE.U32.AND P0, PT, RZ, UR6, PT ;  /* 0x00000006ff007c0c */ /* 0x000fc8000bf05070 */
[----:B------:R-:W-:Y:S02]  /*10e0*/  ISETP.NE.AND.EX P0, PT, RZ, UR7, PT, P0 ;  /* 0x00000007ff007c0c */ /* 0x000fe4000bf05300 */
[----:B--2---:R-:W-:Y:S01]  /*10f0*/  SHF.R.S32.HI R229, RZ, 0x1f, R222 ;  /* 0x0000001fffe57819 */ /* 0x004fe200000114de */
[----:B------:R-:W-:-:S04]  /*1100*/  IMAD.SHL.U32 R220, R222, 0x4, RZ ;  /* 0x00000004dedc7824 */ /* 0x000fc800078e00ff */
[C---:B---3--:R-:W-:Y:S02]  /*1110*/  @P1 LEA R6, P2, R222.reuse, UR8, 0x2 ;  /* 0x00000008de061c11 */ /* 0x048fe4000f8410ff */
[C-C-:B------:R-:W-:Y:S02]  /*1120*/  SHF.L.U64.HI R221, R222.reuse, 0x2, R229.reuse ;  /* 0x00000002dedd7819 */ /* 0x140fe400000102e5 */
[----:B------:R-:W-:Y:S02]  /*1130*/  @P1 LEA.HI.X R7, R222, UR9, R229, 0x2, P2 ;  /* 0x00000009de071c11 */ /* 0x000fe400090f14e5 */
[----:B------:R-:W-:Y:S02]  /*1140*/  ISETP.NE.U32.AND P2, PT, RZ, UR4, PT ;  /* 0x00000004ff007c0c */ /* 0x000fe4000bf45070 */
[----:B------:R-:W-:Y:S01]  /*1150*/  IADD3 R8, P3, R220, UR6, RZ ;  /* 0x00000006dc087c10 */ /* 0x000fe2000ff7e0ff */
[----:B------:R0:W5:Y:S01]  /*1160*/  @P1 LDG.E R3, desc[UR60][R6.64] ;  /* 0x0000003c06031981 */ /* 0x000162000c1e1900 */
[----:B------:R-:W-:-:S02]  /*1170*/  ISETP.NE.AND.EX P2, PT, RZ, UR5, PT, P2 ;  /* 0x00000005ff007c0c */ /* 0x000fc4000bf45320 */
[----:B------:R-:W-:-:S05]  /*1180*/  IADD3.X R9, R221, UR7, RZ, P3, !PT ;  /* 0x00000007dd097c10 */ /* 0x000fca0009ffe4ff */
[----:B------:R0:W5:Y:S06]  /*1190*/  @P0 LDG.E R35, desc[UR60][R8.64] ;  /* 0x0000003c08230981 */ /* 0x00016c000c1e1900 */
[----:B------:R-:W-:Y:S01]  /*11a0*/  @P2 IADD3 R4, P1, R220, UR4, RZ ;  /* 0x00000004dc042c10 */ /* 0x000fe2000ff3e0ff */
[----:B------:R-:W-:Y:S02]  /*11b0*/  ULDC UR4, c[0x0][0x288] ;  /* 0x0000a20000047ab9 */ /* 0x000fe40000000800 */
[----:B------:R-:W-:Y:S01]  /*11c0*/  IMAD.U32 R99, RZ, RZ, UR4 ;  /* 0x00000004ff637e24 */ /* 0x000fe2000f8e00ff */
[----:B------:R-:W-:Y:S01]  /*11d0*/  @P2 IADD3.X R5, R221, UR5, RZ, P1, !PT ;  /* 0x00000005dd052c10 */ /* 0x000fe20008ffe4ff */
[----:B------:R-:W-:-:S04]  /*11e0*/  ULDC.64 UR4, c[0x0][0x3f8] ;  /* 0x0000fe0000047ab9 */ /* 0x000fc80000000a00 */
        /* <DEDUP_REMOVED lines=11> */
[----:B0---4-:R-:W-:Y:S06]  /*12a0*/  @P2 BRA `(.L_x_959) ;  /* 0x0000000000242947 */ /* 0x011fec0003800000 */
        /* <DEDUP_REMOVED lines=8> */
[----:B--2---:R-:W-:-:S07]  /*1330*/  IADD3 R99, -R99, R0, RZ ;  /* 0x0000000063637210 */ /* 0x004fce0007ffe1ff */
.L_x_959:
[----:B------:R-:W-:Y:S01]  /*1340*/  ULDC.64 UR4, c[0x0][0xb18] ;  /* 0x0002c60000047ab9 */ /* 0x000fe20000000a00 */
[----:B------:R-:W-:Y:S01]  /*1350*/  IMAD.MOV.U32 R225, RZ, RZ, R33 ;  /* 0x000000ffffe17224 */ /* 0x000fe200078e0021 */
[----:B------:R-:W-:Y:S01]  /*1360*/  ISETP.NE.U32.AND P1, PT, RZ, UR4, PT ;  /* 0x00000004ff007c0c */ /* 0x000fe2000bf25070 */
[----:B------:R-:W-:-:S03]  /*1370*/  IMAD.MOV.U32 R219, RZ, RZ, R34 ;  /* 0x000000ffffdb7224 */ /* 0x000fc600078e0022 */
[----:B------:R-:W-:-:S13]  /*1380*/  ISETP.NE.AND.EX P1, PT, RZ, UR5, PT, P1 ;  /* 0x00000005ff007c0c */ /* 0x000fda000bf25310 */
[----:B------:R-:W-:Y:S05]  /*1390*/  @!P1 BRA `(.L_x_960) ;  /* 0x0000000000109947 */ /* 0x000fea0003800000 */
[----:B------:R-:W-:-:S04]  /*13a0*/  IADD3 R4, P0, R220, UR4, RZ ;  /* 0x00000004dc047c10 */ /* 0x000fc8000ff1e0ff */
[----:B------:R-:W-:-:S05]  /*13b0*/  IADD3.X R5, R221, UR5, RZ, P0, !PT ;  /* 0x00000005dd057c10 */ /* 0x000fca00087fe4ff */
[----:B------:R0:W5:Y:S01]  /*13c0*/  LDG.E R30, desc[UR60][R4.64] ;  /* 0x0000003c041e7981 */ /* 0x000162000c1e1900 */
[----:B------:R-:W-:Y:S05]  /*13d0*/  BRA `(.L_x_961) ;  /* 0x0000000000107947 */ /* 0x000fea0003800000 */
.L_x_960:
[----:B------:R-:W-:Y:S05]  /*13e0*/  @!P0 BRA `(.L_x_961) ;  /* 0x00000000000c8947 */ /* 0x000fea0003800000 */
[----:B------:R-:W2:Y:S04]  /*13f0*/  LDG.E R5, desc[UR60][R8.64] ;  /* 0x0000003c08057981 */ /* 0x000ea8000c1e1900 */
[----:B------:R-:W2:Y:S02]  /*1400*/  LDG.E R30, desc[UR60][R8.64+0x4] ;  /* 0x0000043c081e7981 */ /* 0x000ea4000c1e1900 */
[----:B--2---:R-:W-:-:S07]  /*1410*/  IMAD.IADD R30, R30, 0x1, -R5 ;  /* 0x000000011e1e7824 */ /* 0x004fce00078e0a05 */
.L_x_961:
        /* <DEDUP_REMOVED lines=8> */
[----:B------:R0:W2:Y:S01]  /*14a0*/  @P0 LDG.E R9, desc[UR60][R4.64+0x4] ;  /* 0x0000043c04090981 */ /* 0x0000a2000c1e1900 */
[----:B------:R-:W-:Y:S01]  /*14b0*/  ISETP.NE.U32.AND P1, PT, RZ, UR4, PT ;  /* 0x00000004ff007c0c */ /* 0x000fe2000bf25070 */
[----:B------:R-:W-:-:S03]  /*14c0*/  IMAD.MOV.U32 R28, RZ, RZ, R30 ;  /* 0x000000ffff1c7224 */ /* 0x000fc600078e001e */
[----:B------:R-:W-:Y:S01]  /*14d0*/  ISETP.NE.AND.EX P1, PT, RZ, UR5, PT, P1 ;  /* 0x00000005ff007c0c */ /* 0x000fe2000bf25310 */
[----:B0-----:R-:W-:-:S05]  /*14e0*/  IMAD.MOV R4, RZ, RZ, -R8 ;  /* 0x000000ffff047224 */ /* 0x001fca00078e0a08 */
[----:B------:R-:W-:-:S07]  /*14f0*/  VIMNMX R4, RZ, R4, !PT ;  /* 0x00000004ff047248 */ /* 0x000fce0007fe0100 */
[----:B------:R-:W-:-:S04]  /*1500*/  @P1 IADD3 R6, P2, R220, UR4, RZ ;  /* 0x00000004dc061c10 */ /* 0x000fc8000ff5e0ff */
[----:B------:R-:W-:-:S05]  /*1510*/  @P1 IADD3.X R7, R221, UR5, RZ, P2, !PT ;  /* 0x00000005dd071c10 */ /* 0x000fca00097fe4ff */
[----:B------:R0:W5:Y:S01]  /*1520*/  @P1 LDG.E R28, desc[UR60][R6.64] ;  /* 0x0000003c061c1981 */ /* 0x000162000c1e1900 */
[----:B--2---:R-:W-:-:S05]  /*1530*/  @P0 IADD3 R29, -R0, R9, RZ ;  /* 0x00000009001d0210 */ /* 0x004fca0007ffe1ff */
[----:B------:R-:W-:-:S04]  /*1540*/  IMAD.IADD R199, R8, 0x1, R29 ;  /* 0x0000000108c77824 */ /* 0x000fc800078e021d */
[----:B------:R-:W-:-:S04]  /*1550*/  VIADD R0, R199, 0x5f ;  /* 0x0000005fc7007836 */ /* 0x000fc80000000000 */
        /* <DEDUP_REMOVED lines=16> */
[----:B------:R-:W-:Y:S01]  /*1660*/  IADD3 R25, R18, 0x1c400, RZ ;  /* 0x0001c40012197810 */ /* 0x000fe20007ffe0ff */
[----:B------:R-:W-:Y:S03]  /*1670*/  BSSY B6, `(.L_x_963) ;  /* 0x0000013000067945 */ /* 0x000fe60003800000 */
        /* <DEDUP_REMOVED lines=18> */
.L_x_964:
[----:B------:R-:W-:Y:S05]  /*17a0*/  BSYNC B6 ;  /* 0x0000000000067941 */ /* 0x000fea0003800000 */
.L_x_963:
        /* <DEDUP_REMOVED lines=20> */
.L_x_966:
[----:B------:R-:W-:Y:S05]  /*18f0*/  BSYNC B6 ;  /* 0x0000000000067941 */ /* 0x000fea0003800000 */
.L_x_965:
[----:B------:R-:W-:Y:S01]  /*1900*/  ULDC.64 UR4, c[0x0][0xaf0] ;  /* 0x0002bc0000047ab9 */ /* 0x000fe20000000a00 */
[----:B------:R-:W0:Y:S01]  /*1910*/  LDC R0, c[0x0][0x428] ;  /* 0x00010a00ff007b82 */ /* 0x000e220000000800 */
[----:B------:R-:W-:-:S07]  /*1920*/  ISETP.NE.U32.AND P0, PT, RZ, UR4, PT ;  /* 0x00000004ff007c0c */ /* 0x000fce000bf05070 */
[----:B------:R-:W1:Y:S01]  /*1930*/  LDC.64 R12, c[0x0][0x2f0] ;  /* 0x0000bc00ff0c7b82 */ /* 0x000e620000000a00 */
[----:B------:R-:W-:Y:S01]  /*1940*/  ISETP.NE.AND.EX P0, PT, RZ, UR5, PT, P0 ;  /* 0x00000005ff007c0c */ /* 0x000fe2000bf05300 */
[----:B------:R-:W2:Y:S01]  /*1950*/  S2R R20, SR_TID.X ;  /* 0x0000000000147919 */ /* 0x000ea20000002100 */
[----:B------:R-:W-:Y:S01]  /*1960*/  IMAD.IADD R72, R35, 0x1, R30 ;  /* 0x0000000123487824 */ /* 0x000fe200078e021e */
[----:B------:R-:W-:-:S04]  /*1970*/  ULDC.64 UR6, c[0x0][0xb00] ;  /* 0x0002c00000067ab9 */ /* 0x000fc80000000a00 */
[----:B------:R-:W3:Y:S06]  /*1980*/  LDC R97, c[0x0][0x3d4] ;  /* 0x0000f500ff617b82 */ /* 0x000eec0000000800 */
[----:B------:R-:W-:Y:S02]  /*1990*/  @P0 IADD3 R4, P1, R220, UR4, RZ ;  /* 0x00000004dc040c10 */ /* 0x000fe4000ff3e0ff */
[----:B------:R-:W4:Y:S02]  /*19a0*/  LDC.64 R64, c[0x0][0x3e8] ;  /* 0x0000fa00ff407b82 */ /* 0x000f240000000a00 */
[----:B------:R-:W-:Y:S01]  /*19b0*/  @P0 IADD3.X R5, R221, UR5, RZ, P1, !PT ;  /* 0x00000005dd050c10 */ /* 0x000fe20008ffe4ff */
[----:B------:R-:W-:-:S04]  /*19c0*/  ULDC.64 UR4, c[0x0][0x2f8] ;  /* 0x0000be0000047ab9 */ /* 0x000fc80000000a00 */
[----:B------:R2:W3:Y:S01]  /*19d0*/  @P0 LDG.E R31, desc[UR60][R4.64] ;  /* 0x0000003c041f0981 */ /* 0x0004e2000c1e1900 */
[----:B0-----:R-:W-:Y:S01]  /*19e0*/  ISETP.NE.AND P0, PT, R0, 0x1, PT ;  /* 0x000000010000780c */ /* 0x001fe20003f05270 */
[----:B------:R-:W0:Y:S01]  /*19f0*/  LDC.64 R70, c[0x0][0x3d8] ;  /* 0x0000f600ff467b82 */ /* 0x000e220000000a00 */
[----:B------:R-:W-:Y:S01]  /*1a00*/  SHF.R.S32.HI R51, RZ, 0x1f, R72 ;  /* 0x0000001fff337819 */ /* 0x000fe20000011448 */
[C---:B------:R-:W-:Y:S01]  /*1a10*/  VIADD R10, R16.reuse, 0xc0 ;  /* 0x000000c0100a7836 */ /* 0x040fe20000000000 */
[----:B------:R-:W-:Y:S01]  /*1a20*/  SHF.R.S32.HI R98, RZ, 0x1f, R223 ;  /* 0x0000001fff627819 */ /* 0x000fe200000114df */
[----:B------:R-:W-:Y:S02]  /*1a30*/  VIADD R11, R16, 0xe0 ;  /* 0x000000e0100b7836 */ /* 0x000fe40000000000 */
[-C--:B-1----:R-:W-:Y:S02]  /*1a40*/  IMAD R6, R51, R12.reuse, RZ ;  /* 0x0000000c33067224 */ /* 0x082fe400078e02ff */
[----:B--2---:R-:W-:Y:S01]  /*1a50*/  IMAD.WIDE.U32 R4, R72, R12, RZ ;  /* 0x0000000c48047225 */ /* 0x004fe200078e00ff */
[----:B------:R-:W-:-:S03]  /*1a60*/  SHF.R.U32.HI R44, RZ, 0x7, R20 ;  /* 0x00000007ff2c7819 */ /* 0x000fc60000011614 */
[----:B------:R-:W1:Y:S01]  /*1a70*/  @P0 LDC R3, c[0x0][0x42c] ;  /* 0x00010b00ff030b82 */ /* 0x000e620000000800 */
[C---:B------:R-:W-:Y:S01]  /*1a80*/  ISETP.NE.AND P6, PT, R44.reuse, 0x1, PT ;  /* 0x000000012c00780c */ /* 0x040fe20003fc5270 */
[----:B------:R-:W-:Y:S01]  /*1a90*/  IMAD R79, R13, 0x60, RZ ;  /* 0x000000600d4f7824 */ /* 0x000fe200078e02ff */
[----:B------:R-:W-:Y:S01]  /*1aa0*/  IADD3 R100, R44, 0x8, RZ ;  /* 0x000000082c647810 */ /* 0x000fe20007ffe0ff */
[----:B----4-:R-:W-:-:S04]  /*1ab0*/  IMAD.WIDE.U32 R38, R19, R64, R16 ;  /* 0x0000004013267225 */ /* 0x010fc800078e0010 */
[----:B------:R-:W2:Y:S01]  /*1ac0*/  @P0 LDC R7, c[0x0][0x430] ;  /* 0x00010c00ff070b82 */ /* 0x000ea20000000800 */
[----:B------:R-:W-:Y:S02]  /*1ad0*/  IMAD.MOV.U32 R40, RZ, RZ, R38 ;  /* 0x000000ffff287224 */ /* 0x000fe400078e0026 */
[----:B------:R-:W-:Y:S01]  /*1ae0*/  IMAD.MOV.U32 R77, RZ, RZ, 0x20 ;  /* 0x00000020ff4d7424 */ /* 0x000fe200078e00ff */
[----:B0-----:R-:W-:Y:S01]  /*1af0*/  SHF.L.U64.HI R74, R70, 0x6, R71 ;  /* 0x00000006464a7819 */ /* 0x001fe20000010247 */
[----:B------:R-:W-:-:S04]  /*1b00*/  IMAD.WIDE.U32 R36, R19, R70, R16 ;  /* 0x0000004613247225 */ /* 0x000fc800078e0010 */
[----:B------:R-:W-:Y:S02]  /*1b10*/  IMAD.MOV.U32 R66, RZ, RZ, R36 ;  /* 0x000000ffff427224 */ /* 0x000fe400078e0024 */
[----:B------:R-:W-:Y:S02]  /*1b20*/  IMAD R81, R71, 0x60, RZ ;  /* 0x0000006047517824 */ /* 0x000fe400078e02ff */
[----:B------:R-:W-:Y:S02]  /*1b30*/  IMAD.SHL.U32 R75, R70, 0x40, RZ ;  /* 0x00000040464b7824 */ /* 0x000fe400078e00ff */
[----:B------:R-:W-:Y:S02]  /*1b40*/  IMAD R49, R65, 0x60, RZ ;  /* 0x0000006041317824 */ /* 0x000fe400078e02ff */
        /* <DEDUP_REMOVED lines=14> */
[----:B---3--:R-:W-:Y:S02]  /*1c30*/  SHF.R.S32.HI R0, RZ, 0x1f, R31 ;  /* 0x0000001fff007819 */ /* 0x008fe4000001141f */
[----:B------:R-:W-:Y:S02]  /*1c40*/  SEL R35, R31, RZ, !P0 ;  /* 0x000000ff1f237207 */ /* 0x000fe40004000000 */
[----:B------:R-:W-:-:S03]  /*1c50*/  SEL R32, R0, RZ, !P0 ;  /* 0x000000ff00207207 */ /* 0x000fc60004000000 */
[----:B------:R-:W-:-:S04]  /*1c60*/  IMAD.WIDE.U32 R14, R35, UR4, R4 ;  /* 0x00000004230e7c25 */ /* 0x000fc8000f8e0004 */
[----:B------:R-:W-:Y:S02]  /*1c70*/  IMAD R0, R32, UR4, RZ ;  /* 0x0000000420007c24 */ /* 0x000fe4000f8e02ff */
[----:B------:R-:W-:-:S04]  /*1c80*/  IMAD.WIDE.U32 R4, R19, R12, R16 ;  /* 0x0000000c13047225 */ /* 0x000fc800078e0010 */
[----:B------:R-:W-:Y:S01]  /*1c90*/  IMAD R3, R35, UR5, R0 ;  /* 0x0000000523037c24 */ /* 0x000fe2000f8e0200 */
[----:B------:R-:W-:Y:S05]  /*1ca0*/  @!P6 WARPSYNC.ALL ;  /* 0x000000000000e948 */ /* 0x000fea0003800000 */
[----:B------:R-:W-:Y:S01]  /*1cb0*/  VIADD R0, R16, 0x20 ;  /* 0x0000002010007836 */ /* 0x000fe20000000000 */
[----:B------:R-:W-:Y:S01]  /*1cc0*/  ULDC UR6, c[0x0][0x310] ;  /* 0x0000c40000067ab9 */ /* 0x000fe20000000800 */
[----:B------:R-:W-:Y:S01]  /*1cd0*/  IADD3 R3, R15, R3, RZ ;  /* 0x000000030f037210 */ /* 0x000fe20007ffe0ff */
[----:B------:R-:W-:Y:S01]  /*1ce0*/  ULDC.64 UR4, c[0x0][0x320] ;  /* 0x0000c80000047ab9 */ /* 0x000fe20000000a00 */
[----:B------:R-:W-:Y:S01]  /*1cf0*/  @!P6 BAR.SYNC.DEFER_BLOCKING 0x9, 0x100 ;  /* 0x024400000000eb1d */ /* 0x000fe20000010000 */
[----:B------:R-:W-:-:S02]  /*1d00*/  ISETP.GE.AND P1, PT, R0, UR6, PT ;  /* 0x0000000600007c0c */ /* 0x000fc4000bf26270 */
[----:B------:R-:W-:Y:S02]  /*1d10*/  IADD3 R4, P0, R14, R4, RZ ;  /* 0x000000040e047210 */ /* 0x000fe40007f1e0ff */
[----:B------:R-:W-:Y:S02]  /*1d20*/  SEL R7, RZ, 0xffffffff, P1 ;  /* 0xffffffffff077807 */ /* 0x000fe40000800000 */
[----:B------:R-:W-:Y:S02]  /*1d30*/  IADD3.X R5, R3, R5, R6, P0, !PT ;  /* 0x0000000503057210 */ /* 0x000fe400007fe406 */
[----:B------:R-:W-:Y:S01]  /*1d40*/  ISETP.GE.AND P0, PT, R16, UR6, PT ;  /* 0x0000000610007c0c */ /* 0x000fe2000bf06270 */
[----:B------:R-:W-:Y:S01]  /*1d50*/  IMAD.SHL.U32 R9, R7, 0x2, RZ ;  /* 0x0000000207097824 */ /* 0x000fe200078e00ff */
[----:B------:R-:W-:Y:S01]  /*1d60*/  ISETP.GE.AND P2, PT, R10, UR6, PT ;  /* 0x000000060a007c0c */ /* 0x000fe2000bf46270 */
[----:B------:R-:W-:Y:S01]  /*1d70*/  IMAD R7, R8, UR4, RZ ;  /* 0x0000000408077c24 */ /* 0x000fe2000f8e02ff */
[----:B------:R-:W-:-:S02]  /*1d80*/  SEL R6, RZ, 0x1, P0 ;  /* 0x00000001ff067807 */ /* 0x000fc40000000000 */
[----:B------:R-:W-:Y:S01]  /*1d90*/  IADD3 R8, R16, 0x80, RZ ;  /* 0x0000008010087810 */ /* 0x000fe20007ffe0ff */
[----:B------:R-:W-:Y:S01]  /*1da0*/  IMAD R31, R34, UR5, R7 ;  /* 0x00000005221f7c24 */ /* 0x000fe2000f8e0207 */
[----:B------:R-:W-:Y:S01]  /*1db0*/  LOP3.LUT R20, R9, 0x2, R6, 0xe2, !PT ;  /* 0x0000000209147812 */ /* 0x000fe200078ee206 */
[C---:B------:R-:W-:Y:S01]  /*1dc0*/  VIADD R6, R16.reuse, 0x40 ;  /* 0x0000004010067836 */ /* 0x040fe20000000000 */
[----:B------:R-:W-:Y:S01]  /*1dd0*/  ISETP.GE.AND P3, PT, R11, UR6, PT ;  /* 0x000000060b007c0c */ /* 0x000fe2000bf66270 */
[C---:B------:R-:W-:Y:S02]  /*1de0*/  VIADD R7, R16.reuse, 0x60 ;  /* 0x0000006010077836 */ /* 0x040fe40000000000 */
[----:B------:R-:W-:Y:S01]  /*1df0*/  VIADD R9, R16, 0xa0 ;  /* 0x000000a010097836 */ /* 0x000fe20000000000 */
[----:B------:R-:W-:Y:S01]  /*1e00*/  ISETP.GE.AND P0, PT, R6, UR6, PT ;  /* 0x0000000606007c0c */ /* 0x000fe2000bf06270 */
[----:B------:R-:W-:Y:S01]  /*1e10*/  IMAD.WIDE.U32 R10, R34, UR4, R16 ;  /* 0x00000004220a7c25 */ /* 0x000fe2000f8e0010 */
[----:B------:R-:W-:Y:S01]  /*1e20*/  ISETP.GE.AND P1, PT, R7, UR6, PT ;  /* 0x0000000607007c0c */ /* 0x000fe2000bf26270 */
[----:B------:R-:W-:Y:S01]  /*1e30*/  ULDC.64 UR4, c[0x0][0x328] ;  /* 0x0000ca0000047ab9 */ /* 0x000fe20000000a00 */
[----:B------:R-:W-:Y:S01]  /*1e40*/  SEL R21, RZ, 0x4, P0 ;  /* 0x00000004ff157807 */ /* 0x000fe20000000000 */
[----:B------:R-:W-:Y:S01]  /*1e50*/  IMAD.IADD R11, R11, 0x1, R31 ;  /* 0x000000010b0b7824 */ /* 0x000fe200078e021f */
[----:B------:R-:W-:Y:S01]  /*1e60*/  SEL R30, RZ, 0x8, P1 ;  /* 0x00000008ff1e7807 */ /* 0x000fe20000800000 */
[----:B------:R-:W-:Y:S01]  /*1e70*/  IMAD R31, R32, UR4, RZ ;  /* 0x00000004201f7c24 */ /* 0x000fe2000f8e02ff */
[----:B------:R-:W-:-:S02]  /*1e80*/  ISETP.GE.AND P0, PT, R8, UR6, PT ;  /* 0x0000000608007c0c */ /* 0x000fc4000bf06270 */
[----:B------:R-:W-:Y:S01]  /*1e90*/  ISETP.GE.AND P1, PT, R9, UR6, PT ;  /* 0x0000000609007c0c */ /* 0x000fe2000bf26270 */
[----:B------:R-:W-:Y:S01]  /*1ea0*/  IMAD R47, R35, UR5, R31 ;  /* 0x00000005232f7c24 */ /* 0x000fe2000f8e021f */
[----:B------:R-:W-:Y:S02]  /*1eb0*/  LOP3.LUT R20, R30, R20, R21, 0xfe, !PT ;  /* 0x000000141e147212 */ /* 0x000fe400078efe15 */
[----:B------:R-:W-:Y:S02]  /*1ec0*/  SEL R21, RZ, 0x10, P0 ;  /* 0x00000010ff157807 */ /* 0x000fe40000000000 */
[----:B------:R-:W-:Y:S02]  /*1ed0*/  SEL R30, RZ, 0x20, P1 ;  /* 0x00000020ff1e7807 */ /* 0x000fe40000800000 */
[----:B------:R-:W-:Y:S02]  /*1ee0*/  ISETP.GE.AND P0, PT, R16, R97, PT ;  /* 0x000000611000720c */ /* 0x000fe40003f06270 */
[----:B------:R-:W-:Y:S01]  /*1ef0*/  LOP3.LUT R32, R30, R20, R21, 0xfe, !PT ;  /* 0x000000141e207212 */ /* 0x000fe200078efe15 */
[----:B------:R-:W-:Y:S01]  /*1f00*/  IMAD.SHL.U32 R20, R227, 0x4, RZ ;  /* 0x00000004e3147824 */ /* 0x000fe200078e00ff */
[----:B------:R-:W-:Y:S01]  /*1f10*/  SEL R21, RZ, 0x40, P2 ;  /* 0x00000040ff157807 */ /* 0x000fe20001000000 */
[----:B------:R-:W-:Y:S01]  /*1f20*/  IMAD.WIDE.U32 R30, R35, UR4, R10 ;  /* 0x00000004231e7c25 */ /* 0x000fe2000f8e000a */
[----:B------:R-:W-:Y:S01]  /*1f30*/  SEL R43, R97, RZ, P0 ;  /* 0x000000ff612b7207 */ /* 0x000fe20000000000 */
[----:B------:R-:W-:Y:S01]  /*1f40*/  ULDC UR4, c[0x0][0x2e4] ;  /* 0x0000b90000047ab9 */ /* 0x000fe20000000800 */
[----:B------:R-:W-:Y:S01]  /*1f50*/  LOP3.LUT R94, R32, R21, RZ, 0xfc, !PT ;  /* 0x00000015205e7212 */ /* 0x000fe200078efcff */
[----:B------:R-:W-:Y:S01]  /*1f60*/  IMAD R32, R226, R64, RZ ;  /* 0x00000040e2207224 */ /* 0x000fe200078e02ff */
[----:B------:R-:W-:Y:S01]  /*1f70*/  SHF.R.S32.HI R21, RZ, 0x1f, R20 ;  /* 0x0000001fff157819 */ /* 0x000fe20000011414 */
[----:B------:R-:W-:Y:S01]  /*1f80*/  IMAD.IADD R43, R16, 0x1, R43 ;  /* 0x00000001102b7824 */ /* 0x000fe200078e022b */
[----:B------:R-:W-:Y:S01]  /*1f90*/  LOP3.LUT P1, RZ, R228, 0x4, RZ, 0xc0, !PT ;  /* 0x00000004e4ff7812 */ /* 0x000fe2000782c0ff */
[----:B------:R-:W-:Y:S01]  /*1fa0*/  IMAD R10, R226, R70, RZ ;  /* 0x00000046e20a7224 */ /* 0x000fe200078e02ff */
[C---:B------:R-:W-:Y:S01]  /*1fb0*/  IADD3 R72, P2, R19.reuse, R72, RZ ;  /* 0x0000004813487210 */ /* 0x040fe20007f5e0ff */
[C---:B------:R-:W-:Y:S01]  /*1fc0*/  IMAD R45, R19.reuse, R65, R32 ;  /* 0x00000041132d7224 */ /* 0x040fe200078e0220 */
[----:B------:R-:W-:Y:S01]  /*1fd0*/  SHF.R.S32.HI R32, RZ, 0x1f, R43 ;  /* 0x0000001fff207819 */ /* 0x000fe2000001142b */
[----:B------:R-:W-:Y:S01]  /*1fe0*/  IMAD R69, R19, R71, R10 ;  /* 0x0000004713457224 */ /* 0x000fe200078e020a */
[----:B------:R-:W-:Y:S01]  /*1ff0*/  SEL R77, R77, 0xffffffe0, !P1 ;  /* 0xffffffe04d4d7807 */ /* 0x000fe20004800000 */
[----:B------:R-:W-:Y:S01]  /*2000*/  IMAD.WIDE.U32 R10, R19, R70, R20 ;  /* 0x00000046130a7225 */ /* 0x000fe200078e0014 */
[----:B------:R-:W-:-:S02]  /*2010*/  LEA.HI R43, R32, R43, RZ, 0x3 ;  /* 0x0000002b202b7211 */ /* 0x000fc400078f18ff */
[----:B------:R-:W-:Y:S01]  /*2020*/  IADD3 R67, R69, R37, RZ ;  /* 0x0000002545437210 */ /* 0x000fe20007ffe0ff */
[----:B------:R-:W-:Y:S01]  /*2030*/  IMAD.SHL.U32 R32, R228, 0x40, RZ ;  /* 0x00000040e4207824 */ /* 0x000fe200078e00ff */
[----:B-----5:R-:W-:Y:S01]  /*2040*/  SHF.R.S32.HI R37, RZ, 0x1f, R28 ;  /* 0x0000001fff257819 */ /* 0x020fe2000001141c */
[----:B------:R-:W-:Y:S01]  /*2050*/  IMAD.IADD R41, R45, 0x1, R39 ;  /* 0x000000012d297824 */ /* 0x000fe200078e0227 */
[----:B------:R-:W-:Y:S01]  /*2060*/  MOV R68, R10 ;  /* 0x0000000a00447202 */ /* 0x000fe20000000f00 */
[-C--:B------:R-:W-:Y:S01]  /*2070*/  IMAD.WIDE.U32 R34, R19, R64.reuse, R20 ;  /* 0x0000004013227225 */ /* 0x080fe200078e0014 */
[----:B------:R-:W-:Y:S02]  /*2080*/  LOP3.LUT R32, R32, 0x1c0, RZ, 0xc0, !PT ;  /* 0x000001c020207812 */ /* 0x000fe400078ec0ff */
[----:B------:R-:W-:Y:S01]  /*2090*/  SHF.L.U64.HI R10, R12, 0x6, R13 ;  /* 0x000000060c0a7819 */ /* 0x000fe2000001020d */
[C---:B------:R-:W-:Y:S01]  /*20a0*/  IMAD R13, R37.reuse, R64, RZ ;  /* 0x00000040250d7224 */ /* 0x040fe200078e02ff */
[----:B------:R-:W-:Y:S01]  /*20b0*/  SHF.R.U32.HI R76, RZ, 0x3, R32 ;  /* 0x00000003ff4c7819 */ /* 0x000fe20000011620 */
[----:B------:R-:W-:Y:S01]  /*20c0*/  IMAD R42, R37, R70, RZ ;  /* 0x00000046252a7224 */ /* 0x000fe200078e02ff */
[----:B------:R-:W-:Y:S01]  /*20d0*/  SHF.R.S32.HI R85, RZ, 0x3, R43 ;  /* 0x00000003ff557819 */ /* 0x000fe2000001142b */
[----:B------:R-:W-:Y:S01]  /*20e0*/  IMAD.WIDE.U32 R36, R28, R64, R40 ;  /* 0x000000401c247225 */ /* 0x000fe200078e0028 */
[----:B------:R-:W-:-:S02]  /*20f0*/  LOP3.LUT R41, R32, 0x18, R16, 0xf8, !PT ;  /* 0x0000001820297812 */ /* 0x000fc400078ef810 */
[----:B------:R-:W-:Y:S01]  /*2100*/  LOP3.LUT R86, R43, 0xfffffff8, RZ, 0xc0, !PT ;  /* 0xfffffff82b567812 */ /* 0x000fe200078ec0ff */
[----:B------:R-:W-:Y:S01]  /*2110*/  IMAD.IADD R69, R11, 0x1, R69 ;  /* 0x000000010b457824 */ /* 0x000fe200078e0245 */
[----:B------:R-:W-:Y:S01]  /*2120*/  LOP3.LUT R78, R41, R76, RZ, 0x3c, !PT ;  /* 0x0000004c294e7212 */ /* 0x000fe200078e3cff */
[----:B------:R-:W-:Y:S01]  /*2130*/  IMAD.IADD R39, R35, 0x1, R45 ;  /* 0x0000000123277824 */ /* 0x000fe200078e022d */
[--C-:B------:R-:W-:Y:S01]  /*2140*/  LOP3.LUT R41, R32, 0x38, R43.reuse, 0xf8, !PT ;  /* 0x0000003820297812 */ /* 0x100fe200078ef82b */
[----:B------:R-:W-:Y:S01]  /*2150*/  IMAD.MOV.U32 R38, RZ, RZ, R34 ;  /* 0x000000ffff267224 */ /* 0x000fe200078e0022 */
[----:B------:R-:W-:Y:S01]  /*2160*/  LOP3.LUT R43, R213, 0x38, R43, 0xf8, !PT ;  /* 0x00000038d52b7812 */ /* 0x000fe200078ef82b */
[C---:B------:R-:W-:Y:S01]  /*2170*/  IMAD.SHL.U32 R11, R12.reuse, 0x40, RZ ;  /* 0x000000400c0b7824 */ /* 0x040fe200078e00ff */
[----:B------:R-:W-:Y:S01]  /*2180*/  SEL R93, RZ, 0xffffff80, P3 ;  /* 0xffffff80ff5d7807 */ /* 0x000fe20001800000 */
[----:B------:R-:W-:Y:S01]  /*2190*/  IMAD.WIDE.U32 R34, R12, 0x60, RZ ;  /* 0x000000600c227825 */ /* 0x000fe200078e00ff */
[----:B------:R-:W-:-:S02]  /*21a0*/  SHF.L.U64.HI R12, R64, 0x6, R65 ;  /* 0x00000006400c7819 */ /* 0x000fc40000010241 */
[----:B------:R-:W-:Y:S01]  /*21b0*/  LOP3.LUT R43, R43, R236, RZ, 0x3c, !PT ;  /* 0x000000ec2b2b7212 */ /* 0x000fe200078e3cff */
[C---:B------:R-:W-:Y:S01]  /*21c0*/  IMAD R87, R28.reuse, R65, R13 ;  /* 0x000000411c577224 */ /* 0x040fe200078e020d */
[----:B------:R-:W-:Y:S01]  /*21d0*/  LOP3.LUT R90, R41, R76, RZ, 0x3c, !PT ;  /* 0x0000004c295a7212 */ /* 0x000fe200078e3cff */
[----:B------:R-:W-:Y:S01]  /*21e0*/  IMAD R45, R28, R71, R42 ;  /* 0x000000471c2d7224 */ /* 0x000fe200078e022a */
[----:B------:R-:W-:Y:S01]  /*21f0*/  LOP3.LUT R93, R94, 0x80, R93, 0xc8, !PT ;  /* 0x000000805e5d7812 */ /* 0x000fe200078ec85d */
[-C--:B------:R-:W-:Y:S01]  /*2200*/  IMAD.WIDE.U32 R66, R28, R70.reuse, R66 ;  /* 0x000000461c427225 */ /* 0x080fe200078e0042 */
[----:B------:R-:W-:Y:S02]  /*2210*/  SHF.R.S32.HI R89, RZ, 0x1f, R86 ;  /* 0x0000001fff597819 */ /* 0x000fe40000011456 */
[----:B------:R-:W-:Y:S01]  /*2220*/  ISETP.GE.AND P1, PT, R16, UR4, PT ;  /* 0x0000000410007c0c */ /* 0x000fe2000bf26270 */
[----:B------:R-:W-:Y:S01]  /*2230*/  IMAD.WIDE.U32 R68, R28, R70, R68 ;  /* 0x000000461c447225 */ /* 0x000fe200078e0044 */
[----:B------:R-:W-:-:S02]  /*2240*/  LEA R90, R217, R90, 0x9 ;  /* 0x0000005ad95a7211 */ /* 0x000fc400078e48ff */
[----:B------:R-:W-:Y:S01]  /*2250*/  LOP3.LUT R94, R94, 0x40, RZ, 0xc0, !PT ;  /* 0x000000405e5e7812 */ /* 0x000fe200078ec0ff */
[----:B------:R-:W-:Y:S02]  /*2260*/  IMAD.SHL.U32 R13, R64, 0x40, RZ ;  /* 0x00000040400d7824 */ /* 0x000fe400078e00ff */
[----:B------:R-:W-:-:S04]  /*2270*/  IMAD.WIDE.U32 R38, R28, R64, R38 ;  /* 0x000000401c267225 */ /* 0x000fc800078e0026 */
[----:B------:R-:W-:-:S04]  /*2280*/  IMAD.WIDE.U32 R70, R70, 0x60, RZ ;  /* 0x0000006046467825 */ /* 0x000fc800078e00ff */
[----:B------:R-:W-:Y:S01]  /*2290*/  IMAD.WIDE.U32 R64, R64, 0x60, RZ ;  /* 0x0000006040407825 */ /* 0x000fe200078e00ff */
[----:B------:R-:W-:-:S03]  /*22a0*/  IADD3 R81, R71, R81, RZ ;  /* 0x0000005147517210 */ /* 0x000fc60007ffe0ff */
[----:B------:R-:W-:Y:S02]  /*22b0*/  IMAD R78, R217, 0x200, R78 ;  /* 0x00000200d94e7824 */ /* 0x000fe400078e024e */
[----:B------:R-:W-:Y:S01]  /*22c0*/  IMAD.X R73, R226, 0x1, R51, P2 ;  /* 0x00000001e2497824 */ /* 0x000fe200010e0633 */
[----:B------:R-:W-:Y:S01]  /*22d0*/  ISETP.GE.AND P2, PT, R0, UR4, PT ;  /* 0x0000000400007c0c */ /* 0x000fe2000bf46270 */
[----:B------:R-:W-:Y:S02]  /*22e0*/  IMAD.IADD R83, R87, 0x1, R37 ;  /* 0x0000000157537824 */ /* 0x000fe400078e0225 */
[----:B------:R-:W-:Y:S02]  /*22f0*/  IMAD.SHL.U32 R97, R97, 0x2, RZ ;  /* 0x0000000261617824 */ /* 0x000fe400078e00ff */
[----:B------:R-:W-:Y:S02]  /*2300*/  IMAD.IADD R79, R35, 0x1, R79 ;  /* 0x00000001234f7824 */ /* 0x000fe400078e024f */
[----:B------:R-:W-:-:S02]  /*2310*/  IMAD.IADD R80, R65, 0x1, R49 ;  /* 0x0000000141507824 */ /* 0x000fc400078e0231 */
[----:B------:R-:W-:Y:S02]  /*2320*/  IMAD.IADD R82, R77, 0x1, R78 ;  /* 0x000000014d527824 */ /* 0x000fe400078e024e */
[----:B------:R-:W-:Y:S02]  /*2330*/  IMAD.IADD R84, R45, 0x1, R67 ;  /* 0x000000012d547824 */ /* 0x000fe400078e0243 */
[----:B------:R-:W-:Y:S02]  /*2340*/  IMAD.IADD R87, R39, 0x1, R87 ;  /* 0x0000000127577824 */ /* 0x000fe400078e0257 */
[----:B------:R-:W-:Y:S02]  /*2350*/  IMAD.IADD R88, R69, 0x1, R45 ;  /* 0x0000000145587824 */ /* 0x000fe400078e022d */
[----:B------:R-:W-:Y:S02]  /*2360*/  IMAD.IADD R91, R218, 0x1, R43 ;  /* 0x00000001da5b7824 */ /* 0x000fe400078e022b */
[----:B------:R-:W-:-:S07]  /*2370*/  IMAD.IADD R92, R31, 0x1, R47 ;  /* 0x000000011f5c7824 */ /* 0x000fce00078e022f */
.L_x_1014:
        /* <DEDUP_REMOVED lines=9> */
[-C--:B------:R-:W-:Y:S01]  /*2410*/  IADD3 R26, P3, P4, R4, R104.reuse, R11 ;  /* 0x00000068041a7210 */ /* 0x080fe20007c7e00b */
[----:B------:R-:W-:Y:S01]  /*2420*/  IMAD R108, R2, 0x1800, R78 ;  /* 0x00001800026c7824 */ /* 0x000fe200078e024e */
[----:B------:R-:W-:Y:S01]  /*2430*/  IADD3 R41, P5, R4, R104, RZ ;  /* 0x0000006804297210 */ /* 0x000fe20007fbe0ff */
[----:B------:R-:W-:Y:S02]  /*2440*/  IMAD.IADD R58, R105, 0x1, R43 ;  /* 0x00000001693a7824 */ /* 0x000fe400078e022b */
[----:B------:R-:W-:Y:S01]  /*2450*/  IMAD R106, R2, 0x1800, R82 ;  /* 0x00001800026a7824 */ /* 0x000fe200078e0252 */
[----:B------:R-:W-:Y:S01]  /*2460*/  LEA R108, R108, R25, 0x1 ;  /* 0x000000196c6c7211 */ /* 0x000fe200078e08ff */
[----:B------:R-:W-:Y:S01]  /*2470*/  IMAD.X R42, R58, 0x1, R5, P5 ;  /* 0x000000013a2a7824 */ /* 0x000fe200028e0605 */
[----:B------:R-:W-:Y:S01]  /*2480*/  IADD3.X R40, R5, R58, R10, P3, P4 ;  /* 0x0000003a05287210 */ /* 0x000fe20001fe840a */
[----:B------:R-:W-:Y:S01]  /*2490*/  IMAD R106, R106, 0x2, R25 ;  /* 0x000000026a6a7824 */ /* 0x000fe200078e0219 */
[----:B0-----:R-:W-:-:S02]  /*24a0*/  LEA R48, P3, R26, R102, 0x1 ;  /* 0x000000661a307211 */ /* 0x001fc400078608ff */
[----:B------:R-:W-:Y:S02]  /*24b0*/  LEA R50, P5, R41, R102, 0x1 ;  /* 0x0000006629327211 */ /* 0x000fe400078a08ff */
[----:B------:R-:W-:Y:S01]  /*24c0*/  LEA.HI.X R49, R26, R103, R40, 0x1, P3 ;  /* 0x000000671a317211 */ /* 0x000fe200018f0c28 */
[----:B------:R-:W-:Y:S01]  /*24d0*/  IMAD.MOV.U32 R26, RZ, RZ, R53 ;  /* 0x000000ffff1a7224 */ /* 0x000fe200078e0035 */
[----:B-1----:R-:W-:Y:S02]  /*24e0*/  ISETP.GE.AND P3, PT, R107, 0x1, PT ;  /* 0x000000016b00780c */ /* 0x002fe40003f66270 */
[----:B------:R-:W-:Y:S02]  /*24f0*/  ISETP.GT.AND P4, PT, R53, R27, PT ;  /* 0x0000001b3500720c */ /* 0x000fe40003f84270 */
[----:B------:R-:W-:Y:S02]  /*2500*/  LEA.HI.X R51, R41, R103, R42, 0x1, P5 ;  /* 0x0000006729337211 */ /* 0x000fe400028f0c2a */
[----:B------:R-:W-:-:S07]  /*2510*/  P2R R96, PR, RZ, 0x10 ;  /* 0x00000010ff607803 */ /* 0x000fce0000000000 */
[----:B----4-:R-:W-:Y:S05]  /*2520*/  @!P3 BRA `(.L_x_968) ;  /* 0x0000002400f4b947 */ /* 0x010fea0003800000 */
        /* <DEDUP_REMOVED lines=29> */
[----:B------:R-:W-:-:S04]  /*2700*/  IADD3 R53, P3, R38, R42, RZ ;  /* 0x0000002a26357210 */ /* 0x000fc80007f7e0ff */
[----:B------:R-:W-:Y:S02]  /*2710*/  IADD3.X R54, R110, R87, RZ, P3, !PT ;  /* 0x000000576e367210 */ /* 0x000fe40001ffe4ff */
[----:B------:R-:W-:-:S04]  /*2720*/  LEA R52, P3, R53, UR4, 0x1 ;  /* 0x0000000435347c11 */ /* 0x000fc8000f8608ff */
[----:B------:R-:W-:Y:S01]  /*2730*/  LEA.HI.X R53, R53, UR5, R54, 0x1, P3 ;  /* 0x0000000535357c11 */ /* 0x000fe200098f0c36 */
[C---:B------:R-:W-:Y:S01]  /*2740*/  VIADD R54, R20.reuse, 0x10 ;  /* 0x0000001014367836 */ /* 0x040fe20000000000 */
[----:B------:R-:W-:Y:S02]  /*2750*/  ISETP.GE.AND P3, PT, R20, R107, PT ;  /* 0x0000006b1400720c */ /* 0x000fe40003f66270 */
[----:B------:R-:W-:Y:S02]  /*2760*/  CS2R R58, SRZ ;  /* 0x00000000003a7805 */ /* 0x000fe4000001ff00 */
[----:B------:R-:W-:-:S09]  /*2770*/  CS2R R56, SRZ ;  /* 0x0000000000387805 */ /* 0x000fd2000001ff00 */
[----:B------:R0:W5:Y:S04]  /*2780*/  @!P3 LDG.E.64 R60, desc[UR60][R44.64] ;  /* 0x0000003c2c3cb981 */ /* 0x000168000c1e1b00 */
[----:B------:R0:W5:Y:S01]  /*2790*/  @!P3 LDG.E.64 R62, desc[UR60][R52.64] ;  /* 0x0000003c343eb981 */ /* 0x000162000c1e1b00 */
[----:B------:R-:W-:-:S13]  /*27a0*/  ISETP.GE.AND P3, PT, R54, R107, PT ;  /* 0x0000006b3600720c */ /* 0x000fda0003f66270 */
[----:B------:R0:W5:Y:S04]  /*27b0*/  @!P3 LDG.E.64 R58, desc[UR60][R44.64+0x20] ;  /* 0x0000203c2c3ab981 */ /* 0x000168000c1e1b00 */
[----:B------:R0:W5:Y:S02]  /*27c0*/  @!P3 LDG.E.64 R56, desc[UR60][R52.64+0x20] ;  /* 0x0000203c3438b981 */ /* 0x000164000c1e1b00 */
.L_x_971:
[----:B------:R-:W-:Y:S05]  /*27d0*/  BSYNC B1 ;  /* 0x0000000000017941 */ /* 0x000fea0003800000 */
.L_x_970:
[----:B------:R-:W-:Y:S01]  /*27e0*/  ISETP.GE.AND P5, PT, R223, R101, PT ;  /* 0x00000065df00720c */ /* 0x000fe20003fa6270 */
[----:B------:R-:W-:Y:S01]  /*27f0*/  BSSY B1, `(.L_x_972) ;  /* 0x000001c000017945 */ /* 0x000fe20003800000 */
[----:B0-----:R-:W-:Y:S02]  /*2800*/  CS2R R52, SRZ ;  /* 0x0000000000347805 */ /* 0x001fe4000001ff00 */
[----:B------:R-:W-:Y:S01]  /*2810*/  CS2R R44, SRZ ;  /* 0x00000000002c7805 */ /* 0x000fe2000001ff00 */
        /* <DEDUP_REMOVED lines=25> */
.L_x_973:
[----:B------:R-:W-:Y:S05]  /*29b0*/  BSYNC B1 ;  /* 0x0000000000017941 */ /* 0x000fea0003800000 */
.L_x_972:
[----:B0-----:R-:W2:Y:S01]  /*29c0*/  LDL R40, [R1+0x7c] ;  /* 0x00007c0001287983 */ /* 0x001ea20000100800 */
[----:B------:R-:W-:Y:S01]  /*29d0*/  MOV R41, R61 ;  /* 0x0000003d00297202 */ /* 0x000fe20000000f00 */
[----:B------:R-:W-:Y:S01]  /*29e0*/  IMAD.MOV.U32 R42, RZ, RZ, R62 ;  /* 0x000000ffff2a7224 */ /* 0x000fe200078e003e */
[----:B------:R-:W-:Y:S01]  /*29f0*/  PRMT R109, R104, 0x5410, R103 ;  /* 0x00005410686d7816 */ /* 0x000fe20000000067 */
[----:B------:R-:W-:-:S05]  /*2a00*/  IMAD.MOV.U32 R43, RZ, RZ, R63 ;  /* 0x000000ffff2b7224 */ /* 0x000fca00078e003f */
[----:B------:R-:W-:Y:S01]  /*2a10*/  PRMT R120, R42, 0x5410, R43 ;  /* 0x000054102a787816 */ /* 0x000fe2000000002b */
[----:B-----5:R-:W-:Y:S02]  /*2a20*/  IMAD.MOV.U32 R42, RZ, RZ, R52 ;  /* 0x000000ffff2a7224 */ /* 0x020fe400078e0034 */
[----:B------:R-:W-:-:S05]  /*2a30*/  IMAD.MOV.U32 R43, RZ, RZ, R53 ;  /* 0x000000ffff2b7224 */ /* 0x000fca00078e0035 */
[----:B------:R-:W-:Y:S01]  /*2a40*/  PRMT R104, R42, 0x5410, R43 ;  /* 0x000054102a687816 */ /* 0x000fe2000000002b */
[----:B------:R-:W-:Y:S01]  /*2a50*/  IMAD.MOV.U32 R42, RZ, RZ, R54 ;  /* 0x000000ffff2a7224 */ /* 0x000fe200078e0036 */
[----:B------:R-:W-:-:S04]  /*2a60*/  MOV R43, R55 ;  /* 0x00000037002b7202 */ /* 0x000fc80000000f00 */
[----:B------:R-:W-:Y:S02]  /*2a70*/  PRMT R105, R42, 0x5410, R43 ;  /* 0x000054102a697816 */ /* 0x000fe4000000002b */
[----:B--2---:R-:W-:Y:S01]  /*2a80*/  R2UR UR4, R40 ;  /* 0x00000000280472ca */ /* 0x004fe200000e0000 */
[----:B------:R-:W-:-:S05]  /*2a90*/  IMAD.MOV.U32 R40, RZ, RZ, R60 ;  /* 0x000000ffff287224 */ /* 0x000fca00078e003c */
[----:B------:R-:W-:Y:S01]  /*2aa0*/  PRMT R117, R40, 0x5410, R41 ;  /* 0x0000541028757816 */ /* 0x000fe20000000029 */
[----:B------:R-:W-:Y:S02]  /*2ab0*/  IMAD.MOV.U32 R40, RZ, RZ, R56 ;  /* 0x000000ffff287224 */ /* 0x000fe400078e0038 */
[----:B------:R-:W-:-:S04]  /*2ac0*/  IMAD.MOV.U32 R41, RZ, RZ, R57 ;  /* 0x000000ffff297224 */ /* 0x000fc800078e0039 */
[----:B------:R-:W-:Y:S01]  /*2ad0*/  UISETP.NE.AND UP0, UPT, UR4, 0x3, UPT ;  /* 0x000000030400788c */ /* 0x000fe2000bf05270 */
[----:B------:R-:W-:Y:S01]  /*2ae0*/  PRMT R111, R40, 0x5410, R41 ;  /* 0x00005410286f7816 */ /* 0x000fe20000000029 */
[----:B------:R-:W-:Y:S01]  /*2af0*/  IMAD.MOV.U32 R40, RZ, RZ, R46 ;  /* 0x000000ffff287224 */ /* 0x000fe200078e002e */
[----:B------:R-:W-:-:S03]  /*2b00*/  MOV R41, R47 ;  /* 0x0000002f00297202 */ /* 0x000fc60000000f00 */
[----:B------:R-:W-:Y:S02]  /*2b10*/  PLOP3.LUT P3, PT, PT, PT, UP0, 0x80, 0x0 ;  /* 0x000000000000781c */ /* 0x000fe40003f6f008 */
[----:B------:R-:W-:Y:S01]  /*2b20*/  PRMT R102, R40, 0x5410, R41 ;  /* 0x0000541028667816 */ /* 0x000fe20000000029 */
[----:B------:R-:W-:Y:S02]  /*2b30*/  IMAD.MOV.U32 R40, RZ, RZ, R44 ;  /* 0x000000ffff287224 */ /* 0x000fe400078e002c */
[----:B------:R-:W-:-:S05]  /*2b40*/  IMAD.MOV.U32 R41, RZ, RZ, R45 ;  /* 0x000000ffff297224 */ /* 0x000fca00078e002d */
[----:B------:R-:W-:-:S03]  /*2b50*/  PRMT R103, R40, 0x5410, R41 ;  /* 0x0000541028677816 */ /* 0x000fc60000000029 */
[----:B------:R-:W-:Y:S05]  /*2b60*/  @!P3 BRA `(.L_x_974) ;  /* 0x000000000004b947 */ /* 0x000fea0003800000 */
[----:B------:R-:W-:Y:S01]  /*2b70*/  BPT.TRAP 0x1 ;  /* 0x000000040000795c */ /* 0x000fe20000300000 */
.L_x_974:
[----:B------:R-:W-:Y:S01]  /*2b80*/  IMAD R95, R2, 0x8, R18 ;  /* 0x00000008025f7824 */ /* 0x000fe200078e0212 */
[----:B------:R-:W-:Y:S01]  /*2b90*/  SHF.L.U32 R110, R23, 0x1f, RZ ;  /* 0x0000001f176e7819 */ /* 0x000fe200000006ff */
[----:B------:R-:W-:Y:S03]  /*2ba0*/  BSSY B1, `(.L_x_975) ;  /* 0x0000003000017945 */ /* 0x000fe60003800000 */
[----:B------:R-:W0:Y:S02]  /*2bb0*/  SYNCS.PHASECHK.TRANS64.TRYWAIT P6, [R95+URZ+0x32490], R110 ;  /* 0x0324906e5f0075a7 */ /* 0x000e2400080c017f */
[----:B0-----:R-:W-:Y:S05]  /*2bc0*/  @!P6 BRA `(.L_x_976) ;  /* 0x000001300068e947 */ /* 0x001fea0003800000 */
.L_x_1193:
[----:B------:R-:W-:Y:S05]  /*2bd0*/  BSYNC B1 ;  /* 0x0000000000017941 */ /* 0x000fea0003800000 */
.L_x_975:
        /* <DEDUP_REMOVED lines=49> */
.L_x_982:
[----:B------:R-:W-:Y:S05]  /*2ef0*/  BSYNC B3 ;  /* 0x0000000000037941 */ /* 0x000fea0003800000 */
.L_x_981:
[----:B--2---:R1:W-:Y:S02]  /*2f00*/  STG.E.128 desc[UR60][R50.64], R40 ;  /* 0x0000002832007986 */ /* 0x0043e4000c101d3c */
.L_x_980:
[----:B------:R-:W-:Y:S05]  /*2f10*/  BSYNC B2 ;  /* 0x0000000000027941 */ /* 0x000fea0003800000 */
.L_x_979:
        /* <DEDUP_REMOVED lines=14> */
[--C-:B------:R-:W-:Y:S02]  /*3000*/  HADD2.F32 R57, -RZ, R43.reuse.H1_H1 ;  /* 0x3000002bff397230 */ /* 0x100fe40000004100 */
[----:B------:R-:W-:Y:S01]  /*3010*/  FMUL.FTZ R112, R42, R59 ;  /* 0x0000003b2a707220 */ /* 0x000fe20000410000 */
[----:B------:R-:W-:Y:S02]  /*3020*/  HADD2.F32 R43, -RZ, R43.H0_H0 ;  /* 0x2000002bff2b7230 */ /* 0x000fe40000004100 */
[----:B------:R-:W-:Y:S02]  /*3030*/  HADD2.F32 R41, -RZ, R41.H0_H0 ;  /* 0x20000029ff297230 */ /* 0x000fe40000004100 */
[-C--:B------:R-:W-:Y:S01]  /*3040*/  FMUL.FTZ R114, R57, R62.reuse ;  /* 0x0000003e39727220 */ /* 0x080fe20000410000 */
[----:B------:R-:W-:Y:S02]  /*3050*/  HADD2.F32 R58, -RZ, R58.H0_H0 ;  /* 0x2000003aff3a7230 */ /* 0x000fe40000004100 */
[----:B------:R-:W-:Y:S01]  /*3060*/  FMUL.FTZ R62, R43, R62 ;  /* 0x0000003e2b3e7220 */ /* 0x000fe20000410000 */
[----:B------:R-:W-:-:S02]  /*3070*/  HADD2.F32 R60, -RZ, R60.H0_H0 ;  /* 0x2000003cff3c7230 */ /* 0x000fc40000004100 */
[C---:B------:R-:W-:Y:S01]  /*3080*/  FMUL.FTZ R59, R41.reuse, R59 ;  /* 0x0000003b293b7220 */ /* 0x040fe20000410000 */
[----:B------:R-:W-:Y:S01]  /*3090*/  FFMA.FTZ R112, R41, R58, -R112 ;  /* 0x0000003a29707223 */ /* 0x000fe20000010870 */
[--C-:B------:R-:W-:Y:S02]  /*30a0*/  HADD2.F32 R41, -RZ, R40.reuse.H1_H1 ;  /* 0x30000028ff297230 */ /* 0x100fe40000004100 */
[----:B------:R-:W-:Y:S01]  /*30b0*/  FFMA.FTZ R63, R57, R60, R62 ;  /* 0x0000003c393f7223 */ /* 0x000fe2000001003e */
[----:B------:R-:W-:Y:S01]  /*30c0*/  FFMA.FTZ R61, R42, R58, R59 ;  /* 0x0000003a2a3d7223 */ /* 0x000fe2000001003b */
[--C-:B------:R-:W-:Y:S02]  /*30d0*/  HADD2.F32 R57, -RZ, R111.reuse.H0_H0 ;  /* 0x2000006fff397230 */ /* 0x100fe40000004100 */
[----:B------:R-:W-:Y:S01]  /*30e0*/  FFMA.FTZ R114, R43, R60, -R114 ;  /* 0x0000003c2b727223 */ /* 0x000fe20000010872 */
[----:B------:R-:W-:Y:S02]  /*30f0*/  HADD2.F32 R40, -RZ, R40.H0_H0 ;  /* 0x20000028ff287230 */ /* 0x000fe40000004100 */
[----:B------:R-:W-:-:S02]  /*3100*/  HADD2.F32 R111, -RZ, R111.H1_H1 ;  /* 0x3000006fff6f7230 */ /* 0x000fc40000004100 */
[CC--:B------:R-:W-:Y:S01]  /*3110*/  FMUL.FTZ R59, R41.reuse, R57.reuse ;  /* 0x00000039293b7220 */ /* 0x0c0fe20000410000 */
[--C-:B------:R-:W-:Y:S02]  /*3120*/  HADD2.F32 R42, -RZ, R56.reuse.H1_H1 ;  /* 0x30000038ff2a7230 */ /* 0x100fe40000004100 */
[----:B------:R-:W-:Y:S01]  /*3130*/  FMUL.FTZ R58, R40, R57 ;  /* 0x00000039283a7220 */ /* 0x000fe20000410000 */
[----:B------:R-:W-:Y:S02]  /*3140*/  HADD2.F32 R56, -RZ, R56.H0_H0 ;  /* 0x20000038ff387230 */ /* 0x000fe40000004100 */
[--C-:B------:R-:W-:Y:S02]  /*3150*/  HADD2.F32 R43, -RZ, R109.reuse.H1_H1 ;  /* 0x3000006dff2b7230 */ /* 0x100fe40000004100 */
[-C--:B------:R-:W-:Y:S01]  /*3160*/  FMUL.FTZ R57, R42, R111.reuse ;  /* 0x0000006f2a397220 */ /* 0x080fe20000410000 */
[----:B------:R-:W-:Y:S02]  /*3170*/  HADD2.F32 R109, -RZ, R109.H0_H0 ;  /* 0x2000006dff6d7230 */ /* 0x000fe40000004100 */
        /* <DEDUP_REMOVED lines=9> */
.L_x_984:
[----:B------:R-:W-:Y:S05]  /*3210*/  BSYNC B2 ;  /* 0x0000000000027941 */ /* 0x000fea0003800000 */
.L_x_983:
[----:B--2---:R2:W-:Y:S02]  /*3220*/  STG.E.128 desc[UR60][R50.64+0x40], R40 ;  /* 0x0000402832007986 */ /* 0x0045e4000c101d3c */
.L_x_978:
[----:B------:R-:W-:Y:S05]  /*3230*/  BSYNC B1 ;  /* 0x0000000000017941 */ /* 0x000fea0003800000 */
.L_x_977:
        /* <DEDUP_REMOVED lines=19> */
[C---:B------:R-:W-:Y:S01]  /*3370*/  FMUL.FTZ R53, R41.reuse, R53 ;  /* 0x0000003529357220 */ /* 0x040fe20000410000 */
[----:B------:R-:W-:Y:S02]  /*3380*/  HADD2.F32 R43, -RZ, R43.H0_H0 ;  /* 0x2000002bff2b7230 */ /* 0x000fe40000004100 */
[-C--:B------:R-:W-:Y:S01]  /*3390*/  FFMA.FTZ R58, R41, R52.reuse, -R58 ;  /* 0x00000034293a7223 */ /* 0x080fe2000001083a */
[----:B------:R-:W-:Y:S01]  /*33a0*/  FFMA.FTZ R55, R42, R52, R53 ;  /* 0x000000342a377223 */ /* 0x000fe20000010035 */
[----:B------:R-:W-:Y:S02]  /*33b0*/  HADD2.F32 R54, -RZ, R57.H0_H0 ;  /* 0x20000039ff367230 */ /* 0x000fe40000004100 */
        /* <DEDUP_REMOVED lines=24> */
.L_x_989:
[----:B------:R-:W-:Y:S05]  /*3540*/  BSYNC B2 ;  /* 0x0000000000027941 */ /* 0x000fea0003800000 */
.L_x_988:
[----:B--2---:R3:W-:Y:S02]  /*3550*/  STG.E.128 desc[UR60][R48.64], R40 ;  /* 0x0000002830007986 */ /* 0x0047e4000c101d3c */
.L_x_987:
[----:B------:R-:W-:Y:S05]  /*3560*/  BSYNC B1 ;  /* 0x0000000000017941 */ /* 0x000fea0003800000 */
.L_x_986:
[----:B------:R-:W-:Y:S05]  /*3570*/  @P2 BRA `(.L_x_985) ;  /* 0x0000001800502947 */ /* 0x000fea0003800000 */
[----:B-123--:R1:W2:Y:S01]  /*3580*/  LDS.128 R40, [R106+0x2000] ;  /* 0x002000006a287984 */ /* 0x00e2a20000000c00 */
[----:B------:R-:W-:Y:S01]  /*3590*/  IADD3 R50, R20, 0x10, RZ ;  /* 0x0000001014327810 */ /* 0x000fe20007ffe0ff */
[----:B------:R-:W-:Y:S03]  /*35a0*/  BSSY B1, `(.L_x_990) ;  /* 0x000002c000017945 */ /* 0x000fe60003800000 */
        /* <DEDUP_REMOVED lines=43> */
.L_x_991:
[----:B------:R-:W-:Y:S05]  /*3860*/  BSYNC B1 ;  /* 0x0000000000017941 */ /* 0x000fea0003800000 */
.L_x_990:
[----:B--2---:R1:W-:Y:S01]  /*3870*/  STG.E.128 desc[UR60][R48.64+0x40], R40 ;  /* 0x0000402830007986 */ /* 0x0043e2000c101d3c */
[----:B------:R-:W-:Y:S05]  /*3880*/  BRA `(.L_x_985) ;  /* 0x00000014008c7947 */ /* 0x000fea0003800000 */
.L_x_969:
[----:B------:R-:W2:Y:S01]  /*3890*/  LDL R44, [R1+0x7c] ;  /* 0x00007c00012c7983 */ /* 0x000ea20000100800 */
[----:B------:R-:W-:-:S04]  /*38a0*/  ISETP.GE.AND P3, PT, R223, R101, PT ;  /* 0x00000065df00720c */ /* 0x000fc80003f66270 */
        /* <DEDUP_REMOVED lines=9> */
[----:B------:R-:W3:Y:S01]  /*3940*/  @!P4 LDC.64 R48, c[0x0][0x3e0] ;  /* 0x0000f800ff30cb82 */ /* 0x000ee20000000a00 */
[----:B------:R-:W-:-:S05]  /*3950*/  @!P4 IADD3 R40, P5, R66, R40, RZ ;  /* 0x000000284228c210 */ /* 0x000fca0007fbe0ff */
[----:B------:R-:W-:Y:S01]  /*3960*/  @!P4 IMAD.X R41, R95, 0x1, R84, P5 ;  /* 0x000000015f29c824 */ /* 0x000fe200028e0654 */
[----:B------:R-:W-:Y:S02]  /*3970*/  CS2R R46, SRZ ;  /* 0x00000000002e7805 */ /* 0x000fe4000001ff00 */
[----:B--2---:R-:W-:Y:S02]  /*3980*/  R2UR UR4, R44 ;  /* 0x000000002c0472ca */ /* 0x004fe400000e0000 */
[----:B------:R-:W2:Y:S02]  /*3990*/  @!P4 LDC.64 R44, c[0x0][0x3c8] ;  /* 0x0000f200ff2ccb82 */ /* 0x000ea40000000a00 */
[----:B--2---:R-:W-:-:S04]  /*39a0*/  @!P4 LEA R44, P5, R40, R44, 0x1 ;  /* 0x0000002c282cc211 */ /* 0x004fc800078a08ff */
[----:B------:R-:W-:Y:S02]  /*39b0*/  @!P4 LEA.HI.X R45, R40, R45, R41, 0x1, P5 ;  /* 0x0000002d282dc211 */ /* 0x000fe400028f0c29 */
[----:B------:R-:W-:-:S05]  /*39c0*/  @!P4 IADD3 R42, P5, R36, R42, RZ ;  /* 0x0000002a242ac210 */ /* 0x000fca0007fbe0ff */
[----:B------:R-:W-:Y:S01]  /*39d0*/  @!P4 IMAD.X R40, R110, 0x1, R83, P5 ;  /* 0x000000016e28c824 */ /* 0x000fe200028e0653 */
[----:B---3--:R-:W-:-:S04]  /*39e0*/  @!P4 LEA R48, P5, R42, R48, 0x1 ;  /* 0x000000302a30c211 */ /* 0x008fc800078a08ff */
[----:B------:R-:W-:Y:S02]  /*39f0*/  @!P4 LEA.HI.X R49, R42, R49, R40, 0x1, P5 ;  /* 0x000000312a31c211 */ /* 0x000fe400028f0c28 */
[----:B------:R-:W-:Y:S02]  /*3a00*/  CS2R R42, SRZ ;  /* 0x00000000002a7805 */ /* 0x000fe4000001ff00 */
[----:B------:R-:W-:-:S06]  /*3a10*/  CS2R R40, SRZ ;  /* 0x0000000000287805 */ /* 0x000fcc000001ff00 */
[----:B------:R2:W3:Y:S02]  /*3a20*/  @!P4 LDG.E.128 R40, desc[UR60][R44.64] ;  /* 0x0000003c2c28c981 */ /* 0x0004e4000c1e1d00 */
[----:B--2---:R-:W-:-:S06]  /*3a30*/  CS2R R44, SRZ ;  /* 0x00000000002c7805 */ /* 0x004fcc000001ff00 */
[----:B------:R2:W4:Y:S01]  /*3a40*/  @!P4 LDG.E.128 R44, desc[UR60][R48.64] ;  /* 0x0000003c302cc981 */ /* 0x000522000c1e1d00 */
[----:B0-----:R-:W-:-:S04]  /*3a50*/  @!P3 LEA R52, P4, R50, R52, 0x1 ;  /* 0x000000343234b211 */ /* 0x001fc800078808ff */
[----:B------:R-:W-:Y:S02]  /*3a60*/  @!P3 LEA.HI.X R53, R50, R53, R51, 0x1, P4 ;  /* 0x000000353235b211 */ /* 0x000fe400020f0c33 */
[----:B------:R-:W-:Y:S02]  /*3a70*/  CS2R R50, SRZ ;  /* 0x0000000000327805 */ /* 0x000fe4000001ff00 */
[C---:B-1----:R-:W-:Y:S02]  /*3a80*/  @!P3 LEA R56, P4, R54.reuse, R56, 0x1 ;  /* 0x000000383638b211 */ /* 0x042fe400078808ff */
[----:B--2---:R-:W-:Y:S02]  /*3a90*/  CS2R R48, SRZ ;  /* 0x0000000000307805 */ /* 0x004fe4000001ff00 */
[----:B------:R-:W-:Y:S02]  /*3aa0*/  @!P3 LEA.HI.X R57, R54, R57, R55, 0x1, P4 ;  /* 0x000000393639b211 */ /* 0x000fe400020f0c37 */
[----:B------:R-:W-:-:S02]  /*3ab0*/  CS2R R54, SRZ ;  /* 0x0000000000367805 */ /* 0x000fc4000001ff00 */
[----:B------:R0:W2:Y:S02]  /*3ac0*/  @!P3 LDG.E.128 R48, desc[UR60][R52.64] ;  /* 0x0000003c3430b981 */ /* 0x0000a4000c1e1d00 */
[----:B0-----:R-:W-:-:S06]  /*3ad0*/  CS2R R52, SRZ ;  /* 0x0000000000347805 */ /* 0x001fcc000001ff00 */
[----:B------:R0:W5:Y:S01]  /*3ae0*/  @!P3 LDG.E.128 R52, desc[UR60][R56.64] ;  /* 0x0000003c3834b981 */ /* 0x000162000c1e1d00 */
[----:B------:R-:W-:Y:S01]  /*3af0*/  UISETP.NE.AND UP0, UPT, UR4, 0x3, UPT ;  /* 0x000000030400788c */ /* 0x000fe2000bf05270 */
[----:B------:R-:W-:-:S05]  /*3b00*/  ISETP.GE.AND P4, PT, R16, R107, PT ;  /* 0x0000006b1000720c */ /* 0x000fca0003f86270 */
[----:B------:R-:W-:Y:S01]  /*3b10*/  PLOP3.LUT P3, PT, PT, PT, UP0, 0x80, 0x0 ;  /* 0x000000000000781c */ /* 0x000fe20003f6f008 */
[----:B---3--:R-:W-:Y:S01]  /*3b20*/  IMAD.MOV.U32 R59, RZ, RZ, R42 ;  /* 0x000000ffff3b7224 */ /* 0x008fe200078e002a */
[----:B------:R-:W-:Y:S01]  /*3b30*/  MOV R61, R40 ;  /* 0x00000028003d7202 */ /* 0x000fe20000000f00 */
[----:B------:R-:W-:Y:S02]  /*3b40*/  IMAD.MOV.U32 R60, RZ, RZ, R43 ;  /* 0x000000ffff3c7224 */ /* 0x000fe400078e002b */
[----:B------:R-:W-:Y:S01]  /*3b50*/  IMAD.MOV.U32 R62, RZ, RZ, R41 ;  /* 0x000000ffff3e7224 */ /* 0x000fe200078e0029 */
[----:B------:R-:W-:Y:S02]  /*3b60*/  PRMT R122, R122, 0x5410, R59 ;  /* 0x000054107a7a7816 */ /* 0x000fe4000000003b */
[----:B------:R-:W-:Y:S02]  /*3b70*/  PRMT R130, R60, 0x7610, R130 ;  /* 0x000076103c827816 */ /* 0x000fe40000000082 */
[----:B------:R-:W-:-:S02]  /*3b80*/  PRMT R124, R61, 0x7610, R124 ;  /* 0x000076103d7c7816 */ /* 0x000fc4000000007c */
[----:B------:R-:W-:Y:S01]  /*3b90*/  PRMT R125, R62, 0x7610, R125 ;  /* 0x000076103e7d7816 */ /* 0x000fe2000000007d */
[----:B----4-:R-:W-:Y:S02]  /*3ba0*/  IMAD.MOV.U32 R59, RZ, RZ, R46 ;  /* 0x000000ffff3b7224 */ /* 0x010fe400078e002e */
[----:B0-----:R-:W-:Y:S02]  /*3bb0*/  IMAD.MOV.U32 R57, RZ, RZ, R44 ;  /* 0x000000ffff397224 */ /* 0x001fe400078e002c */
[----:B------:R-:W-:Y:S01]  /*3bc0*/  IMAD.MOV.U32 R60, RZ, RZ, R45 ;  /* 0x000000ffff3c7224 */ /* 0x000fe200078e002d */
[----:B------:R-:W-:Y:S01]  /*3bd0*/  PRMT R122, R59, 0x7610, R122 ;  /* 0x000076103b7a7816 */ /* 0x000fe2000000007a */
[----:B------:R-:W-:Y:S01]  /*3be0*/  IMAD.MOV.U32 R56, RZ, RZ, R47 ;  /* 0x000000ffff387224 */ /* 0x000fe200078e002f */
[----:B------:R-:W-:Y:S02]  /*3bf0*/  PRMT R124, R124, 0x5410, R57 ;  /* 0x000054107c7c7816 */ /* 0x000fe40000000039 */
[----:B------:R-:W-:-:S02]  /*3c00*/  PRMT R125, R125, 0x5410, R60 ;  /* 0x000054107d7d7816 */ /* 0x000fc4000000003c */
[----:B------:R-:W-:Y:S01]  /*3c10*/  PRMT R130, R130, 0x5410, R56 ;  /* 0x0000541082827816 */ /* 0x000fe20000000038 */
[----:B--2---:R-:W-:Y:S01]  /*3c20*/  IMAD.MOV.U32 R57, RZ, RZ, R51 ;  /* 0x000000ffff397224 */ /* 0x004fe200078e0033 */
[----:B------:R-:W-:Y:S01]  /*3c30*/  MOV R56, R50 ;  /* 0x0000003200387202 */ /* 0x000fe20000000f00 */
[----:B------:R-:W-:Y:S02]  /*3c40*/  IMAD.MOV.U32 R59, RZ, RZ, R48 ;  /* 0x000000ffff3b7224 */ /* 0x000fe400078e0030 */
[----:B------:R-:W-:Y:S01]  /*3c50*/  IMAD.MOV.U32 R60, RZ, RZ, R49 ;  /* 0x000000ffff3c7224 */ /* 0x000fe200078e0031 */
[----:B------:R-:W-:-:S04]  /*3c60*/  PRMT R113, R56, 0x5410, R57 ;  /* 0x0000541038717816 */ /* 0x000fc80000000039 */
[----:B------:R-:W-:Y:S01]  /*3c70*/  PRMT R115, R59, 0x5410, R60 ;  /* 0x000054103b737816 */ /* 0x000fe2000000003c */
[----:B-----5:R-:W-:Y:S01]  /*3c80*/  IMAD.MOV.U32 R56, RZ, RZ, R54 ;  /* 0x000000ffff387224 */ /* 0x020fe200078e0036 */
[----:B------:R-:W-:Y:S01]  /*3c90*/  MOV R59, R52 ;  /* 0x00000034003b7202 */ /* 0x000fe20000000f00 */
[----:B------:R-:W-:Y:S02]  /*3ca0*/  IMAD.MOV.U32 R57, RZ, RZ, R55 ;  /* 0x000000ffff397224 */ /* 0x000fe400078e0037 */
[----:B------:R-:W-:-:S03]  /*3cb0*/  IMAD.MOV.U32 R60, RZ, RZ, R53 ;  /* 0x000000ffff3c7224 */ /* 0x000fc600078e0035 */
[----:B------:R-:W-:Y:S02]  /*3cc0*/  PRMT R117, R56, 0x5410, R57 ;  /* 0x0000541038757816 */ /* 0x000fe40000000039 */
[----:B------:R-:W-:Y:S01]  /*3cd0*/  PRMT R119, R59, 0x5410, R60 ;  /* 0x000054103b777816 */ /* 0x000fe2000000003c */
[----:B------:R-:W-:Y:S06]  /*3ce0*/  @!P3 BRA `(.L_x_992) ;  /* 0x000000000004b947 */ /* 0x000fec0003800000 */
[----:B------:R-:W-:Y:S01]  /*3cf0*/  BPT.TRAP 0x1 ;  /* 0x000000040000795c */ /* 0x000fe20000300000 */
.L_x_992:
        /* <DEDUP_REMOVED lines=9> */
.L_x_1194:
[----:B------:R-:W-:Y:S05]  /*3d90*/  BSYNC B1 ;  /* 0x0000000000017941 */ /* 0x000fea0003800000 */
.L_x_993:
        /* <DEDUP_REMOVED lines=13> */
[----:B------:R-:W-:-:S04]  /*3e70*/  LEA.HI.SX32 R56, R56, R85, 0x1c ;  /* 0x0000005538387211 */ /* 0x000fc800078fe2ff */
[----:B------:R-:W-:-:S04]  /*3e80*/  SHF.L.U32 R121, R56, 0x3, RZ ;  /* 0x0000000338797819 */ /* 0x000fc800000006ff */
[----:B------:R-:W-:-:S04]  /*3e90*/  LOP3.LUT R57, R32, 0x38, R121, 0xf8, !PT ;  /* 0x0000003820397812 */ /* 0x000fc800078ef879 */
[----:B------:R-:W-:Y:S01]  /*3ea0*/  LOP3.LUT R56, R57, R76, RZ, 0x3c, !PT ;  /* 0x0000004c39387212 */ /* 0x000fe200078e3cff */
[----:B------:R-:W-:-:S04]  /*3eb0*/  IMAD R57, R2, 0x1800, R90 ;  /* 0x0000180002397824 */ /* 0x000fc800078e025a */
[----:B------:R-:W-:Y:S02]  /*3ec0*/  IMAD R59, R217, 0x200, R56 ;  /* 0x00000200d93b7824 */ /* 0x000fe400078e0238 */
[----:B------:R-:W-:Y:S02]  /*3ed0*/  IMAD R57, R57, 0x2, R18 ;  /* 0x0000000239397824 */ /* 0x000fe400078e0212 */
[----:B------:R-:W-:-:S04]  /*3ee0*/  IMAD R59, R2, 0x1800, R59 ;  /* 0x00001800023b7824 */ /* 0x000fc800078e023b */
[----:B------:R-:W-:Y:S02]  /*3ef0*/  IMAD R60, R59, 0x2, R18 ;  /* 0x000000023b3c7824 */ /* 0x000fe400078e0212 */
[----:B------:R-:W1:Y:S04]  /*3f00*/  LDS.128 R56, [R57+0x1c400] ;  /* 0x01c4000039387984 */ /* 0x000e680000000c00 */
[----:B------:R-:W2:Y:S01]  /*3f10*/  LDS.128 R60, [R60+0x1c400] ;  /* 0x01c400003c3c7984 */ /* 0x000ea20000000c00 */
[----:B------:R-:W-:Y:S05]  /*3f20*/  @P4 BRA `(.L_x_998) ;  /* 0x0000000400484947 */ /* 0x000fea0003800000 */
[--C-:B------:R-:W-:Y:S01]  /*3f30*/  SHF.R.U64 R123, R44, 0x10, R45.reuse ;  /* 0x000000102c7b7819 */ /* 0x100fe2000000122d */
[----:B--2---:R-:W-:Y:S01]  /*3f40*/  HADD2.F32 R44, -RZ, R61.H1_H1 ;  /* 0x3000003dff2c7230 */ /* 0x004fe20000004100 */
[----:B------:R-:W-:Y:S02]  /*3f50*/  SHF.R.U32.HI R45, RZ, 0x10, R45 ;  /* 0x00000010ff2d7819 */ /* 0x000fe4000001162d */
[--C-:B------:R-:W-:Y:S01]  /*3f60*/  SHF.R.U64 R120, R40, 0x10, R41.reuse ;  /* 0x0000001028787819 */ /* 0x100fe20000001229 */
[----:B------:R-:W-:Y:S01]  /*3f70*/  HADD2.F32 R123, -RZ, R123.H0_H0 ;  /* 0x2000007bff7b7230 */ /* 0x000fe20000004100 */
[----:B------:R-:W-:Y:S02]  /*3f80*/  SHF.R.U32.HI R126, RZ, 0x10, R41 ;  /* 0x00000010ff7e7819 */ /* 0x000fe40000011629 */
[--C-:B------:R-:W-:Y:S01]  /*3f90*/  SHF.R.U64 R40, R42, 0x10, R43.reuse ;  /* 0x000000102a287819 */ /* 0x100fe2000000122b */
[----:B-1----:R-:W-:Y:S01]  /*3fa0*/  HADD2.F32 R42, -RZ, R57.H0_H0 ;  /* 0x20000039ff2a7230 */ /* 0x002fe20000004100 */
[----:B------:R-:W-:Y:S01]  /*3fb0*/  SHF.R.U32.HI R129, RZ, 0x10, R43 ;  /* 0x00000010ff817819 */ /* 0x000fe2000001162b */
[----:B------:R-:W-:Y:S01]  /*3fc0*/  HADD2.F32 R43, -RZ, R61.H0_H0 ;  /* 0x2000003dff2b7230 */ /* 0x000fe20000004100 */
[--C-:B------:R-:W-:Y:S01]  /*3fd0*/  SHF.R.U64 R41, R46, 0x10, R47.reuse ;  /* 0x000000102e297819 */ /* 0x100fe2000000122f */
[----:B------:R-:W-:Y:S01]  /*3fe0*/  HADD2.F32 R46, -RZ, R125.H0_H0 ;  /* 0x2000007dff2e7230 */ /* 0x000fe20000004100 */
[----:B------:R-:W-:Y:S01]  /*3ff0*/  SHF.R.U32.HI R127, RZ, 0x10, R47 ;  /* 0x00000010ff7f7819 */ /* 0x000fe2000001162f */
[----:B------:R-:W-:-:S02]  /*4000*/  HADD2.F32 R61, -RZ, R45.H0_H0 ;  /* 0x2000002dff3d7230 */ /* 0x000fc40000004100 */
[----:B------:R-:W-:Y:S02]  /*4010*/  HADD2.F32 R125, -RZ, R125.H1_H1 ;  /* 0x3000007dff7d7230 */ /* 0x000fe40000004100 */
[----:B------:R-:W-:Y:S02]  /*4020*/  HADD2.F32 R45, -RZ, R57.H1_H1 ;  /* 0x30000039ff2d7230 */ /* 0x000fe40000004100 */
[----:B------:R-:W-:Y:S01]  /*4030*/  FMUL.FTZ R128, R44, R61 ;  /* 0x0000003d2c807220 */ /* 0x000fe20000410000 */
[----:B------:R-:W-:Y:S02]  /*4040*/  HADD2.F32 R47, -RZ, R126.H0_H0 ;  /* 0x2000007eff2f7230 */ /* 0x000fe40000004100 */
[-C--:B------:R-:W-:Y:S01]  /*4050*/  FMUL.FTZ R57, R43, R125.reuse ;  /* 0x0000007d2b397220 */ /* 0x080fe20000410000 */
[C---:B------:R-:W-:Y:S01]  /*4060*/  FMUL.FTZ R126, R42.reuse, R125 ;  /* 0x0000007d2a7e7220 */ /* 0x040fe20000410000 */
[----:B------:R-:W-:Y:S02]  /*4070*/  FMUL.FTZ R61, R45, R61 ;  /* 0x0000003d2d3d7220 */ /* 0x000fe40000410000 */
[-C--:B------:R-:W-:Y:S01]  /*4080*/  FFMA.FTZ R42, R42, R46.reuse, -R57 ;  /* 0x0000002e2a2a7223 */ /* 0x080fe20000010839 */
[----:B------:R-:W-:Y:S01]  /*4090*/  FFMA.FTZ R43, R43, R46, R126 ;  /* 0x0000002e2b2b7223 */ /* 0x000fe2000001007e */
[-C--:B------:R-:W-:Y:S01]  /*40a0*/  FFMA.FTZ R44, R44, R47.reuse, R61 ;  /* 0x0000002f2c2c7223 */ /* 0x080fe2000001003d */
[----:B------:R-:W-:Y:S01]  /*40b0*/  FFMA.FTZ R45, R45, R47, -R128 ;  /* 0x0000002f2d2d7223 */ /* 0x000fe20000010880 */
[----:B------:R-:W-:-:S02]  /*40c0*/  HADD2.F32 R61, -RZ, R130.H1_H1 ;  /* 0x30000082ff3d7230 */ /* 0x000fc40000004100 */
[----:B------:R-:W-:Y:S01]  /*40d0*/  HADD2.F32 R46, -RZ, R59.H0_H0 ;  /* 0x2000003bff2e7230 */ /* 0x000fe20000004100 */
[----:B------:R-:W-:Y:S01]  /*40e0*/  F2FP.F16.F32.PACK_AB R43, R44, R43 ;  /* 0x0000002b2c2b723e */ /* 0x000fe200000000ff */
[--C-:B------:R-:W-:Y:S02]  /*40f0*/  HADD2.F32 R47, -RZ, R63.reuse.H0_H0 ;  /* 0x2000003fff2f7230 */ /* 0x100fe40000004100 */
[----:B------:R-:W-:Y:S02]  /*4100*/  HADD2.F32 R57, -RZ, R130.H0_H0 ;  /* 0x20000082ff397230 */ /* 0x000fe40000004100 */
[-C--:B------:R-:W-:Y:S01]  /*4110*/  FMUL.FTZ R130, R46, R61.reuse ;  /* 0x0000003d2e827220 */ /* 0x080fe20000410000 */
[----:B------:R-:W-:Y:S02]  /*4120*/  HADD2.F32 R63, -RZ, R63.H1_H1 ;  /* 0x3000003fff3f7230 */ /* 0x000fe40000004100 */
[----:B------:R-:W-:Y:S01]  /*4130*/  FMUL.FTZ R125, R47, R61 ;  /* 0x0000003d2f7d7220 */ /* 0x000fe20000410000 */
[----:B------:R-:W-:-:S02]  /*4140*/  HADD2.F32 R128, -RZ, R127.H0_H0 ;  /* 0x2000007fff807230 */ /* 0x000fc40000004100 */
[-C--:B------:R-:W-:Y:S01]  /*4150*/  FFMA.FTZ R130, R47, R57.reuse, R130 ;  /* 0x000000392f827223 */ /* 0x080fe20000010082 */
[----:B------:R-:W-:Y:S02]  /*4160*/  HADD2.F32 R59, -RZ, R59.H1_H1 ;  /* 0x3000003bff3b7230 */ /* 0x000fe40000004100 */
[----:B------:R-:W-:Y:S01]  /*4170*/  FFMA.FTZ R127, R46, R57, -R125 ;  /* 0x000000392e7f7223 */ /* 0x000fe2000001087d */
[----:B------:R-:W-:Y:S02]  /*4180*/  HADD2.F32 R126, -RZ, R129.H0_H0 ;  /* 0x20000081ff7e7230 */ /* 0x000fe40000004100 */
[-C--:B------:R-:W-:Y:S01]  /*4190*/  FMUL.FTZ R132, R63, R128.reuse ;  /* 0x000000803f847220 */ /* 0x080fe20000410000 */
[----:B------:R-:W-:Y:S02]  /*41a0*/  HADD2.F32 R47, -RZ, R60.H0_H0 ;  /* 0x2000003cff2f7230 */ /* 0x000fe40000004100 */
[----:B------:R-:W-:Y:S01]  /*41b0*/  FMUL.FTZ R128, R59, R128 ;  /* 0x000000803b807220 */ /* 0x000fe20000410000 */
[----:B------:R-:W-:-:S02]  /*41c0*/  HADD2.F32 R57, -RZ, R124.H0_H0 ;  /* 0x2000007cff397230 */ /* 0x000fc40000004100 */
[-C--:B------:R-:W-:Y:S01]  /*41d0*/  FFMA.FTZ R132, R59, R126.reuse, -R132 ;  /* 0x0000007e3b847223 */ /* 0x080fe20000010884 */
[----:B------:R-:W-:Y:S02]  /*41e0*/  HADD2.F32 R46, -RZ, R56.H0_H0 ;  /* 0x20000038ff2e7230 */ /* 0x000fe40000004100 */
[----:B------:R-:W-:Y:S01]  /*41f0*/  FFMA.FTZ R129, R63, R126, R128 ;  /* 0x0000007e3f817223 */ /* 0x000fe20000010080 */
[----:B------:R-:W-:Y:S02]  /*4200*/  HADD2.F32 R60, -RZ, R60.H1_H1 ;  /* 0x3000003cff3c7230 */ /* 0x000fe40000004100 */
[----:B------:R-:W-:Y:S02]  /*4210*/  HADD2.F32 R124, -RZ, R124.H1_H1 ;  /* 0x3000007cff7c7230 */ /* 0x000fe40000004100 */
[----:B------:R-:W-:Y:S02]  /*4220*/  HADD2.F32 R56, -RZ, R56.H1_H1 ;  /* 0x30000038ff387230 */ /* 0x000fe40000004100 */
[----:B------:R-:W-:Y:S01]  /*4230*/  FMUL.FTZ R63, R60, R123 ;  /* 0x0000007b3c3f7220 */ /* 0x000fe20000410000 */
[----:B------:R-:W-:-:S02]  /*4240*/  HADD2.F32 R59, -RZ, R120.H0_H0 ;  /* 0x20000078ff3b7230 */ /* 0x000fc40000004100 */
[-C--:B------:R-:W-:Y:S01]  /*4250*/  FMUL.FTZ R61, R47, R124.reuse ;  /* 0x0000007c2f3d7220 */ /* 0x080fe20000410000 */
[----:B------:R-:W-:Y:S01]  /*4260*/  FMUL.FTZ R124, R46, R124 ;  /* 0x0000007c2e7c7220 */ /* 0x000fe20000410000 */
[----:B------:R-:W-:Y:S01]  /*4270*/  FMUL.FTZ R123, R56, R123 ;  /* 0x0000007b387b7220 */ /* 0x000fe20000410000 */
[----:B------:R-:W-:Y:S01]  /*4280*/  F2FP.F16.F32.PACK_AB R129, R129, R130 ;  /* 0x000000828181723e */ /* 0x000fe200000000ff */
[----:B------:R-:W-:Y:S01]  /*4290*/  FFMA.FTZ R61, R46, R57, -R61 ;  /* 0x000000392e3d7223 */ /* 0x000fe2000001083d */
[-C--:B------:R-:W-:Y:S01]  /*42a0*/  FFMA.FTZ R56, R56, R59.reuse, -R63 ;  /* 0x0000003b38387223 */ /* 0x080fe2000001083f */
[----:B------:R-:W-:Y:S01]  /*42b0*/  FFMA.FTZ R123, R60, R59, R123 ;  /* 0x0000003b3c7b7223 */ /* 0x000fe2000001007b */
[----:B------:R-:W-:Y:S01]  /*42c0*/  FFMA.FTZ R124, R47, R57, R124 ;  /* 0x000000392f7c7223 */ /* 0x000fe2000001007c */
[----:B------:R-:W-:Y:S02]  /*42d0*/  HADD2.F32 R59, -RZ, R41.H0_H0 ;  /* 0x20000029ff3b7230 */ /* 0x000fe40000004100 */
[----:B------:R-:W-:Y:S01]  /*42e0*/  HADD2.F32 R46, -RZ, R62.H0_H0 ;  /* 0x2000003eff2e7230 */ /* 0x000fe20000004100 */
[----:B------:R-:W-:Y:S01]  /*42f0*/  F2FP.F16.F32.PACK_AB R56, R56, R61 ;  /* 0x0000003d3838723e */ /* 0x000fe200000000ff */
[----:B------:R-:W-:Y:S01]  /*4300*/  HADD2.F32 R47, -RZ, R122.H1_H1 ;  /* 0x3000007aff2f7230 */ /* 0x000fe20000004100 */
[----:B------:R-:W-:Y:S01]  /*4310*/  F2FP.F16.F32.PACK_AB R60, R123, R124 ;  /* 0x0000007c7b3c723e */ /* 0x000fe200000000ff */
[----:B------:R-:W-:-:S02]  /*4320*/  HADD2.F32 R41, -RZ, R58.H0_H0 ;  /* 0x2000003aff297230 */ /* 0x000fc40000004100 */
[----:B------:R-:W-:Y:S02]  /*4330*/  HADD2.F32 R62, -RZ, R62.H1_H1 ;  /* 0x3000003eff3e7230 */ /* 0x000fe40000004100 */
[----:B------:R-:W-:Y:S02]  /*4340*/  HADD2.F32 R122, -RZ, R122.H0_H0 ;  /* 0x2000007aff7a7230 */ /* 0x000fe40000004100 */
[----:B------:R-:W-:Y:S02]  /*4350*/  HADD2.F32 R58, -RZ, R58.H1_H1 ;  /* 0x3000003aff3a7230 */ /* 0x000fe40000004100 */
[-C--:B------:R-:W-:Y:S01]  /*4360*/  FMUL.FTZ R125, R62, R59.reuse ;  /* 0x0000003b3e7d7220 */ /* 0x080fe20000410000 */
[----:B------:R-:W-:Y:S02]  /*4370*/  HADD2.F32 R57, -RZ, R40.H0_H0 ;  /* 0x20000028ff397230 */ /* 0x000fe40000004100 */
[-C--:B------:R-:W-:Y:S01]  /*4380*/  FMUL.FTZ R63, R41, R122.reuse ;  /* 0x0000007a293f7220 */ /* 0x080fe20000410000 */
[----:B------:R-:W-:Y:S01]  /*4390*/  FMUL.FTZ R40, R46, R122 ;  /* 0x0000007a2e287220 */ /* 0x000fe20000410000 */
[----:B------:R-:W-:Y:S01]  /*43a0*/  FMUL.FTZ R59, R58, R59 ;  /* 0x0000003b3a3b7220 */ /* 0x000fe20000410000 */
[----:B------:R-:W-:-:S02]  /*43b0*/  IMAD.MOV.U32 R61, RZ, RZ, R43 ;  /* 0x000000ffff3d7224 */ /* 0x000fc400078e002b */
[-C--:B------:R-:W-:Y:S01]  /*43c0*/  FFMA.FTZ R63, R46, R47.reuse, R63 ;  /* 0x0000002f2e3f7223 */ /* 0x080fe2000001003f */
[----:B------:R-:W-:Y:S01]  /*43d0*/  FFMA.FTZ R40, R41, R47, -R40 ;  /* 0x0000002f29287223 */ /* 0x000fe20000010828 */
[-C--:B------:R-:W-:Y:S01]  /*43e0*/  FFMA.FTZ R62, R62, R57.reuse, R59 ;  /* 0x000000393e3e7223 */ /* 0x080fe2000001003b */
[----:B------:R-:W-:Y:S01]  /*43f0*/  FFMA.FTZ R125, R58, R57, -R125 ;  /* 0x000000393a7d7223 */ /* 0x000fe2000001087d */
[----:B------:R-:W-:Y:S02]  /*4400*/  F2FP.F16.F32.PACK_AB R57, R45, R42 ;  /* 0x0000002a2d39723e */ /* 0x000fe400000000ff */
[----:B------:R-:W-:Y:S02]  /*4410*/  F2FP.F16.F32.PACK_AB R59, R132, R127 ;  /* 0x0000007f843b723e */ /* 0x000fe400000000ff */
[----:B------:R-:W-:Y:S01]  /*4420*/  F2FP.F16.F32.PACK_AB R62, R62, R63 ;  /* 0x0000003f3e3e723e */ /* 0x000fe200000000ff */
[----:B------:R-:W-:Y:S01]  /*4430*/  IMAD.MOV.U32 R63, RZ, RZ, R129 ;  /* 0x000000ffff3f7224 */ /* 0x000fe200078e0081 */
[----:B------:R-:W-:-:S07]  /*4440*/  F2FP.F16.F32.PACK_AB R58, R125, R40 ;  /* 0x000000287d3a723e */ /* 0x000fce00000000ff */
.L_x_998:
[----:B------:R-:W-:Y:S05]  /*4450*/  BSYNC B2 ;  /* 0x0000000000027941 */ /* 0x000fea0003800000 */
.L_x_997:
        /* <DEDUP_REMOVED lines=12> */
.L_x_996:
[----:B------:R-:W-:Y:S05]  /*4520*/  BSYNC B1 ;  /* 0x0000000000017941 */ /* 0x000fea0003800000 */
.L_x_995:
[C---:B------:R-:W-:Y:S01]  /*4530*/  ISETP.GE.OR P5, PT, R223.reuse, R101, P1 ;  /* 0x00000065df00720c */ /* 0x040fe20000fa6670 */
[-C--:B-12---:R-:W-:Y:S02]  /*4540*/  IMAD R40, R98, R106.reuse, RZ ;  /* 0x0000006a62287224 */ /* 0x086fe400078e02ff */
[----:B------:R-:W-:-:S04]  /*4550*/  IMAD.WIDE.U32 R104, R223, R106, R104 ;  /* 0x0000006adf687225 */ /* 0x000fc800078e0068 */
[----:B------:R-:W-:-:S06]  /*4560*/  IMAD R107, R223, R107, R40 ;  /* 0x0000006bdf6b7224 */ /* 0x000fcc00078e0228 */
[----:B------:R-:W-:Y:S05]  /*4570*/  @P5 BRA `(.L_x_985) ;  /* 0x0000000800505947 */ /* 0x000fea0003800000 */
[----:B------:R-:W-:Y:S01]  /*4580*/  IADD3 R58, R105, R107, RZ ;  /* 0x0000006b693a7210 */ /* 0x000fe20007ffe0ff */
[----:B------:R-:W-:Y:S01]  /*4590*/  BSSY B1, `(.L_x_999) ;  /* 0x000006c000017945 */ /* 0x000fe20003800000 */
[----:B------:R-:W-:Y:S02]  /*45a0*/  IADD3 R40, P5, P6, R14, R104, R86 ;  /* 0x000000680e287210 */ /* 0x000fe40007ebe056 */
[----:B------:R-:W-:Y:S02]  /*45b0*/  SEL R114, R97, R114, !P0 ;  /* 0x0000007261727207 */ /* 0x000fe40004000000 */
[----:B------:R-:W-:Y:S02]  /*45c0*/  IADD3.X R41, R3, R58, R89, P5, P6 ;  /* 0x0000003a03297210 */ /* 0x000fe40002fec459 */
[----:B------:R-:W-:-:S04]  /*45d0*/  LEA R56, P5, R40, R102, 0x1 ;  /* 0x0000006628387211 */ /* 0x000fc800078a08ff */
[----:B------:R-:W-:Y:S02]  /*45e0*/  LEA.HI.X R57, R40, R103, R41, 0x1, P5 ;  /* 0x0000006728397211 */ /* 0x000fe400028f0c29 */
[----:B------:R-:W-:-:S04]  /*45f0*/  SHF.R.S32.HI R41, RZ, 0x1f, R114 ;  /* 0x0000001fff297819 */ /* 0x000fc80000011472 */
[----:B------:R-:W-:-:S04]  /*4600*/  LEA.HI R114, R41, R114, RZ, 0x4 ;  /* 0x0000007229727211 */ /* 0x000fc800078f20ff */
[----:B------:R-:W-:-:S05]  /*4610*/  LEA.HI.SX32 R59, R114, R85, 0x1c ;  /* 0x00000055723b7211 */ /* 0x000fca00078fe2ff */
[----:B------:R-:W-:-:S05]  /*4620*/  IMAD.SHL.U32 R59, R59, 0x8, RZ ;  /* 0x000000083b3b7824 */ /* 0x000fca00078e00ff */
        /* <DEDUP_REMOVED lines=10> */
[----:B------:R-:W-:Y:S02]  /*46d0*/  SHF.R.U64 R108, R52, 0x10, R53 ;  /* 0x00000010346c7819 */ /* 0x000fe40000001235 */
[----:B------:R-:W-:Y:S02]  /*46e0*/  SHF.R.U64 R109, R48, 0x10, R49 ;  /* 0x00000010306d7819 */ /* 0x000fe40000001231 */
[----:B------:R-:W-:Y:S01]  /*46f0*/  SHF.R.U32.HI R52, RZ, 0x10, R53 ;  /* 0x00000010ff347819 */ /* 0x000fe20000011635 */
[----:B------:R-:W-:Y:S01]  /*4700*/  HADD2.F32 R53, -RZ, R119.H1_H1 ;  /* 0x30000077ff357230 */ /* 0x000fe20000004100 */
[----:B------:R-:W-:Y:S01]  /*4710*/  SHF.R.U32.HI R60, RZ, 0x10, R49 ;  /* 0x00000010ff3c7819 */ /* 0x000fe20000011631 */
[----:B--2---:R-:W-:Y:S01]  /*4720*/  IMAD.MOV.U32 R49, RZ, RZ, R44 ;  /* 0x000000ffff317224 */ /* 0x004fe200078e002c */
[----:B------:R-:W-:Y:S01]  /*4730*/  SHF.R.U64 R48, R50, 0x10, R51 ;  /* 0x0000001032307819 */ /* 0x000fe20000001233 */
[----:B------:R-:W-:Y:S01]  /*4740*/  IMAD.MOV.U32 R50, RZ, RZ, R46 ;  /* 0x000000ffff327224 */ /* 0x000fe200078e002e */
[----:B-1----:R-:W-:Y:S01]  /*4750*/  MOV R44, R42 ;  /* 0x0000002a002c7202 */ /* 0x002fe20000000f00 */
[----:B------:R-:W-:Y:S01]  /*4760*/  HADD2.F32 R46, -RZ, R45.H0_H0 ;  /* 0x2000002dff2e7230 */ /* 0x000fe20000004100 */
[----:B------:R-:W-:Y:S01]  /*4770*/  SHF.R.U64 R107, R54, 0x10, R55 ;  /* 0x00000010366b7819 */ /* 0x000fe20000001237 */
[----:B------:R-:W-:Y:S01]  /*4780*/  HADD2.F32 R42, -RZ, R41.H0_H0 ;  /* 0x20000029ff2a7230 */ /* 0x000fe20000004100 */
[----:B------:R-:W-:Y:S01]  /*4790*/  SHF.R.U32.HI R62, RZ, 0x10, R51 ;  /* 0x00000010ff3e7819 */ /* 0x000fe20000011633 */
[----:B------:R-:W-:Y:S01]  /*47a0*/  HADD2.F32 R45, -RZ, R45.H1_H1 ;  /* 0x3000002dff2d7230 */ /* 0x000fe20000004100 */
[----:B------:R-:W-:Y:S01]  /*47b0*/  SHF.R.U32.HI R61, RZ, 0x10, R55 ;  /* 0x00000010ff3d7819 */ /* 0x000fe20000011637 */
[----:B------:R-:W-:-:S02]  /*47c0*/  HADD2.F32 R54, -RZ, R52.H0_H0 ;  /* 0x20000034ff367230 */ /* 0x000fc40000004100 */
[-C--:B------:R-:W-:Y:S01]  /*47d0*/  FMUL.FTZ R55, R46, R53.reuse ;  /* 0x000000352e377220 */ /* 0x080fe20000410000 */
[----:B------:R-:W-:Y:S02]  /*47e0*/  HADD2.F32 R51, -RZ, R115.H1_H1 ;  /* 0x30000073ff337230 */ /* 0x000fe40000004100 */
[C---:B------:R-:W-:Y:S01]  /*47f0*/  FMUL.FTZ R53, R42.reuse, R53 ;  /* 0x000000352a357220 */ /* 0x040fe20000410000 */
[----:B------:R-:W-:Y:S02]  /*4800*/  HADD2.F32 R41, -RZ, R41.H1_H1 ;  /* 0x30000029ff297230 */ /* 0x000fe40000004100 */
[----:B------:R-:W-:Y:S02]  /*4810*/  HADD2.F32 R52, -RZ, R60.H0_H0 ;  /* 0x2000003cff347230 */ /* 0x000fe40000004100 */
[-C--:B------:R-:W-:Y:S01]  /*4820*/  FMUL.FTZ R60, R45, R54.reuse ;  /* 0x000000362d3c7220 */ /* 0x080fe20000410000 */
[-C--:B------:R-:W-:Y:S01]  /*4830*/  FFMA.FTZ R55, R42, R51.reuse, -R55 ;  /* 0x000000332a377223 */ /* 0x080fe20000010837 */
[----:B------:R-:W-:Y:S01]  /*4840*/  FFMA.FTZ R53, R46, R51, R53 ;  /* 0x000000332e357223 */ /* 0x000fe20000010035 */
[C---:B------:R-:W-:Y:S01]  /*4850*/  FMUL.FTZ R54, R41.reuse, R54 ;  /* 0x0000003629367220 */ /* 0x040fe20000410000 */
[----:B------:R-:W-:Y:S01]  /*4860*/  FFMA.FTZ R60, R41, R52, -R60 ;  /* 0x00000034293c7223 */ /* 0x000fe2000001083c */
[----:B------:R-:W-:-:S02]  /*4870*/  HADD2.F32 R51, -RZ, R117.H1_H1 ;  /* 0x30000075ff337230 */ /* 0x000fc40000004100 */
[----:B------:R-:W-:Y:S02]  /*4880*/  HADD2.F32 R42, -RZ, R47.H0_H0 ;  /* 0x2000002fff2a7230 */ /* 0x000fe40000004100 */
[----:B------:R-:W-:Y:S01]  /*4890*/  FFMA.FTZ R54, R45, R52, R54 ;  /* 0x000000342d367223 */ /* 0x000fe20000010036 */
[----:B------:R-:W-:Y:S02]  /*48a0*/  HADD2.F32 R41, -RZ, R43.H0_H0 ;  /* 0x2000002bff297230 */ /* 0x000fe40000004100 */
[----:B------:R-:W-:Y:S02]  /*48b0*/  HADD2.F32 R46, -RZ, R62.H0_H0 ;  /* 0x2000003eff2e7230 */ /* 0x000fe40000004100 */
[-C--:B------:R-:W-:Y:S01]  /*48c0*/  FMUL.FTZ R62, R42, R51.reuse ;  /* 0x000000332a3e7220 */ /* 0x080fe20000410000 */
[----:B------:R-:W-:Y:S02]  /*48d0*/  HADD2.F32 R45, -RZ, R113.H1_H1 ;  /* 0x30000071ff2d7230 */ /* 0x000fe40000004100 */
[----:B------:R-:W-:Y:S01]  /*48e0*/  FMUL.FTZ R51, R41, R51 ;  /* 0x0000003329337220 */ /* 0x000fe20000410000 */
[----:B------:R-:W-:Y:S01]  /*48f0*/  HADD2.F32 R47, -RZ, R47.H1_H1 ;  /* 0x3000002fff2f7230 */ /* 0x000fe20000004100 */
[----:B------:R-:W-:Y:S01]  /*4900*/  F2FP.F16.F32.PACK_AB R53, R54, R53 ;  /* 0x000000353635723e */ /* 0x000fe200000000ff */
        /* <DEDUP_REMOVED lines=10> */
[----:B------:R-:W-:Y:S02]  /*49b0*/  HADD2.F32 R49, -RZ, R49.H1_H1 ;  /* 0x30000031ff317230 */ /* 0x000fe40000004100 */
[----:B------:R-:W-:Y:S01]  /*49c0*/  FFMA.FTZ R106, R47, R46, R52 ;  /* 0x0000002e2f6a7223 */ /* 0x000fe20000010034 */
[----:B------:R-:W-:Y:S02]  /*49d0*/  HADD2.F32 R115, -RZ, R115.H0_H0 ;  /* 0x20000073ff737230 */ /* 0x000fe40000004100 */
[----:B------:R-:W-:Y:S01]  /*49e0*/  FMUL.FTZ R46, R42, R119 ;  /* 0x000000772a2e7220 */ /* 0x000fe20000410000 */
[--C-:B------:R-:W-:Y:S02]  /*49f0*/  HADD2.F32 R41, -RZ, R40.reuse.H0_H0 ;  /* 0x20000028ff297230 */ /* 0x100fe40000004100 */
[----:B------:R-:W-:Y:S01]  /*4a00*/  FMUL.FTZ R47, R49, R45 ;  /* 0x0000002d312f7220 */ /* 0x000fe20000410000 */
[----:B------:R-:W-:Y:S01]  /*4a10*/  HADD2.F32 R40, -RZ, R40.H1_H1 ;  /* 0x30000028ff287230 */ /* 0x000fe20000004100 */
[----:B------:R-:W-:Y:S01]  /*4a20*/  F2FP.F16.F32.PACK_AB R61, R106, R61 ;  /* 0x0000003d6a3d723e */ /* 0x000fe200000000ff */
[----:B------:R-:W-:-:S02]  /*4a30*/  HADD2.F32 R43, -RZ, R109.H0_H0 ;  /* 0x2000006dff2b7230 */ /* 0x000fc40000004100 */
[C---:B------:R-:W-:Y:S01]  /*4a40*/  FMUL.FTZ R119, R41.reuse, R119 ;  /* 0x0000007729777220 */ /* 0x040fe20000410000 */
[----:B------:R-:W-:Y:S01]  /*4a50*/  FFMA.FTZ R46, R41, R115, -R46 ;  /* 0x00000073292e7223 */ /* 0x000fe2000001082e */
[C---:B------:R-:W-:Y:S01]  /*4a60*/  FMUL.FTZ R52, R40.reuse, R45 ;  /* 0x0000002d28347220 */ /* 0x040fe20000410000 */
[----:B------:R-:W-:Y:S02]  /*4a70*/  HADD2.F32 R41, -RZ, R50.H0_H0 ;  /* 0x20000032ff297230 */ /* 0x000fe40000004100 */
[-C--:B------:R-:W-:Y:S01]  /*4a80*/  FFMA.FTZ R47, R40, R43.reuse, -R47 ;  /* 0x0000002b282f7223 */ /* 0x080fe2000001082f */
[----:B------:R-:W-:Y:S02]  /*4a90*/  HADD2.F32 R117, -RZ, R117.H0_H0 ;  /* 0x20000075ff757230 */ /* 0x000fe40000004100 */
[----:B------:R-:W-:Y:S01]  /*4aa0*/  FFMA.FTZ R52, R49, R43, R52 ;  /* 0x0000002b31347223 */ /* 0x000fe20000010034 */
[----:B------:R-:W-:Y:S02]  /*4ab0*/  HADD2.F32 R45, -RZ, R107.H0_H0 ;  /* 0x2000006bff2d7230 */ /* 0x000fe40000004100 */
[----:B------:R-:W-:Y:S01]  /*4ac0*/  FFMA.FTZ R119, R42, R115, R119 ;  /* 0x000000732a777223 */ /* 0x000fe20000010077 */
[----:B------:R-:W-:-:S02]  /*4ad0*/  HADD2.F32 R40, -RZ, R44.H0_H0 ;  /* 0x2000002cff287230 */ /* 0x000fc40000004100 */
[CC--:B------:R-:W-:Y:S01]  /*4ae0*/  FMUL.FTZ R49, R41.reuse, R117.reuse ;  /* 0x0000007529317220 */ /* 0x0c0fe20000410000 */
[----:B------:R-:W-:Y:S02]  /*4af0*/  HADD2.F32 R50, -RZ, R50.H1_H1 ;  /* 0x30000032ff327230 */ /* 0x000fe40000004100 */
        /* <DEDUP_REMOVED lines=11> */
[----:B------:R-:W-:-:S02]  /*4bb0*/  F2FP.F16.F32.PACK_AB R40, R47, R46 ;  /* 0x0000002e2f28723e */ /* 0x000fc400000000ff */
[----:B------:R-:W-:Y:S02]  /*4bc0*/  F2FP.F16.F32.PACK_AB R41, R60, R55 ;  /* 0x000000373c29723e */ /* 0x000fe400000000ff */
[----:B------:R-:W-:Y:S01]  /*4bd0*/  F2FP.F16.F32.PACK_AB R46, R44, R49 ;  /* 0x000000312c2e723e */ /* 0x000fe200000000ff */
[----:B------:R-:W-:Y:S01]  /*4be0*/  IMAD.MOV.U32 R44, RZ, RZ, R52 ;  /* 0x000000ffff2c7224 */ /* 0x000fe200078e0034 */
[----:B------:R-:W-:Y:S01]  /*4bf0*/  F2FP.F16.F32.PACK_AB R60, R45, R42 ;  /* 0x0000002a2d3c723e */ /* 0x000fe200000000ff */
[----:B------:R-:W-:Y:S01]  /*4c00*/  IMAD.MOV.U32 R45, RZ, RZ, R53 ;  /* 0x000000ffff2d7224 */ /* 0x000fe200078e0035 */
[----:B------:R-:W-:Y:S01]  /*4c10*/  F2FP.F16.F32.PACK_AB R43, R63, R62 ;  /* 0x0000003e3f2b723e */ /* 0x000fe200000000ff */
[----:B------:R-:W-:Y:S01]  /*4c20*/  IMAD.MOV.U32 R42, RZ, RZ, R46 ;  /* 0x000000ffff2a7224 */ /* 0x000fe200078e002e */
[----:B------:R-:W-:Y:S01]  /*4c30*/  MOV R47, R61 ;  /* 0x0000003d002f7202 */ /* 0x000fe20000000f00 */
[----:B------:R-:W-:-:S07]  /*4c40*/  IMAD.MOV.U32 R46, RZ, RZ, R60 ;  /* 0x000000ffff2e7224 */ /* 0x000fce00078e003c */
.L_x_1000:
[----:B------:R-:W-:Y:S05]  /*4c50*/  BSYNC B1 ;  /* 0x0000000000017941 */ /* 0x000fea0003800000 */
.L_x_999:
[----:B-1----:R4:W-:Y:S01]  /*4c60*/  STG.E.128 desc[UR60][R56.64], R40 ;  /* 0x0000002838007986 */ /* 0x0029e2000c101d3c */
[----:B------:R-:W-:-:S13]  /*4c70*/  ISETP.GE.AND P4, PT, R59, R112, PT ;  /* 0x000000703b00720c */ /* 0x000fda0003f86270 */
[----:B------:R-:W-:Y:S05]  /*4c80*/  @P4 BRA `(.L_x_985) ;  /* 0x00000000008c4947 */ /* 0x000fea0003800000 */
[--C-:B----4-:R-:W-:Y:S02]  /*4c90*/  SHF.R.S32.HI R40, RZ, 0x1f, R59.reuse ;  /* 0x0000001fff287819 */ /* 0x110fe4000001143b */
[----:B------:R-:W-:-:S04]  /*4ca0*/  IADD3 R59, P4, P5, R14, R104, R59 ;  /* 0x000000680e3b7210 */ /* 0x000fc80007d9e03b */
[----:B------:R-:W-:Y:S02]  /*4cb0*/  IADD3.X R58, R3, R58, R40, P4, P5 ;  /* 0x0000003a033a7210 */ /* 0x000fe400027ea428 */
[----:B------:R-:W-:-:S04]  /*4cc0*/  LEA R102, P4, R59, R102, 0x1 ;  /* 0x000000663b667211 */ /* 0x000fc800078808ff */
[----:B------:R-:W-:-:S05]  /*4cd0*/  LEA.HI.X R103, R59, R103, R58, 0x1, P4 ;  /* 0x000000673b677211 */ /* 0x000fca00020f0c3a */
[----:B--2---:R1:W-:Y:S01]  /*4ce0*/  STG.E.128 desc[UR60][R102.64], R44 ;  /* 0x0000002c66007986 */ /* 0x0043e2000c101d3c */
[----:B------:R-:W-:Y:S05]  /*4cf0*/  BRA `(.L_x_985) ;  /* 0x0000000000707947 */ /* 0x000fea0003800000 */
.L_x_968:
[----:B------:R-:W2:Y:S02]  /*4d00*/  LDL R40, [R1+0x7c] ;  /* 0x00007c0001287983 */ /* 0x000ea40000100800 */
[----:B--2---:R-:W-:-:S13]  /*4d10*/  R2UR UR4, R40 ;  /* 0x00000000280472ca */ /* 0x004fda00000e0000 */
[----:B------:R-:W-:-:S06]  /*4d20*/  UISETP.NE.AND UP0, UPT, UR4, 0x3, UPT ;  /* 0x000000030400788c */ /* 0x000fcc000bf05270 */
[----:B------:R-:W-:-:S13]  /*4d30*/  PLOP3.LUT P3, PT, PT, PT, UP0, 0x80, 0x0 ;  /* 0x000000000000781c */ /* 0x000fda0003f6f008 */
[----:B------:R-:W-:Y:S05]  /*4d40*/  @!P3 BRA `(.L_x_1001) ;  /* 0x000000000004b947 */ /* 0x000fea0003800000 */
[----:B------:R-:W-:Y:S01]  /*4d50*/  BPT.TRAP 0x1 ;  /* 0x000000040000795c */ /* 0x000fe20000300000 */
.L_x_1001:
[----:B------:R-:W-:Y:S01]  /*4d60*/  IMAD R95, R2, 0x8, R18 ;  /* 0x00000008025f7824 */ /* 0x000fe200078e0212 */
[----:B------:R-:W-:Y:S01]  /*4d70*/  SHF.L.U32 R110, R23, 0x1f, RZ ;  /* 0x0000001f176e7819 */ /* 0x000fe200000006ff */
[----:B------:R-:W-:Y:S01]  /*4d80*/  IMAD R101, R26, -0x60, R29 ;  /* 0xffffffa01a657824 */ /* 0x000fe200078e021d */
[----:B------:R-:W-:Y:S02]  /*4d90*/  BSSY B1, `(.L_x_1002) ;  /* 0x0000004000017945 */ /* 0x000fe40003800000 */
[----:B------:R-:W0:Y:S02]  /*4da0*/  SYNCS.PHASECHK.TRANS64.TRYWAIT P4, [R95+URZ+0x32490], R110 ;  /* 0x0324906e5f0075a7 */ /* 0x000e24000808017f */
[----:B------:R-:W-:Y:S01]  /*4db0*/  VIMNMX R101, R101, 0x60, PT ;  /* 0x0000006065657848 */ /* 0x000fe20003fe0100 */
[----:B0-----:R-:W-:Y:S06]  /*4dc0*/  @!P4 BRA `(.L_x_1003) ;  /* 0x000001100010c947 */ /* 0x001fec0003800000 */
.L_x_1195:
[----:B------:R-:W-:Y:S05]  /*4dd0*/  BSYNC B1 ;  /* 0x0000000000017941 */ /* 0x000fea0003800000 */
.L_x_1002:
        /* <DEDUP_REMOVED lines=8> */
.L_x_1005:
[----:B------:R-:W-:Y:S05]  /*4e60*/  BSYNC B1 ;  /* 0x0000000000017941 */ /* 0x000fea0003800000 */
.L_x_1004:
[----:B------:R-:W-:Y:S05]  /*4e70*/  @P4 BRA `(.L_x_985) ;  /* 0x0000000000104947 */ /* 0x000fea0003800000 */
[----:B-1----:R-:W1:Y:S04]  /*4e80*/  @!P1 LDS.128 R40, [R108+0x2000] ;  /* 0x002000006c289984 */ /* 0x002e680000000c00 */
[----:B------:R-:W2:Y:S04]  /*4e90*/  @!P2 LDS.128 R44, [R106+0x2000] ;  /* 0x002000006a2ca984 */ /* 0x000ea80000000c00 */
[----:B-1----:R3:W-:Y:S04]  /*4ea0*/  @!P1 STG.E.128 desc[UR60][R48.64], R40 ;  /* 0x0000002830009986 */ /* 0x0027e8000c101d3c */
[----:B--2---:R3:W-:Y:S02]  /*4eb0*/  @!P2 STG.E.128 desc[UR60][R48.64+0x40], R44 ;  /* 0x0000402c3000a986 */ /* 0x0047e4000c101d3c */
.L_x_985:
[----:B------:R-:W-:Y:S05]  /*4ec0*/  BSYNC B0 ;  /* 0x0000000000007941 */ /* 0x000fea0003800000 */
.L_x_967:
[----:B-1234-:R-:W1:Y:S01]  /*4ed0*/  S2R R40, SR_TID.X ;  /* 0x0000000000287919 */ /* 0x01ee620000002100 */
        /* <DEDUP_REMOVED lines=16> */
.L_x_1007:
[----:B------:R-:W-:Y:S05]  /*4fe0*/  BSYNC B0 ;  /* 0x0000000000007941 */ /* 0x000fea0003800000 */
.L_x_1006:
[----:B------:R-:W2:Y:S01]  /*4ff0*/  SYNCS.PHASECHK.TRANS64.TRYWAIT P3, [R95+URZ+0x324b0], R110 ;  /* 0x0324b06e5f0075a7 */ /* 0x000ea2000806017f */
[----:B------:R-:W-:Y:S01]  /*5000*/  ULDC.64 UR56, c[0x0][0x318] ;  /* 0x0000c60000387ab9 */ /* 0x000fe20000000a00 */
[----:B------:R-:W-:Y:S01]  /*5010*/  ULDC.64 UR58, c[0x0][0x308] ;  /* 0x0000c200003a7ab9 */ /* 0x000fe20000000a00 */
[----:B------:R-:W-:Y:S01]  /*5020*/  BSSY B0, `(.L_x_1008) ;  /* 0x0000003000007945 */ /* 0x000fe20003800000 */
[----:B-1----:R-:W-:-:S03]  /*5030*/  IMAD R40, R2, 0x6000, R78 ;  /* 0x0000600002287824 */ /* 0x002fc600078e024e */
[----:B--2---:R-:W-:Y:S05]  /*5040*/  @!P3 BRA `(.L_x_1009) ;  /* 0x0000010c0084b947 */ /* 0x004fea0003800000 */
.L_x_1196:
[----:B------:R-:W-:Y:S05]  /*5050*/  BSYNC B0 ;  /* 0x0000000000007941 */ /* 0x000fea0003800000 */
.L_x_1008:
[----:B------:R-:W-:Y:S01]  /*5060*/  ISETP.GE.AND P3, PT, R19, R101, PT ;  /* 0x000000651300720c */ /* 0x000fe20003f66270 */
[----:B------:R-:W-:Y:S01]  /*5070*/  IMAD.IADD R41, R77, 0x1, R40 ;  /* 0x000000014d297824 */ /* 0x000fe200078e0228 */
[----:B------:R-:W-:Y:S01]  /*5080*/  BSSY B0, `(.L_x_1010) ;  /* 0x0000026000007945 */ /* 0x000fe20003800000 */
[----:B------:R-:W-:Y:S02]  /*5090*/  IMAD R48, R40, 0x2, R24 ;  /* 0x0000000228307824 */ /* 0x000fe400078e0218 */
[----:B------:R-:W-:-:S04]  /*50a0*/  IMAD.WIDE R44, R26, 0x60, R72 ;  /* 0x000000601a2c7825 */ /* 0x000fc800078e0248 */
[----:B------:R-:W-:-:S04]  /*50b0*/  IMAD R49, R41, 0x2, R24 ;  /* 0x0000000229317824 */ /* 0x000fc800078e0218 */
[----:B------:R-:W-:Y:S05]  /*50c0*/  @P3 BRA `(.L_x_1011) ;  /* 0x0000000000843947 */ /* 0x000fea0003800000 */
[----:B------:R-:W-:Y:S01]  /*50d0*/  MOV R40, R30 ;  /* 0x0000001e00287202 */ /* 0x000fe20000000f00 */
[----:B------:R-:W-:Y:S01]  /*50e0*/  IMAD R43, R45, UR56, RZ ;  /* 0x000000382d2b7c24 */ /* 0x000fe2000f8e02ff */
[----:B------:R-:W-:Y:S01]  /*50f0*/  ULDC UR4, c[0x0][0x310] ;  /* 0x0000c40000047ab9 */ /* 0x000fe20000000800 */
        /* <DEDUP_REMOVED lines=30> */
.L_x_1011:
[----:B------:R-:W-:Y:S05]  /*52e0*/  BSYNC B0 ;  /* 0x0000000000007941 */ /* 0x000fea0003800000 */
.L_x_1010:
[----:B------:R-:W-:Y:S01]  /*52f0*/  ISETP.GE.AND P3, PT, R223, R101, PT ;  /* 0x00000065df00720c */ /* 0x000fe20003f66270 */
[----:B------:R-:W-:-:S12]  /*5300*/  BSSY B0, `(.L_x_1012) ;  /* 0x0000025000007945 */ /* 0x000fd80003800000 */
[----:B------:R-:W-:Y:S05]  /*5310*/  @P3 BRA `(.L_x_1013) ;  /* 0x00000000008c3947 */ /* 0x000fea0003800000 */
[----:B--2---:R-:W-:Y:S01]  /*5320*/  IADD3 R43, P3, R44, 0x40, RZ ;  /* 0x000000402c2b7810 */ /* 0x004fe20007f7e0ff */
[----:B------:R-:W-:Y:S01]  /*5330*/  IMAD.MOV.U32 R40, RZ, RZ, R30 ;  /* 0x000000ffff287224 */ /* 0x000fe200078e001e */
[----:B------:R-:W-:Y:S01]  /*5340*/  ULDC UR4, c[0x0][0x310] ;  /* 0x0000c40000047ab9 */ /* 0x000fe20000000800 */
[----:B------:R-:W-:Y:S02]  /*5350*/  IMAD.MOV.U32 R41, RZ, RZ, R92 ;  /* 0x000000ffff297224 */ /* 0x000fe400078e005c */
[----:B------:R-:W-:Y:S02]  /*5360*/  IMAD.X R44, RZ, RZ, R45, P3 ;  /* 0x000000ffff2c7224 */ /* 0x000fe400018e062d */
[----:B------:R-:W-:-:S04]  /*5370*/  IMAD.WIDE.U32 R40, R43, UR56, R40 ;  /* 0x000000382b287c25 */ /* 0x000fc8000f8e0028 */
[----:B------:R-:W-:-:S04]  /*5380*/  IMAD R44, R44, UR56, RZ ;  /* 0x000000382c2c7c24 */ /* 0x000fc8000f8e02ff */
[----:B------:R-:W-:Y:S01]  /*5390*/  IMAD R43, R43, UR57, R44 ;  /* 0x000000392b2b7c24 */ /* 0x000fe2000f8e022c */
[----:B------:R-:W-:-:S04]  /*53a0*/  LEA R44, P3, R40, UR58, 0x1 ;  /* 0x0000003a282c7c11 */ /* 0x000fc8000f8608ff */
[----:B------:R-:W-:-:S04]  /*53b0*/  IADD3 R41, R41, R43, RZ ;  /* 0x0000002b29297210 */ /* 0x000fc80007ffe0ff */
[----:B------:R-:W-:Y:S02]  /*53c0*/  LEA.HI.X R45, R40, UR59, R41, 0x1, P3 ;  /* 0x0000003b282d7c11 */ /* 0x000fe400098f0c29 */
        /* <DEDUP_REMOVED lines=24> */
.L_x_1013:
[----:B------:R-:W-:Y:S05]  /*5550*/  BSYNC B0 ;  /* 0x0000000000007941 */ /* 0x000fea0003800000 */
.L_x_1012:
        /* <DEDUP_REMOVED lines=8> */
[----:B------:R-:W-:-:S02]  /*55e0*/  VIADD R2, R2, 0x1 ;  /* 0x0000000102027836 */ /* 0x000fc40000000000 */
[----:B01----:R-:W-:-:S03]  /*55f0*/  @!P4 VIADD R95, R95, 0x324c0 ;  /* 0x000324c05f5fc836 */ /* 0x003fc60000000000 */
[C---:B------:R-:W-:Y:S02]  /*5600*/  ISETP.NE.AND P3, PT, R2.reuse, 0x2, PT ;  /* 0x000000020200780c */ /* 0x040fe40003f65270 */
[----:B------:R-:W-:Y:S02]  /*5610*/  @!P4 PRMT R95, RZ, 0x654, R95 ;  /* 0x00000654ff5fc816 */ /* 0x000fe4000000005f */
[----:B--23--:R-:W-:Y:S02]  /*5620*/  SEL R40, RZ, 0x1, P3 ;  /* 0x00000001ff287807 */ /* 0x00cfe40001800000 */
        /* <DEDUP_REMOVED lines=9> */
.L_x_962:
[----:B------:R-:W-:Y:S02]  /*56c0*/  ISETP.GE.AND P2, PT, R199, 0x1, PT ;  /* 0x00000001c700780c */ /* 0x000fe40003f46270 */
[----:B------:R-:W-:Y:S02]  /*56d0*/  CS2R R6, SRZ ;  /* 0x0000000000067805 */ /* 0x000fe4000001ff00 */
[----:B------:R-:W-:Y:S02]  /*56e0*/  PLOP3.LUT P1, PT, PT, PT, PT, 0x80, 0x0 ;  /* 0x000000000000781c */ /* 0x000fe40003f2f070 */
        /* <DEDUP_REMOVED lines=36> */
[----:B----4-:R-:W-:Y:S02]  /*5930*/  CS2R R94, SRZ ;  /* 0x00000000005e7805 */ /* 0x010fe4000001ff00 */
        /* <DEDUP_REMOVED lines=24> */
[----:B------:R-:W-:Y:S01]  /*5ac0*/  MOV R24, RZ ;  /* 0x000000ff00187202 */ /* 0x000fe20000000f00 */
[----:B------:R-:W-:Y:S01]  /*5ad0*/  IMAD.MOV.U32 R31, RZ, RZ, RZ ;  /* 0x000000ffff1f7224 */ /* 0x000fe200078e00ff */
[----:B------:R-:W-:Y:S01]  /*5ae0*/  CS2R R10, SRZ ;  /* 0x00000000000a7805 */ /* 0x000fe2000001ff00 */
[----:B------:R-:W-:-:S02]  /*5af0*/  IMAD.MOV.U32 R29, RZ, RZ, RZ ;  /* 0x000000ffff1d7224 */ /* 0x000fc400078e00ff */
[----:B------:R-:W-:Y:S02]  /*5b00*/  IMAD.MOV.U32 R27, RZ, RZ, RZ ;  /* 0x000000ffff1b7224 */ /* 0x000fe400078e00ff */
[----:B------:R-:W-:Y:S01]  /*5b10*/  IMAD.MOV.U32 R9, RZ, RZ, RZ ;  /* 0x000000ffff097224 */ /* 0x000fe200078e00ff */
[----:B------:R-:W-:Y:S06]  /*5b20*/  @P0 BRA `(.L_x_1015) ;  /* 0x00000000000c0947 */ /* 0x000fec0003800000 */
[----:B------:R-:W0:Y:S01]  /*5b30*/  FENCE.VIEW.ASYNC.G ;  /* 0x00000000000073c6 */ /* 0x000e220000000100 */
[----:B------:R-:W-:Y:S05]  /*5b40*/  WARPSYNC.ALL ;  /* 0x0000000000007948 */ /* 0x000fea0003800000 */
[----:B0-----:R-:W-:Y:S06]  /*5b50*/  BAR.ARV 0xc, 0x120 ;  /* 0x0304800000007b1d */ /* 0x001fec0000002000 */
.L_x_1015:
[----:B------:R-:W-:Y:S01]  /*5b60*/  IMAD.MOV.U32 R25, RZ, RZ, RZ ;  /* 0x000000ffff197224 */ /* 0x000fe200078e00ff */
[----:B------:R-:W-:Y:S01]  /*5b70*/  MOV R8, RZ ;  /* 0x000000ff00087202 */ /* 0x000fe20000000f00 */
[----:B------:R-:W-:Y:S06]  /*5b80*/  @!P2 BRA `(.L_x_1016) ;  /* 0x000000800024a947 */ /* 0x000fec0003800000 */
[----:B------:R-:W-:-:S03]  /*5b90*/  UMOV UR4, 0xffffffff ;  /* 0xffffffff00047882 */ /* 0x000fc60000000000 */
[----:B------:R-:W-:Y:S05]  /*5ba0*/  BRA.DIV UR4, `(.L_x_1017) ;  /* 0x0000010204c07947 */ /* 0x000fea000b800000 */
[----:B------:R0:W1:Y:S02]  /*5bb0*/  SHFL.IDX PT, R14, R232, RZ, 0x1f ;  /* 0x00001fffe80e7589 */ /* 0x00006400000e0000 */
.L_x_1199:
[----:B------:R-:W-:Y:S01]  /*5bc0*/  VIADD R24, R18, 0x18400 ;  /* 0x0001840012187836 */ /* 0x000fe20000000000 */
[----:B-1----:R-:W-:Y:S01]  /*5bd0*/  LEA.HI R0, R14, R14, RZ, 0x1 ;  /* 0x0000000e0e007211 */ /* 0x002fe200078f08ff */
[----:B------:R-:W-:Y:S03]  /*5be0*/  BSSY B6, `(.L_x_1018) ;  /* 0x0000015000067945 */ /* 0x000fe60003800000 */
[----:B------:R-:W-:Y:S02]  /*5bf0*/  LOP3.LUT P0, RZ, R24, 0x1bf, RZ, 0xc0, !PT ;  /* 0x000001bf18ff7812 */ /* 0x000fe4000780c0ff */
[----:B------:R-:W-:-:S05]  /*5c00*/  LOP3.LUT R35, R0, 0xffffe, RZ, 0xc0, !PT ;  /* 0x000ffffe00237812 */ /* 0x000fca00078ec0ff */
[----:B------:R-:W-:-:S06]  /*5c10*/  IMAD.IADD R35, R14, 0x1, -R35 ;  /* 0x000000010e237824 */ /* 0x000fcc00078e0a23 */
[----:B------:R-:W-:Y:S05]  /*5c20*/  @!P0 BRA `(.L_x_1019) ;  /* 0x0000000000408947 */ /* 0x000fea0003800000 */
        /* <DEDUP_REMOVED lines=16> */
.L_x_1019:
[----:B------:R-:W-:Y:S05]  /*5d30*/  BSYNC B6 ;  /* 0x0000000000067941 */ /* 0x000fea0003800000 */
.L_x_1018:
        /* <DEDUP_REMOVED lines=12> */
.L_x_1023:
[----:B--2---:R2:W3:Y:S02]  /*5e00*/  SYNCS.PHASECHK.TRANS64.TRYWAIT P0, [R18+URZ+0x32400], R3 ;  /* 0x03240003120075a7 */ /* 0x0044e4000800017f */
[----:B---3--:R-:W-:Y:S05]  /*5e10*/  @!P0 NANOSLEEP.SYNCS 0x989680 ;  /* 0x009896800000895d */ /* 0x008fea0003900000 */
[----:B------:R-:W3:Y:S02]  /*5e20*/  @!P0 SYNCS.PHASECHK.TRANS64 P0, [R18+URZ+0x32400], R3 ;  /* 0x03240003120085a7 */ /* 0x000ee4000800007f */
[----:B---3--:R-:W-:Y:S05]  /*5e30*/  @!P0 BRA `(.L_x_1023) ;  /* 0xfffffffc00f08947 */ /* 0x008fea000383ffff */
.L_x_1022:
[----:B------:R-:W-:Y:S05]  /*5e40*/  BSYNC B0 ;  /* 0x0000000000007941 */ /* 0x000fea0003800000 */
.L_x_1021:
[----:B------:R-:W-:Y:S05]  /*5e50*/  BRA `(.L_x_1024) ;  /* 0x00000020006c7947 */ /* 0x000fea0003800000 */
.L_x_1020:
[----:B-----5:R-:W-:Y:S01]  /*5e60*/  SHF.R.S32.HI R0, RZ, 0x1f, R28 ;  /* 0x0000001fff007819 */ /* 0x020fe2000001141c */
[----:B------:R-:W-:Y:S01]  /*5e70*/  ULDC.64 UR4, c[0x0][0x3d8] ;  /* 0x0000f60000047ab9 */ /* 0x000fe20000000a00 */
[----:B------:R-:W-:Y:S01]  /*5e80*/  ULDC.64 UR6, c[0x0][0x3e8] ;  /* 0x0000fa0000067ab9 */ /* 0x000fe20000000a00 */
[----:B------:R-:W-:Y:S01]  /*5e90*/  LOP3.LUT P0, RZ, R24, 0x3ff, RZ, 0xc0, !PT ;  /* 0x000003ff18ff7812 */ /* 0x000fe2000780c0ff */
[----:B------:R-:W-:Y:S01]  /*5ea0*/  IMAD.WIDE.U32 R4, R28, UR4, RZ ;  /* 0x000000041c047c25 */ /* 0x000fe2000f8e00ff */
[----:B------:R-:W-:Y:S03]  /*5eb0*/  BSSY B6, `(.L_x_1025) ;  /* 0x0000031000067945 */ /* 0x000fe60003800000 */
[C---:B------:R-:W-:Y:S02]  /*5ec0*/  IMAD R3, R0.reuse, UR4, RZ ;  /* 0x0000000400037c24 */ /* 0x040fe4000f8e02ff */
[----:B------:R-:W-:-:S02]  /*5ed0*/  IMAD R7, R0, UR6, RZ ;  /* 0x0000000600077c24 */ /* 0x000fc4000f8e02ff */
[----:B------:R-:W-:Y:S02]  /*5ee0*/  IMAD.SHL.U32 R24, R227, 0x4, RZ ;  /* 0x00000004e3187824 */ /* 0x000fe400078e00ff */
[C---:B------:R-:W-:Y:S01]  /*5ef0*/  IMAD R3, R28.reuse, UR5, R3 ;  /* 0x000000051c037c24 */ /* 0x040fe2000f8e0203 */
[----:B------:R-:W-:Y:S01]  /*5f00*/  ULDC.64 UR4, c[0x0][0x3c8] ;  /* 0x0000f20000047ab9 */ /* 0x000fe20000000a00 */
[----:B------:R-:W-:Y:S01]  /*5f10*/  IMAD R31, R28, UR7, R7 ;  /* 0x000000071c1f7c24 */ /* 0x000fe2000f8e0207 */
[----:B------:R-:W-:Y:S01]  /*5f20*/  IADD3 R0, P3, R24, R4, RZ ;  /* 0x0000000418007210 */ /* 0x000fe20007f7e0ff */
[----:B------:R-:W-:Y:S01]  /*5f30*/  IMAD.WIDE.U32 R6, R28, UR6, RZ ;  /* 0x000000061c067c25 */ /* 0x000fe2000f8e00ff */
[----:B------:R-:W-:Y:S01]  /*5f40*/  SHF.R.S32.HI R10, RZ, 0x1f, R24 ;  /* 0x0000001fff0a7819 */ /* 0x000fe20000011418 */
[----:B------:R-:W-:Y:S01]  /*5f50*/  ULDC.64 UR6, c[0x0][0x3e0] ;  /* 0x0000f80000067ab9 */ /* 0x000fe20000000a00 */
[----:B------:R-:W-:Y:S01]  /*5f60*/  LEA R28, P2, R4, UR4, 0x1 ;  /* 0x00000004041c7c11 */ /* 0x000fe2000f8408ff */
[----:B------:R-:W-:Y:S01]  /*5f70*/  IMAD.IADD R9, R3, 0x1, R5 ;  /* 0x0000000103097824 */ /* 0x000fe200078e0205 */
[----:B------:R-:W-:Y:S01]  /*5f80*/  IADD3 R8, P4, R24, R6, RZ ;  /* 0x0000000618087210 */ /* 0x000fe20007f9e0ff */
[----:B------:R-:W-:Y:S01]  /*5f90*/  IMAD.IADD R31, R31, 0x1, R7 ;  /* 0x000000011f1f7824 */ /* 0x000fe200078e0207 */
[----:B------:R-:W-:Y:S01]  /*5fa0*/  IADD3 R5, P1, R16, R4, RZ ;  /* 0x0000000410057210 */ /* 0x000fe20007f3e0ff */
[--C-:B------:R-:W-:Y:S01]  /*5fb0*/  IMAD.X R3, R10, 0x1, R9.reuse, P3 ;  /* 0x000000010a037824 */ /* 0x100fe200018e0609 */
[----:B------:R-:W-:Y:S01]  /*5fc0*/  LEA.HI.X R29, R4, UR5, R9, 0x1, P2 ;  /* 0x00000005041d7c11 */ /* 0x000fe200090f0c09 */
[----:B------:R-:W-:Y:S01]  /*5fd0*/  IMAD.X R7, R10, 0x1, R31, P4 ;  /* 0x000000010a077824 */ /* 0x000fe200020e061f */
[----:B------:R-:W-:-:S02]  /*5fe0*/  LEA R26, P2, R0, UR4, 0x1 ;  /* 0x00000004001a7c11 */ /* 0x000fc4000f8408ff */
[C---:B------:R-:W-:Y:S02]  /*5ff0*/  IADD3.X R4, R17.reuse, R9, RZ, P1, !PT ;  /* 0x0000000911047210 */ /* 0x040fe40000ffe4ff */
[----:B------:R-:W-:Y:S02]  /*6000*/  LEA.HI.X R27, R0, UR5, R3, 0x1, P2 ;  /* 0x00000005001b7c11 */ /* 0x000fe400090f0c03 */
[----:B------:R-:W-:Y:S02]  /*6010*/  IADD3 R0, P3, R16, R6, RZ ;  /* 0x0000000610007210 */ /* 0x000fe40007f7e0ff */
[----:B------:R-:W-:Y:S02]  /*6020*/  LEA R30, P2, R6, UR6, 0x1 ;  /* 0x00000006061e7c11 */ /* 0x000fe4000f8408ff */
[----:B------:R-:W-:Y:S01]  /*6030*/  LEA R40, P5, R8, UR6, 0x1 ;  /* 0x0000000608287c11 */ /* 0x000fe2000f8a08ff */
[----:B------:R-:W-:Y:S01]  /*6040*/  IMAD.X R3, R17, 0x1, R31, P3 ;  /* 0x0000000111037824 */ /* 0x000fe200018e061f */
[----:B------:R-:W-:-:S02]  /*6050*/  LEA R36, P4, R5, UR4, 0x1 ;  /* 0x0000000405247c11 */ /* 0x000fc4000f8808ff */
        /* <DEDUP_REMOVED lines=13> */
[----:B------:R-:W-:Y:S01]  /*6130*/  MOV R10, UR6 ;  /* 0x00000006000a7c02 */ /* 0x000fe20008000f00 */
[----:B------:R-:W-:Y:S02]  /*6140*/  IMAD.U32 R6, RZ, RZ, UR4 ;  /* 0x00000004ff067e24 */ /* 0x000fe4000f8e00ff */
[----:B------:R-:W-:-:S02]  /*6150*/  IMAD.U32 R7, RZ, RZ, UR5 ;  /* 0x00000005ff077e24 */ /* 0x000fc4000f8e00ff */
[----:B------:R-:W-:Y:S02]  /*6160*/  IMAD.U32 R11, RZ, RZ, UR7 ;  /* 0x00000007ff0b7e24 */ /* 0x000fe4000f8e00ff */
[----:B------:R-:W-:Y:S02]  /*6170*/  IMAD.MOV.U32 R8, RZ, RZ, 0x70 ;  /* 0x00000070ff087424 */ /* 0x000fe400078e00ff */
[----:B------:R-:W-:Y:S02]  /*6180*/  IMAD.MOV.U32 R12, RZ, RZ, 0x1 ;  /* 0x00000001ff0c7424 */ /* 0x000fe400078e00ff */
[----:B-1----:R-:W-:-:S07]  /*6190*/  IMAD.MOV.U32 R13, RZ, RZ, RZ ;  /* 0x000000ffff0d7224 */ /* 0x002fce00078e00ff */
[----:B------:R-:W-:-:S07]  /*61a0*/  LEPC R20, `(.L_x_1026) ;  /* 0x000000001014794e */ /* 0x000fce0000000000 */
[----:B0-2---:R-:W-:Y:S05]  /*61b0*/  CALL.ABS.NOINC R14 ;  /* 0x000000000e007343 */ /* 0x005fea0003c00000 */
.L_x_1026:
[----:B------:R-:W-:Y:S05]  /*61c0*/  BSYNC B6 ;  /* 0x0000000000067941 */ /* 0x000fea0003800000 */
.L_x_1025:
        /* <DEDUP_REMOVED lines=34> */
.L_x_1030:
[----:B------:R-:W-:Y:S05]  /*63f0*/  BSYNC B1 ;  /* 0x0000000000017941 */ /* 0x000fea0003800000 */
.L_x_1029:
[----:B------:R-:W-:-:S03]  /*6400*/  UMOV UR4, 0xffffffff ;  /* 0xffffffff00047882 */ /* 0x000fc60000000000 */
[----:B------:R-:W-:Y:S05]  /*6410*/  BRA.DIV UR4, `(.L_x_1031) ;  /* 0x000000fa04cc7947 */ /* 0x000fea000b800000 */
.L_x_1202:
[----:B------:R-:W-:-:S03]  /*6420*/  UMOV UR4, 0xffffffff ;  /* 0xffffffff00047882 */ /* 0x000fc60000000000 */
[----:B------:R-:W-:Y:S05]  /*6430*/  BRA.DIV UR4, `(.L_x_1032) ;  /* 0x000000fa04ec7947 */ /* 0x000fea000b800000 */
.L_x_1205:
[----:B------:R-:W-:-:S03]  /*6440*/  UMOV UR4, 0xffffffff ;  /* 0xffffffff00047882 */ /* 0x000fc60000000000 */
[----:B------:R-:W-:Y:S05]  /*6450*/  BRA.DIV UR4, `(.L_x_1033) ;  /* 0x000000fe040c7947 */ /* 0x000fea000b800000 */
.L_x_1208:
[----:B------:R-:W-:-:S03]  /*6460*/  UMOV UR4, 0xffffffff ;  /* 0xffffffff00047882 */ /* 0x000fc60000000000 */
[----:B------:R-:W-:Y:S05]  /*6470*/  BRA.DIV UR4, `(.L_x_1034) ;  /* 0x000000fe042c7947 */ /* 0x000fea000b800000 */
.L_x_1211:
[----:B------:R-:W2:Y:S01]  /*6480*/  SYNCS.PHASECHK.TRANS64.TRYWAIT P1, [R18+URZ+0x32400], R25 ;  /* 0x03240019120075a7 */ /* 0x000ea2000802017f */
[----:B------:R-:W-:Y:S01]  /*6490*/  LOP3.LUT P2, RZ, R228, 0x4, RZ, 0xc0, !PT ;  /* 0x00000004e4ff7812 */ /* 0x000fe2000784c0ff */
[----:B------:R-:W-:Y:S01]  /*64a0*/  IMAD R3, R217, 0x200, R10 ;  /* 0x00000200d9037824 */ /* 0x000fe200078e020a */
[--C-:B-----5:R-:W-:Y:S01]  /*64b0*/  SHF.R.U64 R33, R8, 0x10, R9.reuse ;  /* 0x0000001008217819 */ /* 0x120fe20000001209 */
[----:B------:R-:W-:Y:S01]  /*64c0*/  IMAD.MOV.U32 R30, RZ, RZ, R8 ;  /* 0x000000ffff1e7224 */ /* 0x000fe200078e0008 */
[----:B------:R-:W-:Y:S01]  /*64d0*/  SHF.R.U32.HI R12, RZ, 0x10, R9 ;  /* 0x00000010ff0c7819 */ /* 0x000fe20000011609 */
[----:B------:R-:W-:Y:S01]  /*64e0*/  IMAD R8, R3, 0x2, R18 ;  /* 0x0000000203087824 */ /* 0x000fe200078e0212 */
[----:B------:R-:W-:Y:S01]  /*64f0*/  SHF.R.U64 R36, R4, 0x10, R5 ;  /* 0x0000001004247819 */ /* 0x000fe20000001205 */
[----:B------:R-:W-:Y:S01]  /*6500*/  IMAD.MOV.U32 R11, RZ, RZ, R9 ;  /* 0x000000ffff0b7224 */ /* 0x000fe200078e0009 */
[--C-:B------:R-:W-:Y:S01]  /*6510*/  SHF.R.U32.HI R14, RZ, 0x10, R5.reuse ;  /* 0x00000010ff0e7819 */ /* 0x100fe20000011605 */
[----:B------:R-:W-:Y:S01]  /*6520*/  IMAD.MOV.U32 R9, RZ, RZ, R5 ;  /* 0x000000ffff097224 */ /* 0x000fe200078e0005 */
[----:B------:R-:W-:Y:S01]  /*6530*/  MOV R10, R21 ;  /* 0x00000015000a7202 */ /* 0x000fe20000000f00 */
[----:B------:R-:W-:Y:S01]  /*6540*/  IMAD.MOV.U32 R31, RZ, RZ, R20 ;  /* 0x000000ffff1f7224 */ /* 0x000fe200078e0014 */
[--C-:B------:R-:W-:Y:S01]  /*6550*/  SHF.R.U64 R34, R20, 0x10, R21.reuse ;  /* 0x0000001014227819 */ /* 0x100fe20000001215 */
[----:B-1----:R-:W-:Y:S01]  /*6560*/  IMAD.MOV.U32 R27, RZ, RZ, R4 ;  /* 0x000000ffff1b7224 */ /* 0x002fe200078e0004 */
        /* <DEDUP_REMOVED lines=17> */
.L_x_1212:
[----:B------:R-:W-:Y:S05]  /*6680*/  BSYNC B1 ;  /* 0x0000000000017941 */ /* 0x000fea0003800000 */
.L_x_1035:
[----:B------:R-:W-:Y:S01]  /*6690*/  BSSY B1, `(.L_x_1037) ;  /* 0x0000057000017945 */ /* 0x000fe20003800000 */
[----:B------:R-:W-:-:S03]  /*66a0*/  PRMT R37, R37, 0x5410, R6 ;  /* 0x0000541025257816 */ /* 0x000fc60000000006 */
[----:B------:R-:W-:Y:S05]  /*66b0*/  @P0 BRA `(.L_x_1038) ;  /* 0x0000000400500947 */ /* 0x000fea0003800000 */
[----:B------:R-:W2:Y:S01]  /*66c0*/  LDC R5, c[0x0][0x3d4] ;  /* 0x0000f500ff057b82 */ /* 0x000ea20000000800 */
[C---:B------:R-:W-:Y:S01]  /*66d0*/  VIADD R4, R24.reuse, 0x10 ;  /* 0x0000001018047836 */ /* 0x040fe20000000000 */
[----:B------:R-:W-:Y:S01]  /*66e0*/  BSSY B2, `(.L_x_1039) ;  /* 0x000002a000027945 */ /* 0x000fe20003800000 */
[----:B--2---:R-:W-:-:S03]  /*66f0*/  ISETP.GE.AND P0, PT, R24, R5, PT ;  /* 0x000000051800720c */ /* 0x004fc60003f06270 */
[----:B------:R-:W-:-:S10]  /*6700*/  ISETP.GE.AND P1, PT, R4, R5, PT ;  /* 0x000000050400720c */ /* 0x000fd40003f26270 */
[----:B------:R-:W-:Y:S05]  /*6710*/  @P0 BRA `(.L_x_1040) ;  /* 0x0000000000980947 */ /* 0x000fea0003800000 */
[----:B------:R-:W2:Y:S01]  /*6720*/  LDS.128 R4, [R8+0x18400] ;  /* 0x0184000008047984 */ /* 0x000ea20000000c00 */
[----:B------:R-:W-:Y:S02]  /*6730*/  HADD2.F32 R15, -RZ, R27.H0_H0 ;  /* 0x2000001bff0f7230 */ /* 0x000fe40000004100 */
[----:B------:R-:W-:Y:S02]  /*6740*/  HADD2.F32 R13, -RZ, R30.H0_H0 ;  /* 0x2000001eff0d7230 */ /* 0x000fe40000004100 */
[----:B------:R-:W-:Y:S02]  /*6750*/  HADD2.F32 R14, -RZ, R33.H0_H0 ;  /* 0x20000021ff0e7230 */ /* 0x000fe40000004100 */
[----:B------:R-:W-:Y:S02]  /*6760*/  HADD2.F32 R20, -RZ, R36.H0_H0 ;  /* 0x20000024ff147230 */ /* 0x000fe40000004100 */
[--C-:B--2---:R-:W-:Y:S02]  /*6770*/  HADD2.F32 R9, -RZ, R4.reuse.H0_H0 ;  /* 0x20000004ff097230 */ /* 0x104fe40000004100 */
[----:B------:R-:W-:-:S02]  /*6780*/  HADD2.F32 R4, -RZ, R4.H1_H1 ;  /* 0x30000004ff047230 */ /* 0x000fc40000004100 */
[--C-:B------:R-:W-:Y:S02]  /*6790*/  HADD2.F32 R10, -RZ, R5.reuse.H0_H0 ;  /* 0x20000005ff0a7230 */ /* 0x100fe40000004100 */
[----:B------:R-:W-:Y:S02]  /*67a0*/  HADD2.F32 R5, -RZ, R5.H1_H1 ;  /* 0x30000005ff057230 */ /* 0x000fe40000004100 */
[C---:B------:R-:W-:Y:S01]  /*67b0*/  FMUL.FTZ R26, R4.reuse, R15 ;  /* 0x0000000f041a7220 */ /* 0x040fe20000410000 */
[-C--:B------:R-:W-:Y:S01]  /*67c0*/  FMUL.FTZ R4, R4, R13.reuse ;  /* 0x0000000d04047220 */ /* 0x080fe20000410000 */
[--C-:B------:R-:W-:Y:S02]  /*67d0*/  HADD2.F32 R11, -RZ, R6.reuse.H0_H0 ;  /* 0x20000006ff0b7230 */ /* 0x100fe40000004100 */
[----:B------:R-:W-:Y:S02]  /*67e0*/  HADD2.F32 R12, -RZ, R7.H0_H0 ;  /* 0x20000007ff0c7230 */ /* 0x000fe40000004100 */
[----:B------:R-:W-:Y:S01]  /*67f0*/  FMUL.FTZ R21, R5, R20 ;  /* 0x0000001405157220 */ /* 0x000fe20000410000 */
[C---:B------:R-:W-:Y:S01]  /*6800*/  FFMA.FTZ R26, R9.reuse, R13, -R26 ;  /* 0x0000000d091a7223 */ /* 0x040fe2000001081a */
[----:B------:R-:W-:Y:S01]  /*6810*/  FFMA.FTZ R15, R9, R15, R4 ;  /* 0x0000000f090f7223 */ /* 0x000fe20000010004 */
[----:B-1----:R-:W-:Y:S01]  /*6820*/  FMUL.FTZ R25, R5, R14 ;  /* 0x0000000e05197220 */ /* 0x002fe20000410000 */
        /* <DEDUP_REMOVED lines=10> */
[----:B------:R-:W-:Y:S01]  /*68d0*/  FMUL.FTZ R25, R7, R13 ;  /* 0x0000000d07197220 */ /* 0x000fe20000410000 */
[----:B------:R-:W-:Y:S01]  /*68e0*/  FFMA.FTZ R6, R11, R4, -R14 ;  /* 0x000000040b067223 */ /* 0x000fe2000001080e */
[----:B------:R-:W-:Y:S01]  /*68f0*/  FMUL.FTZ R28, R7, R5 ;  /* 0x00000005071c7220 */ /* 0x000fe20000410000 */
        /* <DEDUP_REMOVED lines=8> */
.L_x_1040:
[----:B------:R-:W-:Y:S05]  /*6980*/  BSYNC B2 ;  /* 0x0000000000027941 */ /* 0x000fea0003800000 */
.L_x_1039:
[----:B------:R-:W-:Y:S05]  /*6990*/  @P1 BRA `(.L_x_1038) ;  /* 0x0000000000981947 */ /* 0x000fea0003800000 */
[----:B--2---:R-:W2:Y:S01]  /*69a0*/  LDS.128 R4, [R3] ;  /* 0x0000000003047984 */ /* 0x004ea20000000c00 */
        /* <DEDUP_REMOVED lines=37> */
.L_x_1038:
[----:B------:R-:W-:Y:S05]  /*6c00*/  BSYNC B1 ;  /* 0x0000000000017941 */ /* 0x000fea0003800000 */
.L_x_1037:
[----:B------:R-:W-:-:S13]  /*6c10*/  ISETP.GE.AND P0, PT, R223, R32, PT ;  /* 0x00000020df00720c */ /* 0x000fda0003f06270 */
[----:B------:R-:W-:Y:S05]  /*6c20*/  @P0 BRA `(.L_x_1041) ;  /* 0x0000001000d40947 */ /* 0x000fea0003800000 */
[----:B--23--:R-:W2:Y:S01]  /*6c30*/  LDC R5, c[0x0][0x3d4] ;  /* 0x0000f500ff057b82 */ /* 0x00cea20000000800 */
        /* <DEDUP_REMOVED lines=8> */
[--C-:B------:R-:W-:Y:S02]  /*6cc0*/  HADD2.F32 R26, -RZ, R36.reuse.H0_H0 ;  /* 0x20000024ff1a7230 */ /* 0x100fe40000004100 */
[----:B------:R-:W-:Y:S02]  /*6cd0*/  HADD2.F32 R24, -RZ, R33.H0_H0 ;  /* 0x20000021ff187230 */ /* 0x000fe40000004100 */
[----:B-1----:R-:W-:Y:S02]  /*6ce0*/  HADD2.F32 R25, -RZ, R27.H1_H1 ;  /* 0x3000001bff197230 */ /* 0x002fe40000004100 */
[----:B------:R-:W-:-:S02]  /*6cf0*/  HADD2.F32 R28, -RZ, R36.H1_H1 ;  /* 0x30000024ff1c7230 */ /* 0x000fc40000004100 */
[--C-:B--2---:R-:W-:Y:S02]  /*6d00*/  HADD2.F32 R9, -RZ, R4.reuse.H0_H0 ;  /* 0x20000004ff097230 */ /* 0x104fe40000004100 */
[----:B------:R-:W-:Y:S02]  /*6d10*/  HADD2.F32 R4, -RZ, R4.H1_H1 ;  /* 0x30000004ff047230 */ /* 0x000fe40000004100 */
[--C-:B------:R-:W-:Y:S02]  /*6d20*/  HADD2.F32 R10, -RZ, R5.reuse.H0_H0 ;  /* 0x20000005ff0a7230 */ /* 0x100fe40000004100 */
[----:B------:R-:W-:Y:S02]  /*6d30*/  HADD2.F32 R5, -RZ, R5.H1_H1 ;  /* 0x30000005ff057230 */ /* 0x000fe40000004100 */
[-C--:B------:R-:W-:Y:S01]  /*6d40*/  FMUL.FTZ R14, R21, R4.reuse ;  /* 0x00000004150e7220 */ /* 0x080fe20000410000 */
[----:B------:R-:W-:Y:S01]  /*6d50*/  FMUL.FTZ R20, R15, R4 ;  /* 0x000000040f147220 */ /* 0x000fe20000410000 */
[----:B------:R-:W-:-:S02]  /*6d60*/  HADD2.F32 R11, -RZ, R6.H0_H0 ;  /* 0x20000006ff0b7230 */ /* 0x000fc40000004100 */
[----:B------:R-:W-:Y:S01]  /*6d70*/  FMUL.FTZ R13, R26, R5 ;  /* 0x000000051a0d7220 */ /* 0x000fe20000410000 */
[----:B------:R-:W-:Y:S01]  /*6d80*/  FFMA.FTZ R4, R15, R9, -R14 ;  /* 0x000000090f047223 */ /* 0x000fe2000001080e */
[--C-:B------:R-:W-:Y:S02]  /*6d90*/  HADD2.F32 R12, -RZ, R7.reuse.H0_H0 ;  /* 0x20000007ff0c7230 */ /* 0x100fe40000004100 */
[C---:B------:R-:W-:Y:S01]  /*6da0*/  FMUL.FTZ R15, R24.reuse, R5 ;  /* 0x00000005180f7220 */ /* 0x040fe20000410000 */
[----:B------:R-:W-:Y:S02]  /*6db0*/  HADD2.F32 R6, -RZ, R6.H1_H1 ;  /* 0x30000006ff067230 */ /* 0x000fe40000004100 */
[----:B------:R-:W-:Y:S01]  /*6dc0*/  FFMA.FTZ R9, R21, R9, R20 ;  /* 0x0000000915097223 */ /* 0x000fe20000010014 */
[----:B------:R-:W-:Y:S02]  /*6dd0*/  HADD2.F32 R7, -RZ, R7.H1_H1 ;  /* 0x30000007ff077230 */ /* 0x000fe40000004100 */
[----:B------:R-:W-:Y:S01]  /*6de0*/  FFMA.FTZ R5, R24, R10, -R13 ;  /* 0x0000000a18057223 */ /* 0x000fe2000001080d */
[----:B------:R-:W-:-:S02]  /*6df0*/  HADD2.F32 R21, -RZ, R30.H1_H1 ;  /* 0x3000001eff157230 */ /* 0x000fc40000004100 */
[----:B------:R-:W-:Y:S01]  /*6e00*/  FFMA.FTZ R10, R26, R10, R15 ;  /* 0x0000000a1a0a7223 */ /* 0x000fe2000001000f */
[----:B------:R-:W-:Y:S02]  /*6e10*/  HADD2.F32 R24, -RZ, R33.H1_H1 ;  /* 0x30000021ff187230 */ /* 0x000fe40000004100 */
[-C--:B------:R-:W-:Y:S01]  /*6e20*/  FMUL.FTZ R14, R25, R6.reuse ;  /* 0x00000006190e7220 */ /* 0x080fe20000410000 */
[-C--:B------:R-:W-:Y:S01]  /*6e30*/  FMUL.FTZ R13, R28, R7.reuse ;  /* 0x000000071c0d7220 */ /* 0x080fe20000410000 */
[----:B------:R-:W-:Y:S01]  /*6e40*/  FMUL.FTZ R20, R21, R6 ;  /* 0x0000000615147220 */ /* 0x000fe20000410000 */
[----:B------:R-:W-:Y:S01]  /*6e50*/  F2FP.F16.F32.PACK_AB R4, R9, R4 ;  /* 0x000000040904723e */ /* 0x000fe200000000ff */
        /* <DEDUP_REMOVED lines=8> */
[----:B------:R2:W-:Y:S02]  /*6ee0*/  STS.128 [R8+0x1a400], R4 ;  /* 0x01a4000408007388 */ /* 0x0005e40000000c00 */
.L_x_1043:
[----:B------:R-:W-:Y:S05]  /*6ef0*/  BSYNC B1 ;  /* 0x0000000000017941 */ /* 0x000fea0003800000 */
.L_x_1042:
[----:B------:R-:W-:Y:S05]  /*6f00*/  @P1 BRA `(.L_x_1041) ;  /* 0x00000010001c1947 */ /* 0x000fea0003800000 */
[----:B--2---:R-:W2:Y:S01]  /*6f10*/  LDS.128 R4, [R3+0x2000] ;  /* 0x0020000003047984 */ /* 0x004ea20000000c00 */
[----:B------:R-:W-:Y:S02]  /*6f20*/  HADD2.F32 R14, -RZ, R31.H0_H0 ;  /* 0x2000001fff0e7230 */ /* 0x000fe40000004100 */
[----:B------:R-:W-:Y:S02]  /*6f30*/  HADD2.F32 R20, -RZ, R29.H0_H0 ;  /* 0x2000001dff147230 */ /* 0x000fe40000004100 */
[----:B-1----:R-:W-:Y:S02]  /*6f40*/  HADD2.F32 R25, -RZ, R37.H0_H0 ;  /* 0x20000025ff197230 */ /* 0x002fe40000004100 */
[----:B------:R-:W-:Y:S02]  /*6f50*/  HADD2.F32 R21, -RZ, R34.H0_H0 ;  /* 0x20000022ff157230 */ /* 0x000fe40000004100 */
[----:B------:R-:W-:Y:S02]  /*6f60*/  HADD2.F32 R24, -RZ, R29.H1_H1 ;  /* 0x3000001dff187230 */ /* 0x000fe40000004100 */
        /* <DEDUP_REMOVED lines=11> */
[C---:B------:R-:W-:Y:S01]  /*7020*/  FMUL.FTZ R8, R21.reuse, R5 ;  /* 0x0000000515087220 */ /* 0x040fe20000410000 */
[--C-:B------:R-:W-:Y:S02]  /*7030*/  HADD2.F32 R11, -RZ, R7.reuse.H0_H0 ;  /* 0x20000007ff0b7230 */ /* 0x100fe40000004100 */
[-C--:B------:R-:W-:Y:S01]  /*7040*/  FFMA.FTZ R5, R21, R9.reuse, -R12 ;  /* 0x0000000915057223 */ /* 0x080fe2000001080c */
[----:B------:R-:W-:Y:S02]  /*7050*/  HADD2.F32 R6, -RZ, R6.H1_H1 ;  /* 0x30000006ff067230 */ /* 0x000fe40000004100 */
[----:B------:R-:W-:Y:S01]  /*7060*/  FFMA.FTZ R8, R25, R9, R8 ;  /* 0x0000000919087223 */ /* 0x000fe20000010008 */
[----:B------:R-:W-:Y:S01]  /*7070*/  HADD2.F32 R7, -RZ, R7.H1_H1 ;  /* 0x30000007ff077230 */ /* 0x000fe20000004100 */
[----:B------:R-:W-:Y:S01]  /*7080*/  F2FP.F16.F32.PACK_AB R4, R15, R4 ;  /* 0x000000040f04723e */ /* 0x000fe200000000ff */
[----:B------:R-:W-:-:S02]  /*7090*/  HADD2.F32 R20, -RZ, R31.H1_H1 ;  /* 0x3000001fff147230 */ /* 0x000fc40000004100 */
[-C--:B------:R-:W-:Y:S01]  /*70a0*/  FMUL.FTZ R9, R24, R6.reuse ;  /* 0x0000000618097220 */ /* 0x080fe20000410000 */
[----:B------:R-:W-:Y:S02]  /*70b0*/  HADD2.F32 R21, -RZ, R34.H1_H1 ;  /* 0x30000022ff157230 */ /* 0x000fe40000004100 */
[----:B------:R-:W-:Y:S01]  /*70c0*/  FMUL.FTZ R12, R27, R7 ;  /* 0x000000071b0c7220 */ /* 0x000fe20000410000 */
[----:B------:R-:W-:Y:S01]  /*70d0*/  F2FP.F16.F32.PACK_AB R5, R8, R5 ;  /* 0x000000050805723e */ /* 0x000fe200000000ff */
[C---:B------:R-:W-:Y:S01]  /*70e0*/  FMUL.FTZ R13, R20.reuse, R6 ;  /* 0x00000006140d7220 */ /* 0x040fe20000410000 */
[-C--:B------:R-:W-:Y:S01]  /*70f0*/  FFMA.FTZ R6, R20, R10.reuse, -R9 ;  /* 0x0000000a14067223 */ /* 0x080fe20000010809 */
[C---:B------:R-:W-:Y:S01]  /*7100*/  FMUL.FTZ R14, R21.reuse, R7 ;  /* 0x00000007150e7220 */ /* 0x040fe20000410000 */
[-C--:B------:R-:W-:Y:S01]  /*7110*/  FFMA.FTZ R7, R21, R11.reuse, -R12 ;  /* 0x0000000b15077223 */ /* 0x080fe2000001080c */
[----:B------:R-:W-:Y:S02]  /*7120*/  FFMA.FTZ R13, R24, R10, R13 ;  /* 0x0000000a180d7223 */ /* 0x000fe4000001000d */
[----:B------:R-:W-:-:S03]  /*7130*/  FFMA.FTZ R14, R27, R11, R14 ;  /* 0x0000000b1b0e7223 */ /* 0x000fc6000001000e */
[----:B------:R-:W-:Y:S02]  /*7140*/  F2FP.F16.F32.PACK_AB R6, R13, R6 ;  /* 0x000000060d06723e */ /* 0x000fe400000000ff */
[----:B------:R-:W-:-:S05]  /*7150*/  F2FP.F16.F32.PACK_AB R7, R14, R7 ;  /* 0x000000070e07723e */ /* 0x000fca00000000ff */
[----:B------:R4:W-:Y:S01]  /*7160*/  STS.128 [R3+0x2000], R4 ;  /* 0x0020000403007388 */ /* 0x0009e20000000c00 */
[----:B------:R-:W-:Y:S05]  /*7170*/  BRA `(.L_x_1041) ;  /* 0x0000000c00807947 */ /* 0x000fea0003800000 */
.L_x_1028:
        /* <DEDUP_REMOVED lines=14> */
.L_x_1215:
[----:B------:R-:W-:Y:S01]  /*7260*/  UMOV UR4, 0xffffffff ;  /* 0xffffffff00047882 */ /* 0x000fe20000000000 */
[----:B------:R-:W-:Y:S02]  /*7270*/  LOP3.LUT R9, R0, 0xfffffffe, RZ, 0xc0, !PT ;  /* 0xfffffffe00097812 */ /* 0x000fe400078ec0ff */
[----:B------:R-:W-:Y:S05]  /*7280*/  BRA.DIV UR4, `(.L_x_1045) ;  /* 0x000000f2040c7947 */ /* 0x000fea000b800000 */
.L_x_1218:
[----:B------:R-:W-:Y:S01]  /*7290*/  UMOV UR4, 0xffffffff ;  /* 0xffffffff00047882 */ /* 0x000fe20000000000 */
[----:B------:R-:W-:Y:S02]  /*72a0*/  IMAD.IADD R0, R224, 0x1, -R9 ;  /* 0x00000001e0007824 */ /* 0x000fe400078e0a09 */
[----:B------:R-:W-:Y:S05]  /*72b0*/  BRA.DIV UR4, `(.L_x_1046) ;  /* 0x000000f204287947 */ /* 0x000fea000b800000 */
.L_x_1221:
[----:B------:R-:W-:Y:S01]  /*72c0*/  UMOV UR4, 0xffffffff ;  /* 0xffffffff00047882 */ /* 0x000fe20000000000 */
[----:B------:R-:W-:Y:S02]  /*72d0*/  SHF.L.U32 R9, R0, 0x1f, RZ ;  /* 0x0000001f00097819 */ /* 0x000fe400000006ff */
[----:B------:R-:W-:Y:S05]  /*72e0*/  BRA.DIV UR4, `(.L_x_1047) ;  /* 0x000000f204447947 */ /* 0x000fea000b800000 */
.L_x_1224:
[----:B------:R-:W2:Y:S01]  /*72f0*/  SYNCS.PHASECHK.TRANS64.TRYWAIT P1, [R18+URZ+0x32400], R9 ;  /* 0x03240009120075a7 */ /* 0x000ea2000802017f */
[-C--:B------:R-:W-:Y:S01]  /*7300*/  ISETP.GE.OR P2, PT, R19, R8.reuse, P0 ;  /* 0x000000081300720c */ /* 0x080fe20000746670 */
[----:B-----5:R-:W-:Y:S01]  /*7310*/  IMAD.MOV.U32 R42, RZ, RZ, R6 ;  /* 0x000000ffff2a7224 */ /* 0x020fe200078e0006 */
[----:B------:R-:W-:Y:S01]  /*7320*/  ISETP.GE.OR P0, PT, R223, R8, P0 ;  /* 0x00000008df00720c */ /* 0x000fe20000706670 */
[--C-:B------:R-:W-:Y:S01]  /*7330*/  IMAD.MOV.U32 R8, RZ, RZ, R5.reuse ;  /* 0x000000ffff087224 */ /* 0x100fe200078e0005 */
[----:B------:R-:W-:Y:S01]  /*7340*/  MOV R41, R4 ;  /* 0x0000000400297202 */ /* 0x000fe20000000f00 */
[----:B------:R-:W-:Y:S01]  /*7350*/  IMAD.MOV.U32 R40, RZ, RZ, R24 ;  /* 0x000000ffff287224 */ /* 0x000fe200078e0018 */
[----:B------:R-:W-:Y:S01]  /*7360*/  SHF.R.U64 R43, R4, 0x10, R5 ;  /* 0x00000010042b7819 */ /* 0x000fe20000001205 */
[----:B------:R-:W-:Y:S01]  /*7370*/  IMAD.MOV.U32 R4, RZ, RZ, R7 ;  /* 0x000000ffff047224 */ /* 0x000fe200078e0007 */
[----:B------:R-:W-:Y:S01]  /*7380*/  SHF.R.U32.HI R5, RZ, 0x10, R5 ;  /* 0x00000010ff057819 */ /* 0x000fe20000011605 */
[----:B------:R-:W-:Y:S01]  /*7390*/  BSSY B1, `(.L_x_1048) ;  /* 0x0000014000017945 */ /* 0x000fe20003800000 */
[----:B------:R-:W-:Y:S01]  /*73a0*/  SHF.R.U64 R44, R6, 0x10, R7 ;  /* 0x00000010062c7819 */ /* 0x000fe20000001207 */
[----:B------:R-:W-:Y:S01]  /*73b0*/  IMAD.IADD R3, R16, 0x1, R3 ;  /* 0x0000000110037824 */ /* 0x000fe200078e0203 */
[----:B------:R-:W-:-:S02]  /*73c0*/  SHF.R.U32.HI R6, RZ, 0x10, R7 ;  /* 0x00000010ff067819 */ /* 0x000fc40000011607 */
[----:B------:R-:W-:Y:S01]  /*73d0*/  PRMT R43, R43, 0x5410, R5 ;  /* 0x000054102b2b7816 */ /* 0x000fe20000000005 */
[----:B------:R-:W-:Y:S01]  /*73e0*/  IMAD.MOV.U32 R5, RZ, RZ, R25 ;  /* 0x000000ffff057224 */ /* 0x000fe200078e0019 */
[----:B------:R-:W-:Y:S01]  /*73f0*/  PRMT R42, R42, 0x5410, R4 ;  /* 0x000054102a2a7816 */ /* 0x000fe20000000004 */
[----:B------:R-:W-:Y:S01]  /*7400*/  IMAD.MOV.U32 R4, RZ, RZ, R27 ;  /* 0x000000ffff047224 */ /* 0x000fe200078e001b */
[----:B------:R-:W-:Y:S02]  /*7410*/  PRMT R44, R44, 0x5410, R6 ;  /* 0x000054102c2c7816 */ /* 0x000fe40000000006 */
[--C-:B------:R-:W-:Y:S02]  /*7420*/  SHF.R.U64 R45, R24, 0x10, R25.reuse ;  /* 0x00000010182d7819 */ /* 0x100fe40000001219 */
[----:B------:R-:W-:Y:S02]  /*7430*/  SHF.R.U32.HI R6, RZ, 0x10, R25 ;  /* 0x00000010ff067819 */ /* 0x000fe40000011619 */
[----:B-1----:R-:W-:-:S02]  /*7440*/  MOV R38, R26 ;  /* 0x0000001a00267202 */ /* 0x002fc40000000f00 */
[--C-:B------:R-:W-:Y:S02]  /*7450*/  SHF.R.U64 R46, R26, 0x10, R27.reuse ;  /* 0x000000101a2e7819 */ /* 0x100fe4000000121b */
[----:B------:R-:W-:Y:S02]  /*7460*/  SHF.R.U32.HI R7, RZ, 0x10, R27 ;  /* 0x00000010ff077819 */ /* 0x000fe4000001161b */
[----:B------:R-:W-:Y:S02]  /*7470*/  PRMT R41, R41, 0x5410, R8 ;  /* 0x0000541029297816 */ /* 0x000fe40000000008 */
[----:B------:R-:W-:Y:S02]  /*7480*/  PRMT R40, R40, 0x5410, R5 ;  /* 0x0000541028287816 */ /* 0x000fe40000000005 */
[----:B------:R-:W-:Y:S02]  /*7490*/  PRMT R45, R45, 0x5410, R6 ;  /* 0x000054102d2d7816 */ /* 0x000fe40000000006 */
[----:B------:R-:W-:-:S02]  /*74a0*/  PRMT R38, R38, 0x5410, R4 ;  /* 0x0000541026267816 */ /* 0x000fc40000000004 */
[----:B------:R-:W-:Y:S01]  /*74b0*/  PRMT R46, R46, 0x5410, R7 ;  /* 0x000054102e2e7816 */ /* 0x000fe20000000007 */
[----:B--2---:R-:W-:Y:S06]  /*74c0*/  @!P1 BRA `(.L_x_1049) ;  /* 0x000000ec00f49947 */ /* 0x004fec0003800000 */
.L_x_1225:
[----:B------:R-:W-:Y:S05]  /*74d0*/  BSYNC B1 ;  /* 0x0000000000017941 */ /* 0x000fea0003800000 */
.L_x_1048:
[----:B------:R-:W-:Y:S01]  /*74e0*/  BSSY B1, `(.L_x_1050) ;  /* 0x0000059000017945 */ /* 0x000fe20003800000 */
[----:B------:R-:W-:-:S03]  /*74f0*/  LOP3.LUT R3, R3, 0x38, RZ, 0xc0, !PT ;  /* 0x0000003803037812 */ /* 0x000fc600078ec0ff */
[----:B------:R-:W-:Y:S05]  /*7500*/  @P2 BRA `(.L_x_1051) ;  /* 0x0000000400582947 */ /* 0x000fea0003800000 */
[----:B------:R-:W-:Y:S02]  /*7510*/  IMAD.SHL.U32 R4, R228, 0x40, RZ ;  /* 0x00000040e4047824 */ /* 0x000fe400078e00ff */
[----:B------:R-:W-:Y:S02]  /*7520*/  HADD2.F32 R29, -RZ, R40.H0_H0 ;  /* 0x20000028ff1d7230 */ /* 0x000fe40000004100 */
[----:B------:R-:W-:Y:S01]  /*7530*/  HADD2.F32 R27, -RZ, R41.H0_H0 ;  /* 0x20000029ff1b7230 */ /* 0x000fe20000004100 */
[----:B------:R-:W-:Y:S01]  /*7540*/  LOP3.LUT R8, R4, 0x1c0, RZ, 0xc0, !PT ;  /* 0x000001c004087812 */ /* 0x000fe200078ec0ff */
[----:B------:R-:W-:-:S03]  /*7550*/  HADD2.F32 R31, -RZ, R45.H0_H0 ;  /* 0x2000002dff1f7230 */ /* 0x000fc60000004100 */
[----:B------:R-:W-:Y:S02]  /*7560*/  SHF.R.U32.HI R7, RZ, 0x3, R8 ;  /* 0x00000003ff077819 */ /* 0x000fe40000011608 */
[----:B------:R-:W-:Y:S02]  /*7570*/  LOP3.LUT R4, R8, 0x38, R16, 0xf8, !PT ;  /* 0x0000003808047812 */ /* 0x000fe400078ef810 */
[----:B------:R-:W-:Y:S02]  /*7580*/  LOP3.LUT R8, R7, R3, R8, 0x1e, !PT ;  /* 0x0000000307087212 */ /* 0x000fe400078e1e08 */
[----:B------:R-:W-:Y:S02]  /*7590*/  LOP3.LUT R4, R4, R7, RZ, 0x3c, !PT ;  /* 0x0000000704047212 */ /* 0x000fe400078e3cff */
[----:B-1----:R-:W-:-:S03]  /*75a0*/  LEA R9, R217, R8, 0x9 ;  /* 0x00000008d9097211 */ /* 0x002fc600078e48ff */
[----:B------:R-:W-:Y:S02]  /*75b0*/  IMAD R5, R217, 0x200, R4 ;  /* 0x00000200d9057824 */ /* 0x000fe400078e0204 */
[--C-:B------:R-:W-:Y:S02]  /*75c0*/  IMAD R36, R9, 0x2, R18.reuse ;  /* 0x0000000209247824 */ /* 0x100fe400078e0212 */
[----:B------:R-:W-:-:S03]  /*75d0*/  IMAD R34, R5, 0x2, R18 ;  /* 0x0000000205227824 */ /* 0x000fc600078e0212 */
[----:B------:R-:W1:Y:S04]  /*75e0*/  LDS.128 R8, [R36+0x18400] ;  /* 0x0184000024087984 */ /* 0x000e680000000c00 */
[----:B------:R-:W2:Y:S01]  /*75f0*/  LDS.128 R4, [R34+0x18400] ;  /* 0x0184000022047984 */ /* 0x000ea20000000c00 */
[--C-:B-1----:R-:W-:Y:S02]  /*7600*/  HADD2.F32 R20, -RZ, R8.reuse.H0_H0 ;  /* 0x20000008ff147230 */ /* 0x102fe40000004100 */
[----:B------:R-:W-:Y:S02]  /*7610*/  HADD2.F32 R8, -RZ, R8.H1_H1 ;  /* 0x30000008ff087230 */ /* 0x000fe40000004100 */
[----:B--2---:R-:W-:Y:S02]  /*7620*/  HADD2.F32 R12, -RZ, R4.H0_H0 ;  /* 0x20000004ff0c7230 */ /* 0x004fe40000004100 */
[C---:B------:R-:W-:Y:S01]  /*7630*/  FMUL.FTZ R33, R20.reuse, R29 ;  /* 0x0000001d14217220 */ /* 0x040fe20000410000 */
[----:B------:R-:W-:Y:S01]  /*7640*/  FMUL.FTZ R37, R20, R27 ;  /* 0x0000001b14257220 */ /* 0x000fe20000410000 */
[----:B------:R-:W-:-:S02]  /*7650*/  HADD2.F32 R21, -RZ, R9.H0_H0 ;  /* 0x20000009ff157230 */ /* 0x000fc40000004100 */
[----:B------:R-:W-:Y:S01]  /*7660*/  FMUL.FTZ R39, R8, R31 ;  /* 0x0000001f08277220 */ /* 0x000fe20000410000 */
[C---:B------:R-:W-:Y:S01]  /*7670*/  FFMA.FTZ R33, R12.reuse, R27, -R33 ;  /* 0x0000001b0c217223 */ /* 0x040fe20000010821 */
[----:B------:R-:W-:Y:S02]  /*7680*/  HADD2.F32 R27, -RZ, R43.H0_H0 ;  /* 0x2000002bff1b7230 */ /* 0x000fe40000004100 */
[----:B------:R-:W-:Y:S01]  /*7690*/  FFMA.FTZ R37, R12, R29, R37 ;  /* 0x0000001d0c257223 */ /* 0x000fe20000010025 */
[----:B------:R-:W-:Y:S02]  /*76a0*/  HADD2.F32 R20, -RZ, R40.H1_H1 ;  /* 0x30000028ff147230 */ /* 0x000fe40000004100 */
[----:B------:R-:W-:Y:S02]  /*76b0*/  HADD2.F32 R12, -RZ, R41.H1_H1 ;  /* 0x30000029ff0c7230 */ /* 0x000fe40000004100 */
[----:B------:R-:W-:Y:S01]  /*76c0*/  FMUL.FTZ R29, R8, R27 ;  /* 0x0000001b081d7220 */ /* 0x000fe20000410000 */
[----:B------:R-:W-:-:S02]  /*76d0*/  HADD2.F32 R4, -RZ, R4.H1_H1 ;  /* 0x30000004ff047230 */ /* 0x000fc40000004100 */
[C---:B------:R-:W-:Y:S01]  /*76e0*/  FMUL.FTZ R30, R21.reuse, R20 ;  /* 0x00000014151e7220 */ /* 0x040fe20000410000 */
[----:B------:R-:W-:Y:S02]  /*76f0*/  HADD2.F32 R13, -RZ, R5.H0_H0 ;  /* 0x20000005ff0d7230 */ /* 0x000fe40000004100 */
[----:B------:R-:W-:Y:S01]  /*7700*/  FMUL.FTZ R21, R21, R12 ;  /* 0x0000000c15157220 */ /* 0x000fe20000410000 */
[----:B------:R-:W-:Y:S02]  /*7710*/  HADD2.F32 R9, -RZ, R9.H1_H1 ;  /* 0x30000009ff097230 */ /* 0x000fe40000004100 */
[C---:B------:R-:W-:Y:S01]  /*7720*/  FFMA.FTZ R26, R4.reuse, R27, -R39 ;  /* 0x0000001b041a7223 */ /* 0x040fe20000010827 */
[----:B------:R-:W-:Y:S01]  /*7730*/  FFMA.FTZ R28, R4, R31, R29 ;  /* 0x0000001f041c7223 */ /* 0x000fe2000001001d */
[----:B------:R-:W-:Y:S02]  /*7740*/  HADD2.F32 R8, -RZ, R45.H1_H1 ;  /* 0x3000002dff087230 */ /* 0x000fe40000004100 */
[----:B------:R-:W-:Y:S01]  /*7750*/  FFMA.FTZ R20, R13, R20, R21 ;  /* 0x000000140d147223 */ /* 0x000fe20000010015 */
[----:B------:R-:W-:-:S02]  /*7760*/  HADD2.F32 R4, -RZ, R43.H1_H1 ;  /* 0x3000002bff047230 */ /* 0x000fc40000004100 */
[----:B------:R-:W-:Y:S01]  /*7770*/  FFMA.FTZ R30, R13, R12, -R30 ;  /* 0x0000000c0d1e7223 */ /* 0x000fe2000001081e */
[----:B------:R-:W-:Y:S02]  /*7780*/  HADD2.F32 R24, -RZ, R10.H0_H0 ;  /* 0x2000000aff187230 */ /* 0x000fe40000004100 */
[C---:B------:R-:W-:Y:S01]  /*7790*/  FMUL.FTZ R12, R9.reuse, R8 ;  /* 0x00000008090c7220 */ /* 0x040fe20000410000 */
[----:B------:R-:W-:Y:S02]  /*77a0*/  HADD2.F32 R21, -RZ, R38.H0_H0 ;  /* 0x20000026ff157230 */ /* 0x000fe40000004100 */
[----:B------:R-:W-:Y:S01]  /*77b0*/  FMUL.FTZ R32, R9, R4 ;  /* 0x0000000409207220 */ /* 0x000fe20000410000 */
[----:B------:R-:W-:Y:S02]  /*77c0*/  HADD2.F32 R5, -RZ, R5.H1_H1 ;  /* 0x30000005ff057230 */ /* 0x000fe40000004100 */
[----:B------:R-:W-:Y:S02]  /*77d0*/  HADD2.F32 R14, -RZ, R6.H0_H0 ;  /* 0x20000006ff0e7230 */ /* 0x000fe40000004100 */
[----:B------:R-:W-:Y:S01]  /*77e0*/  FMUL.FTZ R39, R24, R21 ;  /* 0x0000001518277220 */ /* 0x000fe20000410000 */
[----:B------:R-:W-:-:S02]  /*77f0*/  HADD2.F32 R13, -RZ, R42.H0_H0 ;  /* 0x2000002aff0d7230 */ /* 0x000fc40000004100 */
[C---:B------:R-:W-:Y:S01]  /*7800*/  FFMA.FTZ R29, R5.reuse, R4, -R12 ;  /* 0x00000004051d7223 */ /* 0x040fe2000001080c */
[----:B------:R-:W-:Y:S02]  /*7810*/  HADD2.F32 R10, -RZ, R10.H1_H1 ;  /* 0x3000000aff0a7230 */ /* 0x000fe40000004100 */
[----:B------:R-:W-:Y:S01]  /*7820*/  FFMA.FTZ R31, R5, R8, R32 ;  /* 0x00000008051f7223 */ /* 0x000fe20000010020 */
[----:B------:R-:W-:Y:S02]  /*7830*/  HADD2.F32 R27, -RZ, R46.H0_H0 ;  /* 0x2000002eff1b7230 */ /* 0x000fe40000004100 */
[-C--:B------:R-:W-:Y:S01]  /*7840*/  FMUL.FTZ R24, R24, R13.reuse ;  /* 0x0000000d18187220 */ /* 0x080fe20000410000 */
[----:B------:R-:W-:Y:S02]  /*7850*/  HADD2.F32 R9, -RZ, R44.H0_H0 ;  /* 0x2000002cff097230 */ /* 0x000fe40000004100 */
[----:B------:R-:W-:Y:S01]  /*7860*/  FFMA.FTZ R39, R14, R13, -R39 ;  /* 0x0000000d0e277223 */ /* 0x000fe20000010827 */
[----:B------:R-:W-:-:S02]  /*7870*/  HADD2.F32 R6, -RZ, R6.H1_H1 ;  /* 0x30000006ff067230 */ /* 0x000fc40000004100 */
[C---:B------:R-:W-:Y:S01]  /*7880*/  FMUL.FTZ R5, R10.reuse, R27 ;  /* 0x0000001b0a057220 */ /* 0x040fe20000410000 */
[--C-:B------:R-:W-:Y:S02]  /*7890*/  HADD2.F32 R25, -RZ, R11.reuse.H0_H0 ;  /* 0x2000000bff197230 */ /* 0x100fe40000004100 */
[----:B------:R-:W-:Y:S01]  /*78a0*/  FMUL.FTZ R13, R10, R9 ;  /* 0x000000090a0d7220 */ /* 0x000fe20000410000 */
[----:B------:R-:W-:Y:S02]  /*78b0*/  HADD2.F32 R11, -RZ, R11.H1_H1 ;  /* 0x3000000bff0b7230 */ /* 0x000fe40000004100 */
[----:B------:R-:W-:Y:S01]  /*78c0*/  FFMA.FTZ R24, R14, R21, R24 ;  /* 0x000000150e187223 */ /* 0x000fe20000010018 */
[----:B------:R-:W-:Y:S02]  /*78d0*/  HADD2.F32 R10, -RZ, R38.H1_H1 ;  /* 0x30000026ff0a7230 */ /* 0x000fe40000004100 */
[----:B------:R-:W-:Y:S01]  /*78e0*/  FFMA.FTZ R14, R6, R9, -R5 ;  /* 0x00000009060e7223 */ /* 0x000fe20000010805 */
[----:B------:R-:W-:-:S02]  /*78f0*/  HADD2.F32 R12, -RZ, R46.H1_H1 ;  /* 0x3000002eff0c7230 */ /* 0x000fc40000004100 */
[----:B------:R-:W-:Y:S01]  /*7900*/  FFMA.FTZ R13, R6, R27, R13 ;  /* 0x0000001b060d7223 */ /* 0x000fe2000001000d */
[----:B------:R-:W-:Y:S02]  /*7910*/  HADD2.F32 R4, -RZ, R42.H1_H1 ;  /* 0x3000002aff047230 */ /* 0x000fe40000004100 */
[----:B------:R-:W-:Y:S01]  /*7920*/  FMUL.FTZ R6, R25, R10 ;  /* 0x0000000a19067220 */ /* 0x000fe20000410000 */
[----:B------:R-:W-:Y:S02]  /*7930*/  HADD2.F32 R8, -RZ, R44.H1_H1 ;  /* 0x3000002cff087230 */ /* 0x000fe40000004100 */
[----:B------:R-:W-:Y:S01]  /*7940*/  FMUL.FTZ R32, R11, R12 ;  /* 0x0000000c0b207220 */ /* 0x000fe20000410000 */
[--C-:B------:R-:W-:Y:S02]  /*7950*/  HADD2.F32 R15, -RZ, R7.reuse.H0_H0 ;  /* 0x20000007ff0f7230 */ /* 0x100fe40000004100 */
[----:B------:R-:W-:Y:S01]  /*7960*/  FMUL.FTZ R25, R25, R4 ;  /* 0x0000000419197220 */ /* 0x000fe20000410000 */
[----:B------:R-:W-:-:S02]  /*7970*/  HADD2.F32 R7, -RZ, R7.H1_H1 ;  /* 0x30000007ff077230 */ /* 0x000fc40000004100 */
[----:B------:R-:W-:Y:S01]  /*7980*/  FMUL.FTZ R5, R11, R8 ;  /* 0x000000080b057220 */ /* 0x000fe20000410000 */
[----:B------:R-:W-:Y:S01]  /*7990*/  F2FP.F16.F32.PACK_AB R9, R31, R20 ;  /* 0x000000141f09723e */ /* 0x000fe200000000ff */
[C---:B------:R-:W-:Y:S01]  /*79a0*/  FFMA.FTZ R11, R15.reuse, R4, -R6 ;  /* 0x000000040f0b7223 */ /* 0x040fe20000010806 */
[----:B------:R-:W-:Y:S01]  /*79b0*/  FFMA.FTZ R25, R15, R10, R25 ;  /* 0x0000000a0f197223 */ /* 0x000fe20000010019 */
[C---:B------:R-:W-:Y:S01]  /*79c0*/  FFMA.FTZ R32, R7.reuse, R8, -R32 ;  /* 0x0000000807207223 */ /* 0x040fe20000010820 */
[----:B------:R-:W-:Y:S01]  /*79d0*/  FFMA.FTZ R12, R7, R12, R5 ;  /* 0x0000000c070c7223 */ /* 0x000fe20000010005 */
[----:B------:R-:W-:Y:S02]  /*79e0*/  F2FP.F16.F32.PACK_AB R4, R26, R33 ;  /* 0x000000211a04723e */ /* 0x000fe400000000ff */
[----:B------:R-:W-:Y:S02]  /*79f0*/  F2FP.F16.F32.PACK_AB R5, R29, R30 ;  /* 0x0000001e1d05723e */ /* 0x000fe400000000ff */
[----:B------:R-:W-:-:S02]  /*7a00*/  F2FP.F16.F32.PACK_AB R6, R14, R39 ;  /* 0x000000270e06723e */ /* 0x000fc400000000ff */
[----:B------:R-:W-:Y:S02]  /*7a10*/  F2FP.F16.F32.PACK_AB R7, R32, R11 ;  /* 0x0000000b2007723e */ /* 0x000fe400000000ff */
[----:B------:R-:W-:Y:S02]  /*7a20*/  F2FP.F16.F32.PACK_AB R8, R28, R37 ;  /* 0x000000251c08723e */ /* 0x000fe400000000ff */
[----:B------:R-:W-:Y:S01]  /*7a30*/  F2FP.F16.F32.PACK_AB R10, R13, R24 ;  /* 0x000000180d0a723e */ /* 0x000fe200000000ff */
[----:B------:R2:W-:Y:S01]  /*7a40*/  STS.128 [R34+0x18400], R4 ;  /* 0x0184000422007388 */ /* 0x0005e20000000c00 */
[----:B------:R-:W-:-:S05]  /*7a50*/  F2FP.F16.F32.PACK_AB R11, R12, R25 ;  /* 0x000000190c0b723e */ /* 0x000fca00000000ff */
[----:B------:R2:W-:Y:S02]  /*7a60*/  STS.128 [R36+0x18400], R8 ;  /* 0x0184000824007388 */ /* 0x0005e40000000c00 */
.L_x_1051:
[----:B------:R-:W-:Y:S05]  /*7a70*/  BSYNC B1 ;  /* 0x0000000000017941 */ /* 0x000fea0003800000 */
.L_x_1050:
[----:B------:R-:W-:Y:S05]  /*7a80*/  @P0 BRA `(.L_x_1041) ;  /* 0x00000004003c0947 */ /* 0x000fea0003800000 */
[----:B------:R-:W-:Y:S01]  /*7a90*/  LOP3.LUT R3, R236, R3, R213, 0x1e, !PT ;  /* 0x00000003ec037212 */ /* 0x000fe200078e1ed5 */
[----:B--2---:R-:W2:Y:S01]  /*7aa0*/  LDS.128 R4, [R231+0x18400] ;  /* 0x01840000e7047984 */ /* 0x004ea20000000c00 */
[----:B------:R-:W-:Y:S02]  /*7ab0*/  HADD2.F32 R26, -RZ, R41.H0_H0 ;  /* 0x20000029ff1a7230 */ /* 0x000fe40000004100 */
[----:B------:R-:W-:Y:S02]  /*7ac0*/  HADD2.F32 R28, -RZ, R40.H0_H0 ;  /* 0x20000028ff1c7230 */ /* 0x000fe40000004100 */
[----:B------:R-:W-:Y:S02]  /*7ad0*/  IMAD.IADD R3, R218, 0x1, R3 ;  /* 0x00000001da037824 */ /* 0x000fe400078e0203 */
[----:B------:R-:W-:Y:S02]  /*7ae0*/  HADD2.F32 R30, -RZ, R45.H0_H0 ;  /* 0x2000002dff1e7230 */ /* 0x000fe40000004100 */
[----:B------:R-:W-:-:S02]  /*7af0*/  IMAD R3, R3, 0x2, R18 ;  /* 0x0000000203037824 */ /* 0x000fc400078e0212 */
[----:B------:R-:W-:Y:S02]  /*7b00*/  HADD2.F32 R39, -RZ, R40.H1_H1 ;  /* 0x30000028ff277230 */ /* 0x000fe40000004100 */
[----:B------:R-:W-:Y:S01]  /*7b10*/  HADD2.F32 R37, -RZ, R41.H1_H1 ;  /* 0x30000029ff257230 */ /* 0x000fe20000004100 */
[----:B-1----:R-:W1:Y:S01]  /*7b20*/  LDS.128 R8, [R3+0x18400] ;  /* 0x0184000003087984 */ /* 0x002e620000000c00 */
[----:B------:R-:W-:Y:S02]  /*7b30*/  HADD2.F32 R41, -RZ, R45.H1_H1 ;  /* 0x3000002dff297230 */ /* 0x000fe40000004100 */
[----:B------:R-:W-:Y:S02]  /*7b40*/  HADD2.F32 R34, -RZ, R46.H0_H0 ;  /* 0x2000002eff227230 */ /* 0x000fe40000004100 */
[----:B------:R-:W-:Y:S02]  /*7b50*/  HADD2.F32 R32, -RZ, R38.H0_H0 ;  /* 0x20000026ff207230 */ /* 0x000fe40000004100 */
[----:B--2---:R-:W-:-:S02]  /*7b60*/  HADD2.F32 R12, -RZ, R4.H0_H0 ;  /* 0x20000004ff0c7230 */ /* 0x004fc40000004100 */
[----:B------:R-:W-:Y:S02]  /*7b70*/  HADD2.F32 R4, -RZ, R4.H1_H1 ;  /* 0x30000004ff047230 */ /* 0x000fe40000004100 */
[--C-:B------:R-:W-:Y:S02]  /*7b80*/  HADD2.F32 R13, -RZ, R5.reuse.H0_H0 ;  /* 0x20000005ff0d7230 */ /* 0x100fe40000004100 */
[----:B------:R-:W-:Y:S02]  /*7b90*/  HADD2.F32 R5, -RZ, R5.H1_H1 ;  /* 0x30000005ff057230 */ /* 0x000fe40000004100 */
[--C-:B------:R-:W-:Y:S02]  /*7ba0*/  HADD2.F32 R14, -RZ, R6.reuse.H0_H0 ;  /* 0x20000006ff0e7230 */ /* 0x100fe40000004100 */
[----:B------:R-:W-:Y:S02]  /*7bb0*/  HADD2.F32 R6, -RZ, R6.H1_H1 ;  /* 0x30000006ff067230 */ /* 0x000fe40000004100 */
[----:B------:R-:W-:-:S02]  /*7bc0*/  HADD2.F32 R15, -RZ, R7.H0_H0 ;  /* 0x20000007ff0f7230 */ /* 0x000fc40000004100 */
[--C-:B-1----:R-:W-:Y:S02]  /*7bd0*/  HADD2.F32 R20, -RZ, R8.reuse.H0_H0 ;  /* 0x20000008ff147230 */ /* 0x102fe40000004100 */
[----:B------:R-:W-:Y:S02]  /*7be0*/  HADD2.F32 R8, -RZ, R8.H1_H1 ;  /* 0x30000008ff087230 */ /* 0x000fe40000004100 */
[----:B------:R-:W-:Y:S02]  /*7bf0*/  HADD2.F32 R21, -RZ, R9.H0_H0 ;  /* 0x20000009ff157230 */ /* 0x000fe40000004100 */
[-C--:B------:R-:W-:Y:S01]  /*7c00*/  FMUL.FTZ R27, R28, R20.reuse ;  /* 0x000000141c1b7220 */ /* 0x080fe20000410000 */
[----:B------:R-:W-:Y:S01]  /*7c10*/  FMUL.FTZ R29, R26, R20 ;  /* 0x000000141a1d7220 */ /* 0x000fe20000410000 */
[----:B------:R-:W-:Y:S02]  /*7c20*/  HADD2.F32 R20, -RZ, R43.H0_H0 ;  /* 0x2000002bff147230 */ /* 0x000fe40000004100 */
[----:B------:R-:W-:Y:S01]  /*7c30*/  FMUL.FTZ R31, R30, R8 ;  /* 0x000000081e1f7220 */ /* 0x000fe20000410000 */
[----:B------:R-:W-:-:S02]  /*7c40*/  HADD2.F32 R9, -RZ, R9.H1_H1 ;  /* 0x30000009ff097230 */ /* 0x000fc40000004100 */
[----:B------:R-:W-:Y:S01]  /*7c50*/  FFMA.FTZ R27, R26, R12, -R27 ;  /* 0x0000000c1a1b7223 */ /* 0x000fe2000001081b */
[-C--:B------:R-:W-:Y:S01]  /*7c60*/  FMUL.FTZ R26, R37, R21.reuse ;  /* 0x00000015251a7220 */ /* 0x080fe20000410000 */
[C---:B------:R-:W-:Y:S01]  /*7c70*/  FMUL.FTZ R33, R20.reuse, R8 ;  /* 0x0000000814217220 */ /* 0x040fe20000410000 */
[----:B------:R-:W-:Y:S01]  /*7c80*/  FFMA.FTZ R8, R20, R4, -R31 ;  /* 0x0000000414087223 */ /* 0x000fe2000001081f */
[----:B------:R-:W-:Y:S01]  /*7c90*/  FMUL.FTZ R20, R39, R21 ;  /* 0x0000001527147220 */ /* 0x000fe20000410000 */
[----:B------:R-:W-:Y:S02]  /*7ca0*/  HADD2.F32 R21, -RZ, R43.H1_H1 ;  /* 0x3000002bff157230 */ /* 0x000fe40000004100 */
[----:B------:R-:W-:Y:S01]  /*7cb0*/  FFMA.FTZ R29, R28, R12, R29 ;  /* 0x0000000c1c1d7223 */ /* 0x000fe2000001001d */
[----:B------:R-:W-:Y:S01]  /*7cc0*/  FFMA.FTZ R12, R30, R4, R33 ;  /* 0x000000041e0c7223 */ /* 0x000fe20000010021 */
[----:B------:R-:W-:Y:S01]  /*7cd0*/  FMUL.FTZ R4, R41, R9 ;  /* 0x0000000929047220 */ /* 0x000fe20000410000 */
[----:B------:R-:W-:-:S02]  /*7ce0*/  HADD2.F32 R24, -RZ, R10.H0_H0 ;  /* 0x2000000aff187230 */ /* 0x000fc40000004100 */
[C---:B------:R-:W-:Y:S01]  /*7cf0*/  FMUL.FTZ R28, R21.reuse, R9 ;  /* 0x00000009151c7220 */ /* 0x040fe20000410000 */
[----:B------:R-:W-:Y:S02]  /*7d00*/  HADD2.F32 R10, -RZ, R10.H1_H1 ;  /* 0x3000000aff0a7230 */ /* 0x000fe40000004100 */
[----:B------:R-:W-:Y:S01]  /*7d10*/  FFMA.FTZ R9, R21, R5, -R4 ;  /* 0x0000000515097223 */ /* 0x000fe20000010804 */
[-C--:B------:R-:W-:Y:S01]  /*7d20*/  FFMA.FTZ R20, R37, R13.reuse, -R20 ;  /* 0x0000000d25147223 */ /* 0x080fe20000010814 */
[----:B------:R-:W-:Y:S01]  /*7d30*/  FFMA.FTZ R26, R39, R13, R26 ;  /* 0x0000000d271a7223 */ /* 0x000fe2000001001a */
[----:B------:R-:W-:Y:S02]  /*7d40*/  HADD2.F32 R4, -RZ, R44.H0_H0 ;  /* 0x2000002cff047230 */ /* 0x000fe40000004100 */
[----:B------:R-:W-:Y:S01]  /*7d50*/  FFMA.FTZ R13, R41, R5, R28 ;  /* 0x00000005290d7223 */ /* 0x000fe2000001001c */
[----:B------:R-:W-:Y:S02]  /*7d60*/  HADD2.F32 R30, -RZ, R42.H0_H0 ;  /* 0x2000002aff1e7230 */ /* 0x000fe40000004100 */
[----:B------:R-:W-:Y:S01]  /*7d70*/  FMUL.FTZ R5, R34, R10 ;  /* 0x0000000a22057220 */ /* 0x000fe20000410000 */
[----:B------:R-:W-:-:S02]  /*7d80*/  HADD2.F32 R25, -RZ, R11.H0_H0 ;  /* 0x2000000bff197230 */ /* 0x000fc40000004100 */
[----:B------:R-:W-:Y:S01]  /*7d90*/  FMUL.FTZ R33, R4, R10 ;  /* 0x0000000a04217220 */ /* 0x000fe20000410000 */
[----:B------:R-:W-:Y:S02]  /*7da0*/  HADD2.F32 R11, -RZ, R11.H1_H1 ;  /* 0x3000000bff0b7230 */ /* 0x000fe40000004100 */
[-C--:B------:R-:W-:Y:S01]  /*7db0*/  FMUL.FTZ R21, R32, R24.reuse ;  /* 0x0000001820157220 */ /* 0x080fe20000410000 */
[----:B------:R-:W-:Y:S01]  /*7dc0*/  FMUL.FTZ R31, R30, R24 ;  /* 0x000000181e1f7220 */ /* 0x000fe20000410000 */
[----:B------:R-:W-:Y:S01]  /*7dd0*/  FFMA.FTZ R10, R4, R6, -R5 ;  /* 0x00000006040a7223 */ /* 0x000fe20000010805 */
[----:B------:R-:W-:Y:S02]  /*7de0*/  HADD2.F32 R39, -RZ, R38.H1_H1 ;  /* 0x30000026ff277230 */ /* 0x000fe40000004100 */
[-C--:B------:R-:W-:Y:S01]  /*7df0*/  FFMA.FTZ R21, R30, R14.reuse, -R21 ;  /* 0x0000000e1e157223 */ /* 0x080fe20000010815 */
[----:B------:R-:W-:Y:S02]  /*7e00*/  HADD2.F32 R41, -RZ, R46.H1_H1 ;  /* 0x3000002eff297230 */ /* 0x000fe40000004100 */
[----:B------:R-:W-:Y:S01]  /*7e10*/  FFMA.FTZ R31, R32, R14, R31 ;  /* 0x0000000e201f7223 */ /* 0x000fe2000001001f */
[----:B------:R-:W-:-:S02]  /*7e20*/  HADD2.F32 R5, -RZ, R42.H1_H1 ;  /* 0x3000002aff057230 */ /* 0x000fc40000004100 */
[----:B------:R-:W-:Y:S01]  /*7e30*/  FFMA.FTZ R14, R34, R6, R33 ;  /* 0x00000006220e7223 */ /* 0x000fe20000010021 */
[----:B------:R-:W-:Y:S02]  /*7e40*/  HADD2.F32 R37, -RZ, R44.H1_H1 ;  /* 0x3000002cff257230 */ /* 0x000fe40000004100 */
[----:B------:R-:W-:Y:S01]  /*7e50*/  FMUL.FTZ R4, R39, R25 ;  /* 0x0000001927047220 */ /* 0x000fe20000410000 */
[----:B------:R-:W-:Y:S02]  /*7e60*/  HADD2.F32 R7, -RZ, R7.H1_H1 ;  /* 0x30000007ff077230 */ /* 0x000fe40000004100 */
[----:B------:R-:W-:Y:S01]  /*7e70*/  FMUL.FTZ R24, R41, R11 ;  /* 0x0000000b29187220 */ /* 0x000fe20000410000 */
[----:B------:R-:W-:Y:S01]  /*7e80*/  FMUL.FTZ R6, R5, R25 ;  /* 0x0000001905067220 */ /* 0x000fe20000410000 */
[----:B------:R-:W-:Y:S01]  /*7e90*/  FMUL.FTZ R28, R37, R11 ;  /* 0x0000000b251c7220 */ /* 0x000fe20000410000 */
[----:B------:R-:W-:Y:S01]  /*7ea0*/  FFMA.FTZ R11, R5, R15, -R4 ;  /* 0x0000000f050b7223 */ /* 0x000fe20000010804 */
[----:B------:R-:W-:Y:S01]  /*7eb0*/  FFMA.FTZ R24, R37, R7, -R24 ;  /* 0x0000000725187223 */ /* 0x000fe20000010818 */
[----:B------:R-:W-:Y:S01]  /*7ec0*/  FFMA.FTZ R15, R39, R15, R6 ;  /* 0x0000000f270f7223 */ /* 0x000fe20000010006 */
[----:B------:R-:W-:Y:S01]  /*7ed0*/  FFMA.FTZ R28, R41, R7, R28 ;  /* 0x00000007291c7223 */ /* 0x000fe2000001001c */
[----:B------:R-:W-:-:S02]  /*7ee0*/  F2FP.F16.F32.PACK_AB R4, R8, R27 ;  /* 0x0000001b0804723e */ /* 0x000fc400000000ff */
[----:B------:R-:W-:Y:S02]  /*7ef0*/  F2FP.F16.F32.PACK_AB R5, R9, R20 ;  /* 0x000000140905723e */ /* 0x000fe400000000ff */
[----:B------:R-:W-:Y:S02]  /*7f00*/  F2FP.F16.F32.PACK_AB R6, R10, R21 ;  /* 0x000000150a06723e */ /* 0x000fe400000000ff */
[----:B------:R-:W-:Y:S02]  /*7f10*/  F2FP.F16.F32.PACK_AB R7, R24, R11 ;  /* 0x0000000b1807723e */ /* 0x000fe400000000ff */
[----:B------:R-:W-:Y:S02]  /*7f20*/  F2FP.F16.F32.PACK_AB R8, R12, R29 ;  /* 0x0000001d0c08723e */ /* 0x000fe400000000ff */
[----:B------:R-:W-:Y:S01]  /*7f30*/  F2FP.F16.F32.PACK_AB R9, R13, R26 ;  /* 0x0000001a0d09723e */ /* 0x000fe200000000ff */
[----:B------:R1:W-:Y:S01]  /*7f40*/  STS.128 [R231+0x18400], R4 ;  /* 0x01840004e7007388 */ /* 0x0003e20000000c00 */
[----:B------:R-:W-:-:S02]  /*7f50*/  F2FP.F16.F32.PACK_AB R10, R14, R31 ;  /* 0x0000001f0e0a723e */ /* 0x000fc400000000ff */
[----:B------:R-:W-:-:S05]  /*7f60*/  F2FP.F16.F32.PACK_AB R11, R28, R15 ;  /* 0x0000000f1c0b723e */ /* 0x000fca00000000ff */
[----:B------:R1:W-:Y:S02]  /*7f70*/  STS.128 [R3+0x18400], R8 ;  /* 0x0184000803007388 */ /* 0x0003e40000000c00 */
.L_x_1041:
[----:B------:R-:W-:Y:S05]  /*7f80*/  BSYNC B0 ;  /* 0x0000000000007941 */ /* 0x000fea0003800000 */
.L_x_1027:
        /* <DEDUP_REMOVED lines=8> */
.L_x_1024:
[----:B-1234-:R-:W2:Y:S01]  /*8010*/  LDL R3, [R1+0x7c] ;  /* 0x00007c0001037983 */ /* 0x01eea20000100800 */
[----:B------:R-:W1:Y:S02]  /*8020*/  S2R R4, SR_TID.X ;  /* 0x0000000000047919 */ /* 0x000e640000002100 */
[----:B-1----:R-:W-:-:S05]  /*8030*/  SHF.R.U32.HI R4, RZ, 0x7, R4 ;  /* 0x00000007ff047819 */ /* 0x002fca0000011604 */
[----:B------:R-:W-:Y:S01]  /*8040*/  VIADD R170, R4, 0x8 ;  /* 0x0000000804aa7836 */ /* 0x000fe20000000000 */
[----:B--2---:R-:W-:-:S13]  /*8050*/  R2UR UR4, R3 ;  /* 0x00000000030472ca */ /* 0x004fda00000e0000 */
[----:B------:R-:W-:-:S05]  /*8060*/  IMAD.U32 R3, RZ, RZ, UR4 ;  /* 0x00000004ff037e24 */ /* 0x000fca000f8e00ff */
[----:B------:R-:W-:Y:S01]  /*8070*/  ISETP.NE.AND P0, PT, R3, 0x3, PT ;  /* 0x000000030300780c */ /* 0x000fe20003f05270 */
[----:B------:R-:W-:Y:S05]  /*8080*/  WARPSYNC.ALL ;  /* 0x0000000000007948 */ /* 0x000fea0003800000 */
[----:B------:R1:W-:Y:S07]  /*8090*/  BAR.SYNC.DEFER_BLOCKING R170, 0x100 ;  /* 0x000400aa0000751d */ /* 0x0003ee0000010000 */
[----:B-1----:R-:W-:Y:S05]  /*80a0*/  @!P0 BRA `(.L_x_1052) ;  /* 0x0000000000048947 */ /* 0x002fea0003800000 */
[----:B------:R-:W-:Y:S01]  /*80b0*/  BPT.TRAP 0x1 ;  /* 0x000000040000795c */ /* 0x000fe20000300000 */
.L_x_1052:
[----:B------:R-:W-:Y:S02]  /*80c0*/  LEA R3, R22, R18, 0x3 ;  /* 0x0000001216037211 */ /* 0x000fe400078e18ff */
[----:B------:R-:W-:-:S04]  /*80d0*/  SHF.L.U32 R6, R200, 0x1f, RZ ;  /* 0x0000001fc8067819 */ /* 0x000fc800000006ff */
[----:B------:R1:W2:Y:S01]  /*80e0*/  SYNCS.PHASECHK.TRANS64.TRYWAIT P1, [R3+URZ+0x32430], R6 ;  /* 0x03243006030075a7 */ /* 0x0002a2000802017f */
[----:B------:R-:W-:Y:S05]  /*80f0*/  @!P0 BRA `(.L_x_1053) ;  /* 0x0000000000048947 */ /* 0x000fea0003800000 */
[----:B------:R-:W-:Y:S01]  /*8100*/  BPT.TRAP 0x1 ;  /* 0x000000040000795c */ /* 0x000fe20000300000 */
.L_x_1053:
[----:B------:R-:W-:-:S05]  /*8110*/  VIADD R4, R18, 0x1c400 ;  /* 0x0001c40012047836 */ /* 0x000fca0000000000 */
[----:B------:R-:W-:-:S04]  /*8120*/  SHF.R.U32.HI R4, RZ, 0x4, R4 ;  /* 0x00000004ff047819 */ /* 0x000fc80000011604 */
[----:B------:R-:W-:Y:S01]  /*8130*/  LOP3.LUT R4, R4, 0x3fff, RZ, 0xc0, !PT ;  /* 0x00003fff04047812 */ /* 0x000fe200078ec0ff */
[----:B--2---:R-:W-:Y:S06]  /*8140*/  @P1 BRA `(.L_x_1054) ;  /* 0x0000000000081947 */ /* 0x004fec0003800000 */
[----:B------:R-:W2:Y:S02]  /*8150*/  SYNCS.PHASECHK.TRANS64.TRYWAIT P1, [R3+URZ+0x32430], R6 ;  /* 0x03243006030075a7 */ /* 0x000ea4000802017f */
[----:B--2---:R-:W-:Y:S05]  /*8160*/  @!P1 BRA `(.L_x_1055) ;  /* 0x000000e000e09947 */ /* 0x004fea0003800000 */
.L_x_1054:
[----:B------:R-:W-:Y:S05]  /*8170*/  WARPSYNC.ALL ;  /* 0x0000000000007948 */ /* 0x000fea0003800000 */
[----:B------:R-:W-:Y:S01]  /*8180*/  LOP3.LUT R216, R4, 0x10000, RZ, 0xfc, !PT ;  /* 0x0001000004d87812 */ /* 0x000fe200078efcff */
[----:B------:R-:W-:Y:S01]  /*8190*/  IMAD R35, R35, 0x2000, R18 ;  /* 0x0000200023237824 */ /* 0x000fe200078e0212 */
[----:B------:R-:W-:-:S03]  /*81a0*/  UMOV UR9, 0x40000040 ;  /* 0x4000004000097882 */ /* 0x000fc60000000000 */
[----:B------:R-:W-:Y:S01]  /*81b0*/  IMAD R4, R22, 0x300, R216 ;  /* 0x0000030016047824 */ /* 0x000fe200078e02d8 */
[----:B------:R-:W-:Y:S01]  /*81c0*/  BSSY B0, `(.L_x_1056) ;  /* 0x000003a000007945 */ /* 0x000fe20003800000 */
[----:B------:R-:W-:Y:S01]  /*81d0*/  IMAD.MOV.U32 R5, RZ, RZ, 0x40000040 ;  /* 0x40000040ff057424 */ /* 0x000fe200078e00ff */
[----:B------:R-:W-:Y:S01]  /*81e0*/  R2UR UR4, R35 ;  /* 0x00000000230472ca */ /* 0x000fe200000e0000 */
[----:B------:R-:W-:Y:S01]  /*81f0*/  IMAD.MOV.U32 R9, RZ, RZ, 0x40000040 ;  /* 0x40000040ff097424 */ /* 0x000fe200078e00ff */
[C---:B------:R-:W-:Y:S01]  /*8200*/  R2UR UR10, R4.reuse ;  /* 0x00000000040a72ca */ /* 0x040fe200000e0000 */
[----:B-----5:R-:W-:Y:S01]  /*8210*/  WARPGROUP.ARRIVE ;  /* 0x00000000000079c5 */ /* 0x020fe20000000000 */
[----:B------:R-:W-:Y:S01]  /*8220*/  R2UR UR11, R5 ;  /* 0x00000000050b72ca */ /* 0x000fe200000e0000 */
[----:B------:R-:W-:Y:S01]  /*8230*/  IMAD.U32 R11, RZ, RZ, UR9 ;  /* 0x00000009ff0b7e24 */ /* 0x000fe2000f8e00ff */
[----:B------:R-:W-:Y:S01]  /*8240*/  IADD3 R8, R4, 0x2, RZ ;  /* 0x0000000204087810 */ /* 0x000fe20007ffe0ff */
[----:B------:R-:W-:-:S06]  /*8250*/  IMAD.MOV.U32 R5, RZ, RZ, 0x40000040 ;  /* 0x40000040ff057424 */ /* 0x000fcc00078e00ff */
[----:B------:R-:W-:-:S04]  /*8260*/  UIADD3 UR5, UR4, 0x18400, URZ ;  /* 0x0001840004057890 */ /* 0x000fc8000fffe03f */
[----:B------:R-:W-:-:S04]  /*8270*/  USHF.R.U32.HI UR5, URZ, 0x4, UR5 ;  /* 0x000000043f057899 */ /* 0x000fc80008011605 */
[----:B------:R-:W-:-:S04]  /*8280*/  ULOP3.LUT UR5, UR5, 0x3fff, URZ, 0xc0, !UPT ;  /* 0x00003fff05057892 */ /* 0x000fc8000f8ec03f */
[----:B------:R-:W-:-:S04]  /*8290*/  ULOP3.LUT UR6, UR5, 0x10000, URZ, 0xfc, !UPT ;  /* 0x0001000005067892 */ /* 0x000fc8000f8efc3f */
[----:B------:R-:W-:-:S03]  /*82a0*/  UIADD3 UR5, UR6, 0x2, URZ ;  /* 0x0000000206057890 */ /* 0x000fc6000fffe03f */
[----:B------:R-:W-:Y:S02]  /*82b0*/  UMOV UR8, UR6 ;  /* 0x0000000600087c82 */ /* 0x000fe40008000000 */
[----:B------:R-:W-:Y:S01]  /*82c0*/  HGMMA.64x96x16.F32 R24, gdesc[UR8], RZ, !UPT, gsb0 ;  /* 0x01600000081879f0 */ /* 0x000fe2000c0008ff */
[----:B------:R-:W-:Y:S01]  /*82d0*/  R2UR UR10, R8 ;  /* 0x00000000080a72ca */ /* 0x000fe200000e0000 */
[----:B------:R-:W-:Y:S01]  /*82e0*/  IMAD.U32 R10, RZ, RZ, UR8 ;  /* 0x00000008ff0a7e24 */ /* 0x000fe2000f8e00ff */
[----:B------:R-:W-:Y:S01]  /*82f0*/  R2UR UR11, R9 ;  /* 0x00000000090b72ca */ /* 0x000fe200000e0000 */
[----:B------:R-:W-:Y:S01]  /*8300*/  UMOV UR8, UR5 ;  /* 0x0000000500087c82 */ /* 0x000fe20008000000 */
[----:B------:R-:W-:Y:S01]  /*8310*/  UMOV UR9, 0x40000040 ;  /* 0x4000004000097882 */ /* 0x000fe20000000000 */
[C---:B------:R-:W-:Y:S01]  /*8320*/  VIADD R8, R4.reuse, 0x4 ;  /* 0x0000000404087836 */ /* 0x040fe20000000000 */
[----:B------:R-:W-:Y:S01]  /*8330*/  UIADD3 UR5, UR6, 0x4, URZ ;  /* 0x0000000406057890 */ /* 0x000fe2000fffe03f */
[----:B------:R-:W-:Y:S01]  /*8340*/  IMAD.MOV.U32 R9, RZ, RZ, 0x40000040 ;  /* 0x40000040ff097424 */ /* 0x000fe200078e00ff */
[----:B------:R3:W-:Y:S01]  /*8350*/  STL.64 [R1+0x70], R10 ;  /* 0x0000700a01007387 */ /* 0x0007e20000100a00 */
[----:B------:R-:W-:-:S02]  /*8360*/  VIADD R4, R4, 0x6 ;  /* 0x0000000604047836 */ /* 0x000fc40000000000 */
[----:B---3--:R-:W-:Y:S02]  /*8370*/  IMAD.U32 R10, RZ, RZ, UR8 ;  /* 0x00000008ff0a7e24 */ /* 0x008fe4000f8e00ff */
[----:B------:R-:W-:-:S05]  /*8380*/  IMAD.U32 R11, RZ, RZ, UR9 ;  /* 0x00000009ff0b7e24 */ /* 0x000fca000f8e00ff */
[----:B------:R-:W-:Y:S01]  /*8390*/  STL.64 [R1+0x68], R10 ;  /* 0x0000680a01007387 */ /* 0x000fe20000100a00 */
[----:B------:R-:W-:Y:S02]  /*83a0*/  WARPGROUP.DEPBAR.LE gsb0, 0x0 ;  /* 0x00008000000079c5 */ /* 0x000fe40000010000 */
[----:B------:R-:W-:-:S06]  /*83b0*/  WARPGROUP.ARRIVE ;  /* 0x00000000000079c5 */ /* 0x000fcc0000000000 */
[----:B------:R-:W-:Y:S01]  /*83c0*/  HGMMA.64x96x16.F32 R24, gdesc[UR8], R24, gsb0 ;  /* 0x01600000081879f0 */ /* 0x000fe20008000818 */
[----:B------:R-:W-:Y:S01]  /*83d0*/  R2UR UR10, R8 ;  /* 0x00000000080a72ca */ /* 0x000fe200000e0000 */
[----:B------:R-:W-:Y:S01]  /*83e0*/  UMOV UR8, UR5 ;  /* 0x0000000500087c82 */ /* 0x000fe20008000000 */
[----:B------:R-:W-:Y:S01]  /*83f0*/  R2UR UR11, R9 ;  /* 0x00000000090b72ca */ /* 0x000fe200000e0000 */
[----:B------:R-:W-:Y:S01]  /*8400*/  UMOV UR9, 0x40000040 ;  /* 0x4000004000097882 */ /* 0x000fe20000000000 */
[----:B------:R-:W-:Y:S01]  /*8410*/  UIADD3 UR5, UR6, 0x6, URZ ;  /* 0x0000000606057890 */ /* 0x000fe2000fffe03f */
[----:B------:R-:W-:Y:S01]  /*8420*/  MOV R8, UR8 ;  /* 0x0000000800087c02 */ /* 0x000fe20008000f00 */
[----:B------:R-:W-:-:S05]  /*8430*/  IMAD.U32 R9, RZ, RZ, UR9 ;  /* 0x00000009ff097e24 */ /* 0x000fca000f8e00ff */
[----:B------:R3:W-:Y:S01]  /*8440*/  STL.64 [R1+0x60], R8 ;  /* 0x0000600801007387 */ /* 0x0007e20000100a00 */
[----:B------:R-:W-:Y:S02]  /*8450*/  WARPGROUP.DEPBAR.LE gsb0, 0x0 ;  /* 0x00008000000079c5 */ /* 0x000fe40000010000 */
[----:B------:R-:W-:-:S06]  /*8460*/  WARPGROUP.ARRIVE ;  /* 0x00000000000079c5 */ /* 0x000fcc0000000000 */
[----:B------:R-:W-:Y:S01]  /*8470*/  HGMMA.64x96x16.F32 R24, gdesc[UR8], R24, gsb0 ;  /* 0x01600000081879f0 */ /* 0x000fe20008000818 */
[----:B------:R-:W-:Y:S01]  /*8480*/  R2UR UR10, R4 ;  /* 0x00000000040a72ca */ /* 0x000fe200000e0000 */
[----:B------:R-:W-:Y:S01]  /*8490*/  UMOV UR8, UR5 ;  /* 0x0000000500087c82 */ /* 0x000fe20008000000 */
[----:B------:R-:W-:Y:S01]  /*84a0*/  R2UR UR11, R5 ;  /* 0x00000000050b72ca */ /* 0x000fe200000e0000 */
[----:B------:R-:W-:Y:S01]  /*84b0*/  UMOV UR9, 0x40000040 ;  /* 0x4000004000097882 */ /* 0x000fe20000000000 */
[----:B------:R-:W-:Y:S01]  /*84c0*/  SHF.L.U32 R5, R0, 0x1f, RZ ;  /* 0x0000001f00057819 */ /* 0x000fe200000006ff */
[----:B---3--:R-:W-:Y:S02]  /*84d0*/  IMAD.U32 R8, RZ, RZ, UR8 ;  /* 0x00000008ff087e24 */ /* 0x008fe4000f8e00ff */
[----:B------:R-:W-:-:S05]  /*84e0*/  IMAD.U32 R9, RZ, RZ, UR9 ;  /* 0x00000009ff097e24 */ /* 0x000fca000f8e00ff */
[----:B------:R3:W-:Y:S01]  /*84f0*/  STL.64 [R1+0x58], R8 ;  /* 0x0000580801007387 */ /* 0x0007e20000100a00 */
[----:B------:R-:W-:Y:S02]  /*8500*/  WARPGROUP.DEPBAR.LE gsb0, 0x0 ;  /* 0x00008000000079c5 */ /* 0x000fe40000010000 */
[----:B------:R-:W-:-:S06]  /*8510*/  WARPGROUP.ARRIVE ;  /* 0x00000000000079c5 */ /* 0x000fcc0000000000 */
[----:B------:R-:W-:Y:S03]  /*8520*/  HGMMA.64x96x16.F32 R24, gdesc[UR8], R24, gsb0 ;  /* 0x01600000081879f0 */ /* 0x000fe60008000818 */
[----:B------:R-:W-:Y:S02]  /*8530*/  WARPGROUP.DEPBAR.LE gsb0, 0x0 ;  /* 0x00008000000079c5 */ /* 0x000fe40000010000 */
[----:B------:R-:W4:Y:S02]  /*8540*/  SYNCS.PHASECHK.TRANS64.TRYWAIT P1, [R18+URZ+0x32410], R5 ;  /* 0x03241005120075a7 */ /* 0x000f24000802017f */
[----:B---34-:R-:W-:Y:S05]  /*8550*/  @!P1 BRA `(.L_x_1057) ;  /* 0x000000dc00f89947 */ /* 0x018fea0003800000 */
.L_x_1226:
[----:B------:R-:W-:Y:S05]  /*8560*/  BSYNC B0 ;  /* 0x0000000000007941 */ /* 0x000fea0003800000 */
.L_x_1056:
[----:B------:R-:W-:Y:S05]  /*8570*/  @!P0 BRA `(.L_x_1058) ;  /* 0x0000000000048947 */ /* 0x000fea0003800000 */
[----:B------:R-:W-:Y:S01]  /*8580*/  BPT.TRAP 0x1 ;  /* 0x000000040000795c */ /* 0x000fe20000300000 */
.L_x_1058:
[----:B------:R4:W0:Y:S01]  /*8590*/  SYNCS.PHASECHK.TRANS64.TRYWAIT P2, [R3+URZ+0x32450], R6 ;  /* 0x03245006030075a7 */ /* 0x000822000804017f */
[----:B------:R-:W-:Y:S05]  /*85a0*/  @!P0 BRA `(.L_x_1059) ;  /* 0x0000000000048947 */ /* 0x000fea0003800000 */
[----:B------:R-:W-:Y:S01]  /*85b0*/  BPT.TRAP 0x1 ;  /* 0x000000040000795c */ /* 0x000fe20000300000 */
.L_x_1059:
[----:B------:R-:W5:Y:S01]  /*85c0*/  S2R R0, SR_TID.X ;  /* 0x0000000000007919 */ /* 0x000f620000002100 */
[----:B------:R-:W-:Y:S01]  /*85d0*/  BSSY B0, `(.L_x_1060) ;  /* 0x0000006000007945 */ /* 0x000fe20003800000 */
[----:B-----5:R-:W-:-:S04]  /*85e0*/  LOP3.LUT R0, R0, 0x7f, RZ, 0xc0, !PT ;  /* 0x0000007f00007812 */ /* 0x020fc800078ec0ff */
[----:B------:R-:W-:Y:S01]  /*85f0*/  ISETP.NE.AND P1, PT, R0, RZ, PT ;  /* 0x000000ff0000720c */ /* 0x000fe20003f25270 */
[----:B0-----:R-:W-:-:S12]  /*8600*/  @P2 BRA `(.L_x_1061) ;  /* 0x0000000000082947 */ /* 0x001fd80003800000 */
[----:B------:R-:W0:Y:S02]  /*8610*/  SYNCS.PHASECHK.TRANS64.TRYWAIT P2, [R3+URZ+0x32450], R6 ;  /* 0x03245006030075a7 */ /* 0x000e24000804017f */
[----:B0-----:R-:W-:Y:S05]  /*8620*/  @!P2 BRA `(.L_x_1062) ;  /* 0x000000dc00d8a947 */ /* 0x001fea0003800000 */
.L_x_1061:
[----:B------:R-:W-:Y:S05]  /*8630*/  BSYNC B0 ;  /* 0x0000000000007941 */ /* 0x000fea0003800000 */
.L_x_1060:
[----:B------:R-:W-:Y:S05]  /*8640*/  WARPSYNC.ALL ;  /* 0x0000000000007948 */ /* 0x000fea0003800000 */
[----:B------:R-:W-:Y:S01]  /*8650*/  R2UR UR5, R18 ;  /* 0x00000000120572ca */ /* 0x000fe200000e0000 */
[----:B------:R-:W-:Y:S01]  /*8660*/  UIADD3 UR4, UR4, 0x22400, URZ ;  /* 0x0002240004047890 */ /* 0x000fe2000fffe03f */
[----:B---3--:R-:W-:Y:S01]  /*8670*/  MOV R5, 0xc00 ;  /* 0x00000c0000057802 */ /* 0x008fe20000000f00 */
[----:B------:R-:W-:Y:S01]  /*8680*/  WARPGROUP.ARRIVE ;  /* 0x00000000000079c5 */ /* 0x000fe20000000000 */
[----:B------:R-:W-:Y:S01]  /*8690*/  UMOV UR9, 0x40000040 ;  /* 0x4000004000097882 */ /* 0x000fe20000000000 */
[----:B------:R-:W-:Y:S01]  /*86a0*/  USHF.R.U32.HI UR4, URZ, 0x4, UR4 ;  /* 0x000000043f047899 */ /* 0x000fe20008011604 */
[----:B------:R-:W-:Y:S01]  /*86b0*/  MOV R7, 0x40000040 ;  /* 0x4000004000077802 */ /* 0x000fe20000000f00 */
[----:B------:R-:W-:Y:S01]  /*86c0*/  IMAD.U32 R9, RZ, RZ, UR9 ;  /* 0x00000009ff097e24 */ /* 0x000fe2000f8e00ff */
[----:B------:R-:W-:Y:S01]  /*86d0*/  UMOV UR53, 0x40000040 ;  /* 0x4000004000357882 */ /* 0x000fe20000000000 */
[----:B------:R-:W-:Y:S01]  /*86e0*/  ULOP3.LUT UR4, UR4, 0x3fff, URZ, 0xc0, !UPT ;  /* 0x00003fff04047892 */ /* 0x000fe2000f8ec03f */
[----:B------:R-:W0:Y:S01]  /*86f0*/  S2R R72, SR_TID.X ;  /* 0x0000000000487919 */ /* 0x000e220000002100 */
[----:B------:R-:W-:Y:S01]  /*8700*/  UMOV UR49, 0x40000040 ;  /* 0x4000004000317882 */ /* 0x000fe20000000000 */
[----:B------:R-:W-:Y:S01]  /*8710*/  UMOV UR45, 0x40000040 ;  /* 0x40000040002d7882 */ /* 0x000fe20000000000 */
[----:B------:R-:W-:-:S02]  /*8720*/  UIADD3 UR5, UR5, 0x400, URZ ;  /* 0x0000040005057890 */ /* 0x000fc4000fffe03f */
[----:B------:R-:W-:Y:S02]  /*8730*/  ULOP3.LUT UR4, UR4, 0x10000, URZ, 0xfc, !UPT ;  /* 0x0001000004047892 */ /* 0x000fe4000f8efc3f */
[----:B------:R-:W-:Y:S02]  /*8740*/  USHF.R.U32.HI UR5, URZ, 0x4, UR5 ;  /* 0x000000043f057899 */ /* 0x000fe40008011605 */
[----:B------:R-:W-:Y:S02]  /*8750*/  UIADD3 UR52, UR4, 0x806, URZ ;  /* 0x0000080604347890 */ /* 0x000fe4000fffe03f */
[----:B------:R-:W-:Y:S01]  /*8760*/  ULOP3.LUT UR5, UR5, 0x3fff, URZ, 0xc0, !UPT ;  /* 0x00003fff05057892 */ /* 0x000fe2000f8ec03f */
[----:B------:R-:W-:Y:S01]  /*8770*/  UMOV UR8, UR4 ;  /* 0x0000000400087c82 */ /* 0x000fe20008000000 */
[----:B------:R-:W-:Y:S01]  /*8780*/  UIADD3 UR48, UR4, 0xc00, URZ ;  /* 0x00000c0004307890 */ /* 0x000fe2000fffe03f */
[----:B------:R-:W-:Y:S01]  /*8790*/  IMAD.U32 R8, RZ, RZ, UR8 ;  /* 0x00000008ff087e24 */ /* 0x000fe2000f8e00ff */
[----:B------:R-:W-:-:S02]  /*87a0*/  ULOP3.LUT UR6, UR5, 0x10000, URZ, 0xfc, !UPT ;  /* 0x0001000005067892 */ /* 0x000fc4000f8efc3f */
[----:B------:R-:W-:Y:S02]  /*87b0*/  UIADD3 UR44, UR4, 0xc02, URZ ;  /* 0x00000c02042c7890 */ /* 0x000fe4000fffe03f */
[----:B------:R-:W-:Y:S02]  /*87c0*/  UIADD3 UR40, UR4, 0xc04, URZ ;  /* 0x00000c0404287890 */ /* 0x000fe4000fffe03f */
[----:B------:R-:W-:Y:S01]  /*87d0*/  IMAD R4, R22, R5, UR6 ;  /* 0x0000000616047e24 */ /* 0x000fe2000f8e0205 */
[----:B------:R-:W-:Y:S01]  /*87e0*/  UMOV UR41, 0x40000040 ;  /* 0x4000004000297882 */ /* 0x000fe20000000000 */
[----:B------:R-:W-:Y:S01]  /*87f0*/  IMAD.MOV.U32 R5, RZ, RZ, 0x40000040 ;  /* 0x40000040ff057424 */ /* 0x000fe200078e00ff */
[----:B------:R-:W-:Y:S01]  /*8800*/  UIADD3 UR36, UR4, 0xc06, URZ ;  /* 0x00000c0604247890 */ /* 0x000fe2000fffe03f */
[C---:B-12-4-:R-:W-:Y:S01]  /*8810*/  VIADD R6, R4.reuse, 0x2 ;  /* 0x0000000204067836 */ /* 0x056fe20000000000 */
[----:B------:R-:W-:Y:S01]  /*8820*/  R2UR UR10, R4 ;  /* 0x00000000040a72ca */ /* 0x000fe200000e0000 */
[----:B------:R-:W-:Y:S01]  /*8830*/  IMAD.U32 R0, RZ, RZ, UR6 ;  /* 0x00000006ff007e24 */ /* 0x000fe2000f8e00ff */
[----:B------:R-:W-:Y:S01]  /*8840*/  R2UR UR11, R5 ;  /* 0x00000000050b72ca */ /* 0x000fe200000e0000 */
[----:B------:R-:W-:Y:S01]  /*8850*/  UIADD3 UR6, UR4, 0x2, URZ ;  /* 0x0000000204067890 */ /* 0x000fe2000fffe03f */
[----:B------:R-:W-:Y:S01]  /*8860*/  MOV R5, 0x40000040 ;  /* 0x4000004000057802 */ /* 0x000fe20000000f00 */
[----:B------:R-:W-:Y:S01]  /*8870*/  UMOV UR37, 0x40000040 ;  /* 0x4000004000257882 */ /* 0x000fe20000000000 */
[----:B------:R-:W-:Y:S01]  /*8880*/  STL [R1+0x78], R0 ;  /* 0x0000780001007387 */ /* 0x000fe20000100800 */
[----:B0-----:R-:W-:-:S02]  /*8890*/  SHF.R.U32.HI R72, RZ, 0x7, R72 ;  /* 0x00000007ff487819 */ /* 0x001fc40000011648 */
[----:B------:R-:W-:Y:S01]  /*88a0*/  R2UR UR39, R5 ;  /* 0x00000000052772ca */ /* 0x000fe200000e0000 */
[----:B------:R0:W-:Y:S05]  /*88b0*/  STL.64 [R1+0x50], R8 ;  /* 0x0000500801007387 */ /* 0x0001ea0000100a00 */
[----:B------:R-:W-:Y:S01]  /*88c0*/  HGMMA.64x96x16.F32 R24, gdesc[UR8], R24, gsb0 ;  /* 0x01600000081879f0 */ /* 0x000fe20008000818 */
[----:B------:R-:W-:Y:S01]  /*88d0*/  R2UR UR10, R6 ;  /* 0x00000000060a72ca */ /* 0x000fe200000e0000 */
[----:B------:R-:W-:Y:S01]  /*88e0*/  UMOV UR8, UR6 ;  /* 0x0000000600087c82 */ /* 0x000fe20008000000 */
[----:B------:R-:W-:Y:S01]  /*88f0*/  R2UR UR11, R7 ;  /* 0x00000000070b72ca */ /* 0x000fe200000e0000 */
[----:B------:R-:W-:Y:S01]  /*8900*/  UMOV UR9, 0x40000040 ;  /* 0x4000004000097882 */ /* 0x000fe20000000000 */
[----:B------:R-:W-:Y:S01]  /*8910*/  VIADD R6, R4, 0x4 ;  /* 0x0000000404067836 */ /* 0x000fe20000000000 */
[----:B------:R-:W-:Y:S01]  /*8920*/  UIADD3 UR6, UR4, 0x4, URZ ;  /* 0x0000000404067890 */ /* 0x000fe2000fffe03f */
[----:B------:R-:W-:-:S02]  /*8930*/  IMAD.MOV.U32 R7, RZ, RZ, 0x40000040 ;  /* 0x40000040ff077424 */ /* 0x000fc400078e00ff */
[----:B0-----:R-:W-:Y:S02]  /*8940*/  IMAD.U32 R8, RZ, RZ, UR8 ;  /* 0x00000008ff087e24 */ /* 0x001fe4000f8e00ff */
[----:B------:R-:W-:Y:S02]  /*8950*/  IMAD.U32 R9, RZ, RZ, UR9 ;  /* 0x00000009ff097e24 */ /* 0x000fe4000f8e00ff */
[----:B------:R-:W-:-:S03]  /*8960*/  IMAD R0, R202, -0x60, R199 ;  /* 0xffffffa0ca007824 */ /* 0x000fc600078e02c7 */
[----:B------:R0:W-:Y:S01]  /*8970*/  STL.64 [R1+0x48], R8 ;  /* 0x0000480801007387 */ /* 0x0001e20000100a00 */
[----:B------:R-:W-:-:S04]  /*8980*/  VIADD R0, R0, 0x60 ;  /* 0x0000006000007836 */ /* 0x000fc80000000000 */
[----:B------:R-:W-:-:S05]  /*8990*/  IMAD R0, R233, -0x2, R0 ;  /* 0xfffffffee9007824 */ /* 0x000fca00078e0200 */
[C---:B------:R-:W-:Y:S02]  /*89a0*/  ISETP.GT.AND P3, PT, R0.reuse, RZ, PT ;  /* 0x000000ff0000720c */ /* 0x040fe40003f64270 */
[C---:B------:R-:W-:Y:S02]  /*89b0*/  ISETP.GT.AND P5, PT, R0.reuse, 0x1, PT ;  /* 0x000000010000780c */ /* 0x040fe40003fa4270 */
[C---:B------:R-:W-:Y:S02]  /*89c0*/  ISETP.GT.AND P4, PT, R0.reuse, 0x8, PT ;  /* 0x000000080000780c */ /* 0x040fe40003f84270 */
[----:B------:R-:W-:Y:S01]  /*89d0*/  ISETP.GT.AND P2, PT, R0, 0x9, PT ;  /* 0x000000090000780c */ /* 0x000fe20003f44270 */
[----:B------:R-:W-:Y:S02]  /*89e0*/  WARPGROUP.DEPBAR.LE gsb0, 0x0 ;  /* 0x00008000000079c5 */ /* 0x000fe40000010000 */
[----:B------:R-:W-:-:S06]  /*89f0*/  WARPGROUP.ARRIVE ;  /* 0x00000000000079c5 */ /* 0x000fcc0000000000 */
[----:B------:R-:W-:Y:S01]  /*8a00*/  HGMMA.64x96x16.F32 R24, gdesc[UR8], R24, gsb0 ;  /* 0x01600000081879f0 */ /* 0x000fe20008000818 */
[----:B------:R-:W-:Y:S01]  /*8a10*/  R2UR UR10, R6 ;  /* 0x00000000060a72ca */ /* 0x000fe200000e0000 */
[----:B------:R-:W-:Y:S01]  /*8a20*/  UMOV UR8, UR6 ;  /* 0x0000000600087c82 */ /* 0x000fe20008000000 */
[----:B------:R-:W-:Y:S01]  /*8a30*/  R2UR UR11, R7 ;  /* 0x00000000070b72ca */ /* 0x000fe200000e0000 */
[----:B------:R-:W-:Y:S01]  /*8a40*/  UMOV UR9, 0x40000040 ;  /* 0x4000004000097882 */ /* 0x000fe20000000000 */
[----:B------:R-:W-:Y:S01]  /*8a50*/  VIADD R6, R4, 0x6 ;  /* 0x0000000604067836 */ /* 0x000fe20000000000 */
[----:B------:R-:W-:Y:S01]  /*8a60*/  UIADD3 UR6, UR4, 0x6, URZ ;  /* 0x0000000604067890 */ /* 0x000fe2000fffe03f */
[----:B------:R-:W-:Y:S01]  /*8a70*/  IMAD.MOV.U32 R7, RZ, RZ, 0x40000040 ;  /* 0x40000040ff077424 */ /* 0x000fe200078e00ff */
[----:B0-----:R-:W-:Y:S01]  /*8a80*/  MOV R9, UR9 ;  /* 0x0000000900097c02 */ /* 0x001fe20008000f00 */
        /* <DEDUP_REMOVED lines=10> */
[----:B------:R-:W-:Y:S01]  /*8b30*/  MOV R7, 0x40000040 ;  /* 0x4000004000077802 */ /* 0x000fe20000000f00 */
[----:B------:R-:W-:Y:S01]  /*8b40*/  UIADD3 UR6, UR4, 0x400, URZ ;  /* 0x0000040004067890 */ /* 0x000fe2000fffe03f */
[----:B0-----:R-:W-:Y:S02]  /*8b50*/  IMAD.U32 R8, RZ, RZ, UR8 ;  /* 0x00000008ff087e24 */ /* 0x001fe4000f8e00ff */
        /* <DEDUP_REMOVED lines=11> */
[----:B------:R-:W-:Y:S02]  /*8c10*/  IMAD.MOV.U32 R7, RZ, RZ, 0x40000040 ;  /* 0x40000040ff077424 */ /* 0x000fe400078e00ff */
        /* <DEDUP_REMOVED lines=75> */
[----:B------:R-:W-:Y:S02]  /*90d0*/  VIADD R6, R4, 0x606 ;  /* 0x0000060604067836 */ /* 0x000fe40000000000 */
[----:B------:R-:W-:Y:S02]  /*90e0*/  IMAD.MOV.U32 R7, RZ, RZ, 0x40000040 ;  /* 0x40000040ff077424 */ /* 0x000fe400078e00ff */
[----:B0-----:R-:W-:Y:S01]  /*90f0*/  IMAD.U32 R8, RZ, RZ, UR8 ;  /* 0x00000008ff087e24 */ /* 0x001fe2000f8e00ff */
[----:B------:R-:W-:Y:S01]  /*9100*/  R2UR UR54, R6 ;  /* 0x00000000063672ca */ /* 0x000fe200000e0000 */
[----:B------:R-:W-:Y:S01]  /*9110*/  VIADD R6, R4, 0x900 ;  /* 0x0000090004067836 */ /* 0x000fe20000000000 */
[----:B------:R-:W-:Y:S01]  /*9120*/  R2UR UR55, R7 ;  /* 0x00000000073772ca */ /* 0x000fe200000e0000 */
[----:B------:R-:W-:Y:S01]  /*9130*/  IMAD.U32 R9, RZ, RZ, UR9 ;  /* 0x00000009ff097e24 */ /* 0x000fe2000f8e00ff */
[----:B------:R-:W-:-:S02]  /*9140*/  MOV R7, 0x40000040 ;  /* 0x4000004000077802 */ /* 0x000fc40000000f00 */
[----:B------:R-:W-:Y:S01]  /*9150*/  R2UR UR50, R6 ;  /* 0x00000000063272ca */ /* 0x000fe200000e0000 */
[----:B------:R-:W-:Y:S01]  /*9160*/  VIADD R6, R4, 0x902 ;  /* 0x0000090204067836 */ /* 0x000fe20000000000 */
[----:B------:R-:W-:Y:S01]  /*9170*/  R2UR UR51, R7 ;  /* 0x00000000073372ca */ /* 0x000fe200000e0000 */
[----:B------:R-:W-:Y:S01]  /*9180*/  IMAD.MOV.U32 R7, RZ, RZ, 0x40000040 ;  /* 0x40000040ff077424 */ /* 0x000fe200078e00ff */
[----:B------:R0:W-:Y:S02]  /*9190*/  STL.64 [R1], R8 ;  /* 0x0000000801007387 */ /* 0x0001e40000100a00 */
[----:B------:R-:W-:Y:S01]  /*91a0*/  R2UR UR46, R6 ;  /* 0x00000000062e72ca */ /* 0x000fe200000e0000 */
[C---:B------:R-:W-:Y:S01]  /*91b0*/  VIADD R6, R4.reuse, 0x904 ;  /* 0x0000090404067836 */ /* 0x040fe20000000000 */
[----:B------:R-:W-:Y:S01]  /*91c0*/  R2UR UR47, R7 ;  /* 0x00000000072f72ca */ /* 0x000fe200000e0000 */
[----:B------:R-:W-:Y:S02]  /*91d0*/  IMAD.MOV.U32 R7, RZ, RZ, 0x40000040 ;  /* 0x40000040ff077424 */ /* 0x000fe400078e00ff */
[----:B------:R-:W-:Y:S01]  /*91e0*/  VIADD R4, R4, 0x906 ;  /* 0x0000090604047836 */ /* 0x000fe20000000000 */
[----:B------:R-:W-:-:S02]  /*91f0*/  R2UR UR42, R6 ;  /* 0x00000000062a72ca */ /* 0x000fc400000e0000 */
[----:B------:R-:W-:Y:S02]  /*9200*/  R2UR UR43, R7 ;  /* 0x00000000072b72ca */ /* 0x000fe400000e0000 */
[----:B------:R-:W-:Y:S01]  /*9210*/  R2UR UR38, R4 ;  /* 0x00000000042672ca */ /* 0x000fe200000e0000 */
        /* <DEDUP_REMOVED lines=14> */
[----:B------:R-:W-:Y:S01]  /*9300*/  HGMMA.64x96x16.F32 R24, gdesc[UR40], R24, gsb0 ;  /* 0x01600000281879f0 */ /* 0x000fe20008000818 */
[----:B------:R-:W-:Y:S02]  /*9310*/  ULDC UR42, c[0x0][0xa80] ;  /* 0x0002a000002a7ab9 */ /* 0x000fe40000000800 */
[----:B------:R-:W-:Y:S02]  /*9320*/  WARPGROUP.DEPBAR.LE gsb0, 0x0 ;  /* 0x00008000000079c5 */ /* 0x000fe40000010000 */
[----:B------:R-:W-:-:S06]  /*9330*/  WARPGROUP.ARRIVE ;  /* 0x00000000000079c5 */ /* 0x000fcc0000000000 */
[----:B------:R-:W-:Y:S01]  /*9340*/  HGMMA.64x96x16.F32 R24, gdesc[UR36], R24, gsb0 ;  /* 0x01600000241879f0 */ /* 0x000fe20008000818 */
[----:B------:R-:W-:Y:S01]  /*9350*/  ULDC UR38, c[0x0][0xa80] ;  /* 0x0002a00000267ab9 */ /* 0x000fe20000000800 */
[----:B------:R-:W-:Y:S01]  /*9360*/  ULOP3.LUT UR39, UR5, 0x3000000, URZ, 0xfc, !UPT ;  /* 0x0300000005277892 */ /* 0x000fe2000f8efc3f */
[----:B------:R-:W-:Y:S02]  /*9370*/  WARPGROUP.DEPBAR.LE gsb0, 0x0 ;  /* 0x00008000000079c5 */ /* 0x000fe40000010000 */
[----:B------:R-:W-:Y:S02]  /*9380*/  FSEL R5, R24, -INF , P3 ;  /* 0xff80000018057808 */ /* 0x000fe40001800000 */
[----:B------:R-:W-:Y:S02]  /*9390*/  FSEL R25, R25, -INF , P5 ;  /* 0xff80000019197808 */ /* 0x000fe40002800000 */
[----:B------:R-:W-:Y:S02]  /*93a0*/  FSEL R7, R28, -INF , P4 ;  /* 0xff8000001c077808 */ /* 0x000fe40002000000 */
[----:B------:R-:W-:-:S02]  /*93b0*/  FMNMX.FTZ R14, R5, R25, !PT ;  /* 0x00000019050e7209 */ /* 0x000fc40007810000 */
[----:B------:R-:W-:Y:S02]  /*93c0*/  FSEL R26, R26, -INF , P3 ;  /* 0xff8000001a1a7808 */ /* 0x000fe40001800000 */
[C---:B------:R-:W-:Y:S02]  /*93d0*/  ISETP.GT.AND P3, PT, R0.reuse, 0x10, PT ;  /* 0x000000100000780c */ /* 0x040fe40003f64270 */
        /* <DEDUP_REMOVED lines=12> */
[----:B0-----:R-:W-:Y:S02]  /*94a0*/  FSEL R9, R36, -INF , P4 ;  /* 0xff80000024097808 */ /* 0x001fe40002000000 */
[----:B------:R-:W-:Y:S02]  /*94b0*/  FMNMX.FTZ R20, R6, R13, !PT ;  /* 0x0000000d06147209 */ /* 0x000fe40007810000 */
[----:B------:R-:W-:Y:S02]  /*94c0*/  FMNMX.FTZ R13, R26, R12, !PT ;  /* 0x0000000c1a0d7209 */ /* 0x000fe40007810000 */
[----:B------:R-:W-:-:S02]  /*94d0*/  FSEL R171, R34, -INF , P3 ;  /* 0xff80000022ab7808 */ /* 0x000fc40001800000 */
[----:B------:R-:W-:Y:S02]  /*94e0*/  ISETP.GT.AND P3, PT, R0, 0x20, PT ;  /* 0x000000200000780c */ /* 0x000fe40003f64270 */
[----:B------:R-:W-:Y:S02]  /*94f0*/  FSEL R11, R37, -INF , P2 ;  /* 0xff800000250b7808 */ /* 0x000fe40001000000 */
[----:B------:R-:W-:Y:S02]  /*9500*/  FMNMX.FTZ R28, R9, R20, !PT ;  /* 0x00000014091c7209 */ /* 0x000fe40007810000 */
[----:B------:R-:W-:Y:S02]  /*9510*/  FMNMX.FTZ R13, R30, R13, !PT ;  /* 0x0000000d1e0d7209 */ /* 0x000fe40007810000 */
[----:B------:R-:W-:Y:S02]  /*9520*/  FSEL R169, R35, -INF , P5 ;  /* 0xff80000023a97808 */ /* 0x000fe40002800000 */
[----:B------:R-:W-:-:S02]  /*9530*/  ISETP.GT.AND P5, PT, R0, 0x21, PT ;  /* 0x000000210000780c */ /* 0x000fc40003fa4270 */
[----:B------:R-:W-:Y:S02]  /*9540*/  FSEL R173, R40, -INF , P3 ;  /* 0xff80000028ad7808 */ /* 0x000fe40001800000 */
[----:B------:R-:W-:Y:S02]  /*9550*/  FMNMX.FTZ R32, R11, R28, !PT ;  /* 0x0000001c0b207209 */ /* 0x000fe40007810000 */
[----:B------:R-:W-:Y:S02]  /*9560*/  FMNMX.FTZ R28, R24, R13, !PT ;  /* 0x0000000d181c7209 */ /* 0x000fe40007810000 */
[----:B------:R-:W-:Y:S02]  /*9570*/  FSEL R8, R38, -INF , P4 ;  /* 0xff80000026087808 */ /* 0x000fe40002000000 */
[----:B------:R-:W-:Y:S02]  /*9580*/  ISETP.GT.AND P4, PT, R0, 0x28, PT ;  /* 0x000000280000780c */ /* 0x000fe40003f84270 */
[----:B------:R-:W-:-:S02]  /*9590*/  FSEL R172, R41, -INF , P5 ;  /* 0xff80000029ac7808 */ /* 0x000fc40002800000 */
[----:B------:R-:W-:Y:S02]  /*95a0*/  FMNMX.FTZ R13, R173, R32, !PT ;  /* 0x00000020ad0d7209 */ /* 0x000fe40007810000 */
[----:B------:R-:W-:Y:S02]  /*95b0*/  FMNMX.FTZ R28, R171, R28, !PT ;  /* 0x0000001cab1c7209 */ /* 0x000fe40007810000 */
[----:B------:R-:W-:Y:S02]  /*95c0*/  FSEL R10, R39, -INF , P2 ;  /* 0xff800000270a7808 */ /* 0x000fe40001000000 */
[----:B------:R-:W-:Y:S02]  /*95d0*/  ISETP.GT.AND P2, PT, R0, 0x29, PT ;  /* 0x000000290000780c */ /* 0x000fe40003f44270 */
[----:B------:R-:W-:Y:S02]  /*95e0*/  FSEL R15, R44, -INF , P4 ;  /* 0xff8000002c0f7808 */ /* 0x000fe40002000000 */
[----:B------:R-:W-:-:S02]  /*95f0*/  FMNMX.FTZ R32, R172, R13, !PT ;  /* 0x0000000dac207209 */ /* 0x000fc40007810000 */
[----:B------:R-:W-:Y:S02]  /*9600*/  FMNMX.FTZ R13, R169, R28, !PT ;  /* 0x0000001ca90d7209 */ /* 0x000fe40007810000 */
[----:B------:R-:W-:Y:S02]  /*9610*/  FSEL R177, R42, -INF , P3 ;  /* 0xff8000002ab17808 */ /* 0x000fe40001800000 */
[----:B------:R-:W-:Y:S02]  /*9620*/  ISETP.GT.AND P3, PT, R0, 0x30, PT ;  /* 0x000000300000780c */ /* 0x000fe40003f64270 */
[----:B------:R-:W-:Y:S02]  /*9630*/  FSEL R21, R45, -INF , P2 ;  /* 0xff8000002d157808 */ /* 0x000fe40001000000 */
[----:B------:R-:W-:Y:S02]  /*9640*/  FMNMX.FTZ R32, R15, R32, !PT ;  /* 0x000000200f207209 */ /* 0x000fe40007810000 */
[----:B------:R-:W-:-:S02]  /*9650*/  FMNMX.FTZ R13, R8, R13, !PT ;  /* 0x0000000d080d7209 */ /* 0x000fc40007810000 */
[----:B------:R-:W-:Y:S02]  /*9660*/  FSEL R174, R43, -INF , P5 ;  /* 0xff8000002bae7808 */ /* 0x000fe40002800000 */
[----:B------:R-:W-:Y:S02]  /*9670*/  ISETP.GT.AND P5, PT, R0, 0x31, PT ;  /* 0x000000310000780c */ /* 0x000fe40003fa4270 */
[----:B------:R-:W-:Y:S02]  /*9680*/  FSEL R178, R48, -INF , P3 ;  /* 0xff80000030b27808 */ /* 0x000fe40001800000 */
        /* <DEDUP_REMOVED lines=18> */
[----:B------:R-:W-:Y:S02]  /*97b0*/  FSEL R185, R56, -INF , P3 ;  /* 0xff80000038b97808 */ /* 0x000fe40001800000 */
[----:B------:R-:W-:Y:S02]  /*97c0*/  FMNMX.FTZ R28, R157, R28, !PT ;  /* 0x0000001c9d1c7209 */ /* 0x000fe40007810000 */
[----:B------:R-:W-:-:S02]  /*97d0*/  ISETP.GT.AND P5, PT, R0, 0x41, PT ;  /* 0x000000410000780c */ /* 0x000fc40003fa4270 */
[----:B------:R-:W-:Y:S02]  /*97e0*/  FMNMX.FTZ R13, R20, R13, !PT ;  /* 0x0000000d140d7209 */ /* 0x000fe40007810000 */
[----:B------:R-:W-:Y:S02]  /*97f0*/  FSEL R180, R54, -INF , P4 ;  /* 0xff80000036b47808 */ /* 0x000fe40002000000 */
[----:B------:R-:W-:Y:S02]  /*9800*/  FMNMX.FTZ R32, R185, R28, !PT ;  /* 0x0000001cb9207209 */ /* 0x000fe40007810000 */
[----:B------:R-:W-:Y:S02]  /*9810*/  ISETP.GT.AND P4, PT, R0, 0x48, PT ;  /* 0x000000480000780c */ /* 0x000fe40003f84270 */
[----:B------:R-:W-:Y:S02]  /*9820*/  FSEL R183, R57, -INF , P5 ;  /* 0xff80000039b77808 */ /* 0x000fe40002800000 */
        /* <DEDUP_REMOVED lines=17> */
[----:B------:R-:W-:Y:S02]  /*9940*/  FSEL R159, R63, -INF , P2 ;  /* 0xff8000003f9f7808 */ /* 0x000fe40001000000 */
[----:B------:R-:W-:-:S02]  /*9950*/  ISETP.GT.AND P4, PT, R0, 0x58, PT ;  /* 0x000000580000780c */ /* 0x000fc40003f84270 */
[----:B------:R-:W-:Y:S02]  /*9960*/  ISETP.GT.AND P2, PT, R0, 0x59, PT ;  /* 0x000000590000780c */ /* 0x000fe40003f44270 */
[----:B------:R-:W-:Y:S02]  /*9970*/  FSEL R195, R65, -INF , P5 ;  /* 0xff80000041c37808 */ /* 0x000fe40002800000 */
[----:B------:R-:W-:Y:S02]  /*9980*/  FMNMX.FTZ R28, R196, R27, !PT ;  /* 0x0000001bc41c7209 */ /* 0x000fe40007810000 */
[----:B------:R-:W-:Y:S02]  /*9990*/  FMNMX.FTZ R0, R192, R13, !PT ;  /* 0x0000000dc0007209 */ /* 0x000fe40007810000 */
[----:B------:R-:W-:Y:S02]  /*99a0*/  FSEL R193, R68, -INF , P4 ;  /* 0xff80000044c17808 */ /* 0x000fe40002000000 */
[----:B------:R-:W-:-:S02]  /*99b0*/  FMNMX.FTZ R28, R195, R28, !PT ;  /* 0x0000001cc31c7209 */ /* 0x000fc40007810000 */
[----:B------:R-:W-:Y:S02]  /*99c0*/  FMNMX.FTZ R13, R191, R0, !PT ;  /* 0x00000000bf0d7209 */ /* 0x000fe40007810000 */
[----:B------:R-:W-:Y:S02]  /*99d0*/  FSEL R194, R69, -INF , P2 ;  /* 0xff80000045c27808 */ /* 0x000fe40001000000 */
[----:B------:R-:W-:Y:S02]  /*99e0*/  FMNMX.FTZ R27, R193, R28, !PT ;  /* 0x0000001cc11b7209 */ /* 0x000fe40007810000 */
[----:B------:R-:W-:Y:S02]  /*99f0*/  FMNMX.FTZ R0, R186, R13, !PT ;  /* 0x0000000dba007209 */ /* 0x000fe40007810000 */
[----:B------:R-:W-:Y:S02]  /*9a00*/  FMNMX.FTZ R27, R194, R27, !PT ;  /* 0x0000001bc21b7209 */ /* 0x000fe40007810000 */
[----:B------:R-:W-:-:S02]  /*9a10*/  FSEL R190, R66, -INF , P3 ;  /* 0xff80000042be7808 */ /* 0x000fc40001800000 */
[----:B------:R-:W-:Y:S01]  /*9a20*/  FMNMX.FTZ R13, R159, R0, !PT ;  /* 0x000000009f0d7209 */ /* 0x000fe20007810000 */
[----:B------:R-:W0:Y:S01]  /*9a30*/  SHFL.BFLY PT, R28, R27, 0x2, 0x1f ;  /* 0x0c401f001b1c7f89 */ /* 0x000e2200000e0000 */
[----:B------:R-:W-:Y:S02]  /*9a40*/  FSEL R189, R67, -INF , P5 ;  /* 0xff80000043bd7808 */ /* 0x000fe40002800000 */
[----:B------:R-:W-:Y:S02]  /*9a50*/  FMNMX.FTZ R0, R190, R13, !PT ;  /* 0x0000000dbe007209 */ /* 0x000fe40007810000 */
[----:B------:R-:W-:Y:S02]  /*9a60*/  FSEL R160, R70, -INF , P4 ;  /* 0xff80000046a07808 */ /* 0x000fe40002000000 */
[----:B------:R-:W-:Y:S02]  /*9a70*/  FMNMX.FTZ R13, R189, R0, !PT ;  /* 0x00000000bd0d7209 */ /* 0x000fe40007810000 */
[----:B------:R-:W-:-:S02]  /*9a80*/  FSEL R168, R71, -INF , P2 ;  /* 0xff80000047a87808 */ /* 0x000fc40001000000 */
[----:B------:R-:W-:-:S04]  /*9a90*/  FMNMX.FTZ R13, R160, R13, !PT ;  /* 0x0000000da00d7209 */ /* 0x000fc80007810000 */
[----:B------:R-:W-:-:S05]  /*9aa0*/  FMNMX.FTZ R13, R168, R13, !PT ;  /* 0x0000000da80d7209 */ /* 0x000fca0007810000 */
[----:B------:R-:W1:Y:S01]  /*9ab0*/  SHFL.BFLY PT, R0, R13, 0x2, 0x1f ;  /* 0x0c401f000d007f89 */ /* 0x000e6200000e0000 */
[----:B0-----:R-:W-:-:S05]  /*9ac0*/  FMNMX.FTZ R28, R27, R28, !PT ;  /* 0x0000001c1b1c7209 */ /* 0x001fca0007810000 */
[----:B------:R-:W0:Y:S01]  /*9ad0*/  SHFL.BFLY PT, R31, R28, 0x1, 0x1f ;  /* 0x0c201f001c1f7f89 */ /* 0x000e2200000e0000 */
[----:B-1----:R-:W-:Y:S01]  /*9ae0*/  FMNMX.FTZ R27, R13, R0, !PT ;  /* 0x000000000d1b7209 */ /* 0x002fe20007810000 */
[----:B------:R-:W-:-:S04]  /*9af0*/  IMAD.MOV.U32 R13, RZ, RZ, 0xc00 ;  /* 0x00000c00ff0d7424 */ /* 0x000fc800078e00ff */
[----:B------:R-:W1:Y:S01]  /*9b00*/  SHFL.BFLY PT, R32, R27, 0x1, 0x1f ;  /* 0x0c201f001b207f89 */ /* 0x000e6200000e0000 */
[----:B0-----:R-:W-:-:S04]  /*9b10*/  FMNMX.FTZ R0, R28, R31, !PT ;  /* 0x0000001f1c007209 */ /* 0x001fc80007810000 */
[C---:B------:R-:W-:Y:S01]  /*9b20*/  FSETP.NEU.FTZ.AND P2, PT, R0.reuse, -INF , PT ;  /* 0xff8000000000780b */ /* 0x040fe20003f5d000 */
[----:B------:R-:W-:-:S05]  /*9b30*/  FMUL.FTZ R162, R0, UR38 ;  /* 0x0000002600a27c20 */ /* 0x000fca0008410000 */
[----:B------:R-:W-:-:S05]  /*9b40*/  FSEL R162, R162, RZ, P2 ;  /* 0x000000ffa2a27208 */ /* 0x000fca0001000000 */
[--C-:B------:R-:W-:Y:S01]  /*9b50*/  FFMA.FTZ R197, R5, UR38, -R162.reuse ;  /* 0x0000002605c57c23 */ /* 0x100fe200080108a2 */
[--C-:B------:R-:W-:Y:S01]  /*9b60*/  FFMA.FTZ R165, R7, UR38, -R162.reuse ;  /* 0x0000002607a57c23 */ /* 0x100fe200080108a2 */
[----:B------:R-:W-:Y:S01]  /*9b70*/  IADD3 R7, -R72, 0xb, RZ ;  /* 0x0000000b48077810 */ /* 0x000fe20007ffe1ff */
[--C-:B------:R-:W-:Y:S01]  /*9b80*/  FFMA.FTZ R188, R25, UR38, -R162.reuse ;  /* 0x0000002619bc7c23 */ /* 0x100fe200080108a2 */
[--C-:B------:R-:W-:Y:S01]  /*9b90*/  FFMA.FTZ R161, R29, UR38, -R162.reuse ;  /* 0x000000261da17c23 */ /* 0x100fe200080108a2 */
[----:B-1----:R-:W-:Y:S01]  /*9ba0*/  FMNMX.FTZ R5, R27, R32, !PT ;  /* 0x000000201b057209 */ /* 0x002fe20007810000 */
[----:B------:R-:W-:Y:S01]  /*9bb0*/  MUFU.EX2 R197, R197 ;  /* 0x000000c500c57308 */ /* 0x000fe20000000800 */
[--C-:B------:R-:W-:Y:S01]  /*9bc0*/  FFMA.FTZ R4, R4, UR38, -R162.reuse ;  /* 0x0000002604047c23 */ /* 0x100fe200080108a2 */
[--C-:B------:R-:W-:Y:S01]  /*9bd0*/  FFMA.FTZ R6, R6, UR38, -R162.reuse ;  /* 0x0000002606067c23 */ /* 0x100fe200080108a2 */
[C---:B------:R-:W-:Y:S01]  /*9be0*/  FSETP.NEU.FTZ.AND P2, PT, R5.reuse, -INF , PT ;  /* 0xff8000000500780b */ /* 0x040fe20003f5d000 */
[----:B------:R-:W-:Y:S01]  /*9bf0*/  FMUL.FTZ R163, R5, UR38 ;  /* 0x0000002605a37c20 */ /* 0x000fe20008410000 */
[--C-:B------:R-:W-:Y:S01]  /*9c00*/  FFMA.FTZ R175, R21, UR38, -R162.reuse ;  /* 0x0000002615af7c23 */ /* 0x100fe200080108a2 */
[--C-:B------:R-:W-:Y:S01]  /*9c10*/  FFMA.FTZ R173, R173, UR38, -R162.reuse ;  /* 0x00000026adad7c23 */ /* 0x100fe200080108a2 */
[--C-:B------:R-:W-:Y:S01]  /*9c20*/  FFMA.FTZ R172, R172, UR38, -R162.reuse ;  /* 0x00000026acac7c23 */ /* 0x100fe200080108a2 */
[----:B------:R-:W0:Y:S01]  /*9c30*/  MUFU.EX2 R188, R188 ;  /* 0x000000bc00bc7308 */ /* 0x000e220000000800 */
[----:B------:R-:W-:Y:S01]  /*9c40*/  FSEL R163, R163, RZ, P2 ;  /* 0x000000ffa3a37208 */ /* 0x000fe20001000000 */
[--C-:B------:R-:W-:Y:S01]  /*9c50*/  FFMA.FTZ R15, R15, UR38, -R162.reuse ;  /* 0x000000260f0f7c23 */ /* 0x100fe200080108a2 */
[--C-:B------:R-:W-:Y:S01]  /*9c60*/  FFMA.FTZ R176, R176, UR38, -R162.reuse ;  /* 0x00000026b0b07c23 */ /* 0x100fe200080108a2 */
[--C-:B------:R-:W-:Y:S01]  /*9c70*/  FFMA.FTZ R156, R156, UR38, -R162.reuse ;  /* 0x000000269c9c7c23 */ /* 0x100fe200080108a2 */
[----:B------:R-:W-:Y:S01]  /*9c80*/  FFMA.FTZ R157, R157, UR38, -R162 ;  /* 0x000000269d9d7c23 */ /* 0x000fe200080108a2 */
        /* <DEDUP_REMOVED lines=11> */
[----:B------:R-:W-:Y:S01]  /*9d40*/  IMAD R12, R22, R13, UR39 ;  /* 0x00000027160c7e24 */ /* 0x000fe2000f8e020d */
[----:B0-----:R-:W-:Y:S01]  /*9d50*/  F2FP.F16.F32.PACK_AB R152, R188, R197 ;  /* 0x000000c5bc98723e */ /* 0x001fe200000000ff */
[----:B------:R-:W-:-:S02]  /*9d60*/  IMAD.MOV.U32 R13, RZ, RZ, 0x40000040 ;  /* 0x40000040ff0d7424 */ /* 0x000fc400078e00ff */
[--C-:B------:R-:W-:Y:S01]  /*9d70*/  FFMA.FTZ R169, R169, UR38, -R163.reuse ;  /* 0x00000026a9a97c23 */ /* 0x100fe200080108a3 */
[--C-:B------:R-:W-:Y:S01]  /*9d80*/  FFMA.FTZ R10, R10, UR38, -R163.reuse ;  /* 0x000000260a0a7c23 */ /* 0x100fe200080108a3 */
[----:B------:R-:W-:Y:S01]  /*9d90*/  R2UR UR6, R12 ;  /* 0x000000000c0672ca */ /* 0x000fe200000e0000 */
[----:B------:R-:W-:Y:S01]  /*9da0*/  MUFU.EX2 R166, R166 ;  /* 0x000000a600a67308 */ /* 0x000fe20000000800 */
[----:B------:R-:W-:Y:S01]  /*9db0*/  R2UR UR7, R13 ;  /* 0x000000000d0772ca */ /* 0x000fe200000e0000 */
[--C-:B----4-:R-:W-:Y:S01]  /*9dc0*/  FFMA.FTZ R170, R11, UR38, -R162.reuse ;  /* 0x000000260baa7c23 */ /* 0x110fe200080108a2 */
[--C-:B------:R-:W-:Y:S01]  /*9dd0*/  FFMA.FTZ R11, R171, UR38, -R163.reuse ;  /* 0x00000026ab0b7c23 */ /* 0x100fe200080108a3 */
[--C-:B------:R-:W-:Y:S01]  /*9de0*/  FFMA.FTZ R13, R9, UR38, -R162.reuse ;  /* 0x00000026090d7c23 */ /* 0x100fe200080108a2 */
[--C-:B------:R-:W-:Y:S01]  /*9df0*/  FFMA.FTZ R171, R8, UR38, -R163.reuse ;  /* 0x0000002608ab7c23 */ /* 0x100fe200080108a3 */
[----:B------:R-:W-:Y:S01]  /*9e00*/  VIADD R8, R12, 0x80 ;  /* 0x000000800c087836 */ /* 0x000fe20000000000 */
[----:B------:R-:W-:Y:S01]  /*9e10*/  MOV R9, 0x40000040 ;  /* 0x4000004000097802 */ /* 0x000fe20000000f00 */
        /* <DEDUP_REMOVED lines=22> */
[--C-:B------:R-:W-:Y:S01]  /*9f80*/  FFMA.FTZ R191, R196, UR38, -R162.reuse ;  /* 0x00000026c4bf7c23 */ /* 0x100fe200080108a2 */
[--C-:B------:R-:W-:Y:S01]  /*9f90*/  FFMA.FTZ R192, R195, UR38, -R162.reuse ;  /* 0x00000026c3c07c23 */ /* 0x100fe200080108a2 */
[----:B------:R-:W0:Y:S01]  /*9fa0*/  MUFU.EX2 R4, R4 ;  /* 0x0000000400047308 */ /* 0x000e220000000800 */
[--C-:B------:R-:W-:Y:S01]  /*9fb0*/  FFMA.FTZ R193, R193, UR38, -R162.reuse ;  /* 0x00000026c1c17c23 */ /* 0x100fe200080108a2 */
[----:B------:R-:W-:Y:S01]  /*9fc0*/  FFMA.FTZ R162, R194, UR38, -R162 ;  /* 0x00000026c2a27c23 */ /* 0x000fe200080108a2 */
[--C-:B------:R-:W-:Y:S01]  /*9fd0*/  FFMA.FTZ R190, R190, UR38, -R163.reuse ;  /* 0x00000026bebe7c23 */ /* 0x100fe200080108a3 */
[--C-:B------:R-:W-:Y:S01]  /*9fe0*/  FFMA.FTZ R189, R189, UR38, -R163.reuse ;  /* 0x00000026bdbd7c23 */ /* 0x100fe200080108a3 */
[--C-:B------:R-:W-:Y:S01]  /*9ff0*/  FFMA.FTZ R160, R160, UR38, -R163.reuse ;  /* 0x00000026a0a07c23 */ /* 0x100fe200080108a3 */
[----:B------:R-:W-:Y:S01]  /*a000*/  FFMA.FTZ R163, R168, UR38, -R163 ;  /* 0x00000026a8a37c23 */ /* 0x000fe200080108a3 */
[----:B------:R-:W-:Y:S01]  /*a010*/  FADD.FTZ R188, R197, R188 ;  /* 0x000000bcc5bc7221 */ /* 0x000fe20000010000 */
[----:B------:R-:W4:Y:S01]  /*a020*/  MUFU.EX2 R6, R6 ;  /* 0x0000000600067308 */ /* 0x000f220000000800 */
[----:B---3--:R-:W-:Y:S01]  /*a030*/  F2FP.F16.F32.PACK_AB R155, R198, R164 ;  /* 0x000000a4c69b723e */ /* 0x008fe200000000ff */
[----:B------:R-:W-:Y:S01]  /*a040*/  FADD.FTZ R166, R166, R167 ;  /* 0x000000a7a6a67221 */ /* 0x000fe20000010000 */
[----:B------:R-:W-:Y:S01]  /*a050*/  FADD.FTZ R188, R165, R188 ;  /* 0x000000bca5bc7221 */ /* 0x000fe20000010000 */
[----:B------:R-:W-:Y:S01]  /*a060*/  ISETP.GE.AND P2, PT, R199, 0x61, PT ;  /* 0x00000061c700780c */ /* 0x000fe20003f46270 */
[----:B--2---:R-:W-:Y:S01]  /*a070*/  WARPGROUP.ARRIVE ;  /* 0x00000000000079c5 */ /* 0x004fe20000000000 */
[----:B------:R-:W-:Y:S01]  /*a080*/  FADD.FTZ R164, R164, R166 ;  /* 0x000000a6a4a47221 */ /* 0x000fe20000010000 */
[----:B------:R-:W-:Y:S01]  /*a090*/  FADD.FTZ R161, R161, R188 ;  /* 0x000000bca1a17221 */ /* 0x000fe20000010000 */
[----:B------:R-:W2:Y:S01]  /*a0a0*/  MUFU.EX2 R13, R13 ;  /* 0x0000000d000d7308 */ /* 0x000ea20000000800 */
[----:B------:R-:W-:-:S02]  /*a0b0*/  @!P1 VIADD R3, R3, 0x32460 ;  /* 0x0003246003039836 */ /* 0x000fc40000000000 */
[----:B------:R-:W-:Y:S01]  /*a0c0*/  FADD.FTZ R164, R198, R164 ;  /* 0x000000a4c6a47221 */ /* 0x000fe20000010000 */
[----:B------:R-:W-:Y:S01]  /*a0d0*/  HGMMA.64x256x16.F32 R24, R152, gdesc[UR4].tnspB, RZ, !UPT, gsb0 ;  /* 0x43e0000498187df0 */ /* 0x000fe2000c0008ff */
[----:B------:R-:W-:Y:S01]  /*a0e0*/  R2UR UR6, R8 ;  /* 0x00000000080672ca */ /* 0x000fe200000e0000 */
[----:B------:R-:W-:Y:S01]  /*a0f0*/  VIADD R8, R12, 0x100 ;  /* 0x000001000c087836 */ /* 0x000fe20000000000 */
[----:B------:R-:W-:Y:S01]  /*a100*/  R2UR UR7, R9 ;  /* 0x00000000090772ca */ /* 0x000fe200000e0000 */
[----:B------:R-:W-:Y:S01]  /*a110*/  IMAD.MOV.U32 R9, RZ, RZ, 0x40000040 ;  /* 0x40000040ff097424 */ /* 0x000fe200078e00ff */
[----:B------:R-:W3:Y:S01]  /*a120*/  MUFU.EX2 R170, R170 ;  /* 0x000000aa00aa7308 */ /* 0x000ee20000000800 */
[----:B0-----:R-:W-:Y:S01]  /*a130*/  FADD.FTZ R161, R4, R161 ;  /* 0x000000a104a17221 */ /* 0x001fe20000010000 */
[----:B------:R-:W-:-:S03]  /*a140*/  @!P1 PRMT R3, RZ, 0x654, R3 ;  /* 0x00000654ff039816 */ /* 0x000fc60000000003 */
[----:B----4-:R-:W-:-:S03]  /*a150*/  FADD.FTZ R161, R6, R161 ;  /* 0x000000a106a17221 */ /* 0x010fc60000010000 */
[----:B------:R-:W0:Y:S01]  /*a160*/  MUFU.EX2 R11, R11 ;  /* 0x0000000b000b7308 */ /* 0x000e220000000800 */
[----:B--2---:R-:W-:-:S07]  /*a170*/  FADD.FTZ R161, R13, R161 ;  /* 0x000000a10da17221 */ /* 0x004fce0000010000 */
[----:B------:R-:W2:Y:S01]  /*a180*/  MUFU.EX2 R169, R169 ;  /* 0x000000a900a97308 */ /* 0x000ea20000000800 */
[----:B---3--:R-:W-:-:S07]  /*a190*/  FADD.FTZ R161, R170, R161 ;  /* 0x000000a1aaa17221 */ /* 0x008fce0000010000 */
[----:B------:R-:W3:Y:S01]  /*a1a0*/  MUFU.EX2 R171, R171 ;  /* 0x000000ab00ab7308 */ /* 0x000ee20000000800 */
[----:B0-----:R-:W-:-:S07]  /*a1b0*/  FADD.FTZ R164, R11, R164 ;  /* 0x000000a40ba47221 */ /* 0x001fce0000010000 */
[----:B------:R-:W0:Y:S01]  /*a1c0*/  MUFU.EX2 R10, R10 ;  /* 0x0000000a000a7308 */ /* 0x000e220000000800 */
[----:B--2---:R-:W-:-:S07]  /*a1d0*/  FADD.FTZ R164, R169, R164 ;  /* 0x000000a4a9a47221 */ /* 0x004fce0000010000 */
[----:B------:R-:W2:Y:S01]  /*a1e0*/  MUFU.EX2 R173, R173 ;  /* 0x000000ad00ad7308 */ /* 0x000ea20000000800 */
[----:B---3--:R-:W-:-:S07]  /*a1f0*/  FADD.FTZ R164, R171, R164 ;  /* 0x000000a4aba47221 */ /* 0x008fce0000010000 */
[----:B------:R-:W3:Y:S01]  /*a200*/  MUFU.EX2 R172, R172 ;  /* 0x000000ac00ac7308 */ /* 0x000ee20000000800 */
[----:B0-----:R-:W-:-:S07]  /*a210*/  FADD.FTZ R164, R10, R164 ;  /* 0x000000a40aa47221 */ /* 0x001fce0000010000 */
[----:B------:R-:W-:Y:S01]  /*a220*/  MUFU.EX2 R15, R15 ;  /* 0x0000000f000f7308 */ /* 0x000fe20000000800 */
[----:B--2---:R-:W-:-:S07]  /*a230*/  FADD.FTZ R161, R173, R161 ;  /* 0x000000a1ada17221 */ /* 0x004fce0000010000 */
[----:B------:R-:W-:Y:S08]  /*a240*/  MUFU.EX2 R175, R175 ;  /* 0x000000af00af7308 */ /* 0x000ff00000000800 */
[----:B------:R-:W-:Y:S08]  /*a250*/  MUFU.EX2 R21, R21 ;  /* 0x0000001500157308 */ /* 0x000ff00000000800 */
[----:B------:R-:W0:Y:S08]  /*a260*/  MUFU.EX2 R174, R174 ;  /* 0x000000ae00ae7308 */ /* 0x000e300000000800 */
[----:B------:R-:W-:Y:S08]  /*a270*/  MUFU.EX2 R14, R14 ;  /* 0x0000000e000e7308 */ /* 0x000ff00000000800 */
[----:B------:R-:W2:Y:S08]  /*a280*/  MUFU.EX2 R20, R20 ;  /* 0x0000001400147308 */ /* 0x000eb00000000800 */
[----:B------:R-:W-:Y:S08]  /*a290*/  MUFU.EX2 R177, R177 ;  /* 0x000000b100b17308 */ /* 0x000ff00000000800 */
[----:B------:R-:W4:Y:S08]  /*a2a0*/  MUFU.EX2 R176, R176 ;  /* 0x000000b000b07308 */ /* 0x000f300000000800 */
        /* <DEDUP_REMOVED lines=20> */
[----:B------:R-:W-:Y:S02]  /*a3f0*/  F2FP.F16.F32.PACK_AB R152, R6, R4 ;  /* 0x000000040698723e */ /* 0x000fe400000000ff */
[----:B------:R-:W-:Y:S02]  /*a400*/  F2FP.F16.F32.PACK_AB R153, R169, R11 ;  /* 0x0000000ba999723e */ /* 0x000fe400000000ff */
[----:B------:R-:W-:Y:S01]  /*a410*/  F2FP.F16.F32.PACK_AB R154, R170, R13 ;  /* 0x0000000daa9a723e */ /* 0x000fe200000000ff */
[----:B------:R-:W1:Y:S01]  /*a420*/  MUFU.EX2 R189, R189 ;  /* 0x000000bd00bd7308 */ /* 0x000e620000000800 */
[----:B------:R-:W-:-:S04]  /*a430*/  F2FP.F16.F32.PACK_AB R155, R10, R171 ;  /* 0x000000ab0a9b723e */ /* 0x000fc800000000ff */
[----:B------:R-:W-:-:S03]  /*a440*/  WARPGROUP.ARRIVE ;  /* 0x00000000000079c5 */ /* 0x000fc60000000000 */
[----:B------:R-:W-:Y:S03]  /*a450*/  MUFU.EX2 R160, R160 ;  /* 0x000000a000a07308 */ /* 0x000fe60000000800 */
[----:B------:R-:W-:Y:S01]  /*a460*/  HGMMA.64x256x16.F32 R24, R152, gdesc[UR4].tnspB, R24, gsb0 ;  /* 0x43e0000498187df0 */ /* 0x000fe20008000818 */
[----:B------:R-:W-:Y:S01]  /*a470*/  R2UR UR6, R8 ;  /* 0x00000000080672ca */ /* 0x000fe200000e0000 */
[----:B------:R-:W-:Y:S01]  /*a480*/  VIADD R8, R12, 0x180 ;  /* 0x000001800c087836 */ /* 0x000fe20000000000 */
[----:B------:R-:W-:Y:S01]  /*a490*/  R2UR UR7, R9 ;  /* 0x00000000090772ca */ /* 0x000fe200000e0000 */
[----:B------:R-:W-:Y:S01]  /*a4a0*/  IMAD.MOV.U32 R9, RZ, RZ, 0x40000040 ;  /* 0x40000040ff097424 */ /* 0x000fe200078e00ff */
[----:B------:R-:W-:Y:S02]  /*a4b0*/  WARPGROUP.DEPBAR.LE gsb0, 0x0 ;  /* 0x00008000000079c5 */ /* 0x000fe40000010000 */
[C---:B---3--:R-:W-:Y:S01]  /*a4c0*/  F2FP.F16.F32.PACK_AB R152, R172.reuse, R173 ;  /* 0x000000adac98723e */ /* 0x048fe200000000ff */
        /* <DEDUP_REMOVED lines=10> */
[----:B------:R-:W-:-:S06]  /*a570*/  FADD.FTZ R21, R20, R21 ;  /* 0x0000001514157221 */ /* 0x000fcc0000010000 */
[----:B------:R-:W-:Y:S01]  /*a580*/  HGMMA.64x256x16.F32 R24, R152, gdesc[UR4].tnspB, R24, gsb0 ;  /* 0x43e0000498187df0 */ /* 0x000fe20008000818 */
[----:B------:R-:W-:Y:S01]  /*a590*/  R2UR UR6, R8 ;  /* 0x00000000080672ca */ /* 0x000fe200000e0000 */
[----:B------:R-:W-:Y:S01]  /*a5a0*/  VIADD R8, R12, 0x200 ;  /* 0x000002000c087836 */ /* 0x000fe20000000000 */
[----:B------:R-:W-:Y:S02]  /*a5b0*/  R2UR UR7, R9 ;  /* 0x00000000090772ca */ /* 0x000fe400000e0000 */
[----:B------:R-:W-:Y:S01]  /*a5c0*/  MOV R9, 0x40000040 ;  /* 0x4000004000097802 */ /* 0x000fe20000000f00 */
[----:B------:R-:W-:Y:S02]  /*a5d0*/  WARPGROUP.DEPBAR.LE gsb0, 0x0 ;  /* 0x00008000000079c5 */ /* 0x000fe40000010000 */
[----:B----4-:R-:W-:Y:S01]  /*a5e0*/  F2FP.F16.F32.PACK_AB R152, R176, R177 ;  /* 0x000000b1b098723e */ /* 0x010fe200000000ff */
        /* <DEDUP_REMOVED lines=13> */
[----:B------:R-:W-:Y:S01]  /*a6c0*/  R2UR UR6, R8 ;  /* 0x00000000080672ca */ /* 0x000fe200000e0000 */
[----:B------:R-:W-:Y:S01]  /*a6d0*/  VIADD R8, R12, 0x280 ;  /* 0x000002800c087836 */ /* 0x000fe20000000000 */
[----:B------:R-:W-:Y:S01]  /*a6e0*/  R2UR UR7, R9 ;  /* 0x00000000090772ca */ /* 0x000fe200000e0000 */
[----:B------:R-:W0:Y:S01]  /*a6f0*/  MUFU.EX2 R12, R163 ;  /* 0x000000a3000c7308 */ /* 0x000e220000000800 */
[----:B------:R-:W-:Y:S01]  /*a700*/  IMAD.MOV.U32 R9, RZ, RZ, 0x40000040 ;  /* 0x40000040ff097424 */ /* 0x000fe200078e00ff */
        /* <DEDUP_REMOVED lines=15> */
[----:B------:R-:W-:Y:S02]  /*a800*/  R2UR UR6, R8 ;  /* 0x00000000080672ca */ /* 0x000fe400000e0000 */
[----:B------:R-:W-:Y:S01]  /*a810*/  R2UR UR7, R9 ;  /* 0x00000000090772ca */ /* 0x000fe200000e0000 */
[----:B------:R-:W-:Y:S02]  /*a820*/  WARPGROUP.DEPBAR.LE gsb0, 0x0 ;  /* 0x00008000000079c5 */ /* 0x000fe40000010000 */
[----:B------:R-:W-:Y:S01]  /*a830*/  F2FP.F16.F32.PACK_AB R152, R192, R191 ;  /* 0x000000bfc098723e */ /* 0x000fe200000000ff */
[----:B------:R-:W-:Y:S01]  /*a840*/  FADD.FTZ R191, R191, R182 ;  /* 0x000000b6bfbf7221 */ /* 0x000fe20000010000 */
[C---:B------:R-:W-:Y:S01]  /*a850*/  F2FP.F16.F32.PACK_AB R153, R189.reuse, R190 ;  /* 0x000000bebd99723e */ /* 0x040fe200000000ff */
[----:B------:R-:W-:Y:S01]  /*a860*/  FADD.FTZ R190, R190, R159 ;  /* 0x0000009fbebe7221 */ /* 0x000fe20000010000 */
[----:B------:R-:W-:Y:S01]  /*a870*/  F2FP.F16.F32.PACK_AB R154, R162, R193 ;  /* 0x000000c1a29a723e */ /* 0x000fe200000000ff */
[----:B------:R-:W-:Y:S01]  /*a880*/  FADD.FTZ R192, R192, R191 ;  /* 0x000000bfc0c07221 */ /* 0x000fe20000010000 */
[----:B0-----:R-:W-:Y:S01]  /*a890*/  F2FP.F16.F32.PACK_AB R155, R12, R160 ;  /* 0x000000a00c9b723e */ /* 0x001fe200000000ff */
[----:B------:R-:W-:-:S02]  /*a8a0*/  FADD.FTZ R189, R189, R190 ;  /* 0x000000bebdbd7221 */ /* 0x000fc40000010000 */
[----:B------:R-:W-:Y:S01]  /*a8b0*/  FADD.FTZ R193, R193, R192 ;  /* 0x000000c0c1c17221 */ /* 0x000fe20000010000 */
[----:B------:R-:W-:Y:S01]  /*a8c0*/  WARPGROUP.ARRIVE ;  /* 0x00000000000079c5 */ /* 0x000fe20000000000 */
[----:B------:R-:W-:Y:S02]  /*a8d0*/  FADD.FTZ R189, R160, R189 ;  /* 0x000000bda0bd7221 */ /* 0x000fe40000010000 */
[----:B------:R-:W-:Y:S02]  /*a8e0*/  FADD.FTZ R14, R162, R193 ;  /* 0x000000c1a20e7221 */ /* 0x000fe40000010000 */
[----:B------:R-:W-:-:S07]  /*a8f0*/  FADD.FTZ R8, R12, R189 ;  /* 0x000000bd0c087221 */ /* 0x000fce0000010000 */
[----:B------:R-:W-:Y:S03]  /*a900*/  HGMMA.64x256x16.F32 R24, R152, gdesc[UR4].tnspB, R24, gsb0 ;  /* 0x43e0000498187df0 */ /* 0x000fe60008000818 */
[----:B------:R-:W-:Y:S02]  /*a910*/  WARPGROUP.DEPBAR.LE gsb0, 0x0 ;  /* 0x00008000000079c5 */ /* 0x000fe40000010000 */
[----:B------:R0:W-:Y:S01]  /*a920*/  @!P1 SYNCS.ARRIVE.TRANS64.RED.A1T0 RZ, [R3+URZ], RZ ;  /* 0x000000ff03ff99a7 */ /* 0x0001e2000810043f */
[----:B------:R-:W-:Y:S05]  /*a930*/  @!P2 BRA `(.L_x_1063) ;  /* 0x000000280028a947 */ /* 0x000fea0003800000 */
[----:B0-----:R-:W-:Y:S01]  /*a940*/  VIADD R3, R202, 0xfffffffe ;  /* 0xfffffffeca037836 */ /* 0x001fe20000000000 */
[----:B------:R-:W-:Y:S01]  /*a950*/  MOV R9, R0 ;  /* 0x0000000000097202 */ /* 0x000fe20000000f00 */
[----:B------:R-:W-:-:S07]  /*a960*/  IMAD.MOV.U32 R11, RZ, RZ, R5 ;  /* 0x000000ffff0b7224 */ /* 0x000fce00078e0005 */
.L_x_1073:
[----:B------:R-:W-:Y:S01]  /*a970*/  VIADD R22, R22, 0x1 ;  /* 0x0000000116167836 */ /* 0x000fe20000000000 */
[----:B------:R-:W-:Y:S05]  /*a980*/  YIELD ;  /* 0x0000000000007946 */ /* 0x000fea0003800000 */
[----:B------:R-:W-:Y:S02]  /*a990*/  ISETP.NE.AND P3, PT, R22, 0x2, PT ;  /* 0x000000021600780c */ /* 0x000fe40003f65270 */
[C---:B------:R-:W-:Y:S01]  /*a9a0*/  ISETP.GT.AND P2, PT, R3.reuse, RZ, PT ;  /* 0x000000ff0300720c */ /* 0x040fe20003f44270 */
[----:B------:R-:W-:Y:S01]  /*a9b0*/  VIADD R3, R3, 0xffffffff ;  /* 0xffffffff03037836 */ /* 0x000fe20000000000 */
[----:B------:R-:W-:-:S02]  /*a9c0*/  SEL R5, RZ, 0x1, P3 ;  /* 0x00000001ff057807 */ /* 0x000fc40001800000 */
[----:B------:R-:W-:Y:S02]  /*a9d0*/  SEL R22, R22, RZ, P3 ;  /* 0x000000ff16167207 */ /* 0x000fe40001800000 */
[----:B------:R-:W-:Y:S01]  /*a9e0*/  LOP3.LUT R200, R200, R5, RZ, 0x3c, !PT ;  /* 0x00000005c8c87212 */ /* 0x000fe200078e3cff */
[----:B-1----:R-:W-:Y:S06]  /*a9f0*/  @!P0 BRA `(.L_x_1064) ;  /* 0x0000000000048947 */ /* 0x002fec0003800000 */
[----:B------:R-:W-:Y:S01]  /*aa00*/  BPT.TRAP 0x1 ;  /* 0x000000040000795c */ /* 0x000fe20000300000 */
.L_x_1064:
[----:B------:R-:W-:Y:S01]  /*aa10*/  IMAD R6, R22, 0x8, R18 ;  /* 0x0000000816067824 */ /* 0x000fe200078e0212 */
[----:B------:R-:W-:-:S04]  /*aa20*/  SHF.L.U32 R0, R200, 0x1f, RZ ;  /* 0x0000001fc8007819 */ /* 0x000fc800000006ff */
[----:B------:R0:W1:Y:S01]  /*aa30*/  SYNCS.PHASECHK.TRANS64.TRYWAIT P3, [R6+URZ+0x32430], R0 ;  /* 0x03243000060075a7 */ /* 0x000062000806017f */
[----:B------:R-:W-:Y:S05]  /*aa40*/  @!P0 BRA `(.L_x_1065) ;  /* 0x0000000000048947 */ /* 0x000fea0003800000 */
[----:B------:R-:W-:Y:S01]  /*aa50*/  BPT.TRAP 0x1 ;  /* 0x000000040000795c */ /* 0x000fe20000300000 */
.L_x_1065:
[----:B------:R-:W-:Y:S02]  /*aa60*/  IMAD R4, R22, 0x300, R216 ;  /* 0x0000030016047824 */ /* 0x000fe400078e02d8 */
[----:B------:R-:W-:Y:S01]  /*aa70*/  IMAD.MOV.U32 R5, RZ, RZ, 0x40000040 ;  /* 0x40000040ff057424 */ /* 0x000fe200078e00ff */
[----:B-1----:R-:W-:Y:S06]  /*aa80*/  @P3 BRA `(.L_x_1066) ;  /* 0x0000000000083947 */ /* 0x002fec0003800000 */
[----:B------:R-:W1:Y:S02]  /*aa90*/  SYNCS.PHASECHK.TRANS64.TRYWAIT P3, [R6+URZ+0x32430], R0 ;  /* 0x03243000060075a7 */ /* 0x000e64000806017f */
[----:B-1----:R-:W-:Y:S05]  /*aaa0*/  @!P3 BRA `(.L_x_1067) ;  /* 0x000000b800ccb947 */ /* 0x002fea0003800000 */
.L_x_1066:
[----:B------:R-:W2:Y:S04]  /*aab0*/  LDL.64 R152, [R1+0x70] ;  /* 0x0000700001987983 */ /* 0x000ea80000100a00 */
[----:B------:R-:W3:Y:S04]  /*aac0*/  LDL.64 R204, [R1+0x68] ;  /* 0x0000680001cc7983 */ /* 0x000ee80000100a00 */
[----:B------:R-:W4:Y:S01]  /*aad0*/  LDL.64 R202, [R1+0x60] ;  /* 0x0000600001ca7983 */ /* 0x000f220000100a00 */
[----:B------:R-:W-:Y:S05]  /*aae0*/  WARPSYNC.ALL ;  /* 0x0000000000007948 */ /* 0x000fea0003800000 */
[----:B------:R-:W5:Y:S01]  /*aaf0*/  LDL.64 R20, [R1+0x58] ;  /* 0x0000580001147983 */ /* 0x000f620000100a00 */
[C---:B------:R-:W-:Y:S01]  /*ab00*/  R2UR UR6, R4.reuse ;  /* 0x00000000040672ca */ /* 0x040fe200000e0000 */
[----:B------:R-:W-:Y:S01]  /*ab10*/  VIADD R12, R4, 0x2 ;  /* 0x00000002040c7836 */ /* 0x000fe20000000000 */
[----:B------:R-:W-:Y:S01]  /*ab20*/  R2UR UR7, R5 ;  /* 0x00000000050772ca */ /* 0x000fe200000e0000 */
[----:B------:R-:W-:Y:S01]  /*ab30*/  IMAD.MOV.U32 R5, RZ, RZ, 0x40000040 ;  /* 0x40000040ff057424 */ /* 0x000fe200078e00ff */
[----:B------:R-:W-:-:S02]  /*ab40*/  MOV R13, 0x40000040 ;  /* 0x40000040000d7802 */ /* 0x000fc40000000f00 */
[----:B--2---:R-:W-:Y:S02]  /*ab50*/  R2UR UR4, R152 ;  /* 0x00000000980472ca */ /* 0x004fe400000e0000 */
[----:B------:R-:W-:Y:S02]  /*ab60*/  R2UR UR5, R153 ;  /* 0x00000000990572ca */ /* 0x000fe400000e0000 */
[----:B------:R-:W-:-:S11]  /*ab70*/  WARPGROUP.ARRIVE ;  /* 0x00000000000079c5 */ /* 0x000fd60000000000 */
[----:B------:R-:W-:Y:S01]  /*ab80*/  HGMMA.64x96x16.F32 R152, gdesc[UR4], RZ, !UPT, gsb0 ;  /* 0x01600000049879f0 */ /* 0x000fe2000c0008ff */
[----:B------:R-:W-:Y:S01]  /*ab90*/  R2UR UR6, R12 ;  /* 0x000000000c0672ca */ /* 0x000fe200000e0000 */
[----:B------:R-:W-:Y:S01]  /*aba0*/  VIADD R12, R4, 0x4 ;  /* 0x00000004040c7836 */ /* 0x000fe20000000000 */
[----:B------:R-:W-:Y:S01]  /*abb0*/  R2UR UR7, R13 ;  /* 0x000000000d0772ca */ /* 0x000fe200000e0000 */
[----:B------:R-:W-:Y:S01]  /*abc0*/  IMAD.MOV.U32 R13, RZ, RZ, 0x40000040 ;  /* 0x40000040ff0d7424 */ /* 0x000fe200078e00ff */
[----:B---3--:R-:W-:Y:S01]  /*abd0*/  R2UR UR4, R204 ;  /* 0x00000000cc0472ca */ /* 0x008fe200000e0000 */
[----:B------:R-:W-:Y:S01]  /*abe0*/  VIADD R4, R4, 0x6 ;  /* 0x0000000604047836 */ /* 0x000fe20000000000 */
[----:B------:R-:W-:Y:S01]  /*abf0*/  R2UR UR5, R205 ;  /* 0x00000000cd0572ca */ /* 0x000fe200000e0000 */
[----:B------:R-:W-:Y:S02]  /*ac00*/  WARPGROUP.DEPBAR.LE gsb0, 0x0 ;  /* 0x00008000000079c5 */ /* 0x000fe40000010000 */
[----:B------:R-:W-:-:S10]  /*ac10*/  WARPGROUP.ARRIVE ;  /* 0x00000000000079c5 */ /* 0x000fd40000000000 */
[----:B------:R-:W-:Y:S01]  /*ac20*/  HGMMA.64x96x16.F32 R152, gdesc[UR4], R152, gsb0 ;  /* 0x01600000049879f0 */ /* 0x000fe20008000898 */
[----:B------:R-:W-:Y:S02]  /*ac30*/  R2UR UR6, R12 ;  /* 0x000000000c0672ca */ /* 0x000fe400000e0000 */
[----:B------:R-:W-:Y:S02]  /*ac40*/  R2UR UR7, R13 ;  /* 0x000000000d0772ca */ /* 0x000fe400000e0000 */
[----:B----4-:R-:W-:Y:S02]  /*ac50*/  R2UR UR4, R202 ;  /* 0x00000000ca0472ca */ /* 0x010fe400000e0000 */
[----:B------:R-:W-:Y:S01]  /*ac60*/  R2UR UR5, R203 ;  /* 0x00000000cb0572ca */ /* 0x000fe200000e0000 */
[----:B------:R-:W-:Y:S02]  /*ac70*/  WARPGROUP.DEPBAR.LE gsb0, 0x0 ;  /* 0x00008000000079c5 */ /* 0x000fe40000010000 */
[----:B------:R-:W-:-:S10]  /*ac80*/  WARPGROUP.ARRIVE ;  /* 0x00000000000079c5 */ /* 0x000fd40000000000 */
[----:B------:R-:W-:Y:S01]  /*ac90*/  HGMMA.64x96x16.F32 R152, gdesc[UR4], R152, gsb0 ;  /* 0x01600000049879f0 */ /* 0x000fe20008000898 */
[----:B------:R-:W-:Y:S02]  /*aca0*/  R2UR UR6, R4 ;  /* 0x00000000040672ca */ /* 0x000fe400000e0000 */
[----:B------:R-:W-:Y:S02]  /*acb0*/  R2UR UR7, R5 ;  /* 0x00000000050772ca */ /* 0x000fe400000e0000 */
[----:B-----5:R-:W-:Y:S02]  /*acc0*/  R2UR UR4, R20 ;  /* 0x00000000140472ca */ /* 0x020fe400000e0000 */
[----:B------:R-:W-:Y:S01]  /*acd0*/  R2UR UR5, R21 ;  /* 0x00000000150572ca */ /* 0x000fe200000e0000 */
[----:B------:R-:W-:Y:S02]  /*ace0*/  WARPGROUP.DEPBAR.LE gsb0, 0x0 ;  /* 0x00008000000079c5 */ /* 0x000fe40000010000 */
[----:B------:R-:W-:-:S10]  /*acf0*/  WARPGROUP.ARRIVE ;  /* 0x00000000000079c5 */ /* 0x000fd40000000000 */
[----:B------:R-:W-:Y:S03]  /*ad00*/  HGMMA.64x96x16.F32 R152, gdesc[UR4], R152, gsb0 ;  /* 0x01600000049879f0 */ /* 0x000fe60008000898 */
[----:B------:R-:W-:Y:S02]  /*ad10*/  WARPGROUP.DEPBAR.LE gsb0, 0x0 ;  /* 0x00008000000079c5 */ /* 0x000fe40000010000 */
[----:B------:R-:W-:Y:S05]  /*ad20*/  @!P0 BRA `(.L_x_1068) ;  /* 0x0000000000048947 */ /* 0x000fea0003800000 */
[----:B------:R-:W-:Y:S01]  /*ad30*/  BPT.TRAP 0x1 ;  /* 0x000000040000795c */ /* 0x000fe20000300000 */
.L_x_1068:
[----:B------:R2:W3:Y:S01]  /*ad40*/  SYNCS.PHASECHK.TRANS64.TRYWAIT P3, [R6+URZ+0x32450], R0 ;  /* 0x03245000060075a7 */ /* 0x0004e2000806017f */
[----:B------:R-:W-:Y:S05]  /*ad50*/  @!P0 BRA `(.L_x_1069) ;  /* 0x0000000000048947 */ /* 0x000fea0003800000 */
[----:B------:R-:W-:Y:S01]  /*ad60*/  BPT.TRAP 0x1 ;  /* 0x000000040000795c */ /* 0x000fe20000300000 */
.L_x_1069:
[----:B------:R-:W-:Y:S04]  /*ad70*/  BSSY B0, `(.L_x_1070) ;  /* 0x0000004000007945 */ /* 0x000fe80003800000 */
[----:B---3--:R-:W-:Y:S05]  /*ad80*/  @P3 BRA `(.L_x_1071) ;  /* 0x0000000000083947 */ /* 0x008fea0003800000 */
[----:B------:R-:W3:Y:S02]  /*ad90*/  SYNCS.PHASECHK.TRANS64.TRYWAIT P3, [R6+URZ+0x32450], R0 ;  /* 0x03245000060075a7 */ /* 0x000ee4000806017f */
[----:B---3--:R-:W-:Y:S05]  /*ada0*/  @!P3 BRA `(.L_x_1072) ;  /* 0x000000b80020b947 */ /* 0x008fea0003800000 */
.L_x_1071:
[----:B------:R-:W-:Y:S05]  /*adb0*/  BSYNC B0 ;  /* 0x0000000000007941 */ /* 0x000fea0003800000 */
.L_x_1070:
[----:B------:R-:W-:Y:S05]  /*adc0*/  WARPSYNC.ALL ;  /* 0x0000000000007948 */ /* 0x000fea0003800000 */
[----:B------:R-:W4:Y:S04]  /*add0*/  LDL R4, [R1+0x78] ;  /* 0x0000780001047983 */ /* 0x000f280000100800 */
[----:B------:R-:W5:Y:S04]  /*ade0*/  LDL.64 R206, [R1+0x50] ;  /* 0x0000500001ce7983 */ /* 0x000f680000100a00 */
[----:B------:R-:W2:Y:S04]  /*adf0*/  LDL.64 R204, [R1+0x48] ;  /* 0x0000480001cc7983 */ /* 0x000ea80000100a00 */
[----:B------:R-:W3:Y:S01]  /*ae00*/  LDL.64 R202, [R1+0x40] ;  /* 0x0000400001ca7983 */ /* 0x000ee20000100a00 */
[----:B------:R-:W-:Y:S01]  /*ae10*/  MOV R5, 0x40000040 ;  /* 0x4000004000057802 */ /* 0x000fe20000000f00 */
[----:B------:R-:W-:Y:S01]  /*ae20*/  WARPGROUP.ARRIVE ;  /* 0x00000000000079c5 */ /* 0x000fe20000000000 */
[----:B------:R-:W-:Y:S01]  /*ae30*/  IMAD.MOV.U32 R13, RZ, RZ, 0x40000040 ;  /* 0x40000040ff0d7424 */ /* 0x000fe200078e00ff */
[----:B------:R-:W3:Y:S01]  /*ae40*/  LDL.64 R210, [R1+0x20] ;  /* 0x0000200001d27983 */ /* 0x000ee20000100a00 */
[----:B------:R-:W-:-:S03]  /*ae50*/  R2UR UR7, R5 ;  /* 0x00000000050772ca */ /* 0x000fc600000e0000 */
[----:B------:R-:W3:Y:S01]  /*ae60*/  LDL.64 R208, [R1+0x18] ;  /* 0x0000180001d07983 */ /* 0x000ee20000100a00 */
[----:B----4-:R-:W-:Y:S01]  /*ae70*/  R2UR UR4, R4 ;  /* 0x00000000040472ca */ /* 0x010fe200000e0000 */
[----:B------:R-:W-:Y:S01]  /*ae80*/  IMAD.MOV.U32 R4, RZ, RZ, 0xc00 ;  /* 0x00000c00ff047424 */ /* 0x000fe200078e00ff */
[----:B-----5:R-:W-:-:S11]  /*ae90*/  R2UR UR5, R207 ;  /* 0x00000000cf0572ca */ /* 0x020fd600000e0000 */
[----:B------:R-:W-:Y:S01]  /*aea0*/  IMAD R4, R22, R4, UR4 ;  /* 0x0000000416047e24 */ /* 0x000fe2000f8e0204 */
[----:B------:R-:W-:Y:S02]  /*aeb0*/  R2UR UR4, R206 ;  /* 0x00000000ce0472ca */ /* 0x000fe400000e0000 */
[----:B------:R-:W4:Y:S02]  /*aec0*/  LDL.64 R206, [R1+0x38] ;  /* 0x0000380001ce7983 */ /* 0x000f240000100a00 */
[----:B------:R-:W-:-:S13]  /*aed0*/  R2UR UR6, R4 ;  /* 0x00000000040672ca */ /* 0x000fda00000e0000 */
[----:B------:R-:W-:Y:S01]  /*aee0*/  HGMMA.64x96x16.F32 R152, gdesc[UR4], R152, gsb0 ;  /* 0x01600000049879f0 */ /* 0x000fe20008000898 */
[----:B------:R-:W-:Y:S01]  /*aef0*/  VIADD R12, R4, 0x2 ;  /* 0x00000002040c7836 */ /* 0x000fe20000000000 */
[----:B--2---:R-:W-:Y:S02]  /*af00*/  R2UR UR4, R204 ;  /* 0x00000000cc0472ca */ /* 0x004fe400000e0000 */
[----:B------:R-:W-:Y:S02]  /*af10*/  R2UR UR5, R205 ;  /* 0x00000000cd0572ca */ /* 0x000fe400000e0000 */
[----:B------:R-:W2:Y:S01]  /*af20*/  LDL.64 R204, [R1+0x30] ;  /* 0x0000300001cc7983 */ /* 0x000ea20000100a00 */
[----:B------:R-:W-:Y:S02]  /*af30*/  R2UR UR6, R12 ;  /* 0x000000000c0672ca */ /* 0x000fe400000e0000 */
[----:B------:R-:W-:Y:S01]  /*af40*/  R2UR UR7, R13 ;  /* 0x000000000d0772ca */ /* 0x000fe200000e0000 */
[----:B------:R-:W-:-:S02]  /*af50*/  VIADD R12, R4, 0x4 ;  /* 0x00000004040c7836 */ /* 0x000fc40000000000 */
[----:B------:R-:W-:Y:S01]  /*af60*/  IMAD.MOV.U32 R13, RZ, RZ, 0x40000040 ;  /* 0x40000040ff0d7424 */ /* 0x000fe200078e00ff */
[----:B------:R-:W-:Y:S02]  /*af70*/  WARPGROUP.DEPBAR.LE gsb0, 0x0 ;  /* 0x00008000000079c5 */ /* 0x000fe40000010000 */
[----:B------:R-:W-:-:S07]  /*af80*/  WARPGROUP.ARRIVE ;  /* 0x00000000000079c5 */ /* 0x000fce0000000000 */
[----:B------:R-:W-:Y:S01]  /*af90*/  HGMMA.64x96x16.F32 R152, gdesc[UR4], R152, gsb0 ;  /* 0x01600000049879f0 */ /* 0x000fe20008000898 */
[----:B---3--:R-:W-:Y:S02]  /*afa0*/  R2UR UR4, R202 ;  /* 0x00000000ca0472ca */ /* 0x008fe400000e0000 */
[----:B------:R-:W-:Y:S02]  /*afb0*/  R2UR UR5, R203 ;  /* 0x00000000cb0572ca */ /* 0x000fe400000e0000 */
[----:B------:R-:W3:Y:S01]  /*afc0*/  LDL.64 R202, [R1+0x28] ;  /* 0x0000280001ca7983 */ /* 0x000ee20000100a00 */
[----:B------:R-:W-:Y:S02]  /*afd0*/  R2UR UR6, R12 ;  /* 0x000000000c0672ca */ /* 0x000fe400000e0000 */
[----:B------:R-:W-:Y:S01]  /*afe0*/  R2UR UR7, R13 ;  /* 0x000000000d0772ca */ /* 0x000fe200000e0000 */
[----:B------:R-:W-:Y:S01]  /*aff0*/  VIADD R12, R4, 0x6 ;  /* 0x00000006040c7836 */ /* 0x000fe20000000000 */
[----:B------:R-:W-:Y:S01]  /*b000*/  MOV R13, 0x40000040 ;  /* 0x40000040000d7802 */ /* 0x000fe20000000f00 */
[----:B------:R-:W-:-:S02]  /*b010*/  WARPGROUP.DEPBAR.LE gsb0, 0x0 ;  /* 0x00008000000079c5 */ /* 0x000fc40000010000 */
[----:B------:R-:W-:-:S08]  /*b020*/  WARPGROUP.ARRIVE ;  /* 0x00000000000079c5 */ /* 0x000fd00000000000 */
[----:B------:R-:W-:Y:S01]  /*b030*/  HGMMA.64x96x16.F32 R152, gdesc[UR4], R152, gsb0 ;  /* 0x01600000049879f0 */ /* 0x000fe20008000898 */
[----:B------:R-:W-:Y:S02]  /*b040*/  R2UR UR6, R12 ;  /* 0x000000000c0672ca */ /* 0x000fe400000e0000 */
[----:B------:R-:W-:Y:S02]  /*b050*/  R2UR UR7, R13 ;  /* 0x000000000d0772ca */ /* 0x000fe400000e0000 */
[----:B----4-:R-:W-:Y:S02]  /*b060*/  R2UR UR4, R206 ;  /* 0x00000000ce0472ca */ /* 0x010fe400000e0000 */
[----:B------:R-:W-:Y:S01]  /*b070*/  R2UR UR5, R207 ;  /* 0x00000000cf0572ca */ /* 0x000fe200000e0000 */
[----:B------:R-:W-:Y:S02]  /*b080*/  WARPGROUP.DEPBAR.LE gsb0, 0x0 ;  /* 0x00008000000079c5 */ /* 0x000fe40000010000 */
[----:B------:R-:W-:Y:S01]  /*b090*/  WARPGROUP.ARRIVE ;  /* 0x00000000000079c5 */ /* 0x000fe20000000000 */
[----:B------:R-:W-:Y:S01]  /*b0a0*/  VIADD R12, R4, 0x300 ;  /* 0x00000300040c7836 */ /* 0x000fe20000000000 */
[----:B------:R-:W4:Y:S08]  /*b0b0*/  LDL.64 R206, [R1+0x10] ;  /* 0x0000100001ce7983 */ /* 0x000f300000100a00 */
[----:B------:R-:W-:Y:S01]  /*b0c0*/  HGMMA.64x96x16.F32 R152, gdesc[UR4], R152, gsb0 ;  /* 0x01600000049879f0 */ /* 0x000fe20008000898 */
[----:B------:R-:W-:Y:S01]  /*b0d0*/  IMAD.MOV.U32 R13, RZ, RZ, 0x40000040 ;  /* 0x40000040ff0d7424 */ /* 0x000fe200078e00ff */
[----:B------:R-:W-:-:S02]  /*b0e0*/  R2UR UR6, R12 ;  /* 0x000000000c0672ca */ /* 0x000fc400000e0000 */
[----:B--2---:R-:W-:Y:S02]  /*b0f0*/  R2UR UR4, R204 ;  /* 0x00000000cc0472ca */ /* 0x004fe400000e0000 */
[----:B------:R-:W-:Y:S02]  /*b100*/  R2UR UR7, R13 ;  /* 0x000000000d0772ca */ /* 0x000fe400000e0000 */
[----:B------:R-:W-:Y:S01]  /*b110*/  R2UR UR5, R205 ;  /* 0x00000000cd0572ca */ /* 0x000fe200000e0000 */
[----:B------:R-:W-:Y:S01]  /*b120*/  VIADD R12, R4, 0x302 ;  /* 0x00000302040c7836 */ /* 0x000fe20000000000 */
[----:B------:R-:W2:Y:S01]  /*b130*/  LDL.64 R204, [R1+0x8] ;  /* 0x0000080001cc7983 */ /* 0x000ea20000100a00 */
[----:B------:R-:W-:Y:S01]  /*b140*/  IMAD.MOV.U32 R13, RZ, RZ, 0x40000040 ;  /* 0x40000040ff0d7424 */ /* 0x000fe200078e00ff */
[----:B------:R-:W-:Y:S02]  /*b150*/  WARPGROUP.DEPBAR.LE gsb0, 0x0 ;  /* 0x00008000000079c5 */ /* 0x000fe40000010000 */
[----:B------:R-:W-:-:S07]  /*b160*/  WARPGROUP.ARRIVE ;  /* 0x00000000000079c5 */ /* 0x000fce0000000000 */
[----:B------:R-:W-:Y:S01]  /*b170*/  HGMMA.64x96x16.F32 R152, gdesc[UR4], R152, gsb0 ;  /* 0x01600000049879f0 */ /* 0x000fe20008000898 */
[----:B------:R-:W-:Y:S02]  /*b180*/  R2UR UR6, R12 ;  /* 0x000000000c0672ca */ /* 0x000fe400000e0000 */
[----:B------:R-:W-:Y:S02]  /*b190*/  R2UR UR7, R13 ;  /* 0x000000000d0772ca */ /* 0x000fe400000e0000 */
[----:B---3--:R-:W-:Y:S02]  /*b1a0*/  R2UR UR4, R202 ;  /* 0x00000000ca0472ca */ /* 0x008fe400000e0000 */
[----:B------:R-:W-:Y:S01]  /*b1b0*/  R2UR UR5, R203 ;  /* 0x00000000cb0572ca */ /* 0x000fe200000e0000 */
[----:B------:R-:W-:Y:S01]  /*b1c0*/  VIADD R12, R4, 0x304 ;  /* 0x00000304040c7836 */ /* 0x000fe20000000000 */
[----:B------:R-:W-:Y:S01]  /*b1d0*/  MOV R13, 0x40000040 ;  /* 0x40000040000d7802 */ /* 0x000fe20000000f00 */
[----:B------:R-:W3:Y:S01]  /*b1e0*/  LDL.64 R202, [R1] ;  /* 0x0000000001ca7983 */ /* 0x000ee20000100a00 */
[----:B------:R-:W-:-:S02]  /*b1f0*/  WARPGROUP.DEPBAR.LE gsb0, 0x0 ;  /* 0x00008000000079c5 */ /* 0x000fc40000010000 */
[----:B------:R-:W-:-:S07]  /*b200*/  WARPGROUP.ARRIVE ;  /* 0x00000000000079c5 */ /* 0x000fce0000000000 */
[----:B------:R-:W-:Y:S01]  /*b210*/  HGMMA.64x96x16.F32 R152, gdesc[UR4], R152, gsb0 ;  /* 0x01600000049879f0 */ /* 0x000fe20008000898 */
[----:B------:R-:W-:Y:S02]  /*b220*/  R2UR UR6, R12 ;  /* 0x000000000c0672ca */ /* 0x000fe400000e0000 */
[----:B------:R-:W-:Y:S02]  /*b230*/  R2UR UR7, R13 ;  /* 0x000000000d0772ca */ /* 0x000fe400000e0000 */
[----:B------:R-:W-:Y:S02]  /*b240*/  R2UR UR4, R210 ;  /* 0x00000000d20472ca */ /* 0x000fe400000e0000 */
[----:B------:R-:W-:Y:S01]  /*b250*/  R2UR UR5, R211 ;  /* 0x00000000d30572ca */ /* 0x000fe200000e0000 */
[----:B------:R-:W-:Y:S02]  /*b260*/  VIADD R12, R4, 0x306 ;  /* 0x00000306040c7836 */ /* 0x000fe40000000000 */
[----:B------:R-:W-:Y:S01]  /*b270*/  IMAD.MOV.U32 R13, RZ, RZ, 0x40000040 ;  /* 0x40000040ff0d7424 */ /* 0x000fe200078e00ff */
        /* <DEDUP_REMOVED lines=14> */
[----:B----4-:R-:W-:Y:S02]  /*b360*/  R2UR UR4, R206 ;  /* 0x00000000ce0472ca */ /* 0x010fe400000e0000 */
        /* <DEDUP_REMOVED lines=8> */
[----:B--2---:R-:W-:Y:S02]  /*b3f0*/  R2UR UR4, R204 ;  /* 0x00000000cc0472ca */ /* 0x004fe400000e0000 */
        /* <DEDUP_REMOVED lines=8> */
[----:B---3--:R-:W-:Y:S02]  /*b480*/  R2UR UR4, R202 ;  /* 0x00000000ca0472ca */ /* 0x008fe400000e0000 */
[----:B------:R-:W-:Y:S01]  /*b490*/  R2UR UR5, R203 ;  /* 0x00000000cb0572ca */ /* 0x000fe200000e0000 */
[----:B------:R-:W-:Y:S02]  /*b4a0*/  VIADD R12, R4, 0x606 ;  /* 0x00000606040c7836 */ /* 0x000fe40000000000 */
[----:B------:R-:W-:Y:S01]  /*b4b0*/  IMAD.MOV.U32 R13, RZ, RZ, 0x40000040 ;  /* 0x40000040ff0d7424 */ /* 0x000fe200078e00ff */
[----:B------:R-:W-:-:S02]  /*b4c0*/  WARPGROUP.DEPBAR.LE gsb0, 0x0 ;  /* 0x00008000000079c5 */ /* 0x000fc40000010000 */
[----:B------:R-:W-:-:S07]  /*b4d0*/  WARPGROUP.ARRIVE ;  /* 0x00000000000079c5 */ /* 0x000fce0000000000 */
[----:B------:R-:W-:Y:S01]  /*b4e0*/  HGMMA.64x96x16.F32 R152, gdesc[UR4], R152, gsb0 ;  /* 0x01600000049879f0 */ /* 0x000fe20008000898 */
[----:B------:R-:W-:Y:S02]  /*b4f0*/  R2UR UR6, R12 ;  /* 0x000000000c0672ca */ /* 0x000fe400000e0000 */
[----:B------:R-:W-:Y:S01]  /*b500*/  R2UR UR7, R13 ;  /* 0x000000000d0772ca */ /* 0x000fe200000e0000 */
[----:B------:R-:W-:Y:S01]  /*b510*/  UMOV UR4, UR52 ;  /* 0x0000003400047c82 */ /* 0x000fe20008000000 */
[----:B------:R-:W-:Y:S01]  /*b520*/  UMOV UR5, UR53 ;  /* 0x0000003500057c82 */ /* 0x000fe20008000000 */
[----:B------:R-:W-:Y:S01]  /*b530*/  VIADD R12, R4, 0x900 ;  /* 0x00000900040c7836 */ /* 0x000fe20000000000 */
[----:B------:R-:W-:Y:S01]  /*b540*/  MOV R13, 0x40000040 ;  /* 0x40000040000d7802 */ /* 0x000fe20000000f00 */
[----:B------:R-:W-:Y:S02]  /*b550*/  WARPGROUP.DEPBAR.LE gsb0, 0x0 ;  /* 0x00008000000079c5 */ /* 0x000fe40000010000 */
[----:B------:R-:W-:-:S06]  /*b560*/  WARPGROUP.ARRIVE ;  /* 0x00000000000079c5 */ /* 0x000fcc0000000000 */
[----:B------:R-:W-:Y:S01]  /*b570*/  HGMMA.64x96x16.F32 R152, gdesc[UR4], R152, gsb0 ;  /* 0x01600000049879f0 */ /* 0x000fe20008000898 */
[----:B------:R-:W-:Y:S02]  /*b580*/  R2UR UR6, R12 ;  /* 0x000000000c0672ca */ /* 0x000fe400000e0000 */
[----:B------:R-:W-:Y:S01]  /*b590*/  R2UR UR7, R13 ;  /* 0x000000000d0772ca */ /* 0x000fe200000e0000 */
[----:B------:R-:W-:Y:S01]  /*b5a0*/  UMOV UR4, UR48 ;  /* 0x0000003000047c82 */ /* 0x000fe20008000000 */
[----:B------:R-:W-:Y:S01]  /*b5b0*/  UMOV UR5, UR49 ;  /* 0x0000003100057c82 */ /* 0x000fe20008000000 */
[----:B------:R-:W-:Y:S02]  /*b5c0*/  VIADD R12, R4, 0x902 ;  /* 0x00000902040c7836 */ /* 0x000fe40000000000 */
[----:B------:R-:W-:Y:S01]  /*b5d0*/  IMAD.MOV.U32 R13, RZ, RZ, 0x40000040 ;  /* 0x40000040ff0d7424 */ /* 0x000fe200078e00ff */
        /* <DEDUP_REMOVED lines=25> */
[----:B------:R-:W-:Y:S02]  /*b770*/  WARPGROUP.DEPBAR.LE gsb0, 0x0 ;  /* 0x00008000000079c5 */ /* 0x000fe40000010000 */
[----:B------:R-:W-:-:S08]  /*b780*/  WARPGROUP.ARRIVE ;  /* 0x00000000000079c5 */ /* 0x000fd00000000000 */
[----:B------:R-:W-:Y:S03]  /*b790*/  HGMMA.64x96x16.F32 R152, gdesc[UR4], R152, gsb0 ;  /* 0x01600000049879f0 */ /* 0x000fe60008000898 */
[----:B------:R-:W-:Y:S02]  /*b7a0*/  WARPGROUP.DEPBAR.LE gsb0, 0x0 ;  /* 0x00008000000079c5 */ /* 0x000fe40000010000 */
[----:B------:R-:W-:-:S04]  /*b7b0*/  FMNMX.FTZ R5, R154, R11, !PT ;  /* 0x0000000b9a057209 */ /* 0x000fc80007810000 */
[----:B------:R-:W-:-:S04]  /*b7c0*/  FMNMX.FTZ R5, R155, R5, !PT ;  /* 0x000000059b057209 */ /* 0x000fc80007810000 */
[----:B------:R-:W-:Y:S02]  /*b7d0*/  FMNMX.FTZ R5, R158, R5, !PT ;  /* 0x000000059e057209 */ /* 0x000fe40007810000 */
[----:B01----:R-:W-:Y:S02]  /*b7e0*/  FMNMX.FTZ R0, R152, R9, !PT ;  /* 0x0000000998007209 */ /* 0x003fe40007810000 */
        /* <DEDUP_REMOVED lines=44> */
[----:B------:R-:W-:-:S05]  /*bab0*/  FMNMX.FTZ R0, R197, R0, !PT ;  /* 0x00000000c5007209 */ /* 0x000fca0007810000 */
[----:B------:R-:W1:Y:S01]  /*bac0*/  SHFL.BFLY PT, R4, R0, 0x2, 0x1f ;  /* 0x0c401f0000047f89 */ /* 0x000e6200000e0000 */
[----:B------:R-:W2:Y:S01]  /*bad0*/  S2R R15, SR_TID.X ;  /* 0x00000000000f7919 */ /* 0x000ea20000002100 */
[----:B0-----:R-:W-:Y:S01]  /*bae0*/  FMNMX.FTZ R7, R7, R5, !PT ;  /* 0x0000000507077209 */ /* 0x001fe20007810000 */
[----:B------:R-:W-:-:S05]  /*baf0*/  IMAD.MOV.U32 R5, RZ, RZ, 0x40000040 ;  /* 0x40000040ff057424 */ /* 0x000fca00078e00ff */
[----:B------:R-:W-:Y:S02]  /*bb00*/  R2UR UR7, R5 ;  /* 0x00000000050772ca */ /* 0x000fe400000e0000 */
[----:B------:R-:W0:Y:S01]  /*bb10*/  SHFL.BFLY PT, R5, R7, 0x1, 0x1f ;  /* 0x0c201f0007057f89 */ /* 0x000e2200000e0000 */
[----:B-1----:R-:W-:-:S05]  /*bb20*/  FMNMX.FTZ R0, R0, R4, !PT ;  /* 0x0000000400007209 */ /* 0x002fca0007810000 */
[----:B------:R-:W1:Y:S01]  /*bb30*/  SHFL.BFLY PT, R10, R0, 0x1, 0x1f ;  /* 0x0c201f00000a7f89 */ /* 0x000e6200000e0000 */
[----:B------:R-:W-:Y:S01]  /*bb40*/  UMOV UR38, UR42 ;  /* 0x0000002a00267c82 */ /* 0x000fe20008000000 */
[----:B------:R-:W-:Y:S01]  /*bb50*/  @!P1 VIADD R13, R6, 0x32440 ;  /* 0x00032440060d9836 */ /* 0x000fe20000000000 */
[----:B--2---:R-:W-:Y:S02]  /*bb60*/  SHF.R.U32.HI R15, RZ, 0x7, R15 ;  /* 0x00000007ff0f7819 */ /* 0x004fe4000001160f */
[----:B0-----:R-:W-:-:S05]  /*bb70*/  FMNMX.FTZ R5, R7, R5, !PT ;  /* 0x0000000507057209 */ /* 0x001fca0007810000 */
[----:B------:R-:W-:-:S04]  /*bb80*/  FADD.FTZ R7, -R5, R11 ;  /* 0x0000000b05077221 */ /* 0x000fc80000010100 */
[----:B------:R-:W-:Y:S01]  /*bb90*/  FMUL.FTZ R7, R7, UR38 ;  /* 0x0000002607077c20 */ /* 0x000fe20008410000 */
[----:B-1----:R-:W-:-:S03]  /*bba0*/  FMNMX.FTZ R0, R0, R10, !PT ;  /* 0x0000000a00007209 */ /* 0x002fc60007810000 */
[----:B------:R0:W-:Y:S01]  /*bbb0*/  MUFU.EX2 R12, R7 ;  /* 0x00000007000c7308 */ /* 0x0001e20000000800 */
[----:B------:R-:W-:Y:S01]  /*bbc0*/  @!P1 PRMT R13, RZ, 0x654, R13 ;  /* 0x00000654ff0d9816 */ /* 0x000fe2000000000d */
[C---:B------:R-:W-:Y:S01]  /*bbd0*/  FADD.FTZ R9, -R0.reuse, R9 ;  /* 0x0000000900097221 */ /* 0x040fe20000010100 */
[----:B------:R-:W-:Y:S01]  /*bbe0*/  FMUL.FTZ R10, R0, UR38 ;  /* 0x00000026000a7c20 */ /* 0x000fe20008410000 */
[----:B------:R-:W-:Y:S01]  /*bbf0*/  FMUL.FTZ R11, R5, UR38 ;  /* 0x00000026050b7c20 */ /* 0x000fe20008410000 */
[----:B0-----:R-:W-:Y:S01]  /*bc00*/  IADD3 R7, -R15, 0xb, RZ ;  /* 0x0000000b0f077810 */ /* 0x001fe20007ffe1ff */
[----:B------:R-:W-:-:S04]  /*bc10*/  FMUL.FTZ R9, R9, UR38 ;  /* 0x0000002609097c20 */ /* 0x000fc80008410000 */
[----:B------:R1:W-:Y:S06]  /*bc20*/  BAR.ARV R7, 0x100 ;  /* 0x000400070000751d */ /* 0x0003ec0000002000 */
[----:B------:R0:W-:Y:S01]  /*bc30*/  @!P1 SYNCS.ARRIVE.TRANS64.RED.A1T0 RZ, [R13+URZ], RZ ;  /* 0x000000ff0dff99a7 */ /* 0x0001e2000810043f */
[--C-:B------:R-:W-:Y:S01]  /*bc40*/  FFMA.FTZ R207, R152, UR38, -R10.reuse ;  /* 0x0000002698cf7c23 */ /* 0x100fe2000801080a */
[--C-:B------:R-:W-:Y:S01]  /*bc50*/  FFMA.FTZ R208, R153, UR38, -R10.reuse ;  /* 0x0000002699d07c23 */ /* 0x100fe2000801080a */
[--C-:B------:R-:W-:Y:S01]  /*bc60*/  FFMA.FTZ R211, R156, UR38, -R10.reuse ;  /* 0x000000269cd37c23 */ /* 0x100fe2000801080a */
[----:B------:R-:W-:Y:S01]  /*bc70*/  FFMA.FTZ R212, R157, UR38, -R10 ;  /* 0x000000269dd47c23 */ /* 0x000fe2000801080a */
[--C-:B------:R-:W-:Y:S01]  /*bc80*/  FFMA.FTZ R202, R154, UR38, -R11.reuse ;  /* 0x000000269aca7c23 */ /* 0x100fe2000801080b */
[----:B------:R-:W-:Y:S01]  /*bc90*/  FFMA.FTZ R206, R155, UR38, -R11 ;  /* 0x000000269bce7c23 */ /* 0x000fe2000801080b */
[----:B0-----:R-:W-:-:S02]  /*bca0*/  VIADD R13, R15, 0x8 ;  /* 0x000000080f0d7836 */ /* 0x001fc40000000000 */
[--C-:B------:R-:W-:Y:S01]  /*bcb0*/  FFMA.FTZ R205, R158, UR38, -R11.reuse ;  /* 0x000000269ecd7c23 */ /* 0x100fe2000801080b */
[----:B------:R-:W-:Y:S01]  /*bcc0*/  FFMA.FTZ R210, R159, UR38, -R11 ;  /* 0x000000269fd27c23 */ /* 0x000fe2000801080b */
[----:B------:R-:W0:Y:S01]  /*bcd0*/  MUFU.EX2 R9, R9 ;  /* 0x0000000900097308 */ /* 0x000e220000000800 */
[----:B------:R2:W-:Y:S01]  /*bce0*/  BAR.SYNC.DEFER_BLOCKING R13, 0x100 ;  /* 0x0004000d0000751d */ /* 0x0005e20000010000 */
[----:B------:R-:W-:-:S06]  /*bcf0*/  IMAD.MOV.U32 R4, RZ, RZ, 0xc00 ;  /* 0x00000c00ff047424 */ /* 0x000fcc00078e00ff */
[----:B------:R-:W-:Y:S08]  /*bd00*/  MUFU.EX2 R207, R207 ;  /* 0x000000cf00cf7308 */ /* 0x000ff00000000800 */
[----:B------:R-:W3:Y:S08]  /*bd10*/  MUFU.EX2 R208, R208 ;  /* 0x000000d000d07308 */ /* 0x000ef00000000800 */
[----:B------:R-:W-:Y:S08]  /*bd20*/  MUFU.EX2 R211, R211 ;  /* 0x000000d300d37308 */ /* 0x000ff00000000800 */
[----:B------:R-:W4:Y:S08]  /*bd30*/  MUFU.EX2 R212, R212 ;  /* 0x000000d400d47308 */ /* 0x000f300000000800 */
[----:B------:R-:W-:Y:S08]  /*bd40*/  MUFU.EX2 R202, R202 ;  /* 0x000000ca00ca7308 */ /* 0x000ff00000000800 */
[----:B------:R-:W5:Y:S08]  /*bd50*/  MUFU.EX2 R206, R206 ;  /* 0x000000ce00ce7308 */ /* 0x000f700000000800 */
[----:B------:R-:W-:Y:S08]  /*bd60*/  MUFU.EX2 R205, R205 ;  /* 0x000000cd00cd7308 */ /* 0x000ff00000000800 */
[----:B------:R-:W1:Y:S01]  /*bd70*/  MUFU.EX2 R210, R210 ;  /* 0x000000d200d27308 */ /* 0x000e620000000800 */
[----:B------:R-:W-:-:S02]  /*bd80*/  IMAD R4, R22, R4, UR39 ;  /* 0x0000002716047e24 */ /* 0x000fc4000f8e0204 */
[-C--:B0-----:R-:W-:Y:S01]  /*bd90*/  FMUL.FTZ R24, R24, R9.reuse ;  /* 0x0000000918187220 */ /* 0x081fe20000410000 */
[-C--:B------:R-:W-:Y:S01]  /*bda0*/  FMUL.FTZ R25, R25, R9.reuse ;  /* 0x0000000919197220 */ /* 0x080fe20000410000 */
[-C--:B------:R-:W-:Y:S01]  /*bdb0*/  FMUL.FTZ R28, R28, R9.reuse ;  /* 0x000000091c1c7220 */ /* 0x080fe20000410000 */
[-C--:B------:R-:W-:Y:S01]  /*bdc0*/  FMUL.FTZ R29, R29, R9.reuse ;  /* 0x000000091d1d7220 */ /* 0x080fe20000410000 */
[----:B------:R-:W-:Y:S01]  /*bdd0*/  R2UR UR6, R4 ;  /* 0x00000000040672ca */ /* 0x000fe200000e0000 */
        /* <DEDUP_REMOVED lines=124> */
[----:B---3--:R-:W-:-:S02]  /*c5a0*/  F2FP.F16.F32.PACK_AB R152, R208, R207 ;  /* 0x000000cfd098723e */ /* 0x008fc400000000ff */
[----:B----4-:R-:W-:Y:S02]  /*c5b0*/  F2FP.F16.F32.PACK_AB R154, R212, R211 ;  /* 0x000000d3d49a723e */ /* 0x010fe400000000ff */
[----:B-----5:R-:W-:Y:S02]  /*c5c0*/  F2FP.F16.F32.PACK_AB R153, R206, R202 ;  /* 0x000000cace99723e */ /* 0x020fe400000000ff */
[----:B-1----:R-:W-:-:S04]  /*c5d0*/  F2FP.F16.F32.PACK_AB R155, R210, R205 ;  /* 0x000000cdd29b723e */ /* 0x002fc800000000ff */
[----:B------:R-:W-:-:S06]  /*c5e0*/  WARPGROUP.ARRIVE ;  /* 0x00000000000079c5 */ /* 0x000fcc0000000000 */
[----:B------:R-:W-:Y:S01]  /*c5f0*/  HGMMA.64x256x16.F32 R24, R152, gdesc[UR4].tnspB, R24, gsb0 ;  /* 0x43e0000498187df0 */ /* 0x000fe20008000818 */
[--C-:B------:R-:W-:Y:S01]  /*c600*/  FFMA.FTZ R209, R164, UR38, -R10.reuse ;  /* 0x00000026a4d17c23 */ /* 0x100fe2000801080a */
[--C-:B------:R-:W-:Y:S01]  /*c610*/  FFMA.FTZ R204, R160, UR38, -R10.reuse ;  /* 0x00000026a0cc7c23 */ /* 0x100fe2000801080a */
[--C-:B------:R-:W-:Y:S01]  /*c620*/  FFMA.FTZ R203, R161, UR38, -R10.reuse ;  /* 0x00000026a1cb7c23 */ /* 0x100fe2000801080a */
[----:B------:R-:W-:Y:S01]  /*c630*/  FFMA.FTZ R164, R165, UR38, -R10 ;  /* 0x00000026a5a47c23 */ /* 0x000fe2000801080a */
[--C-:B------:R-:W-:Y:S01]  /*c640*/  FFMA.FTZ R156, R162, UR38, -R11.reuse ;  /* 0x00000026a29c7c23 */ /* 0x100fe2000801080b */
[--C-:B------:R-:W-:Y:S01]  /*c650*/  FFMA.FTZ R163, R163, UR38, -R11.reuse ;  /* 0x00000026a3a37c23 */ /* 0x100fe2000801080b */
[--C-:B--2---:R-:W-:Y:S01]  /*c660*/  FFMA.FTZ R13, R166, UR38, -R11.reuse ;  /* 0x00000026a60d7c23 */ /* 0x104fe2000801080b */
[----:B------:R-:W-:Y:S01]  /*c670*/  FFMA.FTZ R15, R167, UR38, -R11 ;  /* 0x00000026a70f7c23 */ /* 0x000fe2000801080b */
[----:B------:R-:W-:Y:S08]  /*c680*/  MUFU.EX2 R204, R204 ;  /* 0x000000cc00cc7308 */ /* 0x000ff00000000800 */
[----:B------:R-:W0:Y:S08]  /*c690*/  MUFU.EX2 R203, R203 ;  /* 0x000000cb00cb7308 */ /* 0x000e300000000800 */
[----:B------:R-:W-:Y:S08]  /*c6a0*/  MUFU.EX2 R209, R209 ;  /* 0x000000d100d17308 */ /* 0x000ff00000000800 */
[----:B------:R-:W-:Y:S08]  /*c6b0*/  MUFU.EX2 R164, R164 ;  /* 0x000000a400a47308 */ /* 0x000ff00000000800 */
[----:B------:R-:W-:Y:S08]  /*c6c0*/  MUFU.EX2 R156, R156 ;  /* 0x0000009c009c7308 */ /* 0x000ff00000000800 */
[----:B------:R-:W1:Y:S08]  /*c6d0*/  MUFU.EX2 R163, R163 ;  /* 0x000000a300a37308 */ /* 0x000e700000000800 */
[----:B------:R-:W-:Y:S08]  /*c6e0*/  MUFU.EX2 R13, R13 ;  /* 0x0000000d000d7308 */ /* 0x000ff00000000800 */
[----:B------:R-:W2:Y:S01]  /*c6f0*/  MUFU.EX2 R15, R15 ;  /* 0x0000000f000f7308 */ /* 0x000ea20000000800 */
[----:B------:R-:W-:Y:S01]  /*c700*/  VIADD R20, R4, 0x80 ;  /* 0x0000008004147836 */ /* 0x000fe20000000000 */
[----:B------:R-:W-:-:S04]  /*c710*/  MOV R21, 0x40000040 ;  /* 0x4000004000157802 */ /* 0x000fc80000000f00 */
[----:B------:R-:W-:Y:S02]  /*c720*/  R2UR UR6, R20 ;  /* 0x00000000140672ca */ /* 0x000fe400000e0000 */
[----:B------:R-:W-:Y:S01]  /*c730*/  R2UR UR7, R21 ;  /* 0x00000000150772ca */ /* 0x000fe200000e0000 */
[--C-:B------:R-:W-:Y:S01]  /*c740*/  FFMA.FTZ R20, R168, UR38, -R10.reuse ;  /* 0x00000026a8147c23 */ /* 0x100fe2000801080a */
[--C-:B------:R-:W-:Y:S01]  /*c750*/  FFMA.FTZ R21, R169, UR38, -R10.reuse ;  /* 0x00000026a9157c23 */ /* 0x100fe2000801080a */
[--C-:B------:R-:W-:Y:S01]  /*c760*/  FFMA.FTZ R157, R172, UR38, -R10.reuse ;  /* 0x00000026ac9d7c23 */ /* 0x100fe2000801080a */
[----:B------:R-:W-:Y:S01]  /*c770*/  FFMA.FTZ R158, R173, UR38, -R10 ;  /* 0x00000026ad9e7c23 */ /* 0x000fe2000801080a */
[--C-:B------:R-:W-:Y:S01]  /*c780*/  FFMA.FTZ R159, R170, UR38, -R11.reuse ;  /* 0x00000026aa9f7c23 */ /* 0x100fe2000801080b */
[--C-:B------:R-:W-:Y:S01]  /*c790*/  FFMA.FTZ R160, R171, UR38, -R11.reuse ;  /* 0x00000026aba07c23 */ /* 0x100fe2000801080b */
[--C-:B------:R-:W-:Y:S01]  /*c7a0*/  FFMA.FTZ R161, R174, UR38, -R11.reuse ;  /* 0x00000026aea17c23 */ /* 0x100fe2000801080b */
[----:B------:R-:W-:Y:S01]  /*c7b0*/  FFMA.FTZ R162, R175, UR38, -R11 ;  /* 0x00000026afa27c23 */ /* 0x000fe2000801080b */
[----:B------:R-:W-:Y:S08]  /*c7c0*/  MUFU.EX2 R20, R20 ;  /* 0x0000001400147308 */ /* 0x000ff00000000800 */
[----:B------:R-:W3:Y:S08]  /*c7d0*/  MUFU.EX2 R21, R21 ;  /* 0x0000001500157308 */ /* 0x000ef00000000800 */
[----:B------:R-:W-:Y:S01]  /*c7e0*/  MUFU.EX2 R157, R157 ;  /* 0x0000009d009d7308 */ /* 0x000fe20000000800 */
[----:B------:R-:W-:-:S02]  /*c7f0*/  WARPGROUP.DEPBAR.LE gsb0, 0x0 ;  /* 0x00008000000079c5 */ /* 0x000fc40000010000 */
[----:B0-----:R-:W-:Y:S02]  /*c800*/  F2FP.F16.F32.PACK_AB R152, R203, R204 ;  /* 0x000000cccb98723e */ /* 0x001fe400000000ff */
[----:B-1----:R-:W-:Y:S02]  /*c810*/  F2FP.F16.F32.PACK_AB R153, R163, R156 ;  /* 0x0000009ca399723e */ /* 0x002fe400000000ff */
[----:B------:R-:W-:Y:S02]  /*c820*/  F2FP.F16.F32.PACK_AB R154, R164, R209 ;  /* 0x000000d1a49a723e */ /* 0x000fe400000000ff */
[----:B--2---:R-:W-:-:S04]  /*c830*/  F2FP.F16.F32.PACK_AB R155, R15, R13 ;  /* 0x0000000d0f9b723e */ /* 0x004fc800000000ff */
[----:B------:R-:W-:-:S06]  /*c840*/  WARPGROUP.ARRIVE ;  /* 0x00000000000079c5 */ /* 0x000fcc0000000000 */
[----:B------:R-:W-:Y:S01]  /*c850*/  HGMMA.64x256x16.F32 R24, R152, gdesc[UR4].tnspB, R24, gsb0 ;  /* 0x43e0000498187df0 */ /* 0x000fe20008000818 */
[----:B------:R-:W-:Y:S08]  /*c860*/  MUFU.EX2 R158, R158 ;  /* 0x0000009e009e7308 */ /* 0x000ff00000000800 */
[----:B------:R-:W-:Y:S08]  /*c870*/  MUFU.EX2 R159, R159 ;  /* 0x0000009f009f7308 */ /* 0x000ff00000000800 */
[----:B------:R-:W0:Y:S08]  /*c880*/  MUFU.EX2 R160, R160 ;  /* 0x000000a000a07308 */ /* 0x000e300000000800 */
[----:B------:R-:W-:Y:S08]  /*c890*/  MUFU.EX2 R161, R161 ;  /* 0x000000a100a17308 */ /* 0x000ff00000000800 */
[----:B------:R-:W1:Y:S01]  /*c8a0*/  MUFU.EX2 R162, R162 ;  /* 0x000000a200a27308 */ /* 0x000e620000000800 */
[----:B------:R-:W-:Y:S01]  /*c8b0*/  FFMA.FTZ R207, R9, R14, R207 ;  /* 0x0000000e09cf7223 */ /* 0x000fe200000100cf */
[----:B------:R-:W-:Y:S01]  /*c8c0*/  FFMA.FTZ R202, R12, R8, R202 ;  /* 0x000000080cca7223 */ /* 0x000fe200000100ca */
[----:B------:R-:W-:-:S02]  /*c8d0*/  VIADD R8, R4, 0x180 ;  /* 0x0000018004087836 */ /* 0x000fc40000000000 */
[----:B------:R-:W-:Y:S02]  /*c8e0*/  IMAD.MOV.U32 R9, RZ, RZ, 0x40000040 ;  /* 0x40000040ff097424 */ /* 0x000fe400078e00ff */
[--C-:B------:R-:W-:Y:S01]  /*c8f0*/  FFMA.FTZ R12, R180, UR38, -R10.reuse ;  /* 0x00000026b40c7c23 */ /* 0x100fe2000801080a */
[----:B------:R-:W-:Y:S01]  /*c900*/  FFMA.FTZ R14, R181, UR38, -R10 ;  /* 0x00000026b50e7c23 */ /* 0x000fe2000801080a */
[--C-:B------:R-:W-:Y:S01]  /*c910*/  FFMA.FTZ R165, R178, UR38, -R11.reuse ;  /* 0x00000026b2a57c23 */ /* 0x100fe2000801080b */
[--C-:B------:R-:W-:Y:S01]  /*c920*/  FFMA.FTZ R166, R179, UR38, -R11.reuse ;  /* 0x00000026b3a67c23 */ /* 0x100fe2000801080b */
[--C-:B------:R-:W-:Y:S01]  /*c930*/  FFMA.FTZ R167, R182, UR38, -R11.reuse ;  /* 0x00000026b6a77c23 */ /* 0x100fe2000801080b */
[----:B------:R-:W-:Y:S01]  /*c940*/  FFMA.FTZ R168, R183, UR38, -R11 ;  /* 0x00000026b7a87c23 */ /* 0x000fe2000801080b */
[----:B------:R-:W-:Y:S08]  /*c950*/  MUFU.EX2 R12, R12 ;  /* 0x0000000c000c7308 */ /* 0x000ff00000000800 */
[----:B------:R-:W-:Y:S08]  /*c960*/  MUFU.EX2 R14, R14 ;  /* 0x0000000e000e7308 */ /* 0x000ff00000000800 */
[----:B------:R-:W-:Y:S08]  /*c970*/  MUFU.EX2 R165, R165 ;  /* 0x000000a500a57308 */ /* 0x000ff00000000800 */
[----:B------:R-:W-:Y:S08]  /*c980*/  MUFU.EX2 R166, R166 ;  /* 0x000000a600a67308 */ /* 0x000ff00000000800 */
[----:B------:R-:W-:Y:S08]  /*c990*/  MUFU.EX2 R167, R167 ;  /* 0x000000a700a77308 */ /* 0x000ff00000000800 */
[----:B------:R-:W-:Y:S01]  /*c9a0*/  MUFU.EX2 R168, R168 ;  /* 0x000000a800a87308 */ /* 0x000fe20000000800 */
[----:B------:R-:W-:-:S02]  /*c9b0*/  WARPGROUP.DEPBAR.LE gsb0, 0x0 ;  /* 0x00008000000079c5 */ /* 0x000fc40000010000 */
[----:B------:R-:W-:Y:S02]  /*c9c0*/  VIADD R152, R4, 0x100 ;  /* 0x0000010004987836 */ /* 0x000fe40000000000 */
[----:B------:R-:W-:-:S03]  /*c9d0*/  IMAD.MOV.U32 R153, RZ, RZ, 0x40000040 ;  /* 0x40000040ff997424 */ /* 0x000fc600078e00ff */
[----:B------:R-:W-:Y:S02]  /*c9e0*/  R2UR UR6, R152 ;  /* 0x00000000980672ca */ /* 0x000fe400000e0000 */
[----:B------:R-:W-:Y:S02]  /*c9f0*/  R2UR UR7, R153 ;  /* 0x00000000990772ca */ /* 0x000fe400000e0000 */
[----:B---3--:R-:W-:Y:S02]  /*ca00*/  F2FP.F16.F32.PACK_AB R152, R21, R20 ;  /* 0x000000141598723e */ /* 0x008fe400000000ff */
[----:B0-----:R-:W-:Y:S02]  /*ca10*/  F2FP.F16.F32.PACK_AB R153, R160, R159 ;  /* 0x0000009fa099723e */ /* 0x001fe400000000ff */
[----:B------:R-:W-:Y:S02]  /*ca20*/  F2FP.F16.F32.PACK_AB R154, R158, R157 ;  /* 0x0000009d9e9a723e */ /* 0x000fe400000000ff */
[----:B-1----:R-:W-:-:S04]  /*ca30*/  F2FP.F16.F32.PACK_AB R155, R162, R161 ;  /* 0x000000a1a29b723e */ /* 0x002fc800000000ff */
[----:B------:R-:W-:-:S06]  /*ca40*/  WARPGROUP.ARRIVE ;  /* 0x00000000000079c5 */ /* 0x000fcc0000000000 */
[----:B------:R-:W-:Y:S01]  /*ca50*/  HGMMA.64x256x16.F32 R24, R152, gdesc[UR4].tnspB, R24, gsb0 ;  /* 0x43e0000498187df0 */ /* 0x000fe20008000818 */
[----:B------:R-:W-:Y:S01]  /*ca60*/  R2UR UR6, R8 ;  /* 0x00000000080672ca */ /* 0x000fe200000e0000 */
[--C-:B------:R-:W-:Y:S01]  /*ca70*/  FFMA.FTZ R8, R176, UR38, -R10.reuse ;  /* 0x00000026b0087c23 */ /* 0x100fe2000801080a */
[----:B------:R-:W-:Y:S01]  /*ca80*/  R2UR UR7, R9 ;  /* 0x00000000090772ca */ /* 0x000fe200000e0000 */
[----:B------:R-:W-:-:S04]  /*ca90*/  FFMA.FTZ R9, R177, UR38, -R10 ;  /* 0x00000026b1097c23 */ /* 0x000fc8000801080a */
[----:B------:R-:W-:Y:S08]  /*caa0*/  MUFU.EX2 R8, R8 ;  /* 0x0000000800087308 */ /* 0x000ff00000000800 */
[----:B------:R-:W0:Y:S01]  /*cab0*/  MUFU.EX2 R9, R9 ;  /* 0x0000000900097308 */ /* 0x000e220000000800 */
        /* <DEDUP_REMOVED lines=9> */
[----:B------:R-:W1:Y:S08]  /*cb50*/  MUFU.EX2 R185, R185 ;  /* 0x000000b900b97308 */ /* 0x000e700000000800 */
[----:B------:R-:W-:Y:S08]  /*cb60*/  MUFU.EX2 R188, R188 ;  /* 0x000000bc00bc7308 */ /* 0x000ff00000000800 */
[----:B------:R-:W-:Y:S08]  /*cb70*/  MUFU.EX2 R189, R189 ;  /* 0x000000bd00bd7308 */ /* 0x000ff00000000800 */
[----:B------:R-:W-:Y:S08]  /*cb80*/  MUFU.EX2 R169, R169 ;  /* 0x000000a900a97308 */ /* 0x000ff00000000800 */
[----:B------:R-:W2:Y:S08]  /*cb90*/  MUFU.EX2 R170, R170 ;  /* 0x000000aa00aa7308 */ /* 0x000eb00000000800 */
[----:B------:R-:W-:Y:S08]  /*cba0*/  MUFU.EX2 R171, R171 ;  /* 0x000000ab00ab7308 */ /* 0x000ff00000000800 */
[----:B------:R-:W3:Y:S01]  /*cbb0*/  MUFU.EX2 R172, R172 ;  /* 0x000000ac00ac7308 */ /* 0x000ee20000000800 */
[----:B------:R-:W-:-:S02]  /*cbc0*/  WARPGROUP.DEPBAR.LE gsb0, 0x0 ;  /* 0x00008000000079c5 */ /* 0x000fc40000010000 */
[----:B0-----:R-:W-:Y:S02]  /*cbd0*/  F2FP.F16.F32.PACK_AB R152, R9, R8 ;  /* 0x000000080998723e */ /* 0x001fe400000000ff */
[----:B------:R-:W-:Y:S02]  /*cbe0*/  F2FP.F16.F32.PACK_AB R153, R166, R165 ;  /* 0x000000a5a699723e */ /* 0x000fe400000000ff */
[----:B------:R-:W-:Y:S02]  /*cbf0*/  F2FP.F16.F32.PACK_AB R154, R14, R12 ;  /* 0x0000000c0e9a723e */ /* 0x000fe400000000ff */
[----:B------:R-:W-:-:S04]  /*cc00*/  F2FP.F16.F32.PACK_AB R155, R168, R167 ;  /* 0x000000a7a89b723e */ /* 0x000fc800000000ff */
        /* <DEDUP_REMOVED lines=10> */
[----:B------:R0:W-:Y:S08]  /*ccb0*/  MUFU.EX2 R173, R10 ;  /* 0x0000000a00ad7308 */ /* 0x0001f00000000800 */
[----:B------:R-:W-:Y:S01]  /*ccc0*/  MUFU.EX2 R192, R192 ;  /* 0x000000c000c07308 */ /* 0x000fe20000000800 */
[----:B0-----:R-:W-:-:S07]  /*ccd0*/  VIADD R10, R4, 0x280 ;  /* 0x00000280040a7836 */ /* 0x001fce0000000000 */
[----:B------:R-:W0:Y:S08]  /*cce0*/  MUFU.EX2 R193, R193 ;  /* 0x000000c100c17308 */ /* 0x000e300000000800 */
[----:B------:R-:W-:Y:S08]  /*ccf0*/  MUFU.EX2 R196, R196 ;  /* 0x000000c400c47308 */ /* 0x000ff00000000800 */
[----:B------:R-:W-:Y:S08]  /*cd00*/  MUFU.EX2 R194, R194 ;  /* 0x000000c200c27308 */ /* 0x000ff00000000800 */
[----:B------:R-:W4:Y:S08]  /*cd10*/  MUFU.EX2 R195, R195 ;  /* 0x000000c300c37308 */ /* 0x000f300000000800 */
[----:B------:R-:W-:Y:S01]  /*cd20*/  MUFU.EX2 R198, R198 ;  /* 0x000000c600c67308 */ /* 0x000fe20000000800 */
[----:B------:R-:W-:-:S02]  /*cd30*/  WARPGROUP.DEPBAR.LE gsb0, 0x0 ;  /* 0x00008000000079c5 */ /* 0x000fc40000010000 */
[----:B------:R-:W-:Y:S01]  /*cd40*/  VIADD R152, R4, 0x200 ;  /* 0x0000020004987836 */ /* 0x000fe20000000000 */
[----:B------:R-:W-:-:S04]  /*cd50*/  MOV R153, 0x40000040 ;  /* 0x4000004000997802 */ /* 0x000fc80000000f00 */
[----:B------:R-:W-:Y:S02]  /*cd60*/  R2UR UR6, R152 ;  /* 0x00000000980672ca */ /* 0x000fe400000e0000 */
[----:B------:R-:W-:Y:S02]  /*cd70*/  R2UR UR7, R153 ;  /* 0x00000000990772ca */ /* 0x000fe400000e0000 */
[----:B-1----:R-:W-:Y:S02]  /*cd80*/  F2FP.F16.F32.PACK_AB R152, R185, R184 ;  /* 0x000000b8b998723e */ /* 0x002fe400000000ff */
[----:B--2---:R-:W-:Y:S02]  /*cd90*/  F2FP.F16.F32.PACK_AB R153, R170, R169 ;  /* 0x000000a9aa99723e */ /* 0x004fe400000000ff */
[----:B------:R-:W-:Y:S02]  /*cda0*/  F2FP.F16.F32.PACK_AB R154, R189, R188 ;  /* 0x000000bcbd9a723e */ /* 0x000fe400000000ff */
[----:B---3--:R-:W-:-:S04]  /*cdb0*/  F2FP.F16.F32.PACK_AB R155, R172, R171 ;  /* 0x000000abac9b723e */ /* 0x008fc800000000ff */
[----:B------:R-:W-:-:S06]  /*cdc0*/  WARPGROUP.ARRIVE ;  /* 0x00000000000079c5 */ /* 0x000fcc0000000000 */
[----:B------:R-:W-:Y:S01]  /*cdd0*/  HGMMA.64x256x16.F32 R24, R152, gdesc[UR4].tnspB, R24, gsb0 ;  /* 0x43e0000498187df0 */ /* 0x000fe20008000818 */
[----:B------:R1:W2:Y:S01]  /*cde0*/  MUFU.EX2 R4, R11 ;  /* 0x0000000b00047308 */ /* 0x0002a20000000800 */
[----:B------:R-:W-:Y:S01]  /*cdf0*/  R2UR UR6, R10 ;  /* 0x000000000a0672ca */ /* 0x000fe200000e0000 */
[----:B-1----:R-:W-:-:S05]  /*ce00*/  IMAD.MOV.U32 R11, RZ, RZ, 0x40000040 ;  /* 0x40000040ff0b7424 */ /* 0x002fca00078e00ff */
[----:B------:R-:W-:Y:S01]  /*ce10*/  R2UR UR7, R11 ;  /* 0x000000000b0772ca */ /* 0x000fe200000e0000 */
[----:B------:R-:W-:Y:S01]  /*ce20*/  FADD.FTZ R207, R208, R207 ;  /* 0x000000cfd0cf7221 */ /* 0x000fe20000010000 */
[----:B------:R-:W-:-:S03]  /*ce30*/  FADD.FTZ R202, R206, R202 ;  /* 0x000000caceca7221 */ /* 0x000fc60000010000 */
        /* <DEDUP_REMOVED lines=35> */
[----:B------:R-:W-:Y:S01]  /*d070*/  FADD.FTZ R171, R172, R171 ;  /* 0x000000abacab7221 */ /* 0x000fe20000010000 */
[----:B------:R-:W-:-:S05]  /*d080*/  @!P1 VIADD R6, R6, 0x32460 ;  /* 0x0003246006069836 */ /* 0x000fca0000000000 */
[----:B------:R-:W-:Y:S01]  /*d090*/  @!P1 PRMT R6, RZ, 0x654, R6 ;  /* 0x00000654ff069816 */ /* 0x000fe20000000006 */
[----:B------:R-:W-:Y:S02]  /*d0a0*/  WARPGROUP.DEPBAR.LE gsb0, 0x0 ;  /* 0x00008000000079c5 */ /* 0x000fe40000010000 */
[----:B0-----:R-:W-:Y:S02]  /*d0b0*/  F2FP.F16.F32.PACK_AB R152, R193, R192 ;  /* 0x000000c0c198723e */ /* 0x001fe400000000ff */
[----:B----4-:R-:W-:Y:S02]  /*d0c0*/  F2FP.F16.F32.PACK_AB R153, R195, R194 ;  /* 0x000000c2c399723e */ /* 0x010fe400000000ff */
[----:B------:R-:W-:Y:S02]  /*d0d0*/  F2FP.F16.F32.PACK_AB R154, R173, R196 ;  /* 0x000000c4ad9a723e */ /* 0x000fe400000000ff */
[----:B--2---:R-:W-:-:S04]  /*d0e0*/  F2FP.F16.F32.PACK_AB R155, R4, R198 ;  /* 0x000000c6049b723e */ /* 0x004fc800000000ff */
[----:B------:R-:W-:-:S06]  /*d0f0*/  WARPGROUP.ARRIVE ;  /* 0x00000000000079c5 */ /* 0x000fcc0000000000 */
[----:B------:R-:W-:Y:S01]  /*d100*/  HGMMA.64x256x16.F32 R24, R152, gdesc[UR4].tnspB, R24, gsb0 ;  /* 0x43e0000498187df0 */ /* 0x000fe20008000818 */
[----:B------:R-:W-:Y:S01]  /*d110*/  FADD.FTZ R192, R192, R189 ;  /* 0x000000bdc0c07221 */ /* 0x000fe20000010000 */
[----:B------:R-:W-:-:S03]  /*d120*/  FADD.FTZ R194, R194, R171 ;  /* 0x000000abc2c27221 */ /* 0x000fc60000010000 */
[----:B------:R-:W-:Y:S01]  /*d130*/  FADD.FTZ R193, R193, R192 ;  /* 0x000000c0c1c17221 */ /* 0x000fe20000010000 */
[----:B------:R-:W-:-:S03]  /*d140*/  FADD.FTZ R195, R195, R194 ;  /* 0x000000c2c3c37221 */ /* 0x000fc60000010000 */
[----:B------:R-:W-:Y:S01]  /*d150*/  FADD.FTZ R14, R196, R193 ;  /* 0x000000c1c40e7221 */ /* 0x000fe20000010000 */
[----:B------:R-:W-:Y:S01]  /*d160*/  FADD.FTZ R195, R198, R195 ;  /* 0x000000c3c6c37221 */ /* 0x000fe20000010000 */
[----:B------:R-:W-:Y:S02]  /*d170*/  IMAD.MOV.U32 R11, RZ, RZ, R5 ;  /* 0x000000ffff0b7224 */ /* 0x000fe400078e0005 */
[----:B------:R-:W-:Y:S01]  /*d180*/  FADD.FTZ R14, R173, R14 ;  /* 0x0000000ead0e7221 */ /* 0x000fe20000010000 */
[----:B------:R-:W-:Y:S01]  /*d190*/  FADD.FTZ R8, R4, R195 ;  /* 0x000000c304087221 */ /* 0x000fe20000010000 */
[----:B------:R-:W-:Y:S01]  /*d1a0*/  IMAD.MOV.U32 R9, RZ, RZ, R0 ;  /* 0x000000ffff097224 */ /* 0x000fe200078e0000 */
[----:B------:R-:W-:Y:S02]  /*d1b0*/  WARPGROUP.DEPBAR.LE gsb0, 0x0 ;  /* 0x00008000000079c5 */ /* 0x000fe40000010000 */
[----:B------:R1:W-:Y:S01]  /*d1c0*/  @!P1 SYNCS.ARRIVE.TRANS64.RED.A1T0 RZ, [R6+URZ], RZ ;  /* 0x000000ff06ff99a7 */ /* 0x0003e2000810043f */
[----:B------:R-:W-:Y:S05]  /*d1d0*/  @P2 BRA `(.L_x_1073) ;  /* 0xffffffd400e42947 */ /* 0x000fea000383ffff */
.L_x_1063:
[----:B------:R-:W-:Y:S05]  /*d1e0*/  WARPSYNC.ALL ;  /* 0x0000000000007948 */ /* 0x000fea0003800000 */
[----:B0-----:R-:W0:Y:S01]  /*d1f0*/  SHFL.BFLY PT, R3, R14, 0x2, 0x1f ;  /* 0x0c401f000e037f89 */ /* 0x001e2200000e0000 */
[----:B-1----:R-:W-:Y:S01]  /*d200*/  MOV R6, RZ ;  /* 0x000000ff00067202 */ /* 0x002fe20000000f00 */
[----:B------:R-:W-:Y:S01]  /*d210*/  VIADD R22, R22, 0x1 ;  /* 0x0000000116167836 */ /* 0x000fe20000000000 */
[----:B------:R1:W-:Y:S08]  /*d220*/  BAR.ARV R7, 0x100 ;  /* 0x000400070000751d */ /* 0x0003f00000002000 */
[----:B------:R-:W-:Y:S06]  /*d230*/  BAR.ARV 0x8, 0x120 ;  /* 0x0204800000007b1d */ /* 0x000fec0000002000 */
[----:B------:R-:W-:Y:S01]  /*d240*/  ISETP.NE.AND P0, PT, R22, 0x2, PT ;  /* 0x000000021600780c */ /* 0x000fe20003f05270 */
[----:B-1----:R-:W-:Y:S01]  /*d250*/  IMAD.MOV.U32 R7, RZ, RZ, -0x800000 ;  /* 0xff800000ff077424 */ /* 0x002fe200078e00ff */
[----:B------:R-:W1:Y:S01]  /*d260*/  SHFL.BFLY PT, R9, R8, 0x2, 0x1f ;  /* 0x0c401f0008097f89 */ /* 0x000e6200000e0000 */
[----:B------:R-:W-:Y:S01]  /*d270*/  PLOP3.LUT P1, PT, PT, PT, PT, 0x8, 0x0 ;  /* 0x000000000000781c */ /* 0x000fe20003f2e170 */
[----:B------:R-:W-:Y:S01]  /*d280*/  VIADD R224, R224, 0x1 ;  /* 0x00000001e0e07836 */ /* 0x000fe20000000000 */
[----:B------:R-:W-:Y:S01]  /*d290*/  SEL R22, R22, RZ, P0 ;  /* 0x000000ff16167207 */ /* 0x000fe20000000000 */
[----:B0-----:R-:W-:-:S05]  /*d2a0*/  FADD.FTZ R3, R3, R14 ;  /* 0x0000000e03037221 */ /* 0x001fca0000010000 */
[----:B------:R-:W0:Y:S01]  /*d2b0*/  SHFL.BFLY PT, R4, R3, 0x1, 0x1f ;  /* 0x0c201f0003047f89 */ /* 0x000e2200000e0000 */
[----:B-1----:R-:W-:-:S05]  /*d2c0*/  FADD.FTZ R10, R9, R8 ;  /* 0x00000008090a7221 */ /* 0x002fca0000010000 */
[----:B------:R-:W1:Y:S01]  /*d2d0*/  SHFL.BFLY PT, R11, R10, 0x1, 0x1f ;  /* 0x0c201f000a0b7f89 */ /* 0x000e6200000e0000 */
[----:B0-----:R-:W-:Y:S01]  /*d2e0*/  FADD.FTZ R9, R3, R4 ;  /* 0x0000000403097221 */ /* 0x001fe20000010000 */
[----:B------:R-:W-:Y:S01]  /*d2f0*/  IMAD.MOV.U32 R4, RZ, RZ, RZ ;  /* 0x000000ffff047224 */ /* 0x000fe200078e00ff */
[----:B------:R-:W-:-:S03]  /*d300*/  SEL R3, RZ, 0x1, P0 ;  /* 0x00000001ff037807 */ /* 0x000fc60000000000 */
[----:B------:R-:W-:Y:S02]  /*d310*/  FSETP.NE.FTZ.AND P2, PT, R9, RZ, PT ;  /* 0x000000ff0900720b */ /* 0x000fe40003f55000 */
[----:B------:R-:W-:-:S11]  /*d320*/  LOP3.LUT R200, R200, R3, RZ, 0x3c, !PT ;  /* 0x00000003c8c87212 */ /* 0x000fd600078e3cff */
[----:B------:R-:W0:Y:S01]  /*d330*/  @P2 MUFU.RCP R6, R9 ;  /* 0x0000000900062308 */ /* 0x000e220000001000 */
[----:B-1----:R-:W-:-:S05]  /*d340*/  FADD.FTZ R11, R10, R11 ;  /* 0x0000000b0a0b7221 */ /* 0x002fca0000010000 */
[----:B------:R-:W-:Y:S01]  /*d350*/  FSETP.NE.FTZ.AND P3, PT, R11, RZ, PT ;  /* 0x000000ff0b00720b */ /* 0x000fe20003f75000 */
[-C--:B0-----:R-:W-:Y:S01]  /*d360*/  FMUL.FTZ R10, R28, R6.reuse ;  /* 0x000000061c0a7220 */ /* 0x081fe20000410000 */
[-C--:B------:R-:W-:Y:S01]  /*d370*/  FMUL.FTZ R8, R24, R6.reuse ;  /* 0x0000000618087220 */ /* 0x080fe20000410000 */
[----:B------:R-:W0:Y:S01]  /*d380*/  @P2 MUFU.LG2 R28, R9 ;  /* 0x00000009001c2308 */ /* 0x000e220000000c00 */
[-C--:B------:R-:W-:Y:S01]  /*d390*/  FMUL.FTZ R24, R32, R6.reuse ;  /* 0x0000000620187220 */ /* 0x080fe20000410000 */
[-C--:B------:R-:W-:Y:S01]  /*d3a0*/  FMUL.FTZ R3, R33, R6.reuse ;  /* 0x0000000621037220 */ /* 0x080fe20000410000 */
[----:B------:R-:W-:Y:S02]  /*d3b0*/  IMAD.U32 R33, RZ, RZ, UR38 ;  /* 0x00000026ff217e24 */ /* 0x000fe4000f8e00ff */
[-C--:B------:R-:W-:Y:S01]  /*d3c0*/  FMUL.FTZ R161, R48, R6.reuse ;  /* 0x0000000630a17220 */ /* 0x080fe20000410000 */
[----:B------:R-:W-:Y:S02]  /*d3d0*/  IMAD.U32 R32, RZ, RZ, UR38 ;  /* 0x00000026ff207e24 */ /* 0x000fe4000f8e00ff */
[-C--:B------:R-:W-:Y:S01]  /*d3e0*/  FMUL.FTZ R165, R64, R6.reuse ;  /* 0x0000000640a57220 */ /* 0x080fe20000410000 */
[----:B------:R-:W-:Y:S01]  /*d3f0*/  @P2 FMUL.FTZ R33, R33, 0.69314718246459960938 ;  /* 0x3f31721821212820 */ /* 0x000fe20000410000 */
[----:B------:R-:W1:Y:S01]  /*d400*/  @P3 MUFU.RCP R4, R11 ;  /* 0x0000000b00043308 */ /* 0x000e620000001000 */
[----:B------:R-:W-:Y:S01]  /*d410*/  @P3 FMUL.FTZ R32, R32, 0.69314718246459960938 ;  /* 0x3f31721820203820 */ /* 0x000fe20000410000 */
[-C--:B------:R-:W-:Y:S01]  /*d420*/  FMUL.FTZ R170, R84, R6.reuse ;  /* 0x0000000654aa7220 */ /* 0x080fe20000410000 */
[-C--:B------:R-:W-:Y:S01]  /*d430*/  FMUL.FTZ R25, R25, R6.reuse ;  /* 0x0000000619197220 */ /* 0x080fe20000410000 */
[-C--:B------:R-:W-:Y:S01]  /*d440*/  FMUL.FTZ R29, R29, R6.reuse ;  /* 0x000000061d1d7220 */ /* 0x080fe20000410000 */
[-C--:B------:R-:W-:Y:S01]  /*d450*/  FMUL.FTZ R36, R36, R6.reuse ;  /* 0x0000000624247220 */ /* 0x080fe20000410000 */
[-C--:B------:R-:W-:Y:S01]  /*d460*/  FMUL.FTZ R37, R37, R6.reuse ;  /* 0x0000000625257220 */ /* 0x080fe20000410000 */
[-C--:B------:R-:W-:Y:S01]  /*d470*/  FMUL.FTZ R159, R40, R6.reuse ;  /* 0x00000006289f7220 */ /* 0x080fe20000410000 */
[----:B------:R-:W2:Y:S01]  /*d480*/  @P3 MUFU.LG2 R18, R11 ;  /* 0x0000000b00123308 */ /* 0x000ea20000000c00 */
[----:B0-----:R-:W-:Y:S01]  /*d490*/  @P2 FMUL.FTZ R28, R28, 0.69314718246459960938 ;  /* 0x3f3172181c1c2820 */ /* 0x001fe20000410000 */
[-C--:B------:R-:W-:Y:S01]  /*d4a0*/  FMUL.FTZ R41, R41, R6.reuse ;  /* 0x0000000629297220 */ /* 0x080fe20000410000 */
[-C--:B------:R-:W-:Y:S01]  /*d4b0*/  FMUL.FTZ R160, R44, R6.reuse ;  /* 0x000000062ca07220 */ /* 0x080fe20000410000 */
[-C--:B------:R-:W-:Y:S01]  /*d4c0*/  FMUL.FTZ R45, R45, R6.reuse ;  /* 0x000000062d2d7220 */ /* 0x080fe20000410000 */
[-C--:B------:R-:W-:Y:S01]  /*d4d0*/  FMUL.FTZ R49, R49, R6.reuse ;  /* 0x0000000631317220 */ /* 0x080fe20000410000 */
[-C--:B------:R-:W-:Y:S01]  /*d4e0*/  FMUL.FTZ R162, R52, R6.reuse ;  /* 0x0000000634a27220 */ /* 0x080fe20000410000 */
[-C--:B------:R-:W-:Y:S01]  /*d4f0*/  FMUL.FTZ R53, R53, R6.reuse ;  /* 0x0000000635357220 */ /* 0x080fe20000410000 */
[----:B------:R-:W-:Y:S01]  /*d500*/  FMUL.FTZ R163, R56, R6 ;  /* 0x0000000638a37220 */ /* 0x000fe20000410000 */
[----:B-1----:R-:W-:Y:S01]  /*d510*/  FMUL.FTZ R14, R35, R4 ;  /* 0x00000004230e7220 */ /* 0x002fe20000410000 */
[-C--:B------:R-:W-:Y:S01]  /*d520*/  FMUL.FTZ R57, R57, R6.reuse ;  /* 0x0000000639397220 */ /* 0x080fe20000410000 */
[-C--:B------:R-:W-:Y:S01]  /*d530*/  FMUL.FTZ R164, R60, R6.reuse ;  /* 0x000000063ca47220 */ /* 0x080fe20000410000 */
[-C--:B------:R-:W-:Y:S01]  /*d540*/  FMUL.FTZ R61, R61, R6.reuse ;  /* 0x000000063d3d7220 */ /* 0x080fe20000410000 */
[-C--:B------:R-:W-:Y:S01]  /*d550*/  FMUL.FTZ R65, R65, R6.reuse ;  /* 0x0000000641417220 */ /* 0x080fe20000410000 */
[-C--:B------:R-:W-:Y:S01]  /*d560*/  FMUL.FTZ R166, R68, R6.reuse ;  /* 0x0000000644a67220 */ /* 0x080fe20000410000 */
[-C--:B------:R-:W-:Y:S01]  /*d570*/  FMUL.FTZ R69, R69, R6.reuse ;  /* 0x0000000645457220 */ /* 0x080fe20000410000 */
[-C--:B------:R-:W-:Y:S01]  /*d580*/  FMUL.FTZ R167, R72, R6.reuse ;  /* 0x0000000648a77220 */ /* 0x080fe20000410000 */
[----:B--2---:R-:W-:Y:S01]  /*d590*/  @P3 FMUL.FTZ R35, R18, 0.69314718246459960938 ;  /* 0x3f31721812233820 */ /* 0x004fe20000410000 */
        /* <DEDUP_REMOVED lines=38> */
[----:B------:R-:W-:Y:S01]  /*d800*/  MOV R6, 0xff800000 ;  /* 0xff80000000067802 */ /* 0x000fe20000000f00 */
        /* <DEDUP_REMOVED lines=65> */
.L_x_1016:
        /* <DEDUP_REMOVED lines=35> */
[C---:B-----5:R-:W-:Y:S02]  /*de50*/  IADD3 R28, P3, R126.reuse, 0x60, RZ ;  /* 0x000000607e1c7810 */ /* 0x060fe40007f7e0ff */
[----:B------:R-:W-:Y:S01]  /*de60*/  IADD3 R0, P1, R126, 0x20, RZ ;  /* 0x000000207e007810 */ /* 0x000fe20007f3e0ff */
[--C-:B------:R-:W-:Y:S01]  /*de70*/  IMAD.X R101, RZ, RZ, R127.reuse, P2 ;  /* 0x000000ffff657224 */ /* 0x100fe200010e067f */
[----:B------:R-:W-:Y:S01]  /*de80*/  LOP3.LUT R100, R26, 0x380, RZ, 0xc0, !PT ;  /* 0x000003801a647812 */ /* 0x000fe200078ec0ff */
[--C-:B------:R-:W-:Y:S01]  /*de90*/  IMAD.X R105, RZ, RZ, R127.reuse, P3 ;  /* 0x000000ffff697224 */ /* 0x100fe200018e067f */
[----:B------:R-:W-:Y:S01]  /*dea0*/  LOP3.LUT R104, R28, 0x380, RZ, 0xc0, !PT ;  /* 0x000003801c687812 */ /* 0x000fe200078ec0ff */
[----:B------:R-:W-:Y:S01]  /*deb0*/  IMAD.X R97, RZ, RZ, R127, P1 ;  /* 0x000000ffff617224 */ /* 0x000fe200008e067f */
[----:B------:R-:W-:-:S02]  /*dec0*/  SHF.R.U64 R100, R100, 0x3, RZ ;  /* 0x0000000364647819 */ /* 0x000fc400000012ff */
[----:B------:R-:W-:Y:S02]  /*ded0*/  IADD3 R92, P1, R126, 0x4060, RZ ;  /* 0x000040607e5c7810 */ /* 0x000fe40007f3e0ff */
[----:B------:R-:W-:Y:S02]  /*dee0*/  SHF.R.U64 R104, R104, 0x3, RZ ;  /* 0x0000000368687819 */ /* 0x000fe400000012ff */
[C---:B------:R-:W-:Y:S01]  /*def0*/  IADD3 R30, P4, R126.reuse, 0x4000, RZ ;  /* 0x000040007e1e7810 */ /* 0x040fe20007f9e0ff */
[--C-:B------:R-:W-:Y:S01]  /*df00*/  IMAD.X R113, RZ, RZ, R127.reuse, P1 ;  /* 0x000000ffff717224 */ /* 0x100fe200008e067f */
[----:B-1----:R-:W-:Y:S02]  /*df10*/  IADD3 R32, P5, R126, 0x4020, RZ ;  /* 0x000040207e207810 */ /* 0x002fe40007fbe0ff */
[----:B------:R-:W-:Y:S02]  /*df20*/  LOP3.LUT R100, R100, R26, RZ, 0x3c, !PT ;  /* 0x0000001a64647212 */ /* 0x000fe400078e3cff */
[----:B------:R-:W-:Y:S01]  /*df30*/  LOP3.LUT R104, R104, R28, RZ, 0x3c, !PT ;  /* 0x0000001c68687212 */ /* 0x000fe200078e3cff */
[----:B------:R-:W-:Y:S01]  /*df40*/  IMAD.X R109, RZ, RZ, R127, P5 ;  /* 0x000000ffff6d7224 */ /* 0x000fe200028e067f */
[----:B------:R-:W-:-:S02]  /*df50*/  LOP3.LUT R26, R92, 0x380, RZ, 0xc0, !PT ;  /* 0x000003805c1a7812 */ /* 0x000fc400078ec0ff */
[----:B------:R-:W-:Y:S02]  /*df60*/  LOP3.LUT R28, R30, 0x380, RZ, 0xc0, !PT ;  /* 0x000003801e1c7812 */ /* 0x000fe400078ec0ff */
[----:B------:R-:W-:Y:S02]  /*df70*/  LOP3.LUT R96, R0, 0x380, RZ, 0xc0, !PT ;  /* 0x0000038000607812 */ /* 0x000fe400078ec0ff */
[----:B------:R-:W-:Y:S02]  /*df80*/  SHF.R.U64 R26, R26, 0x3, RZ ;  /* 0x000000031a1a7819 */ /* 0x000fe400000012ff */
[C---:B------:R-:W-:Y:S02]  /*df90*/  LOP3.LUT R93, R126.reuse, 0x380, RZ, 0xc0, !PT ;  /* 0x000003807e5d7812 */ /* 0x040fe400078ec0ff */
[----:B------:R-:W-:Y:S02]  /*dfa0*/  IADD3 R120, P5, R126, 0x8060, RZ ;  /* 0x000080607e787810 */ /* 0x000fe40007fbe0ff */
[----:B------:R-:W-:-:S02]  /*dfb0*/  SHF.R.U64 R28, R28, 0x3, RZ ;  /* 0x000000031c1c7819 */ /* 0x000fc400000012ff */
[C---:B------:R-:W-:Y:S01]  /*dfc0*/  IADD3 R88, P0, R126.reuse, 0x4040, RZ ;  /* 0x000040407e587810 */ /* 0x040fe20007f1e0ff */
[--C-:B------:R-:W-:Y:S01]  /*dfd0*/  IMAD.X R121, RZ, RZ, R127.reuse, P5 ;  /* 0x000000ffff797224 */ /* 0x100fe200028e067f */
[C---:B------:R-:W-:Y:S02]  /*dfe0*/  IADD3 R99, P2, R126.reuse, 0x8000, RZ ;  /* 0x000080007e637810 */ /* 0x040fe40007f5e0ff */
[----:B------:R-:W-:Y:S01]  /*dff0*/  IADD3 R116, P3, R126, 0x8020, RZ ;  /* 0x000080207e747810 */ /* 0x000fe20007f7e0ff */
[--C-:B------:R-:W-:Y:S01]  /*e000*/  IMAD.X R111, RZ, RZ, R127.reuse, P0 ;  /* 0x000000ffff6f7224 */ /* 0x100fe200000e067f */
[----:B------:R-:W-:Y:S01]  /*e010*/  SHF.R.U64 R96, R96, 0x3, RZ ;  /* 0x0000000360607819 */ /* 0x000fe200000012ff */
[--C-:B------:R-:W-:Y:S01]  /*e020*/  IMAD.X R115, RZ, RZ, R127.reuse, P2 ;  /* 0x000000ffff737224 */ /* 0x100fe200010e067f */
[----:B------:R-:W-:Y:S01]  /*e030*/  LOP3.LUT R112, R26, R92, RZ, 0x3c, !PT ;  /* 0x0000005c1a707212 */ /* 0x000fe200078e3cff */
[----:B------:R-:W-:Y:S01]  /*e040*/  IMAD.X R117, RZ, RZ, R127, P3 ;  /* 0x000000ffff757224 */ /* 0x000fe200018e067f */
[----:B------:R-:W-:-:S02]  /*e050*/  SHF.R.U64 R93, R93, 0x3, RZ ;  /* 0x000000035d5d7819 */ /* 0x000fc400000012ff */
[----:B------:R-:W-:Y:S02]  /*e060*/  LOP3.LUT R106, R28, R30, RZ, 0x3c, !PT ;  /* 0x0000001e1c6a7212 */ /* 0x000fe400078e3cff */
[----:B------:R-:W-:Y:S02]  /*e070*/  LOP3.LUT R26, R120, 0x380, RZ, 0xc0, !PT ;  /* 0x00000380781a7812 */ /* 0x000fe400078ec0ff */
[----:B------:R-:W-:Y:S02]  /*e080*/  LOP3.LUT R28, R99, 0x380, RZ, 0xc0, !PT ;  /* 0x00000380631c7812 */ /* 0x000fe400078ec0ff */
[----:B------:R-:W-:Y:S02]  /*e090*/  LOP3.LUT R30, R116, 0x380, RZ, 0xc0, !PT ;  /* 0x00000380741e7812 */ /* 0x000fe400078ec0ff */
[----:B------:R-:W-:Y:S02]  /*e0a0*/  IADD3.X R107, RZ, R127, RZ, P4, !PT ;  /* 0x0000007fff6b7210 */ /* 0x000fe400027fe4ff */
[----:B------:R-:W-:-:S02]  /*e0b0*/  IADD3 R118, P4, R126, 0x8040, RZ ;  /* 0x000080407e767810 */ /* 0x000fc40007f9e0ff */
[C---:B------:R-:W-:Y:S02]  /*e0c0*/  IADD3 R122, P0, R126.reuse, 0xc000, RZ ;  /* 0x0000c0007e7a7810 */ /* 0x040fe40007f1e0ff */
[C---:B------:R-:W-:Y:S02]  /*e0d0*/  IADD3 R124, P1, R126.reuse, 0xc020, RZ ;  /* 0x0000c0207e7c7810 */ /* 0x040fe40007f3e0ff */
[C---:B------:R-:W-:Y:S01]  /*e0e0*/  IADD3 R181, P2, R126.reuse, 0xc040, RZ ;  /* 0x0000c0407eb57810 */ /* 0x040fe20007f5e0ff */
[--C-:B------:R-:W-:Y:S01]  /*e0f0*/  IMAD.X R123, RZ, RZ, R127.reuse, P0 ;  /* 0x000000ffff7b7224 */ /* 0x100fe200000e067f */
[----:B------:R-:W-:Y:S01]  /*e100*/  IADD3 R182, P3, R126, 0xc060, RZ ;  /* 0x0000c0607eb67810 */ /* 0x000fe20007f7e0ff */
[--C-:B------:R-:W-:Y:S01]  /*e110*/  IMAD.X R125, RZ, RZ, R127.reuse, P1 ;  /* 0x000000ffff7d7224 */ /* 0x100fe200008e067f */
[----:B------:R-:W-:Y:S01]  /*e120*/  LOP3.LUT R96, R96, R0, RZ, 0x3c, !PT ;  /* 0x0000000060607212 */ /* 0x000fe200078e3cff */
[--C-:B------:R-:W-:Y:S01]  /*e130*/  IMAD.X R89, RZ, RZ, R127.reuse, P2 ;  /* 0x000000ffff597224 */ /* 0x100fe200010e067f */
[----:B------:R-:W-:Y:S01]  /*e140*/  LOP3.LUT R126, R93, R126, RZ, 0x3c, !PT ;  /* 0x0000007e5d7e7212 */ /* 0x000fe200078e3cff */
[----:B------:R-:W-:Y:S01]  /*e150*/  IMAD.X R93, RZ, RZ, R127, P3 ;  /* 0x000000ffff5d7224 */ /* 0x000fe200018e067f */
[----:B------:R-:W-:-:S02]  /*e160*/  LOP3.LUT R0, R88, 0x380, RZ, 0xc0, !PT ;  /* 0x0000038058007812 */ /* 0x000fc400078ec0ff */
[----:B------:R-:W-:Y:S02]  /*e170*/  SHF.R.U64 R26, R26, 0x3, RZ ;  /* 0x000000031a1a7819 */ /* 0x000fe400000012ff */
[----:B------:R-:W-:Y:S02]  /*e180*/  SHF.R.U64 R28, R28, 0x3, RZ ;  /* 0x000000031c1c7819 */ /* 0x000fe400000012ff */
[----:B------:R-:W-:Y:S02]  /*e190*/  SHF.R.U64 R30, R30, 0x3, RZ ;  /* 0x000000031e1e7819 */ /* 0x000fe400000012ff */
[----:B------:R-:W-:Y:S02]  /*e1a0*/  LOP3.LUT R108, R32, 0x380, RZ, 0xc0, !PT ;  /* 0x00000380206c7812 */ /* 0x000fe400078ec0ff */
[----:B------:R-:W-:Y:S02]  /*e1b0*/  SHF.R.U64 R0, R0, 0x3, RZ ;  /* 0x0000000300007819 */ /* 0x000fe400000012ff */
[----:B------:R-:W-:-:S02]  /*e1c0*/  LOP3.LUT R120, R26, R120, RZ, 0x3c, !PT ;  /* 0x000000781a787212 */ /* 0x000fc400078e3cff */
[----:B------:R-:W-:Y:S02]  /*e1d0*/  MOV R126, R126 ;  /* 0x0000007e007e7202 */ /* 0x000fe40000000f00 */
[----:B------:R-:W-:Y:S02]  /*e1e0*/  LOP3.LUT R114, R28, R99, RZ, 0x3c, !PT ;  /* 0x000000631c727212 */ /* 0x000fe400078e3cff */
[----:B------:R-:W-:Y:S01]  /*e1f0*/  LOP3.LUT R116, R30, R116, RZ, 0x3c, !PT ;  /* 0x000000741e747212 */ /* 0x000fe200078e3cff */
[----:B------:R1:W-:Y:S01]  /*e200*/  STSM.16.M88.4 [R126], R8 ;  /* 0x000000087e007844 */ /* 0x0003e20000000200 */
[----:B------:R-:W-:Y:S02]  /*e210*/  LOP3.LUT R26, R182, 0x380, RZ, 0xc0, !PT ;  /* 0x00000380b61a7812 */ /* 0x000fe400078ec0ff */
[----:B------:R-:W-:Y:S02]  /*e220*/  LOP3.LUT R28, R122, 0x380, RZ, 0xc0, !PT ;  /* 0x000003807a1c7812 */ /* 0x000fe400078ec0ff */
[----:B------:R-:W-:-:S02]  /*e230*/  LOP3.LUT R30, R124, 0x380, RZ, 0xc0, !PT ;  /* 0x000003807c1e7812 */ /* 0x000fc400078ec0ff */
[----:B------:R-:W-:Y:S02]  /*e240*/  SHF.R.U64 R108, R108, 0x3, RZ ;  /* 0x000000036c6c7819 */ /* 0x000fe400000012ff */
[----:B------:R-:W-:Y:S02]  /*e250*/  LOP3.LUT R110, R0, R88, RZ, 0x3c, !PT ;  /* 0x00000058006e7212 */ /* 0x000fe400078e3cff */
[----:B------:R-:W-:Y:S02]  /*e260*/  LOP3.LUT R0, R118, 0x380, RZ, 0xc0, !PT ;  /* 0x0000038076007812 */ /* 0x000fe400078ec0ff */
[----:B------:R-:W-:Y:S02]  /*e270*/  SHF.R.U64 R26, R26, 0x3, RZ ;  /* 0x000000031a1a7819 */ /* 0x000fe400000012ff */
[----:B------:R-:W-:Y:S02]  /*e280*/  SHF.R.U64 R28, R28, 0x3, RZ ;  /* 0x000000031c1c7819 */ /* 0x000fe400000012ff */
[----:B------:R-:W-:-:S02]  /*e290*/  SHF.R.U64 R30, R30, 0x3, RZ ;  /* 0x000000031e1e7819 */ /* 0x000fc400000012ff */
[----:B------:R-:W-:Y:S02]  /*e2a0*/  MOV R96, R96 ;  /* 0x0000006000607202 */ /* 0x000fe40000000f00 */
[----:B-1----:R-:W-:Y:S02]  /*e2b0*/  F2FP.F16.F32.PACK_AB R8, R3, R24 ;  /* 0x000000180308723e */ /* 0x002fe400000000ff */
[----:B------:R-:W-:Y:S02]  /*e2c0*/  F2FP.F16.F32.PACK_AB R9, R14, R12 ;  /* 0x0000000c0e09723e */ /* 0x000fe400000000ff */
[----:B------:R-:W-:Y:S02]  /*e2d0*/  F2FP.F16.F32.PACK_AB R10, R37, R36 ;  /* 0x00000024250a723e */ /* 0x000fe400000000ff */
[----:B------:R-:W-:Y:S02]  /*e2e0*/  F2FP.F16.F32.PACK_AB R11, R39, R38 ;  /* 0x00000026270b723e */ /* 0x000fe400000000ff */
[----:B------:R-:W-:-:S02]  /*e2f0*/  LOP3.LUT R108, R108, R32, RZ, 0x3c, !PT ;  /* 0x000000206c6c7212 */ /* 0x000fc400078e3cff */
[----:B------:R-:W-:Y:S01]  /*e300*/  MOV R100, R100 ;  /* 0x0000006400647202 */ /* 0x000fe20000000f00 */
[----:B------:R1:W-:Y:S01]  /*e310*/  STSM.16.M88.4 [R96], R8 ;  /* 0x0000000860007844 */ /* 0x0003e20000000200 */
[----:B------:R-:W-:Y:S02]  /*e320*/  F2FP.F16.F32.PACK_AB R12, R41, R159 ;  /* 0x0000009f290c723e */ /* 0x000fe400000000ff */
[----:B------:R-:W-:Y:S02]  /*e330*/  F2FP.F16.F32.PACK_AB R14, R45, R160 ;  /* 0x000000a02d0e723e */ /* 0x000fe400000000ff */
[----:B------:R-:W-:Y:S02]  /*e340*/  SHF.R.U64 R0, R0, 0x3, RZ ;  /* 0x0000000300007819 */ /* 0x000fe400000012ff */
[----:B------:R-:W-:Y:S01]  /*e350*/  LOP3.LUT R92, R26, R182, RZ, 0x3c, !PT ;  /* 0x000000b61a5c7212 */ /* 0x000fe200078e3cff */
[----:B------:R2:W-:Y:S01]  /*e360*/  STSM.16.M88.4 [R100], R12 ;  /* 0x0000000c64007844 */ /* 0x0005e20000000200 */
[----:B------:R-:W-:-:S02]  /*e370*/  LOP3.LUT R122, R28, R122, RZ, 0x3c, !PT ;  /* 0x0000007a1c7a7212 */ /* 0x000fc400078e3cff */
[----:B------:R-:W-:Y:S02]  /*e380*/  LOP3.LUT R124, R30, R124, RZ, 0x3c, !PT ;  /* 0x0000007c1e7c7212 */ /* 0x000fe400078e3cff */
[----:B------:R-:W-:Y:S02]  /*e390*/  MOV R104, R104 ;  /* 0x0000006800687202 */ /* 0x000fe40000000f00 */
[----:B------:R-:W-:Y:S02]  /*e3a0*/  F2FP.F16.F32.PACK_AB R24, R49, R161 ;  /* 0x000000a13118723e */ /* 0x000fe400000000ff */
[----:B------:R-:W-:Y:S02]  /*e3b0*/  F2FP.F16.F32.PACK_AB R26, R53, R162 ;  /* 0x000000a2351a723e */ /* 0x000fe400000000ff */
[----:B------:R-:W-:Y:S02]  /*e3c0*/  MOV R106, R106 ;  /* 0x0000006a006a7202 */ /* 0x000fe40000000f00 */
[----:B------:R-:W-:Y:S01]  /*e3d0*/  F2FP.F16.F32.PACK_AB R28, R57, R163 ;  /* 0x000000a3391c723e */ /* 0x000fe200000000ff */
[----:B------:R-:W-:Y:S01]  /*e3e0*/  STSM.16.M88.4 [R104], R24 ;  /* 0x0000001868007844 */ /* 0x000fe20000000200 */
[----:B------:R-:W-:-:S02]  /*e3f0*/  F2FP.F16.F32.PACK_AB R30, R61, R164 ;  /* 0x000000a43d1e723e */ /* 0x000fc400000000ff */
[----:B------:R-:W-:Y:S02]  /*e400*/  MOV R108, R108 ;  /* 0x0000006c006c7202 */ /* 0x000fe40000000f00 */
[----:B-1----:R-:W-:Y:S01]  /*e410*/  F2FP.F16.F32.PACK_AB R8, R65, R165 ;  /* 0x000000a54108723e */ /* 0x002fe200000000ff */
[----:B------:R-:W-:Y:S01]  /*e420*/  STSM.16.M88.4 [R106], R28 ;  /* 0x0000001c6a007844 */ /* 0x000fe20000000200 */
[----:B------:R-:W-:Y:S02]  /*e430*/  F2FP.F16.F32.PACK_AB R9, R67, R66 ;  /* 0x000000424309723e */ /* 0x000fe400000000ff */
[----:B------:R-:W-:Y:S02]  /*e440*/  F2FP.F16.F32.PACK_AB R10, R69, R166 ;  /* 0x000000a6450a723e */ /* 0x000fe400000000ff */
[----:B------:R-:W-:Y:S02]  /*e450*/  F2FP.F16.F32.PACK_AB R11, R71, R70 ;  /* 0x00000046470b723e */ /* 0x000fe400000000ff */
[----:B------:R-:W-:-:S02]  /*e460*/  LOP3.LUT R118, R0, R118, RZ, 0x3c, !PT ;  /* 0x0000007600767212 */ /* 0x000fc400078e3cff */
[----:B------:R-:W-:Y:S01]  /*e470*/  IADD3.X R119, RZ, R127, RZ, P4, !PT ;  /* 0x0000007fff777210 */ /* 0x000fe200027fe4ff */
[----:B------:R1:W-:Y:S01]  /*e480*/  STSM.16.M88.4 [R108], R8 ;  /* 0x000000086c007844 */ /* 0x0003e20000000200 */
[----:B------:R-:W-:Y:S02]  /*e490*/  LOP3.LUT R0, R181, 0x380, RZ, 0xc0, !PT ;  /* 0x00000380b5007812 */ /* 0x000fe400078ec0ff */
[----:B------:R-:W-:Y:S02]  /*e4a0*/  MOV R110, R110 ;  /* 0x0000006e006e7202 */ /* 0x000fe40000000f00 */
[----:B--2---:R-:W-:Y:S02]  /*e4b0*/  F2FP.F16.F32.PACK_AB R12, R73, R167 ;  /* 0x000000a7490c723e */ /* 0x004fe400000000ff */
[----:B------:R-:W-:Y:S02]  /*e4c0*/  F2FP.F16.F32.PACK_AB R13, R75, R74 ;  /* 0x0000004a4b0d723e */ /* 0x000fe400000000ff */
[----:B------:R-:W-:-:S02]  /*e4d0*/  F2FP.F16.F32.PACK_AB R14, R77, R168 ;  /* 0x000000a84d0e723e */ /* 0x000fc400000000ff */
[----:B------:R-:W-:Y:S02]  /*e4e0*/  F2FP.F16.F32.PACK_AB R15, R79, R78 ;  /* 0x0000004e4f0f723e */ /* 0x000fe400000000ff */
[----:B------:R-:W-:Y:S02]  /*e4f0*/  MOV R112, R112 ;  /* 0x0000007000707202 */ /* 0x000fe40000000f00 */
[----:B------:R-:W-:Y:S01]  /*e500*/  F2FP.F16.F32.PACK_AB R36, R81, R169 ;  /* 0x000000a95124723e */ /* 0x000fe200000000ff */
[----:B------:R2:W-:Y:S01]  /*e510*/  STSM.16.M88.4 [R110], R12 ;  /* 0x0000000c6e007844 */ /* 0x0005e20000000200 */
[----:B------:R-:W-:Y:S02]  /*e520*/  F2FP.F16.F32.PACK_AB R37, R83, R82 ;  /* 0x000000525325723e */ /* 0x000fe400000000ff */
[----:B------:R-:W-:Y:S02]  /*e530*/  F2FP.F16.F32.PACK_AB R38, R85, R170 ;  /* 0x000000aa5526723e */ /* 0x000fe400000000ff */
[----:B------:R-:W-:-:S02]  /*e540*/  F2FP.F16.F32.PACK_AB R39, R87, R86 ;  /* 0x000000565727723e */ /* 0x000fc400000000ff */
[----:B------:R-:W-:Y:S02]  /*e550*/  MOV R114, R114 ;  /* 0x0000007200727202 */ /* 0x000fe40000000f00 */
[----:B------:R-:W-:Y:S01]  /*e560*/  F2FP.F16.F32.PACK_AB R49, R91, R90 ;  /* 0x0000005a5b31723e */ /* 0x000fe200000000ff */
[----:B------:R-:W-:Y:S01]  /*e570*/  STSM.16.M88.4 [R112], R36 ;  /* 0x0000002470007844 */ /* 0x000fe20000000200 */
[----:B------:R-:W-:Y:S02]  /*e580*/  MOV R116, R116 ;  /* 0x0000007400747202 */ /* 0x000fe40000000f00 */
[----:B------:R-:W-:Y:S01]  /*e590*/  F2FP.F16.F32.PACK_AB R65, R20, R98 ;  /* 0x000000621441723e */ /* 0x000fe200000000ff */
[----:B------:R-:W-:Y:S01]  /*e5a0*/  STSM.16.M88.4 [R114], R48 ;  /* 0x0000003072007844 */ /* 0x000fe20000000200 */
[----:B------:R-:W-:Y:S02]  /*e5b0*/  F2FP.F16.F32.PACK_AB R66, R152, R174 ;  /* 0x000000ae9842723e */ /* 0x000fe400000000ff */
[----:B------:R-:W-:-:S02]  /*e5c0*/  F2FP.F16.F32.PACK_AB R67, R103, R102 ;  /* 0x000000666743723e */ /* 0x000fc400000000ff */
[----:B------:R-:W-:Y:S02]  /*e5d0*/  SHF.R.U64 R0, R0, 0x3, RZ ;  /* 0x0000000300007819 */ /* 0x000fe400000012ff */
[----:B------:R-:W-:Y:S01]  /*e5e0*/  MOV R118, R118 ;  /* 0x0000007600767202 */ /* 0x000fe20000000f00 */
[----:B------:R-:W-:Y:S01]  /*e5f0*/  STSM.16.M88.4 [R116], R64 ;  /* 0x0000004074007844 */ /* 0x000fe20000000200 */
[----:B-1----:R-:W-:Y:S02]  /*e600*/  F2FP.F16.F32.PACK_AB R8, R153, R175 ;  /* 0x000000af9908723e */ /* 0x002fe400000000ff */
[----:B------:R-:W-:Y:S02]  /*e610*/  F2FP.F16.F32.PACK_AB R9, R40, R21 ;  /* 0x000000152809723e */ /* 0x000fe400000000ff */
[----:B------:R-:W-:Y:S02]  /*e620*/  F2FP.F16.F32.PACK_AB R10, R154, R176 ;  /* 0x000000b09a0a723e */ /* 0x000fe400000000ff */
[----:B------:R-:W-:-:S02]  /*e630*/  F2FP.F16.F32.PACK_AB R11, R44, R43 ;  /* 0x0000002b2c0b723e */ /* 0x000fc400000000ff */
[----:B------:R-:W-:Y:S02]  /*e640*/  LOP3.LUT R88, R0, R181, RZ, 0x3c, !PT ;  /* 0x000000b500587212 */ /* 0x000fe400078e3cff */
[----:B------:R-:W-:Y:S01]  /*e650*/  MOV R120, R120 ;  /* 0x0000007800787202 */ /* 0x000fe20000000f00 */
[----:B------:R1:W-:Y:S01]  /*e660*/  STSM.16.M88.4 [R118], R8 ;  /* 0x0000000876007844 */ /* 0x0003e20000000200 */
[----:B--2---:R-:W-:Y:S02]  /*e670*/  F2FP.F16.F32.PACK_AB R12, R155, R177 ;  /* 0x000000b19b0c723e */ /* 0x004fe400000000ff */
[----:B------:R-:W-:Y:S02]  /*e680*/  F2FP.F16.F32.PACK_AB R13, R52, R47 ;  /* 0x0000002f340d723e */ /* 0x000fe400000000ff */
[----:B------:R-:W-:Y:S02]  /*e690*/  F2FP.F16.F32.PACK_AB R14, R156, R178 ;  /* 0x000000b29c0e723e */ /* 0x000fe400000000ff */
[----:B------:R-:W-:-:S02]  /*e6a0*/  F2FP.F16.F32.PACK_AB R15, R60, R56 ;  /* 0x000000383c0f723e */ /* 0x000fc400000000ff */
[----:B------:R-:W-:Y:S02]  /*e6b0*/  MOV R122, R122 ;  /* 0x0000007a007a7202 */ /* 0x000fe40000000f00 */
[----:B------:R-:W-:Y:S01]  /*e6c0*/  F2FP.F16.F32.PACK_AB R24, R157, R179 ;  /* 0x000000b39d18723e */ /* 0x000fe200000000ff */
[----:B------:R2:W-:Y:S01]  /*e6d0*/  STSM.16.M88.4 [R120], R12 ;  /* 0x0000000c78007844 */ /* 0x0005e20000000200 */
[----:B------:R-:W-:Y:S02]  /*e6e0*/  F2FP.F16.F32.PACK_AB R25, R72, R68 ;  /* 0x000000444819723e */ /* 0x000fe400000000ff */
[----:B------:R-:W-:Y:S02]  /*e6f0*/  F2FP.F16.F32.PACK_AB R26, R158, R180 ;  /* 0x000000b49e1a723e */ /* 0x000fe400000000ff */
[----:B------:R-:W-:Y:S02]  /*e700*/  F2FP.F16.F32.PACK_AB R27, R80, R76 ;  /* 0x0000004c501b723e */ /* 0x000fe400000000ff */
[----:B------:R-:W-:-:S02]  /*e710*/  ISETP.NE.U32.AND P0, PT, RZ, UR4, PT ;  /* 0x00000004ff007c0c */ /* 0x000fc4000bf05070 */
[----:B-1----:R-:W-:Y:S01]  /*e720*/  IADD3 R8, P1, R220, UR4, RZ ;  /* 0x00000004dc087c10 */ /* 0x002fe2000ff3e0ff */
[----:B------:R1:W-:Y:S01]  /*e730*/  STSM.16.M88.4 [R122], R24 ;  /* 0x000000187a007844 */ /* 0x0003e20000000200 */
[----:B------:R-:W-:Y:S02]  /*e740*/  MOV R124, R124 ;  /* 0x0000007c007c7202 */ /* 0x000fe40000000f00 */
[----:B------:R-:W-:Y:S02]  /*e750*/  F2FP.F16.F32.PACK_AB R28, R129, R128 ;  /* 0x00000080811c723e */ /* 0x000fe400000000ff */
        /* <DEDUP_REMOVED lines=8> */
[----:B------:R-:W-:Y:S01]  /*e7e0*/  MOV R92, R92 ;  /* 0x0000005c005c7202 */ /* 0x000fe20000000f00 */
[----:B------:R1:W-:Y:S01]  /*e7f0*/  STSM.16.M88.4 [R88], R136 ;  /* 0x0000008858007844 */ /* 0x0003e20000000200 */
[----:B------:R-:W-:-:S02]  /*e800*/  F2FP.F16.F32.PACK_AB R146, R149, R148 ;  /* 0x000000949592723e */ /* 0x000fc400000000ff */
[----:B------:R-:W-:Y:S02]  /*e810*/  F2FP.F16.F32.PACK_AB R147, R151, R150 ;  /* 0x000000969793723e */ /* 0x000fe400000000ff */
[----:B------:R-:W-:Y:S02]  /*e820*/  ISETP.NE.AND.EX P0, PT, RZ, UR5, PT, P0 ;  /* 0x00000005ff007c0c */ /* 0x000fe4000bf05300 */
[----:B------:R-:W-:Y:S01]  /*e830*/  IADD3.X R9, R221, UR5, RZ, P1, !PT ;  /* 0x00000005dd097c10 */ /* 0x000fe20008ffe4ff */
[----:B------:R-:W-:Y:S01]  /*e840*/  ULDC.64 UR4, c[0x0][0xce0] ;  /* 0x0003380000047ab9 */ /* 0x000fe20000000a00 */
[----:B------:R1:W-:Y:S01]  /*e850*/  STSM.16.M88.4 [R92], R144 ;  /* 0x000000905c007844 */ /* 0x0003e20000000200 */
[----:B------:R-:W-:Y:S01]  /*e860*/  BAR.SYNC.DEFER_BLOCKING 0x1, 0x100 ;  /* 0x0044000000007b1d */ /* 0x000fe20000010000 */
[----:B------:R-:W-:Y:S02]  /*e870*/  ISETP.NE.U32.AND P1, PT, RZ, UR4, PT ;  /* 0x00000004ff007c0c */ /* 0x000fe4000bf25070 */
[----:B------:R-:W-:-:S02]  /*e880*/  MOV R20, RZ ;  /* 0x000000ff00147202 */ /* 0x000fc40000000f00 */
        /* <DEDUP_REMOVED lines=9> */
[----:B--2---:R-:W-:Y:S01]  /*e920*/  IADD3 R15, P4, R4, 0x1000, RZ ;  /* 0x00001000040f7810 */ /* 0x004fe20007f9e0ff */
[----:B------:R-:W-:-:S12]  /*e930*/  @P1 BRA `(.L_x_1076) ;  /* 0x0000000000101947 */ /* 0x000fd80003800000 */
[----:B------:R-:W-:Y:S05]  /*e940*/  @!P0 BRA `(.L_x_1076) ;  /* 0x00000000000c8947 */ /* 0x000fea0003800000 */
[----:B------:R-:W2:Y:S04]  /*e950*/  LDG.E R3, desc[UR60][R8.64] ;  /* 0x0000003c08037981 */ /* 0x000ea8000c1e1900 */
[----:B-----5:R-:W2:Y:S02]  /*e960*/  LDG.E R0, desc[UR60][R8.64+0x4] ;  /* 0x0000043c08007981 */ /* 0x020ea4000c1e1900 */
[----:B--2---:R-:W-:-:S07]  /*e970*/  IMAD.IADD R0, R0, 0x1, -R3 ;  /* 0x0000000100007824 */ /* 0x004fce00078e0a03 */
.L_x_1076:
[----:B------:R-:W-:Y:S01]  /*e980*/  SHF.R.S32.HI R3, RZ, 0x1f, R219 ;  /* 0x0000001fff037819 */ /* 0x000fe200000114db */
[----:B------:R-:W-:Y:S01]  /*e990*/  ULDC.64 UR4, c[0x0][0xc70] ;  /* 0x00031c0000047ab9 */ /* 0x000fe20000000a00 */
[----:B-----5:R-:W-:Y:S02]  /*e9a0*/  SHF.R.S32.HI R21, RZ, 0x1f, R20 ;  /* 0x0000001fff157819 */ /* 0x020fe40000011414 */
[----:B------:R-:W-:Y:S01]  /*e9b0*/  IADD3 R13, P5, R4, 0x2000, RZ ;  /* 0x00002000040d7810 */ /* 0x000fe20007fbe0ff */
[----:B------:R-:W-:Y:S01]  /*e9c0*/  IMAD R10, R3, UR4, RZ ;  /* 0x00000004030a7c24 */ /* 0x000fe2000f8e02ff */
[----:B-1----:R-:W-:Y:S02]  /*e9d0*/  LOP3.LUT R8, R15, 0x380, RZ, 0xc0, !PT ;  /* 0x000003800f087812 */ /* 0x002fe400078ec0ff */
[----:B------:R-:W-:Y:S01]  /*e9e0*/  LOP3.LUT R12, R13, 0x380, RZ, 0xc0, !PT ;  /* 0x000003800d0c7812 */ /* 0x000fe200078ec0ff */
[C---:B------:R-:W-:Y:S01]  /*e9f0*/  IMAD R9, R219.reuse, UR5, R10 ;  /* 0x00000005db097c24 */ /* 0x040fe2000f8e020a */
[----:B------:R-:W-:Y:S01]  /*ea00*/  SHF.R.U64 R8, R8, 0x3, RZ ;  /* 0x0000000308087819 */ /* 0x000fe200000012ff */
[----:B------:R-:W-:Y:S01]  /*ea10*/  IMAD.WIDE.U32 R10, R219, UR4, R20 ;  /* 0x00000004db0a7c25 */ /* 0x000fe2000f8e0014 */
[----:B------:R-:W-:Y:S01]  /*ea20*/  SEL R229, R229, RZ, !P0 ;  /* 0x000000ffe5e57207 */ /* 0x000fe20004000000 */
[----:B------:R-:W-:Y:S01]  /*ea30*/  ULDC.64 UR4, c[0x0][0xc78] ;  /* 0x00031e0000047ab9 */ /* 0x000fe20000000a00 */
[----:B------:R-:W-:Y:S01]  /*ea40*/  SEL R222, R222, RZ, !P0 ;  /* 0x000000ffdede7207 */ /* 0x000fe20004000000 */
[----:B------:R-:W-:Y:S01]  /*ea50*/  IMAD.IADD R11, R11, 0x1, R9 ;  /* 0x000000010b0b7824 */ /* 0x000fe200078e0209 */
[----:B------:R-:W-:Y:S01]  /*ea60*/  IADD3 R25, P0, R4, 0x3000, RZ ;  /* 0x0000300004197810 */ /* 0x000fe20007f1e0ff */
[----:B------:R-:W-:Y:S01]  /*ea70*/  IMAD R9, R229, UR4, RZ ;  /* 0x00000004e5097c24 */ /* 0x000fe2000f8e02ff */
[----:B------:R-:W-:Y:S01]  /*ea80*/  LOP3.LUT R8, R8, R15, RZ, 0x3c, !PT ;  /* 0x0000000f08087212 */ /* 0x000fe200078e3cff */
[----:B------:R-:W-:Y:S01]  /*ea90*/  IMAD R15, R225, 0x80, R234 ;  /* 0x00000080e10f7824 */ /* 0x000fe200078e02ea */
[----:B------:R-:W-:Y:S01]  /*eaa0*/  SHF.R.U64 R12, R12, 0x3, RZ ;  /* 0x000000030c0c7819 */ /* 0x000fe200000012ff */
[----:B------:R-:W-:Y:S01]  /*eab0*/  IMAD.WIDE.U32 R10, R222, UR4, R10 ;  /* 0x00000004de0a7c25 */ /* 0x000fe2000f8e000a */
[----:B------:R-:W-:-:S02]  /*eac0*/  IADD3 R29, P1, R4, 0x4000, RZ ;  /* 0x00004000041d7810 */ /* 0x000fc40007f3e0ff */
[----:B------:R-:W-:Y:S02]  /*ead0*/  LOP3.LUT R24, R25, 0x380, RZ, 0xc0, !PT ;  /* 0x0000038019187812 */ /* 0x000fe400078ec0ff */
[----:B------:R-:W-:Y:S01]  /*eae0*/  LOP3.LUT R12, R12, R13, RZ, 0x3c, !PT ;  /* 0x0000000d0c0c7212 */ /* 0x000fe200078e3cff */
[----:B------:R-:W-:Y:S01]  /*eaf0*/  IMAD R13, R222, UR5, R9 ;  /* 0x00000005de0d7c24 */ /* 0x000fe2000f8e0209 */
[----:B------:R-:W-:Y:S01]  /*eb00*/  IADD3 R37, P2, R4, 0x5000, RZ ;  /* 0x0000500004257810 */ /* 0x000fe20007f5e0ff */
[----:B------:R-:W-:Y:S01]  /*eb10*/  ULDC.64 UR4, c[0x0][0xc40] ;  /* 0x0003100000047ab9 */ /* 0x000fe20000000a00 */
[----:B------:R-:W-:Y:S02]  /*eb20*/  SHF.R.S32.HI R9, RZ, 0x1f, R15 ;  /* 0x0000001fff097819 */ /* 0x000fe4000001140f */
[----:B------:R-:W-:Y:S02]  /*eb30*/  IADD3 R10, P3, R15, R10, RZ ;  /* 0x0000000a0f0a7210 */ /* 0x000fe40007f7e0ff */
[----:B------:R-:W-:-:S02]  /*eb40*/  LOP3.LUT R28, R29, 0x380, RZ, 0xc0, !PT ;  /* 0x000003801d1c7812 */ /* 0x000fc400078ec0ff */
[----:B------:R-:W-:Y:S02]  /*eb50*/  SHF.R.U64 R24, R24, 0x3, RZ ;  /* 0x0000000318187819 */ /* 0x000fe400000012ff */
[----:B------:R-:W-:Y:S02]  /*eb60*/  LOP3.LUT R36, R37, 0x380, RZ, 0xc0, !PT ;  /* 0x0000038025247812 */ /* 0x000fe400078ec0ff */
[----:B------:R-:W-:Y:S01]  /*eb70*/  IADD3.X R9, R9, R11, R13, P3, !PT ;  /* 0x0000000b09097210 */ /* 0x000fe20001ffe40d */
[--C-:B------:R-:W-:Y:S01]  /*eb80*/  IMAD.X R13, RZ, RZ, R5.reuse, P5 ;  /* 0x000000ffff0d7224 */ /* 0x100fe200028e0605 */
[----:B------:R-:W-:Y:S01]  /*eb90*/  SHF.R.U64 R28, R28, 0x3, RZ ;  /* 0x000000031c1c7819 */ /* 0x000fe200000012ff */
[----:B------:R-:W-:Y:S01]  /*eba0*/  VIADD R11, R15, 0x8 ;  /* 0x000000080f0b7836 */ /* 0x000fe20000000000 */
[----:B------:R-:W-:Y:S02]  /*ebb0*/  LEA R58, P3, R10, UR4, 0x2 ;  /* 0x000000040a3a7c11 */ /* 0x000fe4000f8610ff */
[----:B------:R-:W-:Y:S01]  /*ebc0*/  LOP3.LUT R24, R24, R25, RZ, 0x3c, !PT ;  /* 0x0000001918187212 */ /* 0x000fe200078e3cff */
[----:B------:R-:W-:Y:S01]  /*ebd0*/  IMAD.X R25, RZ, RZ, R5, P0 ;  /* 0x000000ffff197224 */ /* 0x000fe200000e0605 */
[----:B------:R-:W-:-:S02]  /*ebe0*/  SHF.R.U64 R36, R36, 0x3, RZ ;  /* 0x0000000324247819 */ /* 0x000fc400000012ff */
[----:B------:R-:W-:Y:S02]  /*ebf0*/  IADD3 R53, P0, R4, 0x9000, RZ ;  /* 0x0000900004357810 */ /* 0x000fe40007f1e0ff */
[----:B------:R-:W-:Y:S01]  /*ec00*/  LOP3.LUT R28, R28, R29, RZ, 0x3c, !PT ;  /* 0x0000001d1c1c7212 */ /* 0x000fe200078e3cff */
[----:B------:R-:W-:Y:S01]  /*ec10*/  IMAD.X R29, RZ, RZ, R5, P1 ;  /* 0x000000ffff1d7224 */ /* 0x000fe200008e0605 */
[----:B------:R-:W-:Y:S01]  /*ec20*/  LEA.HI.X R59, R10, UR5, R9, 0x2, P3 ;  /* 0x000000050a3b7c11 */ /* 0x000fe200098f1409 */
[----:B------:R-:W-:Y:S01]  /*ec30*/  ULDC.64 UR4, c[0x0][0xba0] ;  /* 0x0002e80000047ab9 */ /* 0x000fe20000000a00 */
[----:B------:R-:W-:Y:S01]  /*ec40*/  LOP3.LUT R36, R36, R37, RZ, 0x3c, !PT ;  /* 0x0000002524247212 */ /* 0x000fe200078e3cff */
[----:B------:R-:W-:Y:S01]  /*ec50*/  IMAD.X R37, RZ, RZ, R5, P2 ;  /* 0x000000ffff257224 */ /* 0x000fe200010e0605 */
[----:B------:R-:W-:Y:S02]  /*ec60*/  IADD3.X R9, RZ, R5, RZ, P4, !PT ;  /* 0x00000005ff097210 */ /* 0x000fe400027fe4ff */
[----:B------:R-:W-:-:S02]  /*ec70*/  IADD3 R41, P3, R4, 0x6000, RZ ;  /* 0x0000600004297810 */ /* 0x000fc40007f7e0ff */
[C---:B------:R-:W-:Y:S02]  /*ec80*/  IADD3 R45, P4, R4.reuse, 0x7000, RZ ;  /* 0x00007000042d7810 */ /* 0x040fe40007f9e0ff */
[C---:B------:R-:W-:Y:S02]  /*ec90*/  IADD3 R49, P5, R4.reuse, 0x8000, RZ ;  /* 0x0000800004317810 */ /* 0x040fe40007fbe0ff */
[----:B------:R-:W-:Y:S02]  /*eca0*/  LOP3.LUT R52, R53, 0x380, RZ, 0xc0, !PT ;  /* 0x0000038035347812 */ /* 0x000fe400078ec0ff */
[C---:B------:R-:W-:Y:S02]  /*ecb0*/  IADD3 R57, P1, R4.reuse, 0xa000, RZ ;  /* 0x0000a00004397810 */ /* 0x040fe40007f3e0ff */
[----:B------:R-:W-:Y:S02]  /*ecc0*/  IADD3 R61, P2, R4, 0xb000, RZ ;  /* 0x0000b000043d7810 */ /* 0x000fe40007f5e0ff */
[----:B------:R-:W-:-:S02]  /*ecd0*/  LOP3.LUT R40, R41, 0x380, RZ, 0xc0, !PT ;  /* 0x0000038029287812 */ /* 0x000fc400078ec0ff */
[----:B------:R-:W-:Y:S02]  /*ece0*/  LOP3.LUT R44, R45, 0x380, RZ, 0xc0, !PT ;  /* 0x000003802d2c7812 */ /* 0x000fe400078ec0ff */
[----:B------:R-:W-:Y:S02]  /*ecf0*/  LOP3.LUT R48, R49, 0x380, RZ, 0xc0, !PT ;  /* 0x0000038031307812 */ /* 0x000fe400078ec0ff */
[----:B------:R-:W-:Y:S02]  /*ed00*/  SHF.R.U64 R52, R52, 0x3, RZ ;  /* 0x0000000334347819 */ /* 0x000fe400000012ff */
[----:B------:R-:W-:Y:S02]  /*ed10*/  LOP3.LUT R56, R57, 0x380, RZ, 0xc0, !PT ;  /* 0x0000038039387812 */ /* 0x000fe400078ec0ff */
[----:B------:R-:W-:Y:S02]  /*ed20*/  LOP3.LUT R60, R61, 0x380, RZ, 0xc0, !PT ;  /* 0x000003803d3c7812 */ /* 0x000fe400078ec0ff */
[----:B------:R-:W-:-:S02]  /*ed30*/  SHF.R.U64 R40, R40, 0x3, RZ ;  /* 0x0000000328287819 */ /* 0x000fc400000012ff */
[----:B------:R-:W-:Y:S02]  /*ed40*/  SHF.R.U64 R44, R44, 0x3, RZ ;  /* 0x000000032c2c7819 */ /* 0x000fe400000012ff */
[----:B------:R-:W-:Y:S02]  /*ed50*/  SHF.R.U64 R48, R48, 0x3, RZ ;  /* 0x0000000330307819 */ /* 0x000fe400000012ff */
[----:B------:R-:W-:Y:S01]  /*ed60*/  LOP3.LUT R52, R52, R53, RZ, 0x3c, !PT ;  /* 0x0000003534347212 */ /* 0x000fe200078e3cff */
[----:B------:R-:W-:Y:S01]  /*ed70*/  IMAD.X R53, RZ, RZ, R5, P0 ;  /* 0x000000ffff357224 */ /* 0x000fe200000e0605 */
[----:B------:R-:W-:Y:S02]  /*ed80*/  SHF.R.U64 R56, R56, 0x3, RZ ;  /* 0x0000000338387819 */ /* 0x000fe400000012ff */
[----:B------:R-:W-:Y:S02]  /*ed90*/  SHF.R.U64 R60, R60, 0x3, RZ ;  /* 0x000000033c3c7819 */ /* 0x000fe400000012ff */
[----:B------:R-:W-:-:S02]  /*eda0*/  LOP3.LUT P0, RZ, R230, 0x3, RZ, 0xc0, !PT ;  /* 0x00000003e6ff7812 */ /* 0x000fc4000780c0ff */
[----:B------:R-:W-:Y:S01]  /*edb0*/  LOP3.LUT R40, R40, R41, RZ, 0x3c, !PT ;  /* 0x0000002928287212 */ /* 0x000fe200078e3cff */
[--C-:B------:R-:W-:Y:S01]  /*edc0*/  IMAD.X R41, RZ, RZ, R5.reuse, P3 ;  /* 0x000000ffff297224 */ /* 0x100fe200018e0605 */
[----:B------:R-:W-:Y:S02]  /*edd0*/  LOP3.LUT R44, R44, R45, RZ, 0x3c, !PT ;  /* 0x0000002d2c2c7212 */ /* 0x000fe400078e3cff */
[----:B------:R-:W-:Y:S01]  /*ede0*/  LOP3.LUT R48, R48, R49, RZ, 0x3c, !PT ;  /* 0x0000003130307212 */ /* 0x000fe200078e3cff */
[--C-:B------:R-:W-:Y:S01]  /*edf0*/  IMAD.X R49, RZ, RZ, R5.reuse, P5 ;  /* 0x000000ffff317224 */ /* 0x100fe200028e0605 */
[----:B------:R-:W-:Y:S01]  /*ee00*/  LOP3.LUT R56, R56, R57, RZ, 0x3c, !PT ;  /* 0x0000003938387212 */ /* 0x000fe200078e3cff */
[--C-:B------:R-:W-:Y:S01]  /*ee10*/  IMAD.X R57, RZ, RZ, R5.reuse, P1 ;  /* 0x000000ffff397224 */ /* 0x100fe200008e0605 */
[----:B------:R-:W-:Y:S02]  /*ee20*/  IADD3.X R45, RZ, R5, RZ, P4, !PT ;  /* 0x00000005ff2d7210 */ /* 0x000fe400027fe4ff */
[----:B------:R-:W-:Y:S01]  /*ee30*/  LOP3.LUT R60, R60, R61, RZ, 0x3c, !PT ;  /* 0x0000003d3c3c7212 */ /* 0x000fe200078e3cff */
[----:B------:R-:W-:Y:S01]  /*ee40*/  IMAD.X R61, RZ, RZ, R5, P2 ;  /* 0x000000ffff3d7224 */ /* 0x000fe200010e0605 */
[----:B------:R-:W-:-:S02]  /*ee50*/  IADD3 R65, P3, R4, 0xc000, RZ ;  /* 0x0000c00004417810 */ /* 0x000fc40007f7e0ff */
[C---:B------:R-:W-:Y:S02]  /*ee60*/  IADD3 R69, P4, R4.reuse, 0xd000, RZ ;  /* 0x0000d00004457810 */ /* 0x040fe40007f9e0ff */
[C---:B------:R-:W-:Y:S02]  /*ee70*/  IADD3 R73, P5, R4.reuse, 0xe000, RZ ;  /* 0x0000e00004497810 */ /* 0x040fe40007fbe0ff */
[-C--:B------:R-:W-:Y:S02]  /*ee80*/  ISETP.GE.OR P1, PT, R15, R0.reuse, P0 ;  /* 0x000000000f00720c */ /* 0x080fe40000726670 */
[C---:B------:R-:W-:Y:S02]  /*ee90*/  LOP3.LUT R10, R4.reuse, 0x380, RZ, 0xc0, !PT ;  /* 0x00000380040a7812 */ /* 0x040fe400078ec0ff */
[----:B------:R-:W-:Y:S02]  /*eea0*/  IADD3 R15, P2, R4, 0xf000, RZ ;  /* 0x0000f000040f7810 */ /* 0x000fe40007f5e0ff */
[----:B------:R-:W-:-:S02]  /*eeb0*/  ISETP.GE.OR P0, PT, R11, R0, P0 ;  /* 0x000000000b00720c */ /* 0x000fc40000706670 */
[----:B------:R-:W-:Y:S01]  /*eec0*/  LOP3.LUT R64, R65, 0x380, RZ, 0xc0, !PT ;  /* 0x0000038041407812 */ /* 0x000fe200078ec0ff */
[----:B------:R-:W-:Y:S01]  /*eed0*/  IMAD.X R77, RZ, RZ, R5, P2 ;  /* 0x000000ffff4d7224 */ /* 0x000fe200010e0605 */
[----:B------:R-:W-:Y:S02]  /*eee0*/  LOP3.LUT R68, R69, 0x380, RZ, 0xc0, !PT ;  /* 0x0000038045447812 */ /* 0x000fe400078ec0ff */
[----:B------:R-:W-:Y:S01]  /*eef0*/  LOP3.LUT R72, R73, 0x380, RZ, 0xc0, !PT ;  /* 0x0000038049487812 */ /* 0x000fe200078ec0ff */
[----:B------:R-:W-:Y:S01]  /*ef00*/  @!P1 STG.E desc[UR60][R58.64], R7 ;  /* 0x000000073a009986 */ /* 0x000fe2000c10193c */
[----:B------:R-:W-:Y:S02]  /*ef10*/  SHF.R.U64 R11, R10, 0x3, RZ ;  /* 0x000000030a0b7819 */ /* 0x000fe400000012ff */
[----:B------:R-:W-:Y:S02]  /*ef20*/  LOP3.LUT R10, R15, 0x380, RZ, 0xc0, !PT ;  /* 0x000003800f0a7812 */ /* 0x000fe400078ec0ff */
[----:B------:R-:W-:Y:S01]  /*ef30*/  SHF.R.U64 R64, R64, 0x3, RZ ;  /* 0x0000000340407819 */ /* 0x000fe200000012ff */
[----:B------:R1:W-:Y:S01]  /*ef40*/  @!P0 STG.E desc[UR60][R58.64+0x20], R6 ;  /* 0x000020063a008986 */ /* 0x0003e2000c10193c */
[----:B------:R-:W-:-:S02]  /*ef50*/  SHF.R.U64 R68, R68, 0x3, RZ ;  /* 0x0000000344447819 */ /* 0x000fc400000012ff */
[----:B------:R-:W-:Y:S01]  /*ef60*/  SHF.R.U64 R72, R72, 0x3, RZ ;  /* 0x0000000348487819 */ /* 0x000fe200000012ff */
[----:B------:R-:W5:Y:S01]  /*ef70*/  LD.E.128 R24, desc[UR60][R24.64] ;  /* 0x0000003c18187980 */ /* 0x000f62000c101d00 */
[----:B------:R-:W-:Y:S02]  /*ef80*/  SHF.R.U64 R10, R10, 0x3, RZ ;  /* 0x000000030a0a7819 */ /* 0x000fe400000012ff */
[----:B------:R-:W-:Y:S01]  /*ef90*/  LOP3.LUT R64, R64, R65, RZ, 0x3c, !PT ;  /* 0x0000004140407212 */ /* 0x000fe200078e3cff */
[----:B------:R-:W5:Y:S01]  /*efa0*/  LD.E.128 R28, desc[UR60][R28.64] ;  /* 0x0000003c1c1c7980 */ /* 0x000f62000c101d00 */
[----:B------:R-:W-:Y:S01]  /*efb0*/  LOP3.LUT R68, R68, R69, RZ, 0x3c, !PT ;  /* 0x0000004544447212 */ /* 0x000fe200078e3cff */
[--C-:B------:R-:W-:Y:S01]  /*efc0*/  IMAD.X R69, RZ, RZ, R5.reuse, P4 ;  /* 0x000000ffff457224 */ /* 0x100fe200020e0605 */
[----:B------:R-:W-:Y:S01]  /*efd0*/  LOP3.LUT R72, R72, R73, RZ, 0x3c, !PT ;  /* 0x0000004948487212 */ /* 0x000fe200078e3cff */
[----:B------:R-:W-:Y:S01]  /*efe0*/  IMAD.X R73, RZ, RZ, R5, P5 ;  /* 0x000000ffff497224 */ /* 0x000fe200028e0605 */
[----:B------:R-:W-:Y:S01]  /*eff0*/  IADD3.X R65, RZ, R5, RZ, P3, !PT ;  /* 0x00000005ff417210 */ /* 0x000fe20001ffe4ff */
[----:B------:R-:W5:Y:S01]  /*f000*/  LD.E.128 R36, desc[UR60][R36.64] ;  /* 0x0000003c24247980 */ /* 0x000f62000c101d00 */
[----:B------:R-:W-:-:S02]  /*f010*/  LOP3.LUT R4, R11, R4, RZ, 0x3c, !PT ;  /* 0x000000040b047212 */ /* 0x000fc400078e3cff */
[----:B------:R-:W-:Y:S01]  /*f020*/  LOP3.LUT R76, R10, R15, RZ, 0x3c, !PT ;  /* 0x0000000f0a4c7212 */ /* 0x000fe200078e3cff */
[----:B------:R-:W5:Y:S01]  /*f030*/  LD.E.128 R40, desc[UR60][R40.64] ;  /* 0x0000003c28287980 */ /* 0x000f62000c101d00 */
[----:B------:R-:W-:-:S03]  /*f040*/  SHF.R.S32.HI R81, RZ, 0x1f, R201 ;  /* 0x0000001fff517819 */ /* 0x000fc600000114c9 */
[----:B-1----:R-:W5:Y:S04]  /*f050*/  LD.E.128 R4, desc[UR60][R4.64] ;  /* 0x0000003c04047980 */ /* 0x002f68000c101d00 */
[----:B------:R-:W5:Y:S04]  /*f060*/  LD.E.128 R8, desc[UR60][R8.64] ;  /* 0x0000003c08087980 */ /* 0x000f68000c101d00 */
        /* <DEDUP_REMOVED lines=16> */
[----:B-1----:R-:W1:Y:S01]  /*f170*/  FENCE.VIEW.ASYNC.S ;  /* 0x00000000000073c6 */ /* 0x002e620000000000 */
[----:B------:R-:W-:-:S02]  /*f180*/  IMAD.MOV.U32 R80, RZ, RZ, R201 ;  /* 0x000000ffff507224 */ /* 0x000fc400078e00c9 */
[C---:B------:R-:W-:Y:S02]  /*f190*/  IMAD R21, R20.reuse, UR5, R21 ;  /* 0x0000000514157c24 */ /* 0x040fe4000f8e0215 */
[----:B------:R-:W-:Y:S01]  /*f1a0*/  IMAD.WIDE.U32 R80, R20, UR4, R80 ;  /* 0x0000000414507c25 */ /* 0x000fe2000f8e0050 */
[----:B------:R-:W-:-:S03]  /*f1b0*/  ULDC.64 UR4, c[0x0][0xbe0] ;  /* 0x0002f80000047ab9 */ /* 0x000fc60000000a00 */
[----:B------:R-:W-:Y:S02]  /*f1c0*/  IMAD R85, R225, -0x80, R0 ;  /* 0xffffff80e1557824 */ /* 0x000fe400078e0200 */
[C---:B------:R-:W-:Y:S02]  /*f1d0*/  VIADD R0, R214.reuse, 0x40 ;  /* 0x00000040d6007836 */ /* 0x040fe40000000000 */
[----:B------:R-:W-:Y:S01]  /*f1e0*/  IMAD R20, R3, UR4, RZ ;  /* 0x0000000403147c24 */ /* 0x000fe2000f8e02ff */
[-C--:B------:R-:W-:Y:S01]  /*f1f0*/  ISETP.GE.AND P3, PT, R214, R85.reuse, PT ;  /* 0x00000055d600720c */ /* 0x080fe20003f66270 */
[----:B------:R-:W-:Y:S01]  /*f200*/  IMAD.IADD R81, R81, 0x1, R21 ;  /* 0x0000000151517824 */ /* 0x000fe200078e0215 */
[----:B------:R-:W-:Y:S01]  /*f210*/  ISETP.GE.AND P0, PT, R0, R85, PT ;  /* 0x000000550000720c */ /* 0x000fe20003f06270 */
[C---:B------:R-:W-:Y:S02]  /*f220*/  IMAD R83, R219.reuse, UR5, R20 ;  /* 0x00000005db537c24 */ /* 0x040fe4000f8e0214 */
[----:B------:R-:W-:Y:S01]  /*f230*/  IMAD.WIDE.U32 R20, R219, UR4, R80 ;  /* 0x00000004db147c25 */ /* 0x000fe2000f8e0050 */
[----:B------:R-:W-:-:S03]  /*f240*/  ULDC.64 UR4, c[0x0][0xbe8] ;  /* 0x0002fa0000047ab9 */ /* 0x000fc60000000a00 */
[----:B------:R-:W-:Y:S02]  /*f250*/  VIADD R0, R18, 0x32420 ;  /* 0x0003242012007836 */ /* 0x000fe40000000000 */
[----:B------:R-:W-:Y:S02]  /*f260*/  IMAD.IADD R21, R21, 0x1, R83 ;  /* 0x0000000115157824 */ /* 0x000fe400078e0253 */
[----:B------:R-:W-:Y:S01]  /*f270*/  IMAD R229, R229, UR4, RZ ;  /* 0x00000004e5e57c24 */ /* 0x000fe2000f8e02ff */
[----:B------:R-:W-:Y:S01]  /*f280*/  PRMT R0, RZ, 0x654, R0 ;  /* 0x00000654ff007816 */ /* 0x000fe20000000000 */
[----:B------:R-:W-:Y:S01]  /*f290*/  VIADD R3, R214, 0x60 ;  /* 0x00000060d6037836 */ /* 0x000fe20000000000 */
[----:B------:R-:W-:Y:S01]  /*f2a0*/  SHF.R.S32.HI R215, RZ, 0x1f, R214 ;  /* 0x0000001fffd77819 */ /* 0x000fe200000114d6 */
[----:B------:R-:W-:Y:S01]  /*f2b0*/  IMAD R229, R222, UR5, R229 ;  /* 0x00000005dee57c24 */ /* 0x000fe2000f8e02e5 */
[----:B------:R-:W-:Y:S01]  /*f2c0*/  IADD3 R32, R214, 0x20, RZ ;  /* 0x00000020d6207810 */ /* 0x000fe20007ffe0ff */
[----:B------:R-:W-:Y:S01]  /*f2d0*/  IMAD.WIDE.U32 R20, R222, UR4, R20 ;  /* 0x00000004de147c25 */ /* 0x000fe2000f8e0014 */
[----:B-1----:R1:W-:Y:S01]  /*f2e0*/  SYNCS.ARRIVE.TRANS64.RED.A1T0 RZ, [R0+URZ], RZ ;  /* 0x000000ff00ff79a7 */ /* 0x0023e2000810043f */
[----:B------:R-:W-:Y:S01]  /*f2f0*/  BSSY B1, `(.L_x_1077) ;  /* 0x000001c000017945 */ /* 0x000fe20003800000 */
[-C--:B------:R-:W-:Y:S01]  /*f300*/  ISETP.GE.AND P2, PT, R32, R85.reuse, PT ;  /* 0x000000552000720c */ /* 0x080fe20003f46270 */
[----:B------:R-:W-:Y:S01]  /*f310*/  IMAD.WIDE R82, R225, 0x80, R214 ;  /* 0x00000080e1527825 */ /* 0x000fe200078e02d6 */
[----:B------:R-:W-:-:S03]  /*f320*/  ISETP.GE.AND P1, PT, R3, R85, PT ;  /* 0x000000550300720c */ /* 0x000fc60003f26270 */
[----:B------:R-:W-:Y:S01]  /*f330*/  IMAD.IADD R229, R21, 0x1, R229 ;  /* 0x0000000115e57824 */ /* 0x000fe200078e02e5 */
[----:B-1----:R-:W-:Y:S09]  /*f340*/  @P3 BRA `(.L_x_1078) ;  /* 0x0000000000583947 */ /* 0x002ff20003800000 */
[----:B------:R-:W-:Y:S01]  /*f350*/  ULDC.64 UR4, c[0x0][0xbd8] ;  /* 0x0002f60000047ab9 */ /* 0x000fe20000000a00 */
[----:B------:R-:W-:Y:S01]  /*f360*/  MOV R80, R20 ;  /* 0x0000001400507202 */ /* 0x000fe20000000f00 */
[----:B------:R-:W-:Y:S01]  /*f370*/  IMAD R3, R83, UR4, RZ ;  /* 0x0000000453037c24 */ /* 0x000fe2000f8e02ff */
[----:B------:R-:W-:Y:S01]  /*f380*/  ULDC UR6, c[0x0][0xb8c] ;  /* 0x0002e30000067ab9 */ /* 0x000fe20000000800 */
[----:B------:R-:W-:Y:S01]  /*f390*/  IMAD.MOV.U32 R81, RZ, RZ, R229 ;  /* 0x000000ffff517224 */ /* 0x000fe200078e00e5 */
[----:B------:R-:W-:Y:S01]  /*f3a0*/  ISETP.GE.AND P5, PT, R201, UR6, PT ;  /* 0x00000006c9007c0c */ /* 0x000fe2000bfa6270 */
[C---:B------:R-:W-:Y:S02]  /*f3b0*/  IMAD R3, R82.reuse, UR5, R3 ;  /* 0x0000000552037c24 */ /* 0x040fe4000f8e0203 */
[----:B------:R-:W-:Y:S01]  /*f3c0*/  IMAD.WIDE.U32 R80, R82, UR4, R80 ;  /* 0x0000000452507c25 */ /* 0x000fe2000f8e0050 */
[----:B------:R-:W-:-:S03]  /*f3d0*/  ULDC.64 UR4, c[0x0][0xb80] ;  /* 0x0002e00000047ab9 */ /* 0x000fc60000000a00 */
[----:B------:R-:W-:Y:S01]  /*f3e0*/  IMAD.IADD R3, R81, 0x1, R3 ;  /* 0x0000000151037824 */ /* 0x000fe200078e0203 */
[----:B------:R-:W-:Y:S01]  /*f3f0*/  LEA R84, P3, R80, UR4, 0x1 ;  /* 0x0000000450547c11 */ /* 0x000fe2000f8608ff */
[----:B------:R-:W-:-:S03]  /*f400*/  VIADD R0, R201, 0x40 ;  /* 0x00000040c9007836 */ /* 0x000fc60000000000 */
[----:B------:R-:W-:Y:S01]  /*f410*/  LEA.HI.X R85, R80, UR5, R3, 0x1, P3 ;  /* 0x0000000550557c11 */ /* 0x000fe200098f0c03 */
[C---:B------:R-:W-:Y:S01]  /*f420*/  VIADD R3, R201.reuse, 0x80 ;  /* 0x00000080c9037836 */ /* 0x040fe20000000000 */
[----:B------:R-:W-:Y:S01]  /*f430*/  ISETP.GE.AND P4, PT, R0, UR6, PT ;  /* 0x0000000600007c0c */ /* 0x000fe2000bf86270 */
[----:B------:R-:W-:Y:S02]  /*f440*/  VIADD R0, R201, 0xc0 ;  /* 0x000000c0c9007836 */ /* 0x000fe40000000000 */
[----:B-----5:R1:W-:Y:S01]  /*f450*/  @!P5 STG.E.128 desc[UR60][R84.64], R4 ;  /* 0x000000045400d986 */ /* 0x0203e2000c101d3c */
[----:B------:R-:W-:Y:S02]  /*f460*/  ISETP.GE.AND P3, PT, R3, UR6, PT ;  /* 0x0000000603007c0c */ /* 0x000fe4000bf66270 */
[----:B------:R-:W-:-:S07]  /*f470*/  ISETP.GE.AND P5, PT, R0, UR6, PT ;  /* 0x0000000600007c0c */ /* 0x000fce000bfa6270 */
[----:B------:R1:W-:Y:S04]  /*f480*/  @!P4 STG.E.128 desc[UR60][R84.64+0x80], R28 ;  /* 0x0000801c5400c986 */ /* 0x0003e8000c101d3c */
[----:B------:R1:W-:Y:S04]  /*f490*/  @!P3 STG.E.128 desc[UR60][R84.64+0x100], R48 ;  /* 0x000100305400b986 */ /* 0x0003e8000c101d3c */
[----:B------:R1:W-:Y:S02]  /*f4a0*/  @!P5 STG.E.128 desc[UR60][R84.64+0x180], R64 ;  /* 0x000180405400d986 */ /* 0x0003e4000c101d3c */
.L_x_1078:
[----:B------:R-:W-:Y:S05]  /*f4b0*/  BSYNC B1 ;  /* 0x0000000000017941 */ /* 0x000fea0003800000 */
.L_x_1077:
[----:B------:R-:W-:Y:S04]  /*f4c0*/  BSSY B1, `(.L_x_1079) ;  /* 0x000001a000017945 */ /* 0x000fe80003800000 */
[----:B------:R-:W-:Y:S05]  /*f4d0*/  @P2 BRA `(.L_x_1080) ;  /* 0x0000000000602947 */ /* 0x000fea0003800000 */
[----:B------:R-:W-:Y:S01]  /*f4e0*/  IADD3 R3, P2, R82, 0x20, RZ ;  /* 0x0000002052037810 */ /* 0x000fe20007f5e0ff */
[----:B------:R-:W-:Y:S01]  /*f4f0*/  ULDC.64 UR4, c[0x0][0xbd8] ;  /* 0x0002f60000047ab9 */ /* 0x000fe20000000a00 */
[----:B-1---5:R-:W-:Y:S01]  /*f500*/  IMAD.MOV.U32 R4, RZ, RZ, R20 ;  /* 0x000000ffff047224 */ /* 0x022fe200078e0014 */
[----:B------:R-:W-:Y:S01]  /*f510*/  ULDC UR6, c[0x0][0xb8c] ;  /* 0x0002e30000067ab9 */ /* 0x000fe20000000800 */
[----:B------:R-:W-:Y:S01]  /*f520*/  IADD3.X R0, RZ, R83, RZ, P2, !PT ;  /* 0x00000053ff007210 */ /* 0x000fe200017fe4ff */
[----:B------:R-:W-:Y:S01]  /*f530*/  IMAD.MOV.U32 R5, RZ, RZ, R229 ;  /* 0x000000ffff057224 */ /* 0x000fe200078e00e5 */
[C---:B------:R-:W-:Y:S01]  /*f540*/  ISETP.GE.AND P4, PT, R201.reuse, UR6, PT ;  /* 0x00000006c9007c0c */ /* 0x040fe2000bf86270 */
[----:B------:R-:W-:Y:S02]  /*f550*/  VIADD R6, R201, 0x40 ;  /* 0x00000040c9067836 */ /* 0x000fe40000000000 */
[----:B------:R-:W-:Y:S02]  /*f560*/  IMAD R0, R0, UR4, RZ ;  /* 0x0000000400007c24 */ /* 0x000fe4000f8e02ff */
[----:B------:R-:W-:Y:S01]  /*f570*/  IMAD.WIDE.U32 R4, R3, UR4, R4 ;  /* 0x0000000403047c25 */ /* 0x000fe2000f8e0004 */
[----:B------:R-:W-:-:S03]  /*f580*/  ISETP.GE.AND P3, PT, R6, UR6, PT ;  /* 0x0000000606007c0c */ /* 0x000fc6000bf66270 */
[----:B------:R-:W-:Y:S01]  /*f590*/  IMAD R3, R3, UR5, R0 ;  /* 0x0000000503037c24 */ /* 0x000fe2000f8e0200 */
[----:B------:R-:W-:Y:S01]  /*f5a0*/  ULDC.64 UR4, c[0x0][0xb80] ;  /* 0x0002e00000047ab9 */ /* 0x000fe20000000a00 */
[----:B------:R-:W-:Y:S01]  /*f5b0*/  VIADD R0, R201, 0x80 ;  /* 0x00000080c9007836 */ /* 0x000fe20000000000 */
[----:B------:R-:W-:Y:S01]  /*f5c0*/  LEA R6, P5, R4, UR4, 0x1 ;  /* 0x0000000404067c11 */ /* 0x000fe2000f8a08ff */
[----:B------:R-:W-:Y:S01]  /*f5d0*/  IMAD.IADD R3, R5, 0x1, R3 ;  /* 0x0000000105037824 */ /* 0x000fe200078e0203 */
[----:B------:R-:W-:Y:S02]  /*f5e0*/  IADD3 R5, R201, 0xc0, RZ ;  /* 0x000000c0c9057810 */ /* 0x000fe40007ffe0ff */
[----:B------:R-:W-:Y:S02]  /*f5f0*/  ISETP.GE.AND P2, PT, R0, UR6, PT ;  /* 0x0000000600007c0c */ /* 0x000fe4000bf46270 */
[----:B------:R-:W-:Y:S02]  /*f600*/  LEA.HI.X R7, R4, UR5, R3, 0x1, P5 ;  /* 0x0000000504077c11 */ /* 0x000fe4000a8f0c03 */
[----:B------:R-:W-:-:S03]  /*f610*/  ISETP.GE.AND P5, PT, R5, UR6, PT ;  /* 0x0000000605007c0c */ /* 0x000fc6000bfa6270 */
[----:B------:R2:W-:Y:S04]  /*f620*/  @!P4 STG.E.128 desc[UR60][R6.64], R8 ;  /* 0x000000080600c986 */ /* 0x0005e8000c101d3c */
[----:B------:R2:W-:Y:S04]  /*f630*/  @!P3 STG.E.128 desc[UR60][R6.64+0x80], R36 ;  /* 0x000080240600b986 */ /* 0x0005e8000c101d3c */
[----:B------:R2:W-:Y:S04]  /*f640*/  @!P2 STG.E.128 desc[UR60][R6.64+0x100], R52 ;  /* 0x000100340600a986 */ /* 0x0005e8000c101d3c */
[----:B------:R2:W-:Y:S02]  /*f650*/  @!P5 STG.E.128 desc[UR60][R6.64+0x180], R68 ;  /* 0x000180440600d986 */ /* 0x0005e4000c101d3c */
.L_x_1080:
[----:B------:R-:W-:Y:S05]  /*f660*/  BSYNC B1 ;  /* 0x0000000000017941 */ /* 0x000fea0003800000 */
.L_x_1079:
        /* <DEDUP_REMOVED lines=9> */
[C---:B--2---:R-:W-:Y:S01]  /*f700*/  VIADD R6, R201.reuse, 0xc0 ;  /* 0x000000c0c9067836 */ /* 0x044fe20000000000 */
[----:B------:R-:W-:Y:S01]  /*f710*/  ISETP.GE.AND P3, PT, R4, UR6, PT ;  /* 0x0000000604007c0c */ /* 0x000fe2000bf66270 */
[----:B------:R-:W-:Y:S01]  /*f720*/  IMAD.MOV.U32 R4, RZ, RZ, R20 ;  /* 0x000000ffff047224 */ /* 0x000fe200078e0014 */
[----:B------:R-:W-:Y:S01]  /*f730*/  MOV R5, R229 ;  /* 0x000000e500057202 */ /* 0x000fe20000000f00 */
[----:B------:R-:W-:Y:S01]  /*f740*/  IMAD R0, R0, UR4, RZ ;  /* 0x0000000400007c24 */ /* 0x000fe2000f8e02ff */
[----:B------:R-:W-:-:S02]  /*f750*/  ISETP.GE.AND P2, PT, R201, UR6, PT ;  /* 0x00000006c9007c0c */ /* 0x000fc4000bf46270 */
[----:B------:R-:W-:Y:S01]  /*f760*/  ISETP.GE.AND P5, PT, R6, UR6, PT ;  /* 0x0000000606007c0c */ /* 0x000fe2000bfa6270 */
[----:B------:R-:W-:-:S04]  /*f770*/  IMAD.WIDE.U32 R4, R3, UR4, R4 ;  /* 0x0000000403047c25 */ /* 0x000fc8000f8e0004 */
        /* <DEDUP_REMOVED lines=9> */
.L_x_1082:
[----:B------:R-:W-:Y:S05]  /*f810*/  BSYNC B1 ;  /* 0x0000000000017941 */ /* 0x000fea0003800000 */
.L_x_1081:
[----:B------:R-:W-:Y:S05]  /*f820*/  @P1 BRA `(.L_x_1083) ;  /* 0x0000000c00441947 */ /* 0x000fea0003800000 */
[----:B------:R-:W-:Y:S01]  /*f830*/  IADD3 R3, P0, R82, 0x60, RZ ;  /* 0x0000006052037810 */ /* 0x000fe20007f1e0ff */
[C---:B------:R-:W-:Y:S01]  /*f840*/  VIADD R0, R201.reuse, 0x40 ;  /* 0x00000040c9007836 */ /* 0x040fe20000000000 */
[----:B------:R-:W-:Y:S01]  /*f850*/  ULDC.64 UR4, c[0x0][0xbd8] ;  /* 0x0002f60000047ab9 */ /* 0x000fe20000000a00 */
[----:B------:R-:W-:Y:S01]  /*f860*/  ULDC UR6, c[0x0][0xb8c] ;  /* 0x0002e30000067ab9 */ /* 0x000fe20000000800 */
[----:B-1---5:R-:W-:Y:S01]  /*f870*/  IMAD.MOV.U32 R4, RZ, RZ, R20 ;  /* 0x000000ffff047224 */ /* 0x022fe200078e0014 */
[C---:B------:R-:W-:Y:S01]  /*f880*/  ISETP.GE.AND P1, PT, R201.reuse, UR6, PT ;  /* 0x00000006c9007c0c */ /* 0x040fe2000bf26270 */
[----:B------:R-:W-:Y:S01]  /*f890*/  IMAD.X R82, RZ, RZ, R83, P0 ;  /* 0x000000ffff527224 */ /* 0x000fe200000e0653 */
[----:B------:R-:W-:Y:S01]  /*f8a0*/  ISETP.GE.AND P2, PT, R0, UR6, PT ;  /* 0x0000000600007c0c */ /* 0x000fe2000bf46270 */
[----:B------:R-:W-:Y:S01]  /*f8b0*/  IMAD.MOV.U32 R5, RZ, RZ, R229 ;  /* 0x000000ffff057224 */ /* 0x000fe200078e00e5 */
[----:B------:R-:W-:Y:S01]  /*f8c0*/  IADD3 R0, R201, 0x80, RZ ;  /* 0x00000080c9007810 */ /* 0x000fe20007ffe0ff */
[----:B------:R-:W-:-:S02]  /*f8d0*/  IMAD R82, R82, UR4, RZ ;  /* 0x0000000452527c24 */ /* 0x000fc4000f8e02ff */
[----:B------:R-:W-:Y:S01]  /*f8e0*/  IMAD.WIDE.U32 R4, R3, UR4, R4 ;  /* 0x0000000403047c25 */ /* 0x000fe2000f8e0004 */
[----:B------:R-:W-:-:S03]  /*f8f0*/  ISETP.GE.AND P3, PT, R0, UR6, PT ;  /* 0x0000000600007c0c */ /* 0x000fc6000bf66270 */
[----:B------:R-:W-:Y:S01]  /*f900*/  IMAD R3, R3, UR5, R82 ;  /* 0x0000000503037c24 */ /* 0x000fe2000f8e0252 */
[----:B------:R-:W-:Y:S01]  /*f910*/  ULDC.64 UR4, c[0x0][0xb80] ;  /* 0x0002e00000047ab9 */ /* 0x000fe20000000a00 */
[----:B------:R-:W-:Y:S01]  /*f920*/  VIADD R0, R201, 0xc0 ;  /* 0x000000c0c9007836 */ /* 0x000fe20000000000 */
[----:B--23--:R-:W-:Y:S01]  /*f930*/  LEA R6, P0, R4, UR4, 0x1 ;  /* 0x0000000404067c11 */ /* 0x00cfe2000f8008ff */
        /* <DEDUP_REMOVED lines=9> */
.L_x_1075:
        /* <DEDUP_REMOVED lines=12> */
[----:B------:R-:W-:Y:S01]  /*fa90*/  IMAD.U32 R0, RZ, RZ, UR4 ;  /* 0x00000004ff007e24 */ /* 0x000fe2000f8e00ff */
        /* <DEDUP_REMOVED lines=8> */
.L_x_1084:
        /* <DEDUP_REMOVED lines=8> */
[----:B--2---:R-:W-:-:S05]  /*fba0*/  LEA R4, R225, R4, 0x7 ;  /* 0x00000004e1047211 */ /* 0x004fca00078e38ff */
        /* <DEDUP_REMOVED lines=17> */
[----:B------:R-:W-:Y:S01]  /*fcc0*/  LEA.HI.X R7, R4, UR5, R5, 0x2, P0 ;  /* 0x0000000504077c11 */ /* 0x000fe200080f1405 */
[----:B------:R-:W-:-:S05]  /*fcd0*/  IMAD.MOV.U32 R5, RZ, RZ, -0x800000 ;  /* 0xff800000ff057424 */ /* 0x000fca00078e00ff */
[----:B------:R3:W-:Y:S03]  /*fce0*/  STG.E desc[UR60][R6.64], R5 ;  /* 0x0000000506007986 */ /* 0x0007e6000c10193c */
.L_x_1086:
[----:B------:R-:W-:Y:S05]  /*fcf0*/  BSYNC B1 ;  /* 0x0000000000017941 */ /* 0x000fea0003800000 */
.L_x_1085:
[----:B------:R-:W-:Y:S01]  /*fd00*/  ULDC.64 UR4, c[0x0][0xba0] ;  /* 0x0002e80000047ab9 */ /* 0x000fe20000000a00 */
[----:B--23--:R-:W-:Y:S01]  /*fd10*/  MOV R5, R10 ;  /* 0x0000000a00057202 */ /* 0x00cfe20000000f00 */
[----:B------:R-:W-:Y:S01]  /*fd20*/  IMAD.MOV.U32 R4, RZ, RZ, R201 ;  /* 0x000000ffff047224 */ /* 0x000fe200078e00c9 */
[----:B------:R-:W-:Y:S01]  /*fd30*/  BSSY B1, `(.L_x_1087) ;  /* 0x000002e000017945 */ /* 0x000fe20003800000 */
[----:B------:R-:W-:Y:S02]  /*fd40*/  IMAD R6, R8, UR4, RZ ;  /* 0x0000000408067c24 */ /* 0x000fe4000f8e02ff */
        /* <DEDUP_REMOVED lines=17> */
[----:B------:R-:W-:Y:S02]  /*fe60*/  IMAD.MOV.U32 R8, RZ, RZ, R214 ;  /* 0x000000ffff087224 */ /* 0x000fe400078e00d6 */
[----:B------:R-:W-:Y:S01]  /*fe70*/  VIADD R0, R214, 0x40 ;  /* 0x00000040d6007836 */ /* 0x000fe20000000000 */
[----:B------:R-:W-:Y:S01]  /*fe80*/  IADD3 R13, R7, R3, RZ ;  /* 0x00000003070d7210 */ /* 0x000fe20007ffe0ff */
[----:B------:R-:W-:Y:S01]  /*fe90*/  IMAD.WIDE R8, R225, 0x80, R8 ;  /* 0x00000080e1087825 */ /* 0x000fe200078e0208 */
        /* <DEDUP_REMOVED lines=23> */
.L_x_1088:
[----:B------:R-:W-:Y:S05]  /*10010*/  BSYNC B1 ;  /* 0x0000000000017941 */ /* 0x000fea0003800000 */
.L_x_1087:
[----:B------:R-:W-:Y:S01]  /*10020*/  BSSY B1, `(.L_x_1089) ;  /* 0x000001c000017945 */ /* 0x000fe20003800000 */
[----:B------:R-:W-:Y:S01]  /*10030*/  ISETP.GE.AND P1, PT, R0, R11, PT ;  /* 0x0000000b0000720c */ /* 0x000fe20003f26270 */
[----:B------:R-:W-:Y:S02]  /*10040*/  VIADD R10, R214, 0x60 ;  /* 0x00000060d60a7836 */ /* 0x000fe40000000000 */
[----:B------:R-:W-:Y:S10]  /*10050*/  @P0 BRA `(.L_x_1090) ;  /* 0x0000000000600947 */ /* 0x000ff40003800000 */
[----:B------:R-:W-:Y:S01]  /*10060*/  IADD3 R3, P0, R8, 0x20, RZ ;  /* 0x0000002008037810 */ /* 0x000fe20007f1e0ff */
[C---:B------:R-:W-:Y:S01]  /*10070*/  VIADD R4, R201.reuse, 0x40 ;  /* 0x00000040c9047836 */ /* 0x040fe20000000000 */
[----:B------:R-:W-:Y:S01]  /*10080*/  ULDC UR6, c[0x0][0xb8c] ;  /* 0x0002e30000067ab9 */ /* 0x000fe20000000800 */
[C---:B------:R-:W-:Y:S01]  /*10090*/  VIADD R5, R201.reuse, 0x80 ;  /* 0x00000080c9057836 */ /* 0x040fe20000000000 */
[----:B------:R-:W-:Y:S01]  /*100a0*/  ULDC.64 UR4, c[0x0][0xbd8] ;  /* 0x0002f60000047ab9 */ /* 0x000fe20000000a00 */
[----:B------:R-:W-:Y:S01]  /*100b0*/  IMAD.X R0, RZ, RZ, R9, P0 ;  /* 0x000000ffff007224 */ /* 0x000fe200000e0609 */
[----:B------:R-:W-:Y:S01]  /*100c0*/  ISETP.GE.AND P3, PT, R4, UR6, PT ;  /* 0x0000000604007c0c */ /* 0x000fe2000bf66270 */
[----:B------:R-:W-:Y:S01]  /*100d0*/  VIADD R12, R201, 0xc0 ;  /* 0x000000c0c90c7836 */ /* 0x000fe20000000000 */
        /* <DEDUP_REMOVED lines=16> */
.L_x_1090:
[----:B------:R-:W-:Y:S05]  /*101e0*/  BSYNC B1 ;  /* 0x0000000000017941 */ /* 0x000fea0003800000 */
.L_x_1089:
        /* <DEDUP_REMOVED lines=13> */
[C---:B------:R-:W-:Y:S01]  /*102c0*/  IADD3 R10, R201.reuse, 0xc0, RZ ;  /* 0x000000c0c90a7810 */ /* 0x040fe20007ffe0ff */
        /* <DEDUP_REMOVED lines=13> */
.L_x_1092:
[----:B------:R-:W-:Y:S05]  /*103a0*/  BSYNC B1 ;  /* 0x0000000000017941 */ /* 0x000fea0003800000 */
.L_x_1091:
[----:B------:R-:W-:Y:S05]  /*103b0*/  @P0 BRA `(.L_x_1083) ;  /* 0x0000000000600947 */ /* 0x000fea0003800000 */
[----:B------:R-:W-:Y:S01]  /*103c0*/  IADD3 R3, P0, R8, 0x60, RZ ;  /* 0x0000006008037810 */ /* 0x000fe20007f1e0ff */
[----:B------:R-:W-:Y:S01]  /*103d0*/  ULDC UR6, c[0x0][0xb8c] ;  /* 0x0002e30000067ab9 */ /* 0x000fe20000000800 */
[C---:B------:R-:W-:Y:S01]  /*103e0*/  IADD3 R0, R201.reuse, 0x40, RZ ;  /* 0x00000040c9007810 */ /* 0x040fe20007ffe0ff */
[----:B------:R-:W-:Y:S01]  /*103f0*/  ULDC.64 UR4, c[0x0][0xbd8] ;  /* 0x0002f60000047ab9 */ /* 0x000fe20000000a00 */
[----:B------:R-:W-:Y:S01]  /*10400*/  IMAD.MOV.U32 R4, RZ, RZ, R6 ;  /* 0x000000ffff047224 */ /* 0x000fe200078e0006 */
[C---:B------:R-:W-:Y:S01]  /*10410*/  ISETP.GE.AND P1, PT, R201.reuse, UR6, PT ;  /* 0x00000006c9007c0c */ /* 0x040fe2000bf26270 */
        /* <DEDUP_REMOVED lines=18> */
.L_x_1083:
[----:B------:R-:W-:Y:S05]  /*10540*/  BSYNC B0 ;  /* 0x0000000000007941 */ /* 0x000fea0003800000 */
.L_x_1074:
[----:B------:R-:W-:Y:S02]  /*10550*/  ULDC UR4, c[0x0][0xd14] ;  /* 0x0003450000047ab9 */ /* 0x000fe40000000800 */
[----:B-1----:R-:W-:-:S13]  /*10560*/  ISETP.GE.AND P0, PT, R35, UR4, PT ;  /* 0x0000000423007c0c */ /* 0x002fda000bf06270 */
[----:B------:R-:W-:Y:S05]  /*10570*/  @!P0 BRA `(.L_x_1093) ;  /* 0xffffff0800a88947 */ /* 0x000fea000383ffff */
[----:B------:R-:W-:Y:S05]  /*10580*/  BRA `(.L_x_958) ;  /* 0x0000005400f07947 */ /* 0x000fea0003800000 */
.L_x_956:
[----:B------:R-:W-:-:S08]  /*10590*/  NOP ;  /* 0x0000000000007918 */ /* 0x000fd00000000000 */
[----:B0-----:R-:W0:-:S00]  /*105a0*/  USETMAXREG.DEALLOC.CTAPOOL 0x18 ;  /* 0x00000018000079c8 */ /* 0x001e0000080e0500 */
        /* <DEDUP_REMOVED lines=19> */
[----:B------:R-:W-:Y:S02]  /*106e0*/  ISETP.GE.U32.AND P0, PT, R8, 0x2, PT ;  /* 0x000000020800780c */ /* 0x000fe40003f06070 */
[----:B------:R-:W-:Y:S02]  /*106f0*/  LOP3.LUT R0, R0, 0xfffffffe, RZ, 0xc0, !PT ;  /* 0xfffffffe00007812 */ /* 0x000fe400078ec0ff */
[----:B------:R-:W-:-:S07]  /*10700*/  MOV R19, RZ ;  /* 0x000000ff00137202 */ /* 0x000fce0000000f00 */
[----:B------:R-:W-:-:S04]  /*10710*/  @P1 LOP3.LUT R0, R0, 0x1, RZ, 0xfc, !PT ;  /* 0x0000000100001812 */ /* 0x000fc800078efcff */
[----:B------:R-:W-:-:S04]  /*10720*/  LOP3.LUT R0, R0, 0xffffffef, RZ, 0xc0, !PT ;  /* 0xffffffef00007812 */ /* 0x000fc800078ec0ff */
[----:B------:R-:W-:-:S04]  /*10730*/  @P0 LOP3.LUT R0, R0, 0x10, RZ, 0xfc, !PT ;  /* 0x0000001000000812 */ /* 0x000fc800078efcff */
[----:B------:R-:W-:Y:S01]  /*10740*/  LOP3.LUT R0, R0, 0xfffffff7, RZ, 0xc0, !PT ;  /* 0xfffffff700007812 */ /* 0x000fe200078ec0ff */
[----:B--2---:R-:W0:Y:S02]  /*10750*/  SHFL.UP PT, R5, R4, 0x1, RZ ;  /* 0x0420000004057989 */ /* 0x004e2400000e00ff */
[----:B0-----:R-:W-:-:S04]  /*10760*/  SEL R5, R5, RZ, P1 ;  /* 0x000000ff05057207 */ /* 0x001fc80000800000 */
[----:B------:R-:W-:-:S05]  /*10770*/  IADD3 R5, R4, R5, RZ ;  /* 0x0000000504057210 */ /* 0x000fca0007ffe0ff */
        /* <DEDUP_REMOVED lines=30> */
.L_x_1098:
[----:B------:R-:W-:Y:S02]  /*10960*/  VIADD R2, R19, 0x1f ;  /* 0x0000001f13027836 */ /* 0x000fe40000000000 */
[----:B------:R-:W-:-:S03]  /*10970*/  IMAD.U32 R19, RZ, RZ, UR7 ;  /* 0x00000007ff137e24 */ /* 0x000fc6000f8e00ff */
[----:B------:R-:W-:-:S13]  /*10980*/  ISETP.GE.AND P0, PT, R2, UR5, PT ;  /* 0x0000000502007c0c */ /* 0x000fda000bf06270 */
[----:B------:R-:W-:Y:S05]  /*10990*/  @P0 BRA `(.L_x_1095) ;  /* 0x0000000400400947 */ /* 0x000fea0003800000 */
[----:B------:R-:W0:Y:S01]  /*109a0*/  S2R R3, SR_TID.X ;  /* 0x0000000000037919 */ /* 0x000e220000002100 */
[----:B------:R-:W-:Y:S01]  /*109b0*/  MOV R19, R2 ;  /* 0x0000000200137202 */ /* 0x000fe20000000f00 */
        /* <DEDUP_REMOVED lines=10> */
.L_x_1097:
[----:B------:R-:W-:Y:S05]  /*10a60*/  BSYNC B0 ;  /* 0x0000000000007941 */ /* 0x000fea0003800000 */
.L_x_1096:
        /* <DEDUP_REMOVED lines=15> */
[----:B0-----:R-:W-:-:S04]  /*10b60*/  SEL R6, R6, RZ, P1 ;  /* 0x000000ff06067207 */ /* 0x001fc80000800000 */
[----:B------:R-:W-:-:S05]  /*10b70*/  IADD3 R6, R7, R6, RZ ;  /* 0x0000000607067210 */ /* 0x000fca0007ffe0ff */
        /* <DEDUP_REMOVED lines=9> */
.L_x_1094:
        /* <DEDUP_REMOVED lines=12> */
[----:B0-----:R-:W-:Y:S01]  /*10cd0*/  IADD3 R11, RZ, -R3, RZ ;  /* 0x80000003ff0b7210 */ /* 0x001fe20007ffe0ff */
[----:B------:R-:W-:Y:S06]  /*10ce0*/  @!P0 BRA `(.L_x_1099) ;  /* 0x0000000000088947 */ /* 0x000fec0003800000 */
[----:B------:R-:W-:-:S05]  /*10cf0*/  VIADD R9, R5, 0xffffffff ;  /* 0xffffffff05097836 */ /* 0x000fca0000000000 */
[----:B------:R0:W1:Y:S02]  /*10d00*/  SHFL.IDX PT, R16, R2, R9, 0x1f ;  /* 0x00001f0902107589 */ /* 0x00006400000e0000 */
.L_x_1099:
        /* <DEDUP_REMOVED lines=16> */
[----:B------:R-:W-:Y:S02]  /*10e10*/  @P0 IADD3 R2, R2, 0x1, RZ ;  /* 0x0000000102020810 */ /* 0x000fe40007ffe0ff */
        /* <DEDUP_REMOVED lines=8> */
.L_x_1095:
[----:B------:R-:W-:Y:S01]  /*10ea0*/  IMAD.MOV.U32 R17, RZ, RZ, RZ ;  /* 0x000000ffff117224 */ /* 0x000fe200078e00ff */
[----:B------:R-:W-:Y:S01]  /*10eb0*/  MOV R16, UR6 ;  /* 0x0000000600107c02 */ /* 0x000fe20008000f00 */
[----:B------:R-:W-:-:S07]  /*10ec0*/  IMAD.MOV.U32 R18, RZ, RZ, RZ ;  /* 0x000000ffff127224 */ /* 0x000fce00078e00ff */
.L_x_1100:
        /* <DEDUP_REMOVED lines=15> */
[----:B------:R0:W-:Y:S01]  /*10fc0*/  STL [R1+0x4], RZ ;  /* 0x000004ff01007387 */ /* 0x0001e20000100800 */
[----:B------:R-:W-:Y:S01]  /*10fd0*/  ULDC.64 UR48, c[0x0][0x198] ;  /* 0x0000660000307ab9 */ /* 0x000fe20000000a00 */
[----:B------:R-:W-:Y:S01]  /*10fe0*/  ULDC UR51, c[0x0][0xc] ;  /* 0x0000030000337ab9 */ /* 0x000fe20000000800 */
[----:B------:R-:W-:Y:S01]  /*10ff0*/  UMOV UR50, URZ ;  /* 0x0000003f00327c82 */ /* 0x000fe20008000000 */
[----:B------:R0:W-:Y:S04]  /*11000*/  STL [R1+0xc], R0 ;  /* 0x00000c0001007387 */ /* 0x0001e80000100800 */
[----:B------:R0:W-:Y:S04]  /*11010*/  STL [R1], RZ ;  /* 0x000000ff01007387 */ /* 0x0001e80000100800 */
[----:B------:R0:W-:Y:S02]  /*11020*/  STL [R1+0x8], R0 ;  /* 0x0000080001007387 */ /* 0x0001e40000100800 */
.L_x_1183:
[----:B-1-3--:R-:W1:Y:S02]  /*11030*/  LDC.64 R2, c[0x0][0xd60] ;  /* 0x00035800ff027b82 */ /* 0x00ae640000000a00 */
[----:B-1----:R-:W-:-:S05]  /*11040*/  IMAD.WIDE R2, R19, 0x4, R2 ;  /* 0x0000000413027825 */ /* 0x002fca00078e0202 */
[----:B--2---:R-:W0:Y:S01]  /*11050*/  LDG.E R11, desc[UR60][R2.64] ;  /* 0x0000003c020b7981 */ /* 0x004e22000c1e1900 */
[----:B------:R-:W-:Y:S05]  /*11060*/  YIELD ;  /* 0x0000000000007946 */ /* 0x000fea0003800000 */
[----:B------:R-:W-:Y:S01]  /*11070*/  ULDC.64 UR4, c[0x0][0xb20] ;  /* 0x0002c80000047ab9 */ /* 0x000fe20000000a00 */
        /* <DEDUP_REMOVED lines=17> */
[----:B------:R-:W-:Y:S01]  /*11190*/  ISETP.NE.U32.AND P1, PT, RZ, UR4, PT ;  /* 0x00000004ff007c0c */ /* 0x000fe2000bf25070 */
[----:B------:R-:W-:Y:S01]  /*111a0*/  IMAD.MOV.U32 R10, RZ, RZ, RZ ;  /* 0x000000ffff0a7224 */ /* 0x000fe200078e00ff */
[C---:B------:R-:W-:Y:S02]  /*111b0*/  SHF.L.U64.HI R0, R11.reuse, 0x2, R0 ;  /* 0x000000020b007819 */ /* 0x040fe40000010200 */
[----:B------:R-:W-:Y:S01]  /*111c0*/  ISETP.NE.AND.EX P1, PT, RZ, UR5, PT, P1 ;  /* 0x00000005ff007c0c */ /* 0x000fe2000bf25310 */
[----:B--2---:R0:W-:Y:S02]  /*111d0*/  STL [R1+0x34], R4 ;  /* 0x0000340401007387 */ /* 0x0041e40000100800 */
[----:B0-----:R-:W-:-:S10]  /*111e0*/  SHF.L.U32 R4, R11, 0x2, RZ ;  /* 0x000000020b047819 */ /* 0x001fd400000006ff */
        /* <DEDUP_REMOVED lines=19> */
[----:B-1----:R-:W-:-:S06]  /*11320*/  IMAD.U32 R0, RZ, RZ, UR4 ;  /* 0x00000004ff007e24 */ /* 0x002fcc000f8e00ff */
[----:B------:R0:W5:Y:S01]  /*11330*/  @P1 LDG.E R0, desc[UR60][R8.64] ;  /* 0x0000003c08001981 */ /* 0x000162000c1e1900 */
[----:B------:R-:W-:Y:S01]  /*11340*/  ISETP.NE.U32.AND P0, PT, RZ, UR6, PT ;  /* 0x00000006ff007c0c */ /* 0x000fe2000bf05070 */
[----:B------:R-:W-:Y:S02]  /*11350*/  ULDC UR4, c[0x0][0x338] ;  /* 0x0000ce0000047ab9 */ /* 0x000fe40000000800 */
[----:B------:R-:W-:Y:S01]  /*11360*/  IMAD.U32 R6, RZ, RZ, UR4 ;  /* 0x00000004ff067e24 */ /* 0x000fe2000f8e00ff */
[----:B------:R-:W-:Y:S01]  /*11370*/  ISETP.NE.AND.EX P0, PT, RZ, UR7, PT, P0 ;  /* 0x00000007ff007c0c */ /* 0x000fe2000bf05300 */
[----:B------:R-:W-:-:S12]  /*11380*/  @P1 BRA `(.L_x_1102) ;  /* 0x0000000000101947 */ /* 0x000fd80003800000 */
[----:B------:R-:W-:Y:S05]  /*11390*/  @!P2 BRA `(.L_x_1102) ;  /* 0x00000000000ca947 */ /* 0x000fea0003800000 */
[----:B-----5:R-:W2:Y:S04]  /*113a0*/  LDG.E R0, desc[UR60][R2.64] ;  /* 0x0000003c02007981 */ /* 0x020ea8000c1e1900 */
[----:B0-----:R-:W2:Y:S02]  /*113b0*/  LDG.E R2, desc[UR60][R2.64+0x4] ;  /* 0x0000043c02027981 */ /* 0x001ea4000c1e1900 */
[----:B--2---:R-:W-:-:S07]  /*113c0*/  IMAD.IADD R0, R2, 0x1, -R0 ;  /* 0x0000000102007824 */ /* 0x004fce00078e0a00 */
.L_x_1102:
[----:B0-----:R-:W2:Y:S04]  /*113d0*/  @P0 LDG.E R2, desc[UR60][R4.64] ;  /* 0x0000003c04020981 */ /* 0x001ea8000c1e1900 */
[----:B------:R-:W2:Y:S01]  /*113e0*/  @P0 LDG.E R3, desc[UR60][R4.64+0x4] ;  /* 0x0000043c04030981 */ /* 0x000ea2000c1e1900 */
[----:B-----5:R-:W-:Y:S01]  /*113f0*/  IADD3 R0, -R7, R0, RZ ;  /* 0x0000000007007210 */ /* 0x020fe20007ffe1ff */
        /* <DEDUP_REMOVED lines=14> */
[----:B------:R-:W-:-:S05]  /*114e0*/  SHF.R.U32.HI R2, RZ, 0x6, R9 ;  /* 0x00000006ff027819 */ /* 0x000fca0000011609 */
[----:B------:R-:W-:Y:S02]  /*114f0*/  IMAD.MOV.U32 R0, RZ, RZ, R2 ;  /* 0x000000ffff007224 */ /* 0x000fe400078e0002 */
[----:B------:R-:W-:-:S04]  /*11500*/  @P1 VIADD R3, R6, 0x5f ;  /* 0x0000005f06031836 */ /* 0x000fc80000000000 */
[----:B------:R-:W-:-:S05]  /*11510*/  @P1 IMAD.HI R3, R3, 0x2aaaaaab, RZ ;  /* 0x2aaaaaab03031827 */ /* 0x000fca00078e02ff */
[----:B------:R-:W-:-:S04]  /*11520*/  @P1 SHF.R.U32.HI R6, RZ, 0x1f, R3 ;  /* 0x0000001fff061819 */ /* 0x000fc80000011603 */
[----:B------:R-:W-:Y:S02]  /*11530*/  @P1 LEA.HI.SX32 R0, R3, R6, 0x1c ;  /* 0x0000000603001211 */ /* 0x000fe400078fe2ff */
[----:B------:R-:W-:-:S06]  /*11540*/  MOV R6, RZ ;  /* 0x000000ff00067202 */ /* 0x000fcc0000000f00 */
        /* <DEDUP_REMOVED lines=17> */
.L_x_1229:
[----:B------:R-:W-:-:S03]  /*11660*/  UMOV UR4, 0xffffffff ;  /* 0xffffffff00047882 */ /* 0x000fc60000000000 */
[----:B------:R-:W-:Y:S05]  /*11670*/  BRA.DIV UR4, `(.L_x_1106) ;  /* 0x0000005204347947 */ /* 0x000fea000b800000 */
[----:B------:R-:W-:-:S13]  /*11680*/  ELECT P6, URZ, PT ;  /* 0x00000000003f782f */ /* 0x000fda00038c0000 */
.L_x_1232:
[----:B------:R-:W0:Y:S01]  /*11690*/  S2R R5, SR_CgaCtaId ;  /* 0x0000000000057919 */ /* 0x000e220000008800 */
[----:B------:R-:W-:Y:S01]  /*116a0*/  UIADD3 UR4, UR50, 0x1, URZ ;  /* 0x0000000132047890 */ /* 0x000fe2000fffe03f */
[----:B------:R-:W-:-:S03]  /*116b0*/  MOV R7, 0x400 ;  /* 0x0000040000077802 */ /* 0x000fc60000000f00 */
[----:B------:R-:W-:-:S04]  /*116c0*/  ULEA.HI UR5, UR4, UR4, URZ, 0x1 ;  /* 0x0000000404057291 */ /* 0x000fc8000f8f083f */
[----:B------:R-:W-:-:S04]  /*116d0*/  ULOP3.LUT UR5, UR5, 0xfffffffe, URZ, 0xc0, !UPT ;  /* 0xfffffffe05057892 */ /* 0x000fc8000f8ec03f */
[----:B------:R-:W-:Y:S01]  /*116e0*/  UIADD3 UR5, UR4, -UR5, URZ ;  /* 0x8000000504057290 */ /* 0x000fe2000fffe03f */
[----:B0-----:R-:W-:-:S05]  /*116f0*/  LEA R5, R5, R7, 0x18 ;  /* 0x0000000705057211 */ /* 0x001fca00078ec0ff */
[----:B------:R-:W-:-:S05]  /*11700*/  IMAD.U32 R7, RZ, RZ, UR5 ;  /* 0x00000005ff077e24 */ /* 0x000fca000f8e00ff */
[----:B------:R-:W-:-:S04]  /*11710*/  SHF.L.U32 R7, R7, 0x1f, RZ ;  /* 0x0000001f07077819 */ /* 0x000fc800000006ff */
[----:B------:R-:W0:Y:S02]  /*11720*/  SYNCS.PHASECHK.TRANS64.TRYWAIT P0, [R5+URZ+0x32420], R7 ;  /* 0x03242007050075a7 */ /* 0x000e24000800017f */
[----:B0-----:R-:W-:Y:S05]  /*11730*/  @!P0 BRA `(.L_x_1107) ;  /* 0x0000005000248947 */ /* 0x001fea0003800000 */
.L_x_1233:
        /* <DEDUP_REMOVED lines=8> */
.L_x_1234:
        /* <DEDUP_REMOVED lines=11> */
.L_x_1111:
        /* <DEDUP_REMOVED lines=12> */
[----:B-----5:R-:W-:-:S05]  /*11930*/  IMAD R8, R0, 0x60, R6 ;  /* 0x0000006000087824 */ /* 0x020fca00078e0206 */
[----:B------:R-:W-:-:S04]  /*11940*/  IADD3 R8, R8, -0x60, RZ ;  /* 0xffffffa008087810 */ /* 0x000fc80007ffe0ff */
[----:B------:R-:W-:-:S03]  /*11950*/  R2UR UR11, R8 ;  /* 0x00000000080b72ca */ /* 0x000fc600000e0000 */
[----:B------:R-:W-:-:S10]  /*11960*/  UIADD3 UR8, UR8, 0x1c400, URZ ;  /* 0x0001c40008087890 */ /* 0x000fd4000fffe03f */
[----:B------:R1:W-:Y:S01]  /*11970*/  UTMALDG.4D [UR8], [UR4], desc[UR6] ;  /* 0x00000608040075b4 */ /* 0x0003e20008019000 */
[----:B------:R-:W2:Y:S02]  /*11980*/  SYNCS.PHASECHK.TRANS64.TRYWAIT P0, [R7+URZ+0x324c0], R9 ;  /* 0x0324c009070075a7 */ /* 0x000ea4000800017f */
[----:B-12---:R-:W-:Y:S05]  /*11990*/  @!P0 BRA `(.L_x_1112) ;  /* 0x0000004c00b48947 */ /* 0x006fea0003800000 */
.L_x_1235:
        /* <DEDUP_REMOVED lines=8> */
.L_x_1113:
        /* <DEDUP_REMOVED lines=31> */
.L_x_1109:
[----:B------:R-:W-:Y:S05]  /*11c10*/  BSYNC B1 ;  /* 0x0000000000017941 */ /* 0x000fea0003800000 */
.L_x_1108:
[----:B0-----:R-:W2:Y:S04]  /*11c20*/  LDL.LU R7, [R1+0x4] ;  /* 0x0000040001077983 */ /* 0x001ea80000300800 */
[----:B------:R-:W3:Y:S01]  /*11c30*/  LDL.LU R9, [R1+0xc] ;  /* 0x00000c0001097983 */ /* 0x000ee20000300800 */
[----:B------:R-:W-:Y:S01]  /*11c40*/  PLOP3.LUT P2, PT, PT, PT, PT, 0x8, 0x0 ;  /* 0x000000000000781c */ /* 0x000fe20003f4e170 */
[----:B--2---:R-:W-:-:S05]  /*11c50*/  VIADD R7, R7, 0x1 ;  /* 0x0000000107077836 */ /* 0x004fca0000000000 */
[----:B------:R-:W-:-:S04]  /*11c60*/  ISETP.NE.AND P0, PT, R7, 0x2, PT ;  /* 0x000000020700780c */ /* 0x000fc80003f05270 */
[----:B------:R-:W-:-:S04]  /*11c70*/  SEL R8, RZ, 0x1, P0 ;  /* 0x00000001ff087807 */ /* 0x000fc80000000000 */
[----:B---3--:R-:W-:Y:S02]  /*11c80*/  LOP3.LUT R9, R9, R8, RZ, 0x3c, !PT ;  /* 0x0000000809097212 */ /* 0x008fe400078e3cff */
[----:B------:R-:W-:Y:S01]  /*11c90*/  SEL R8, R7, RZ, P0 ;  /* 0x000000ff07087207 */ /* 0x000fe20000000000 */
[----:B------:R-:W-:Y:S02]  /*11ca0*/  VIADD R7, R0, 0xfffffffe ;  /* 0xfffffffe00077836 */ /* 0x000fe40000000000 */
[----:B------:R1:W-:Y:S03]  /*11cb0*/  STL [R1+0xc], R9 ;  /* 0x00000c0901007387 */ /* 0x0003e60000100800 */
[----:B------:R-:W-:Y:S01]  /*11cc0*/  ISETP.GE.AND P0, PT, R7, R2, PT ;  /* 0x000000020700720c */ /* 0x000fe20003f06270 */
[----:B------:R1:W-:-:S12]  /*11cd0*/  STL [R1+0x4], R8 ;  /* 0x0000040801007387 */ /* 0x0003d80000100800 */
[----:B-1----:R-:W-:Y:S05]  /*11ce0*/  @!P0 BRA `(.L_x_1104) ;  /* 0x0000000400748947 */ /* 0x002fea0003800000 */
[C---:B-----5:R-:W-:Y:S02]  /*11cf0*/  IMAD R6, R0.reuse, 0x60, R6 ;  /* 0x0000006000067824 */ /* 0x060fe400078e0206 */
[----:B------:R-:W-:Y:S02]  /*11d00*/  VIADD R0, R0, 0xffffffff ;  /* 0xffffffff00007836 */ /* 0x000fe40000000000 */
[----:B------:R-:W-:-:S07]  /*11d10*/  VIADD R6, R6, 0xffffff40 ;  /* 0xffffff4006067836 */ /* 0x000fce0000000000 */
.L_x_1120:
[----:B------:R-:W-:Y:S05]  /*11d20*/  YIELD ;  /* 0x0000000000007946 */ /* 0x000fea0003800000 */
[----:B------:R-:W-:Y:S04]  /*11d30*/  BSSY B1, `(.L_x_1114) ;  /* 0x000004b000017945 */ /* 0x000fe80003800000 */
[----:B-1----:R-:W-:Y:S05]  /*11d40*/  @!P6 BRA `(.L_x_1115) ;  /* 0x000000040024e947 */ /* 0x002fea0003800000 */
[----:B------:R-:W2:Y:S04]  /*11d50*/  LDL R7, [R1+0x4] ;  /* 0x0000040001077983 */ /* 0x000ea80000100800 */
[----:B------:R-:W3:Y:S01]  /*11d60*/  LDL R8, [R1+0xc] ;  /* 0x00000c0001087983 */ /* 0x000ee20000100800 */
[----:B--2---:R-:W-:Y:S02]  /*11d70*/  LEA R7, R7, R5, 0x3 ;  /* 0x0000000507077211 */ /* 0x004fe400078e18ff */
[----:B---3--:R-:W-:-:S04]  /*11d80*/  SHF.L.U32 R8, R8, 0x1f, RZ ;  /* 0x0000001f08087819 */ /* 0x008fc800000006ff */
[----:B------:R-:W0:Y:S02]  /*11d90*/  SYNCS.PHASECHK.TRANS64.TRYWAIT P0, [R7+URZ+0x324a0], R8 ;  /* 0x0324a008070075a7 */ /* 0x000e24000800017f */
[----:B0-----:R-:W-:Y:S05]  /*11da0*/  @!P0 BRA `(.L_x_1116) ;  /* 0x0000004800c48947 */ /* 0x001fea0003800000 */
.L_x_1236:
        /* <DEDUP_REMOVED lines=11> */
.L_x_1117:
        /* <DEDUP_REMOVED lines=17> */
.L_x_1237:
        /* <DEDUP_REMOVED lines=8> */
.L_x_1119:
        /* <DEDUP_REMOVED lines=31> */
.L_x_1115:
[----:B------:R-:W-:Y:S05]  /*121e0*/  BSYNC B1 ;  /* 0x0000000000017941 */ /* 0x000fea0003800000 */
.L_x_1114:
[----:B------:R-:W2:Y:S04]  /*121f0*/  LDL.LU R7, [R1+0x4] ;  /* 0x0000040001077983 */ /* 0x000ea80000300800 */
[----:B------:R-:W3:Y:S01]  /*12200*/  LDL.LU R9, [R1+0xc] ;  /* 0x00000c0001097983 */ /* 0x000ee20000300800 */
[----:B------:R-:W-:Y:S02]  /*12210*/  VIADD R0, R0, 0xffffffff ;  /* 0xffffffff00007836 */ /* 0x000fe40000000000 */
[----:B------:R-:W-:Y:S02]  /*12220*/  VIADD R6, R6, 0xffffffa0 ;  /* 0xffffffa006067836 */ /* 0x000fe40000000000 */
[----:B--2---:R-:W-:-:S05]  /*12230*/  VIADD R7, R7, 0x1 ;  /* 0x0000000107077836 */ /* 0x004fca0000000000 */
[----:B------:R-:W-:-:S04]  /*12240*/  ISETP.NE.AND P0, PT, R7, 0x2, PT ;  /* 0x000000020700780c */ /* 0x000fc80003f05270 */
[----:B------:R-:W-:Y:S02]  /*12250*/  SEL R8, RZ, 0x1, P0 ;  /* 0x00000001ff087807 */ /* 0x000fe40000000000 */
[----:B------:R-:W-:Y:S02]  /*12260*/  SEL R7, R7, RZ, P0 ;  /* 0x000000ff07077207 */ /* 0x000fe40000000000 */
[----:B---3--:R-:W-:Y:S02]  /*12270*/  LOP3.LUT R9, R9, R8, RZ, 0x3c, !PT ;  /* 0x0000000809097212 */ /* 0x008fe400078e3cff */
[----:B------:R-:W-:-:S03]  /*12280*/  ISETP.GT.AND P0, PT, R0, R2, PT ;  /* 0x000000020000720c */ /* 0x000fc60003f04270 */
[----:B------:R1:W-:Y:S04]  /*12290*/  STL [R1+0xc], R9 ;  /* 0x00000c0901007387 */ /* 0x0003e80000100800 */
[----:B------:R1:W-:Y:S06]  /*122a0*/  STL [R1+0x4], R7 ;  /* 0x0000040701007387 */ /* 0x0003ec0000100800 */
[----:B------:R-:W-:Y:S05]  /*122b0*/  @P0 BRA `(.L_x_1120) ;  /* 0xfffffff800980947 */ /* 0x000fea000383ffff */
.L_x_1104:
[----:B------:R-:W-:Y:S05]  /*122c0*/  BSYNC B0 ;  /* 0x0000000000007941 */ /* 0x000fea0003800000 */
.L_x_1103:
[----:B-1----:R-:W2:Y:S01]  /*122d0*/  LDL R7, [R1+0x2c] ;  /* 0x00002c0001077983 */ /* 0x002ea20000100800 */
[----:B------:R-:W-:Y:S05]  /*122e0*/  @!P2 WARPSYNC.ALL ;  /* 0x000000000000a948 */ /* 0x000fea0003800000 */
[----:B------:R-:W-:Y:S01]  /*122f0*/  BSSY B6, `(.L_x_1121) ;  /* 0x00002ce000067945 */ /* 0x000fe20003800000 */
[----:B------:R-:W-:Y:S01]  /*12300*/  @!P2 BAR.SYNC.DEFER_BLOCKING 0xc, 0x120 ;  /* 0x030480000000ab1d */ /* 0x000fe20000010000 */
[----:B--2---:R-:W-:-:S13]  /*12310*/  ISETP.GT.AND P0, PT, R7, RZ, PT ;  /* 0x000000ff0700720c */ /* 0x004fda0003f04270 */
[----:B------:R-:W-:Y:S05]  /*12320*/  @P0 BRA `(.L_x_1122) ;  /* 0x0000000000440947 */ /* 0x000fea0003800000 */
[----:B------:R-:W1:Y:S02]  /*12330*/  S2R R7, SR_TID.X ;  /* 0x0000000000077919 */ /* 0x000e640000002100 */
[----:B-1----:R-:W-:-:S04]  /*12340*/  LOP3.LUT R7, R7, 0x1f, RZ, 0xc0, !PT ;  /* 0x0000001f07077812 */ /* 0x002fc800078ec0ff */
[----:B------:R-:W-:-:S13]  /*12350*/  ISETP.NE.AND P1, PT, R7, RZ, PT ;  /* 0x000000ff0700720c */ /* 0x000fda0003f25270 */
[----:B------:R-:W-:Y:S05]  /*12360*/  @P1 BRA `(.L_x_1123) ;  /* 0x0000002c00181947 */ /* 0x000fea0003800000 */
[----:B------:R-:W1:Y:S01]  /*12370*/  S2R R7, SR_LANEID ;  /* 0x0000000000077919 */ /* 0x000e620000000000 */
[----:B------:R-:W-:Y:S01]  /*12380*/  VOTEU.ANY UR4, UPT, PT ;  /* 0x0000000000047886 */ /* 0x000fe200038e0100 */
[----:B0-----:R-:W0:Y:S01]  /*12390*/  LDC.64 R2, c[0x0][0xd38] ;  /* 0x00034e00ff027b82 */ /* 0x001e220000000a00 */
[----:B------:R-:W1:Y:S08]  /*123a0*/  FLO.U32 R0, UR4 ;  /* 0x0000000400007d00 */ /* 0x000e7000080e0000 */
[----:B------:R-:W0:Y:S01]  /*123b0*/  POPC R5, UR4 ;  /* 0x0000000400057d09 */ /* 0x000e220008000000 */
[----:B-1----:R-:W-:-:S13]  /*123c0*/  ISETP.EQ.U32.AND P0, PT, R0, R7, PT ;  /* 0x000000070000720c */ /* 0x002fda0003f02070 */
[----:B0-----:R-:W2:Y:S01]  /*123d0*/  @P0 ATOMG.E.ADD.STRONG.GPU PT, R3, desc[UR60][R2.64], R5 ;  /* 0x00000005020309a8 */ /* 0x001ea200081ee1fc */
[----:B------:R-:W0:Y:S02]  /*123e0*/  S2R R4, SR_LTMASK ;  /* 0x0000000000047919 */ /* 0x000e240000003900 */
[----:B0-----:R-:W-:-:S04]  /*123f0*/  LOP3.LUT R4, R4, UR4, RZ, 0xc0, !PT ;  /* 0x0000000404047c12 */ /* 0x001fc8000f8ec0ff */
[----:B------:R-:W0:Y:S01]  /*12400*/  POPC R7, R4 ;  /* 0x0000000400077309 */ /* 0x000e220000000000 */
[----:B--2---:R-:W0:Y:S02]  /*12410*/  SHFL.IDX PT, R0, R3, R0, 0x1f ;  /* 0x00001f0003007589 */ /* 0x004e2400000e0000 */
[----:B0-----:R-:W-:Y:S01]  /*12420*/  IADD3 R16, R0, UR51, R7 ;  /* 0x0000003300107c10 */ /* 0x001fe2000fffe007 */
[----:B------:R-:W-:Y:S06]  /*12430*/  BRA `(.L_x_1123) ;  /* 0x0000002800e47947 */ /* 0x000fec0003800000 */
.L_x_1122:
[----:B------:R-:W0:Y:S01]  /*12440*/  S2R R0, SR_CgaCtaId ;  /* 0x0000000000007919 */ /* 0x000e220000008800 */
[----:B------:R-:W-:-:S04]  /*12450*/  MOV R2, 0x400 ;  /* 0x0000040000027802 */ /* 0x000fc80000000f00 */
[----:B0-----:R-:W-:-:S04]  /*12460*/  LEA R3, R0, R2, 0x18 ;  /* 0x0000000200037211 */ /* 0x001fc800078ec0ff */
[----:B------:R-:W-:Y:S01]  /*12470*/  IADD3 R0, R3, 0x1c400, RZ ;  /* 0x0001c40003007810 */ /* 0x000fe20007ffe0ff */
[----:B------:R0:W-:Y:S03]  /*12480*/  STL [R1+0x18], R3 ;  /* 0x0000180301007387 */ /* 0x0001e60000100800 */
        /* <DEDUP_REMOVED lines=9> */
[----:B------:R-:W-:Y:S02]  /*12520*/  IMAD.U32 R5, RZ, RZ, UR7 ;  /* 0x00000007ff057e24 */ /* 0x000fe4000f8e00ff */
[----:B-----5:R-:W-:Y:S02]  /*12530*/  IMAD.U32 R6, RZ, RZ, UR8 ;  /* 0x00000008ff067e24 */ /* 0x020fe4000f8e00ff */
[----:B------:R-:W-:-:S02]  /*12540*/  IMAD.U32 R7, RZ, RZ, UR9 ;  /* 0x00000009ff077e24 */ /* 0x000fc4000f8e00ff */
[----:B------:R-:W-:Y:S02]  /*12550*/  IMAD.U32 R10, RZ, RZ, UR4 ;  /* 0x00000004ff0a7e24 */ /* 0x000fe4000f8e00ff */
[----:B------:R-:W-:Y:S02]  /*12560*/  IMAD.MOV.U32 R8, RZ, RZ, 0x70 ;  /* 0x00000070ff087424 */ /* 0x000fe400078e00ff */
[----:B------:R-:W-:Y:S02]  /*12570*/  IMAD.MOV.U32 R12, RZ, RZ, 0x1 ;  /* 0x00000001ff0c7424 */ /* 0x000fe400078e00ff */
[----:B------:R-:W-:-:S07]  /*12580*/  IMAD.MOV.U32 R13, RZ, RZ, RZ ;  /* 0x000000ffff0d7224 */ /* 0x000fce00078e00ff */
[----:B------:R-:W-:-:S07]  /*12590*/  LEPC R20, `(.L_x_1124) ;  /* 0x000000001014794e */ /* 0x000fce0000000000 */
[----:B0-----:R-:W-:Y:S05]  /*125a0*/  CALL.ABS.NOINC R2 ;  /* 0x0000000002007343 */ /* 0x001fea0003c00000 */
.L_x_1124:
        /* <DEDUP_REMOVED lines=9> */
[----:B------:R-:W-:Y:S01]  /*12640*/  IMAD.U32 R4, RZ, RZ, UR6 ;  /* 0x00000006ff047e24 */ /* 0x000fe2000f8e00ff */
[----:B------:R-:W-:Y:S01]  /*12650*/  MOV R5, UR7 ;  /* 0x0000000700057c02 */ /* 0x000fe20008000f00 */
[----:B-----5:R-:W-:Y:S01]  /*12660*/  IMAD.U32 R6, RZ, RZ, UR8 ;  /* 0x00000008ff067e24 */ /* 0x020fe2000f8e00ff */
[----:B------:R-:W-:Y:S01]  /*12670*/  MOV R12, 0x1 ;  /* 0x00000001000c7802 */ /* 0x000fe20000000f00 */
[----:B------:R-:W-:Y:S02]  /*12680*/  IMAD.U32 R7, RZ, RZ, UR9 ;  /* 0x00000009ff077e24 */ /* 0x000fe4000f8e00ff */
[----:B------:R-:W-:-:S02]  /*12690*/  IMAD.U32 R10, RZ, RZ, UR4 ;  /* 0x00000004ff0a7e24 */ /* 0x000fc4000f8e00ff */
[----:B------:R-:W-:Y:S02]  /*126a0*/  IMAD.U32 R11, RZ, RZ, UR5 ;  /* 0x00000005ff0b7e24 */ /* 0x000fe4000f8e00ff */
[----:B------:R-:W-:Y:S02]  /*126b0*/  IMAD.MOV.U32 R8, RZ, RZ, 0x70 ;  /* 0x00000070ff087424 */ /* 0x000fe400078e00ff */
[----:B0-----:R-:W-:-:S07]  /*126c0*/  IMAD.MOV.U32 R13, RZ, RZ, RZ ;  /* 0x000000ffff0d7224 */ /* 0x001fce00078e00ff */
[----:B------:R-:W-:-:S07]  /*126d0*/  LEPC R20, `(.L_x_1126) ;  /* 0x000000001014794e */ /* 0x000fce0000000000 */
[----:B-1----:R-:W-:Y:S05]  /*126e0*/  CALL.ABS.NOINC R2 ;  /* 0x0000000002007343 */ /* 0x002fea0003c00000 */
.L_x_1126:
        /* <DEDUP_REMOVED lines=15> */
[----:B0-----:R-:W-:Y:S05]  /*127e0*/  CALL.ABS.NOINC R2 ;  /* 0x0000000002007343 */ /* 0x001fea0003c00000 */
.L_x_1125:
[----:B------:R-:W2:Y:S01]  /*127f0*/  LDL.LU R2, [R1+0x24] ;  /* 0x0000240001027983 */ /* 0x000ea20000300800 */
[----:B------:R-:W-:-:S03]  /*12800*/  ULDC.64 UR4, c[0x0][0xaf0] ;  /* 0x0002bc0000047ab9 */ /* 0x000fc60000000a00 */
[----:B------:R-:W3:Y:S04]  /*12810*/  LDL.LU R0, [R1+0x28] ;  /* 0x0000280001007983 */ /* 0x000ee80000300800 */
[----:B------:R-:W4:Y:S04]  /*12820*/  LDL.LU R4, [R1+0x34] ;  /* 0x0000340001047983 */ /* 0x000f280000300800 */
[----:B-----5:R-:W4:Y:S01]  /*12830*/  LDL.LU R6, [R1+0x1c] ;  /* 0x00001c0001067983 */ /* 0x020f220000300800 */
        /* <DEDUP_REMOVED lines=12> */
[----:B----4-:R-:W-:Y:S02]  /*12900*/  LEA R17, R17, R4, 0x7 ;  /* 0x0000000411117211 */ /* 0x010fe400078e38ff */
[----:B------:R-:W0:Y:S01]  /*12910*/  LDC R4, c[0x0][0x428] ;  /* 0x00010a00ff047b82 */ /* 0x000e220000000800 */
[----:B------:R-:W-:-:S06]  /*12920*/  IMAD.MOV.U32 R0, RZ, RZ, R6 ;  /* 0x000000ffff007224 */ /* 0x000fcc00078e0006 */
[----:B------:R1:W5:Y:S01]  /*12930*/  @P0 LDG.E R0, desc[UR60][R2.64] ;  /* 0x0000003c02000981 */ /* 0x000362000c1e1900 */
[----:B------:R-:W-:Y:S02]  /*12940*/  PLOP3.LUT P1, PT, P6, PT, PT, 0x8, 0x0 ;  /* 0x000000000000781c */ /* 0x000fe4000372e170 */
[----:B0-----:R-:W-:Y:S01]  /*12950*/  ISETP.NE.AND P0, PT, R4, 0x1, PT ;  /* 0x000000010400780c */ /* 0x001fe20003f05270 */
[----:B------:R-:W-:-:S12]  /*12960*/  IMAD.MOV.U32 R4, RZ, RZ, R18 ;  /* 0x000000ffff047224 */ /* 0x000fd800078e0012 */
[----:B------:R-:W0:Y:S08]  /*12970*/  @P0 LDC R5, c[0x0][0x42c] ;  /* 0x00010b00ff050b82 */ /* 0x000e300000000800 */
[----:B-1----:R-:W1:Y:S01]  /*12980*/  @P0 LDC R2, c[0x0][0x430] ;  /* 0x00010c00ff020b82 */ /* 0x002e620000000800 */
[----:B0-----:R-:W-:-:S05]  /*12990*/  @P0 IMAD.HI.U32 R3, R18, R5, RZ ;  /* 0x0000000512030227 */ /* 0x001fca00078e00ff */
[----:B-1----:R-:W-:Y:S02]  /*129a0*/  @P0 SHF.R.U32.HI R4, RZ, R2, R3 ;  /* 0x00000002ff040219 */ /* 0x002fe40000011603 */
[----:B------:R-:W-:-:S04]  /*129b0*/  ISETP.NE.U32.AND P0, PT, RZ, UR4, PT ;  /* 0x00000004ff007c0c */ /* 0x000fc8000bf05070 */
[----:B------:R-:W-:-:S04]  /*129c0*/  ISETP.NE.AND.EX P0, PT, RZ, UR5, PT, P0 ;  /* 0x00000005ff007c0c */ /* 0x000fc8000bf05300 */
[----:B------:R-:W-:-:S09]  /*129d0*/  SEL R2, R6, RZ, !P0 ;  /* 0x000000ff06027207 */ /* 0x000fd20004000000 */
.L_x_1127:
        /* <DEDUP_REMOVED lines=17> */
.L_x_1240:
[----:B------:R-:W2:Y:S01]  /*12af0*/  LDL R3, [R1+0x20] ;  /* 0x0000200001037983 */ /* 0x000ea20000100800 */
[----:B------:R-:W-:Y:S01]  /*12b00*/  UMOV UR4, 0xffffffff ;  /* 0xffffffff00047882 */ /* 0x000fe20000000000 */
[----:B------:R-:W-:Y:S01]  /*12b10*/  SHF.R.S32.HI R8, RZ, 0x1f, R0 ;  /* 0x0000001fff087819 */ /* 0x000fe20000011400 */
[----:B--2---:R-:W-:Y:S01]  /*12b20*/  VIADD R3, R3, 0xffffffff ;  /* 0xffffffff03037836 */ /* 0x004fe20000000000 */
[----:B------:R-:W-:Y:S06]  /*12b30*/  BRA.DIV UR4, `(.L_x_1129) ;  /* 0x0000003e04bc7947 */ /* 0x000fec000b800000 */
[----:B------:R-:W-:-:S13]  /*12b40*/  ELECT P6, URZ, PT ;  /* 0x00000000003f782f */ /* 0x000fda00038c0000 */
.L_x_1243:
        /* <DEDUP_REMOVED lines=19> */
[----:B------:R-:W-:-:S05]  /*12c80*/  IMAD.WIDE.U32 R6, R0, UR4, R6 ;  /* 0x0000000400067c25 */ /* 0x000fca000f8e0006 */
[----:B------:R-:W-:Y:S02]  /*12c90*/  IADD3 R5, R7, R9, RZ ;  /* 0x0000000907057210 */ /* 0x000fe40007ffe0ff */
[----:B------:R-:W-:-:S04]  /*12ca0*/  LEA R10, P0, R6, R20, 0x2 ;  /* 0x00000014060a7211 */ /* 0x000fc800078010ff */
[----:B------:R-:W-:-:S05]  /*12cb0*/  LEA.HI.X R11, R6, R21, R5, 0x2, P0 ;  /* 0x00000015060b7211 */ /* 0x000fca00000f1405 */
[----:B------:R0:W5:Y:S04]  /*12cc0*/  LDG.E R6, desc[UR60][R10.64] ;  /* 0x0000003c0a067981 */ /* 0x000168000c1e1900 */
.L_x_1131:
        /* <DEDUP_REMOVED lines=9> */
.L_x_1244:
        /* <DEDUP_REMOVED lines=11> */
.L_x_1133:
        /* <DEDUP_REMOVED lines=23> */
.L_x_1130:
        /* <DEDUP_REMOVED lines=55> */
.L_x_1135:
[----:B------:R-:W-:Y:S05]  /*132f0*/  BSYNC B0 ;  /* 0x0000000000007941 */ /* 0x000fea0003800000 */
.L_x_1134:
        /* <DEDUP_REMOVED lines=8> */
.L_x_1245:
[----:B------:R-:W-:Y:S01]  /*13380*/  ULDC.64 UR38, c[0x0][0x3f8] ;  /* 0x0000fe0000267ab9 */ /* 0x000fe20000000a00 */
[----:B------:R-:W-:Y:S01]  /*13390*/  ULDC.64 UR46, c[0x0][0x408] ;  /* 0x00010200002e7ab9 */ /* 0x000fe20000000a00 */
[----:B------:R-:W-:Y:S04]  /*133a0*/  BSSY B0, `(.L_x_1137) ;  /* 0x000003c000007945 */ /* 0x000fe80003800000 */
[----:B------:R-:W-:Y:S05]  /*133b0*/  @!P6 BRA `(.L_x_1138) ;  /* 0x0000000000e8e947 */ /* 0x000fea0003800000 */
[----:B------:R-:W2:Y:S01]  /*133c0*/  LDL R7, [R1] ;  /* 0x0000000001077983 */ /* 0x000ea20000100800 */
[----:B------:R-:W-:-:S03]  /*133d0*/  MOV R9, 0x400 ;  /* 0x0000040000097802 */ /* 0x000fc60000000f00 */
[----:B0-----:R-:W3:Y:S01]  /*133e0*/  LDL R5, [R1+0x8] ;  /* 0x0000080001057983 */ /* 0x001ee20000100800 */
[----:B------:R-:W0:Y:S02]  /*133f0*/  S2R R10, SR_CgaCtaId ;  /* 0x00000000000a7919 */ /* 0x000e240000008800 */
[----:B0-----:R-:W-:-:S04]  /*13400*/  LEA R9, R10, R9, 0x18 ;  /* 0x000000090a097211 */ /* 0x001fc800078ec0ff */
[----:B--2---:R-:W-:Y:S02]  /*13410*/  LEA R2, R7, R9, 0x3 ;  /* 0x0000000907027211 */ /* 0x004fe400078e18ff */
[----:B---3--:R-:W-:-:S04]  /*13420*/  SHF.L.U32 R5, R5, 0x1f, RZ ;  /* 0x0000001f05057819 */ /* 0x008fc800000006ff */
[----:B------:R-:W0:Y:S02]  /*13430*/  SYNCS.PHASECHK.TRANS64.TRYWAIT P0, [R2+URZ+0x32460], R5 ;  /* 0x03246005020075a7 */ /* 0x000e24000800017f */
[----:B0-----:R-:W-:Y:S05]  /*13440*/  @!P0 BRA `(.L_x_1139) ;  /* 0x0000003400cc8947 */ /* 0x001fea0003800000 */
.L_x_1246:
        /* <DEDUP_REMOVED lines=11> */
.L_x_1140:
        /* <DEDUP_REMOVED lines=38> */
.L_x_1138:
[----:B------:R-:W-:Y:S05]  /*13760*/  BSYNC B0 ;  /* 0x0000000000007941 */ /* 0x000fea0003800000 */
.L_x_1137:
        /* <DEDUP_REMOVED lines=17> */
[----:B--2---:R-:W-:-:S04]  /*13880*/  IADD3 R2, R7, 0x1, RZ ;  /* 0x0000000107027810 */ /* 0x004fc80007ffe0ff */
        /* <DEDUP_REMOVED lines=23> */
[----:B------:R-:W-:Y:S01]  /*13a00*/  IMAD.IADD R10, R10, 0x1, R7 ;  /* 0x000000010a0a7824 */ /* 0x000fe200078e0207 */
[----:B------:R-:W-:Y:S01]  /*13a10*/  LEA R20, P0, R6, R20, 0x2 ;  /* 0x0000001406147211 */ /* 0x000fe200078010ff */
[----:B------:R-:W-:-:S03]  /*13a20*/  IMAD R5, R11, R2, R5 ;  /* 0x000000020b057224 */ /* 0x000fc600078e0205 */
[----:B------:R-:W-:-:S05]  /*13a30*/  LEA.HI.X R21, R6, R21, R10, 0x2, P0 ;  /* 0x0000001506157211 */ /* 0x000fca00000f140a */
[----:B------:R1:W5:Y:S04]  /*13a40*/  LDG.E R6, desc[UR60][R20.64] ;  /* 0x0000003c14067981 */ /* 0x000368000c1e1900 */
.L_x_1147:
[----:B------:R-:W2:Y:S01]  /*13a50*/  S2R R7, SR_CgaCtaId ;  /* 0x0000000000077919 */ /* 0x000ea20000008800 */
[----:B------:R-:W-:-:S04]  /*13a60*/  MOV R2, 0x400 ;  /* 0x0000040000027802 */ /* 0x000fc80000000f00 */
[----:B--2---:R-:W-:Y:S02]  /*13a70*/  LEA R2, R7, R2, 0x18 ;  /* 0x0000000207027211 */ /* 0x004fe400078ec0ff */
[----:B------:R-:W-:-:S03]  /*13a80*/  SHF.L.U32 R7, R12, 0x1f, RZ ;  /* 0x0000001f0c077819 */ /* 0x000fc600000006ff */
[----:B------:R-:W-:-:S04]  /*13a90*/  IMAD R2, R13, 0x8, R2 ;  /* 0x000000080d027824 */ /* 0x000fc800078e0202 */
[----:B------:R-:W2:Y:S02]  /*13aa0*/  SYNCS.PHASECHK.TRANS64.TRYWAIT P0, [R2+URZ+0x32440], R7 ;  /* 0x03244007020075a7 */ /* 0x000ea4000800017f */
[----:B--2---:R-:W-:Y:S05]  /*13ab0*/  @!P0 BRA `(.L_x_1148) ;  /* 0x0000003000448947 */ /* 0x004fea0003800000 */
.L_x_1247:
[----:B------:R-:W3:Y:S02]  /*13ac0*/  S2R R10, SR_TID.X ;  /* 0x00000000000a7919 */ /* 0x000ee40000002100 */
[----:B---3--:R-:W-:-:S04]  /*13ad0*/  LOP3.LUT R10, R10, 0x7f, RZ, 0xc0, !PT ;  /* 0x0000007f0a0a7812 */ /* 0x008fc800078ec0ff */
[----:B------:R-:W-:-:S13]  /*13ae0*/  ISETP.NE.AND P1, PT, R10, RZ, PT ;  /* 0x000000ff0a00720c */ /* 0x000fda0003f25270 */
[----:B------:R-:W-:Y:S05]  /*13af0*/  @P1 BRA `(.L_x_1149) ;  /* 0x00000000001c1947 */ /* 0x000fea0003800000 */
[----:B------:R-:W3:Y:S02]  /*13b00*/  S2R R10, SR_TID.X ;  /* 0x00000000000a7919 */ /* 0x000ee40000002100 */
[----:B---3--:R-:W-:-:S04]  /*13b10*/  LOP3.LUT R10, R10, 0x1f, RZ, 0xc0, !PT ;  /* 0x0000001f0a0a7812 */ /* 0x008fc800078ec0ff */
[----:B------:R-:W-:Y:S02]  /*13b20*/  ISETP.NE.AND P0, PT, R10, RZ, PT ;  /* 0x000000ff0a00720c */ /* 0x000fe40003f05270 */
[----:B------:R-:W-:-:S04]  /*13b30*/  MOV R10, 0x3000 ;  /* 0x00003000000a7802 */ /* 0x000fc80000000f00 */
[----:B------:R3:W-:Y:S07]  /*13b40*/  SYNCS.ARRIVE.TRANS64 RZ, [R2+URZ+0x32430], R10 ;  /* 0x0324300a02ff79a7 */ /* 0x0007ee000800003f */
[----:B------:R-:W-:Y:S05]  /*13b50*/  @!P0 BRA `(.L_x_1149) ;  /* 0x0000000000048947 */ /* 0x000fea0003800000 */
[----:B------:R-:W-:Y:S01]  /*13b60*/  BPT.TRAP 0x1 ;  /* 0x000000040000795c */ /* 0x000fe20000300000 */
.L_x_1149:
        /* <DEDUP_REMOVED lines=22> */
.L_x_1248:
        /* <DEDUP_REMOVED lines=8> */
.L_x_1151:
        /* <DEDUP_REMOVED lines=34> */
.L_x_1146:
[----:B------:R-:W-:Y:S05]  /*13f70*/  BSYNC B2 ;  /* 0x0000000000027941 */ /* 0x000fea0003800000 */
.L_x_1145:
[----:B------:R-:W2:Y:S02]  /*13f80*/  LDL.LU R2, [R1+0x20] ;  /* 0x0000200001027983 */ /* 0x000ea40000300800 */
[----:B--2---:R-:W-:-:S07]  /*13f90*/  VIADD R5, R2, 0xfffffffd ;  /* 0xfffffffd02057836 */ /* 0x004fce0000000000 */
.L_x_1144:
[----:B------:R-:W-:Y:S05]  /*13fa0*/  BSYNC B1 ;  /* 0x0000000000017941 */ /* 0x000fea0003800000 */
.L_x_1143:
[----:B------:R-:W-:-:S05]  /*13fb0*/  IMAD.MOV R2, RZ, RZ, -R9 ;  /* 0x000000ffff027224 */ /* 0x000fca00078e0a09 */
[----:B------:R-:W-:-:S13]  /*13fc0*/  ISETP.NE.AND P0, PT, R3, R2, PT ;  /* 0x000000020300720c */ /* 0x000fda0003f05270 */
[----:B------:R-:W-:Y:S05]  /*13fd0*/  @!P0 BRA `(.L_x_1142) ;  /* 0x0000000c008c8947 */ /* 0x000fea0003800000 */
.L_x_1166:
        /* <DEDUP_REMOVED lines=10> */
[----:B------:R-:W-:Y:S02]  /*14080*/  ISETP.NE.U32.AND P0, PT, RZ, UR38, PT ;  /* 0x00000026ff007c0c */ /* 0x000fe4000bf05070 */
[----:B------:R-:W-:Y:S02]  /*14090*/  MOV R11, R5 ;  /* 0x00000005000b7202 */ /* 0x000fe40000000f00 */
[----:B------:R-:W-:-:S13]  /*140a0*/  ISETP.NE.AND.EX P0, PT, RZ, UR39, PT, P0 ;  /* 0x00000027ff007c0c */ /* 0x000fda000bf05300 */
[----:B------:R-:W-:Y:S05]  /*140b0*/  @!P0 BRA `(.L_x_1154) ;  /* 0x0000000000408947 */ /* 0x000fea0003800000 */
[----:B------:R-:W2:Y:S02]  /*140c0*/  LDC R6, c[0x0][0x41c] ;  /* 0x00010700ff067b82 */ /* 0x000ea40000000800 */
        /* <DEDUP_REMOVED lines=15> */
.L_x_1154:
[----:B------:R-:W3:Y:S01]  /*141c0*/  S2R R3, SR_CgaCtaId ;  /* 0x0000000000037919 */ /* 0x000ee20000008800 */
[----:B------:R-:W-:Y:S02]  /*141d0*/  MOV R2, 0x400 ;  /* 0x0000040000027802 */ /* 0x000fe40000000f00 */
[----:B--2---:R-:W-:Y:S02]  /*141e0*/  SHF.L.U32 R7, R10, 0x1f, RZ ;  /* 0x0000001f0a077819 */ /* 0x004fe400000006ff */
[----:B---3--:R-:W-:-:S05]  /*141f0*/  LEA R2, R3, R2, 0x18 ;  /* 0x0000000203027211 */ /* 0x008fca00078ec0ff */
[----:B------:R-:W-:-:S04]  /*14200*/  IMAD R3, R9, 0x8, R2 ;  /* 0x0000000809037824 */ /* 0x000fc800078e0202 */
[----:B------:R-:W2:Y:S02]  /*14210*/  SYNCS.PHASECHK.TRANS64.TRYWAIT P0, [R3+URZ+0x32440], R7 ;  /* 0x03244007030075a7 */ /* 0x000ea4000800017f */
[----:B--2---:R-:W-:Y:S05]  /*14220*/  @!P0 BRA `(.L_x_1155) ;  /* 0x0000002800908947 */ /* 0x004fea0003800000 */
.L_x_1249:
        /* <DEDUP_REMOVED lines=11> */
.L_x_1156:
        /* <DEDUP_REMOVED lines=21> */
.L_x_1250:
        /* <DEDUP_REMOVED lines=8> */
.L_x_1158:
        /* <DEDUP_REMOVED lines=33> */
.L_x_1153:
[----:B------:R-:W-:Y:S05]  /*146c0*/  BSYNC B1 ;  /* 0x0000000000017941 */ /* 0x000fea0003800000 */
.L_x_1152:
        /* <DEDUP_REMOVED lines=13> */
[----:B------:R-:W3:Y:S02]  /*147a0*/  LDC R6, c[0x0][0x41c] ;  /* 0x00010700ff067b82 */ /* 0x000ee40000000800 */
        /* <DEDUP_REMOVED lines=15> */
.L_x_1161:
[----:B------:R-:W4:Y:S01]  /*148a0*/  S2R R3, SR_CgaCtaId ;  /* 0x0000000000037919 */ /* 0x000f220000008800 */
[----:B------:R-:W-:Y:S02]  /*148b0*/  MOV R2, 0x400 ;  /* 0x0000040000027802 */ /* 0x000fe40000000f00 */
[----:B---3--:R-:W-:Y:S02]  /*148c0*/  SHF.L.U32 R7, R10, 0x1f, RZ ;  /* 0x0000001f0a077819 */ /* 0x008fe400000006ff */
[----:B----4-:R-:W-:-:S05]  /*148d0*/  LEA R2, R3, R2, 0x18 ;  /* 0x0000000203027211 */ /* 0x010fca00078ec0ff */
[----:B------:R-:W-:-:S04]  /*148e0*/  IMAD R3, R11, 0x8, R2 ;  /* 0x000000080b037824 */ /* 0x000fc800078e0202 */
[----:B------:R-:W3:Y:S02]  /*148f0*/  SYNCS.PHASECHK.TRANS64.TRYWAIT P0, [R3+URZ+0x32440], R7 ;  /* 0x03244007030075a7 */ /* 0x000ee4000800017f */
[----:B---3--:R-:W-:Y:S05]  /*14900*/  @!P0 BRA `(.L_x_1162) ;  /* 0x0000002400008947 */ /* 0x008fea0003800000 */
.L_x_1251:
        /* <DEDUP_REMOVED lines=11> */
.L_x_1163:
        /* <DEDUP_REMOVED lines=22> */
.L_x_1252:
        /* <DEDUP_REMOVED lines=8> */
.L_x_1165:
        /* <DEDUP_REMOVED lines=34> */
.L_x_1160:
[----:B------:R-:W-:Y:S05]  /*14dc0*/  BSYNC B1 ;  /* 0x0000000000017941 */ /* 0x000fea0003800000 */
.L_x_1159:
[C---:B------:R-:W-:Y:S02]  /*14dd0*/  ISETP.GT.AND P0, PT, R5.reuse, 0x1, PT ;  /* 0x000000010500780c */ /* 0x040fe40003f04270 */
[----:B------:R-:W-:-:S05]  /*14de0*/  IADD3 R2, R5, -0x2, RZ ;  /* 0xfffffffe05027810 */ /* 0x000fca0007ffe0ff */
[----:B------:R-:W-:-:S06]  /*14df0*/  IMAD.MOV.U32 R5, RZ, RZ, R2 ;  /* 0x000000ffff057224 */ /* 0x000fcc00078e0002 */
[----:B------:R-:W-:Y:S05]  /*14e00*/  @P0 BRA `(.L_x_1166) ;  /* 0xfffffff000740947 */ /* 0x000fea000383ffff */
.L_x_1142:
[----:B------:R-:W-:Y:S05]  /*14e10*/  BSYNC B0 ;  /* 0x0000000000007941 */ /* 0x000fea0003800000 */
.L_x_1141:
        /* <DEDUP_REMOVED lines=23> */
.L_x_1168:
[----:B------:R-:W-:Y:S05]  /*14f90*/  BSYNC B0 ;  /* 0x0000000000007941 */ /* 0x000fea0003800000 */
.L_x_1167:
[----:B---3--:R-:W3:Y:S02]  /*14fa0*/  LDL.LU R2, [R1+0x8] ;  /* 0x0000080001027983 */ /* 0x008ee40000300800 */
[----:B---3--:R-:W-:-:S05]  /*14fb0*/  LOP3.LUT R2, R2, R0, RZ, 0x3c, !PT ;  /* 0x0000000002027212 */ /* 0x008fca00078e3cff */
[----:B------:R3:W-:Y:S02]  /*14fc0*/  STL [R1+0x8], R2 ;  /* 0x0000080201007387 */ /* 0x0007e40000100800 */
.L_x_1123:
[----:B------:R-:W-:Y:S05]  /*14fd0*/  BSYNC B6 ;  /* 0x0000000000067941 */ /* 0x000fea0003800000 */
.L_x_1121:
[----:B------:R-:W-:-:S03]  /*14fe0*/  UMOV UR4, 0xffffffff ;  /* 0xffffffff00047882 */ /* 0x000fc60000000000 */
[----:B------:R-:W-:Y:S05]  /*14ff0*/  BRA.DIV UR4, `(.L_x_1169) ;  /* 0x0000001e046c7947 */ /* 0x000fea000b800000 */
[----:B0-----:R0:W4:Y:S04]  /*15000*/  SHFL.IDX PT, R4, R16, RZ, 0x1f ;  /* 0x00001fff10047589 */ /* 0x00112800000e0000 */
[----:B------:R0:W0:Y:S02]  /*15010*/  SHFL.IDX PT, R5, R16, 0x1, 0x1f ;  /* 0x00201f0010057f89 */ /* 0x00002400000e0000 */
.L_x_1256:
[----:B------:R-:W1:Y:S01]  /*15020*/  S2R R0, SR_TID.X ;  /* 0x0000000000007919 */ /* 0x000e620000002100 */
[----:B------:R-:W-:Y:S01]  /*15030*/  ULDC UR4, c[0x0][0xd14] ;  /* 0x0003450000047ab9 */ /* 0x000fe20000000800 */
[----:B------:R-:W-:Y:S01]  /*15040*/  BSSY B0, `(.L_x_1170) ;  /* 0x000000b000007945 */ /* 0x000fe20003800000 */
[----:B------:R-:W-:Y:S02]  /*15050*/  MOV R17, RZ ;  /* 0x000000ff00117202 */ /* 0x000fe40000000f00 */
        /* <DEDUP_REMOVED lines=9> */
.L_x_1171:
[----:B------:R-:W-:Y:S05]  /*150f0*/  BSYNC B0 ;  /* 0x0000000000007941 */ /* 0x000fea0003800000 */
.L_x_1170:
        /* <DEDUP_REMOVED lines=8> */
[----:B------:R-:W1:Y:S02]  /*15180*/  SHFL.UP PT, R14, R13, 0x2, RZ ;  /* 0x044000000d0e7989 */ /* 0x000e6400000e00ff */
[----:B-1-3--:R-:W-:Y:S02]  /*15190*/  SEL R2, R14, RZ, P1 ;  /* 0x000000ff0e027207 */ /* 0x00afe40000800000 */
        /* <DEDUP_REMOVED lines=10> */
[----:B0-----:R-:W-:-:S04]  /*15240*/  SEL R14, R14, RZ, P0 ;  /* 0x000000ff0e0e7207 */ /* 0x001fc80000000000 */
[----:B------:R-:W-:-:S05]  /*15250*/  IADD3 R3, R7, R14, RZ ;  /* 0x0000000e07037210 */ /* 0x000fca0007ffe0ff */
[----:B------:R0:W1:Y:S02]  /*15260*/  SHFL.IDX PT, R14, R3, 0x1f, 0x1f ;  /* 0x03e01f00030e7f89 */ /* 0x00006400000e0000 */
.L_x_1264:
[----:B------:R-:W-:Y:S02]  /*15270*/  ULDC UR4, c[0x0][0xd10] ;  /* 0x0003440000047ab9 */ /* 0x000fe40000000800 */
[----:B------:R-:W-:-:S04]  /*15280*/  IMAD.U32 R16, RZ, RZ, UR4 ;  /* 0x00000004ff107e24 */ /* 0x000fc8000f8e00ff */
[----:B-1----:R-:W-:-:S04]  /*15290*/  IMAD R2, R14, R16, RZ ;  /* 0x000000100e027224 */ /* 0x002fc800078e02ff */
[----:B------:R-:W-:-:S05]  /*152a0*/  IMAD.IADD R5, R5, 0x1, R2 ;  /* 0x0000000105057824 */ /* 0x000fca00078e0202 */
[----:B----4-:R-:W-:-:S13]  /*152b0*/  ISETP.GT.AND P0, PT, R5, R4, PT ;  /* 0x000000040500720c */ /* 0x010fda0003f04270 */
[----:B------:R-:W-:Y:S05]  /*152c0*/  @P0 BRA `(.L_x_1173) ;  /* 0x0000000000b40947 */ /* 0x000fea0003800000 */
[----:B------:R-:W1:Y:S02]  /*152d0*/  LDC R0, c[0x0][0xd14] ;  /* 0x00034500ff007b82 */ /* 0x000e640000000800 */
.L_x_1178:
[----:B------:R-:W-:-:S05]  /*152e0*/  VIADD R19, R19, 0x1f ;  /* 0x0000001f13137836 */ /* 0x000fca0000000000 */
[----:B-1----:R-:W-:-:S13]  /*152f0*/  ISETP.GE.AND P0, PT, R19, R0, PT ;  /* 0x000000001300720c */ /* 0x002fda0003f06270 */
[----:B------:R-:W-:Y:S05]  /*15300*/  @P0 BRA `(.L_x_1174) ;  /* 0x00000004005c0947 */ /* 0x000fea0003800000 */
[----:B------:R-:W1:Y:S01]  /*15310*/  S2R R2, SR_TID.X ;  /* 0x0000000000027919 */ /* 0x000e620000002100 */
[----:B------:R-:W-:Y:S01]  /*15320*/  BSSY B0, `(.L_x_1175) ;  /* 0x000000a000007945 */ /* 0x000fe20003800000 */
[----:B------:R-:W-:Y:S02]  /*15330*/  MOV R17, RZ ;  /* 0x000000ff00117202 */ /* 0x000fe40000000f00 */
[----:B-1----:R-:W-:-:S04]  /*15340*/  LOP3.LUT R8, R2, 0x1f, RZ, 0xc0, !PT ;  /* 0x0000001f02087812 */ /* 0x002fc800078ec0ff */
[C---:B------:R-:W-:Y:S01]  /*15350*/  ISETP.NE.AND P1, PT, R8.reuse, 0x1f, PT ;  /* 0x0000001f0800780c */ /* 0x040fe20003f25270 */
[----:B------:R-:W-:-:S05]  /*15360*/  IMAD.IADD R7, R8, 0x1, R19 ;  /* 0x0000000108077824 */ /* 0x000fca00078e0213 */
[----:B------:R-:W-:-:S13]  /*15370*/  ISETP.GE.OR P0, PT, R7, R0, !P1 ;  /* 0x000000000700720c */ /* 0x000fda0004f06670 */
[----:B------:R-:W-:Y:S05]  /*15380*/  @P0 BRA `(.L_x_1176) ;  /* 0x00000000000c0947 */ /* 0x000fea0003800000 */
[----:B0-----:R-:W0:Y:S02]  /*15390*/  LDC.64 R2, c[0x0][0xd58] ;  /* 0x00035600ff027b82 */ /* 0x001e240000000a00 */
[----:B0-----:R-:W-:-:S05]  /*153a0*/  IMAD.WIDE R2, R7, 0x4, R2 ;  /* 0x0000000407027825 */ /* 0x001fca00078e0202 */
[----:B------:R1:W5:Y:S02]  /*153b0*/  LDG.E R17, desc[UR60][R2.64] ;  /* 0x0000003c02117981 */ /* 0x000364000c1e1900 */
.L_x_1176:
[----:B------:R-:W-:Y:S05]  /*153c0*/  BSYNC B0 ;  /* 0x0000000000007941 */ /* 0x000fea0003800000 */
.L_x_1175:
[----:B------:R-:W-:-:S03]  /*153d0*/  UMOV UR4, 0xffffffff ;  /* 0xffffffff00047882 */ /* 0x000fc60000000000 */
[----:B------:R-:W-:Y:S05]  /*153e0*/  BRA.DIV UR4, `(.L_x_1177) ;  /* 0x0000001e048c7947 */ /* 0x000fea000b800000 */
[----:B-----5:R-:W3:Y:S01]  /*153f0*/  SHFL.UP PT, R14, R17, 0x1, RZ ;  /* 0x04200000110e7989 */ /* 0x020ee200000e00ff */
[C---:B------:R-:W-:Y:S02]  /*15400*/  ISETP.NE.AND P0, PT, R8.reuse, RZ, PT ;  /* 0x000000ff0800720c */ /* 0x040fe40003f05270 */
[----:B------:R-:W-:Y:S02]  /*15410*/  ISETP.GE.U32.AND P1, PT, R8, 0x2, PT ;  /* 0x000000020800780c */ /* 0x000fe40003f26070 */
[----:B---3--:R-:W-:Y:S02]  /*15420*/  SEL R14, R14, RZ, P0 ;  /* 0x000000ff0e0e7207 */ /* 0x008fe40000000000 */
[----:B------:R-:W-:-:S03]  /*15430*/  ISETP.GE.U32.AND P0, PT, R8, 0x4, PT ;  /* 0x000000040800780c */ /* 0x000fc60003f06070 */
[----:B------:R-:W-:-:S05]  /*15440*/  IMAD.IADD R13, R17, 0x1, R14 ;  /* 0x00000001110d7824 */ /* 0x000fca00078e020e */
[----:B------:R-:W1:Y:S02]  /*15450*/  SHFL.UP PT, R14, R13, 0x2, RZ ;  /* 0x044000000d0e7989 */ /* 0x000e6400000e00ff */
[----:B-1----:R-:W-:Y:S02]  /*15460*/  SEL R2, R14, RZ, P1 ;  /* 0x000000ff0e027207 */ /* 0x002fe40000800000 */
        /* <DEDUP_REMOVED lines=13> */
.L_x_1272:
[----:B------:R-:W-:Y:S02]  /*15540*/  ULDC UR4, c[0x0][0xd10] ;  /* 0x0003440000047ab9 */ /* 0x000fe40000000800 */
[----:B------:R-:W-:-:S04]  /*15550*/  IMAD.U32 R16, RZ, RZ, UR4 ;  /* 0x00000004ff107e24 */ /* 0x000fc8000f8e00ff */
[----:B-1----:R-:W-:-:S04]  /*15560*/  IMAD R2, R14, R16, RZ ;  /* 0x000000100e027224 */ /* 0x002fc800078e02ff */
[----:B------:R-:W-:-:S05]  /*15570*/  IMAD.IADD R5, R2, 0x1, R5 ;  /* 0x0000000102057824 */ /* 0x000fca00078e0205 */
[----:B------:R-:W-:-:S13]  /*15580*/  ISETP.GT.AND P0, PT, R5, R4, PT ;  /* 0x000000040500720c */ /* 0x000fda0003f04270 */
[----:B------:R-:W-:Y:S05]  /*15590*/  @!P0 BRA `(.L_x_1178) ;  /* 0xfffffffc00508947 */ /* 0x000fea000383ffff */
.L_x_1173:
        /* <DEDUP_REMOVED lines=8> */
.L_x_1276:
[----:B------:R-:W-:Y:S01]  /*15620*/  ISETP.NE.AND P0, PT, R6, RZ, PT ;  /* 0x000000ff0600720c */ /* 0x000fe20003f05270 */
[----:B------:R-:W-:-:S12]  /*15630*/  IMAD.MOV.U32 R14, RZ, RZ, RZ ;  /* 0x000000ffff0e7224 */ /* 0x000fd800078e00ff */
[----:B------:R-:W-:Y:S05]  /*15640*/  @!P0 BRA `(.L_x_1180) ;  /* 0x0000000000108947 */ /* 0x000fea0003800000 */
[----:B------:R-:W-:Y:S01]  /*15650*/  UMOV UR4, 0xffffffff ;  /* 0xffffffff00047882 */ /* 0x000fe20000000000 */
[----:B------:R-:W-:Y:S02]  /*15660*/  IADD3 R12, R5, -0x1, RZ ;  /* 0xffffffff050c7810 */ /* 0x000fe40007ffe0ff */
[----:B------:R-:W-:Y:S05]  /*15670*/  BRA.DIV UR4, `(.L_x_1181) ;  /* 0x0000002204007947 */ /* 0x000fea000b800000 */
[----:B------:R4:W0:Y:S02]  /*15680*/  SHFL.IDX PT, R14, R3, R12, 0x1f ;  /* 0x00001f0c030e7589 */ /* 0x00082400000e0000 */
.L_x_1180:
[----:B---3--:R-:W-:Y:S01]  /*15690*/  IABS R6, R17 ;  /* 0x0000001100067213 */ /* 0x008fe20000000000 */
[----:B0-----:R-:W-:Y:S02]  /*156a0*/  IMAD R16, R14, R16, R2 ;  /* 0x000000100e107224 */ /* 0x001fe400078e0202 */
[----:B------:R-:W-:Y:S01]  /*156b0*/  IMAD.MOV.U32 R2, RZ, RZ, RZ ;  /* 0x000000ffff027224 */ /* 0x000fe200078e00ff */
[----:B------:R-:W0:Y:S01]  /*156c0*/  I2F.RP R7, R6 ;  /* 0x0000000600077306 */ /* 0x000e220000209400 */
[----:B------:R-:W-:-:S07]  /*156d0*/  IMAD.IADD R19, R5, 0x1, R19 ;  /* 0x0000000105137824 */ /* 0x000fce00078e0213 */
[----:B0-----:R-:W0:Y:S02]  /*156e0*/  MUFU.RCP R7, R7 ;  /* 0x0000000700077308 */ /* 0x001e240000001000 */
[----:B0-----:R-:W-:-:S06]  /*156f0*/  VIADD R8, R7, 0xffffffe ;  /* 0x0ffffffe07087836 */ /* 0x001fcc0000000000 */
[----:B----4-:R-:W0:Y:S02]  /*15700*/  F2I.FTZ.U32.TRUNC.NTZ R3, R8 ;  /* 0x0000000800037305 */ /* 0x010e24000021f000 */
[----:B0-----:R-:W-:-:S04]  /*15710*/  IMAD.MOV R9, RZ, RZ, -R3 ;  /* 0x000000ffff097224 */ /* 0x001fc800078e0a03 */
[----:B------:R-:W-:-:S04]  /*15720*/  IMAD R9, R9, R6, RZ ;  /* 0x0000000609097224 */ /* 0x000fc800078e02ff */
[----:B------:R-:W-:Y:S01]  /*15730*/  IMAD.HI.U32 R3, R3, R9, R2 ;  /* 0x0000000903037227 */ /* 0x000fe200078e0002 */
[----:B------:R-:W-:-:S03]  /*15740*/  IABS R9, R17 ;  /* 0x0000001100097213 */ /* 0x000fc60000000000 */
[----:B------:R-:W-:Y:S01]  /*15750*/  IMAD.IADD R2, R4, 0x1, -R16 ;  /* 0x0000000104027824 */ /* 0x000fe200078e0a10 */
[----:B------:R-:W-:-:S04]  /*15760*/  IADD3 R7, RZ, -R9, RZ ;  /* 0x80000009ff077210 */ /* 0x000fc80007ffe0ff */
[----:B------:R-:W-:-:S05]  /*15770*/  IABS R4, R2 ;  /* 0x0000000200047213 */ /* 0x000fca0000000000 */
        /* <DEDUP_REMOVED lines=11> */
[----:B------:R-:W-:-:S04]  /*15830*/  @!P0 LOP3.LUT R3, RZ, R17, RZ, 0x33, !PT ;  /* 0x00000011ff038212 */ /* 0x000fc800078e33ff */
[----:B------:R-:W-:Y:S01]  /*15840*/  IADD3 R4, -R3, RZ, RZ ;  /* 0x000000ff03047210 */ /* 0x000fe20007ffe1ff */
[----:B------:R-:W-:-:S04]  /*15850*/  IMAD.MOV.U32 R18, RZ, RZ, R3 ;  /* 0x000000ffff127224 */ /* 0x000fc800078e0003 */
[----:B------:R-:W-:Y:S01]  /*15860*/  IMAD R17, R17, R4, R2 ;  /* 0x0000000411117224 */ /* 0x000fe200078e0202 */
[----:B------:R-:W-:Y:S06]  /*15870*/  BRA `(.L_x_1182) ;  /* 0x00000000001c7947 */ /* 0x000fec0003800000 */
.L_x_1174:
[----:B------:R-:W-:Y:S01]  /*15880*/  UMOV UR4, URZ ;  /* 0x0000003f00047c82 */ /* 0x000fe20008000000 */
[----:B------:R-:W-:Y:S01]  /*15890*/  UMOV UR5, URZ ;  /* 0x0000003f00057c82 */ /* 0x000fe20008000000 */
[----:B------:R-:W-:Y:S01]  /*158a0*/  ULDC UR6, c[0x0][0xd14] ;  /* 0x0003450000067ab9 */ /* 0x000fe20000000800 */
[----:B------:R-:W-:Y:S01]  /*158b0*/  IMAD.MOV.U32 R16, RZ, RZ, R4 ;  /* 0x000000ffff107224 */ /* 0x000fe200078e0004 */
[----:B------:R-:W-:Y:S01]  /*158c0*/  MOV R18, UR5 ;  /* 0x0000000500127c02 */ /* 0x000fe20008000f00 */
[----:B------:R-:W-:Y:S02]  /*158d0*/  IMAD.U32 R17, RZ, RZ, UR4 ;  /* 0x00000004ff117e24 */ /* 0x000fe4000f8e00ff */
[----:B------:R-:W-:-:S07]  /*158e0*/  IMAD.U32 R19, RZ, RZ, UR6 ;  /* 0x00000006ff137e24 */ /* 0x000fce000f8e00ff */
.L_x_1182:
[----:B------:R-:W3:Y:S01]  /*158f0*/  S2R R2, SR_TID.X ;  /* 0x0000000000027919 */ /* 0x000ee20000002100 */
[----:B------:R-:W-:Y:S05]  /*15900*/  WARPSYNC.ALL ;  /* 0x0000000000007948 */ /* 0x000fea0003800000 */
[----:B------:R-:W-:Y:S01]  /*15910*/  BAR.SYNC.DEFER_BLOCKING 0x4, 0x120 ;  /* 0x0104800000007b1d */ /* 0x000fe20000010000 */
[----:B---3--:R-:W-:-:S04]  /*15920*/  LOP3.LUT R2, R2, 0x1f, RZ, 0xc0, !PT ;  /* 0x0000001f02027812 */ /* 0x008fc800078ec0ff */
[----:B------:R-:W-:-:S13]  /*15930*/  ISETP.NE.AND P0, PT, R2, RZ, PT ;  /* 0x000000ff0200720c */ /* 0x000fda0003f05270 */
[----:B0-----:R-:W0:Y:S01]  /*15940*/  @!P0 S2R R3, SR_CgaCtaId ;  /* 0x0000000000038919 */ /* 0x001e220000008800 */
[----:B------:R-:W-:-:S04]  /*15950*/  @!P0 MOV R2, 0x400 ;  /* 0x0000040000028802 */ /* 0x000fc80000000f00 */
[----:B0-----:R-:W-:-:S05]  /*15960*/  @!P0 LEA R2, R3, R2, 0x18 ;  /* 0x0000000203028211 */ /* 0x001fca00078ec0ff */
[----:B------:R3:W-:Y:S01]  /*15970*/  @!P0 STS.128 [R2+0x324d0], R16 ;  /* 0x0324d01002008388 */ /* 0x0007e20000000c00 */
[----:B------:R-:W-:Y:S06]  /*15980*/  BAR.ARV 0x5, 0x120 ;  /* 0x0144800000007b1d */ /* 0x000fec0000002000 */
[----:B------:R-:W-:-:S13]  /*15990*/  ISETP.GE.AND P0, PT, R19, R0, PT ;  /* 0x000000001300720c */ /* 0x000fda0003f06270 */
[----:B------:R-:W-:Y:S05]  /*159a0*/  @!P0 BRA `(.L_x_1183) ;  /* 0xffffffb400a08947 */ /* 0x000fea000383ffff */
.L_x_1101:
[----:B------:R-:W4:Y:S01]  /*159b0*/  S2R R3, SR_CgaCtaId ;  /* 0x0000000000037919 */ /* 0x000f220000008800 */
[----:B------:R-:W-:Y:S01]  /*159c0*/  UIADD3 UR4, UR50, 0x1, URZ ;  /* 0x0000000132047890 */ /* 0x000fe2000fffe03f */
[----:B0-----:R-:W-:-:S03]  /*159d0*/  MOV R0, 0x400 ;  /* 0x0000040000007802 */ /* 0x001fc60000000f00 */
[----:B------:R-:W-:-:S04]  /*159e0*/  ULEA.HI UR5, UR4, UR4, URZ, 0x1 ;  /* 0x0000000404057291 */ /* 0x000fc8000f8f083f */
[----:B------:R-:W-:-:S04]  /*159f0*/  ULOP3.LUT UR5, UR5, 0xfffffffe, URZ, 0xc0, !UPT ;  /* 0xfffffffe05057892 */ /* 0x000fc8000f8ec03f */
[----:B------:R-:W-:Y:S01]  /*15a00*/  UIADD3 UR5, UR4, -UR5, URZ ;  /* 0x8000000504057290 */ /* 0x000fe2000fffe03f */
[----:B----4-:R-:W-:-:S05]  /*15a10*/  LEA R0, R3, R0, 0x18 ;  /* 0x0000000003007211 */ /* 0x010fca00078ec0ff */
[----:B------:R-:W-:-:S05]  /*15a20*/  IMAD.U32 R3, RZ, RZ, UR5 ;  /* 0x00000005ff037e24 */ /* 0x000fca000f8e00ff */
[----:B------:R-:W-:-:S04]  /*15a30*/  SHF.L.U32 R3, R3, 0x1f, RZ ;  /* 0x0000001f03037819 */ /* 0x000fc800000006ff */
[----:B------:R-:W0:Y:S02]  /*15a40*/  SYNCS.PHASECHK.TRANS64.TRYWAIT P0, [R0+URZ+0x32420], R3 ;  /* 0x03242003000075a7 */ /* 0x000e24000800017f */
[----:B0-----:R-:W-:Y:S05]  /*15a50*/  @!P0 BRA `(.L_x_1184) ;  /* 0x0000001c002c8947 */ /* 0x001fea0003800000 */
.L_x_1279:
[----:B------:R-:W-:-:S03]  /*15a60*/  UMOV UR4, 0xffffffff ;  /* 0xffffffff00047882 */ /* 0x000fc60000000000 */
[----:B------:R-:W-:Y:S05]  /*15a70*/  BRA.DIV UR4, `(.L_x_1185) ;  /* 0x0000001e04387947 */ /* 0x000fea000b800000 */
[----:B---3--:R-:W3:Y:S02]  /*15a80*/  S2R R2, SR_TID.X ;  /* 0x0000000000027919 */ /* 0x008ee40000002100 */
[----:B---3--:R-:W-:-:S04]  /*15a90*/  SHF.R.U32.HI R2, RZ, 0x5, R2 ;  /* 0x00000005ff027819 */ /* 0x008fc80000011602 */
[----:B------:R-:W-:-:S05]  /*15aa0*/  LOP3.LUT R2, R2, 0x3, RZ, 0xc0, !PT ;  /* 0x0000000302027812 */ /* 0x000fca00078ec0ff */
[----:B------:R3:W4:Y:S02]  /*15ab0*/  SHFL.IDX PT, R14, R2, RZ, 0x1f ;  /* 0x00001fff020e7589 */ /* 0x00072400000e0000 */
.L_x_1282:
[----:B----4-:R-:W-:-:S13]  /*15ac0*/  ISETP.NE.AND P0, PT, R14, RZ, PT ;  /* 0x000000ff0e00720c */ /* 0x010fda0003f05270 */
[----:B------:R-:W-:Y:S05]  /*15ad0*/  @P0 BRA `(.L_x_958) ;  /* 0x00000000009c0947 */ /* 0x000fea0003800000 */
[----:B------:R-:W-:-:S03]  /*15ae0*/  UMOV UR4, 0xffffffff ;  /* 0xffffffff00047882 */ /* 0x000fc60000000000 */
[----:B------:R-:W-:Y:S05]  /*15af0*/  BRA.DIV UR4, `(.L_x_1186) ;  /* 0x0000001e044c7947 */ /* 0x000fea000b800000 */
[----:B------:R-:W-:-:S13]  /*15b00*/  ELECT P6, URZ, PT ;  /* 0x00000000003f782f */ /* 0x000fda00038c0000 */
.L_x_1285:
[----:B------:R-:W-:Y:S05]  /*15b10*/  @!P6 BRA `(.L_x_958) ;  /* 0x00000000008ce947 */ /* 0x000fea0003800000 */
[----:B---3--:R-:W3:Y:S02]  /*15b20*/  LDL R2, [R1+0x80] ;  /* 0x0000800001027983 */ /* 0x008ee40000100800 */
[----:B---3--:R-:W-:-:S13]  /*15b30*/  R2UR UR4, R2 ;  /* 0x00000000020472ca */ /* 0x008fda00000e0000 */
[----:B------:R-:W-:-:S06]  /*15b40*/  ULOP3.LUT UR4, UR4, 0x2, URZ, 0xfc, !UPT ;  /* 0x0000000204047892 */ /* 0x000fcc000f8efc3f */
[----:B------:R-:W-:-:S05]  /*15b50*/  IMAD.U32 R2, RZ, RZ, UR4 ;  /* 0x00000004ff027e24 */ /* 0x000fca000f8e00ff */
[----:B------:R-:W-:-:S13]  /*15b60*/  ISETP.NE.AND P2, PT, R2, 0x3, PT ;  /* 0x000000030200780c */ /* 0x000fda0003f45270 */
[----:B------:R-:W-:Y:S05]  /*15b70*/  @!P2 BRA `(.L_x_1187) ;  /* 0x000000000004a947 */ /* 0x000fea0003800000 */
[----:B------:R-:W-:Y:S01]  /*15b80*/  BPT.TRAP 0x1 ;  /* 0x000000040000795c */ /* 0x000fe20000300000 */
.L_x_1187:
[----:B0-----:R-:W3:Y:S04]  /*15b90*/  LDL R3, [R1] ;  /* 0x0000000001037983 */ /* 0x001ee80000100800 */
[----:B------:R-:W1:Y:S01]  /*15ba0*/  LDL.LU R7, [R1+0x8] ;  /* 0x0000080001077983 */ /* 0x000e620000300800 */
[----:B------:R-:W-:-:S05]  /*15bb0*/  VIADD R2, R0, 0x32440 ;  /* 0x0003244000027836 */ /* 0x000fca0000000000 */
[C---:B---3--:R-:W-:Y:S01]  /*15bc0*/  LEA R6, R3.reuse, R2, 0x3 ;  /* 0x0000000203067211 */ /* 0x048fe200078e18ff */
[----:B------:R-:W-:Y:S01]  /*15bd0*/  VIADD R3, R3, 0x1 ;  /* 0x0000000103037836 */ /* 0x000fe20000000000 */
[----:B-1----:R-:W-:-:S04]  /*15be0*/  SHF.L.U32 R5, R7, 0x1f, RZ ;  /* 0x0000001f07057819 */ /* 0x002fc800000006ff */
        /* <DEDUP_REMOVED lines=8> */
.L_x_1286:
[----:B------:R-:W1:Y:S02]  /*15c70*/  SYNCS.PHASECHK.TRANS64.TRYWAIT P0, [R7+URZ], R2 ;  /* 0x00000002070075a7 */ /* 0x000e64000800017f */
[----:B-1----:R-:W-:Y:S05]  /*15c80*/  @!P0 BRA `(.L_x_1189) ;  /* 0x0000001c001c8947 */ /* 0x002fea0003800000 */
.L_x_1287:
[----:B------:R-:W-:Y:S05]  /*15c90*/  @!P2 BRA `(.L_x_1190) ;  /* 0x000000000004a947 */ /* 0x000fea0003800000 */
[----:B------:R-:W-:Y:S01]  /*15ca0*/  BPT.TRAP 0x1 ;  /* 0x000000040000795c */ /* 0x000fe20000300000 */
.L_x_1190:
[----:B------:R-:W3:Y:S01]  /*15cb0*/  LDL.LU R4, [R1] ;  /* 0x0000000001047983 */ /* 0x000ee20000300800 */
[----:B------:R-:W-:-:S04]  /*15cc0*/  VIADD R0, R0, 0x32460 ;  /* 0x0003246000007836 */ /* 0x000fc80000000000 */
[----:B---3--:R-:W-:-:S04]  /*15cd0*/  IMAD R4, R4, 0x8, R0 ;  /* 0x0000000804047824 */ /* 0x008fc800078e0200 */
[----:B------:R-:W3:Y:S02]  /*15ce0*/  SYNCS.PHASECHK.TRANS64.TRYWAIT P0, [R4+URZ], R5 ;  /* 0x00000005040075a7 */ /* 0x000ee4000800017f */
[----:B---3--:R-:W-:Y:S05]  /*15cf0*/  @!P0 BRA `(.L_x_1191) ;  /* 0x0000001c00148947 */ /* 0x008fea0003800000 */
.L_x_1288:
[----:B------:R-:W-:-:S07]  /*15d00*/  LEA R3, R3, R0, 0x3 ;  /* 0x0000000003037211 */ /* 0x000fce00078e18ff */
.L_x_1192:
[----:B----4-:R4:W0:Y:S02]  /*15d10*/  SYNCS.PHASECHK.TRANS64.TRYWAIT P0, [R3+URZ], R2 ;  /* 0x00000002030075a7 */ /* 0x010824000800017f */
[----:B0-----:R-:W-:Y:S05]  /*15d20*/  @!P0 NANOSLEEP.SYNCS 0x989680 ;  /* 0x009896800000895d */ /* 0x001fea0003900000 */
[----:B------:R-:W0:Y:S02]  /*15d30*/  @!P0 SYNCS.PHASECHK.TRANS64 P0, [R3+URZ], R2 ;  /* 0x00000002030085a7 */ /* 0x000e24000800007f */
[----:B0-----:R-:W-:Y:S05]  /*15d40*/  @!P0 BRA `(.L_x_1192) ;  /* 0xfffffffc00f08947 */ /* 0x001fea000383ffff */
.L_x_958:
[----:B------:R-:W-:Y:S05]  /*15d50*/  BSYNC B7 ;  /* 0x0000000000077941 */ /* 0x000fea0003800000 */
.L_x_955:
[----:B------:R-:W-:Y:S05]  /*15d60*/  EXIT ;  /* 0x000000000000794d */ /* 0x000fea0003800000 */
.L_x_976:
[----:B0-----:R0:W1:Y:S02]  /*15d70*/  SYNCS.PHASECHK.TRANS64.TRYWAIT P6, [R95+URZ+0x32490], R110 ;  /* 0x0324906e5f0075a7 */ /* 0x00106400080c017f */
[----:B-1----:R-:W-:Y:S05]  /*15d80*/  @!P6 NANOSLEEP.SYNCS 0x989680 ;  /* 0x009896800000e95d */ /* 0x002fea0003900000 */
[----:B------:R-:W1:Y:S02]  /*15d90*/  @!P6 SYNCS.PHASECHK.TRANS64 P6, [R95+URZ+0x32490], R110 ;  /* 0x0324906e5f00e5a7 */ /* 0x000e6400080c007f */
[----:B-1----:R-:W-:Y:S05]  /*15da0*/  @!P6 BRA `(.L_x_976) ;  /* 0xfffffffc00f0e947 */ /* 0x002fea000383ffff */
[----:B------:R-:W-:Y:S05]  /*15db0*/  BRA `(.L_x_1193) ;  /* 0xfffffecc00847947 */ /* 0x000fea000383ffff */
.L_x_994:
[----:B0-----:R0:W1:Y:S02]  /*15dc0*/  SYNCS.PHASECHK.TRANS64.TRYWAIT P5, [R95+URZ+0x32490], R110 ;  /* 0x0324906e5f0075a7 */ /* 0x00106400080a017f */
[----:B-1----:R-:W-:Y:S05]  /*15dd0*/  @!P5 NANOSLEEP.SYNCS 0x989680 ;  /* 0x009896800000d95d */ /* 0x002fea0003900000 */
[----:B------:R-:W1:Y:S02]  /*15de0*/  @!P5 SYNCS.PHASECHK.TRANS64 P5, [R95+URZ+0x32490], R110 ;  /* 0x0324906e5f00d5a7 */ /* 0x000e6400080a007f */
[----:B-1----:R-:W-:Y:S05]  /*15df0*/  @!P5 BRA `(.L_x_994) ;  /* 0xfffffffc00f0d947 */ /* 0x002fea000383ffff */
[----:B------:R-:W-:Y:S05]  /*15e00*/  BRA `(.L_x_1194) ;  /* 0xfffffedc00e07947 */ /* 0x000fea000383ffff */
.L_x_1003:
[----:B0-----:R0:W1:Y:S02]  /*15e10*/  SYNCS.PHASECHK.TRANS64.TRYWAIT P4, [R95+URZ+0x32490], R110 ;  /* 0x0324906e5f0075a7 */ /* 0x001064000808017f */
[----:B-1----:R-:W-:Y:S05]  /*15e20*/  @!P4 NANOSLEEP.SYNCS 0x989680 ;  /* 0x009896800000c95d */ /* 0x002fea0003900000 */
[----:B------:R-:W1:Y:S02]  /*15e30*/  @!P4 SYNCS.PHASECHK.TRANS64 P4, [R95+URZ+0x32490], R110 ;  /* 0x0324906e5f00c5a7 */ /* 0x000e64000808007f */
[----:B-1----:R-:W-:Y:S05]  /*15e40*/  @!P4 BRA `(.L_x_1003) ;  /* 0xfffffffc00f0c947 */ /* 0x002fea000383ffff */
[----:B------:R-:W-:Y:S05]  /*15e50*/  BRA `(.L_x_1195) ;  /* 0xfffffeec00dc7947 */ /* 0x000fea000383ffff */
.L_x_1009:
[----:B-1----:R1:W2:Y:S02]  /*15e60*/  SYNCS.PHASECHK.TRANS64.TRYWAIT P3, [R95+URZ+0x324b0], R110 ;  /* 0x0324b06e5f0075a7 */ /* 0x0022a4000806017f */
[----:B--2---:R-:W-:Y:S05]  /*15e70*/  @!P3 NANOSLEEP.SYNCS 0x989680 ;  /* 0x009896800000b95d */ /* 0x004fea0003900000 */
[----:B------:R-:W2:Y:S02]  /*15e80*/  @!P3 SYNCS.PHASECHK.TRANS64 P3, [R95+URZ+0x324b0], R110 ;  /* 0x0324b06e5f00b5a7 */ /* 0x000ea4000806007f */
[----:B--2---:R-:W-:Y:S05]  /*15e90*/  @!P3 BRA `(.L_x_1009) ;  /* 0xfffffffc00f0b947 */ /* 0x004fea000383ffff */
[----:B------:R-:W-:Y:S05]  /*15ea0*/  BRA `(.L_x_1196) ;  /* 0xfffffef000687947 */ /* 0x000fea000383ffff */
.L_x_1017:
        /* <DEDUP_REMOVED lines=8> */
.L_x_1198:
[----:B------:R-:W-:Y:S05]  /*15f30*/  BSYNC B0 ;  /* 0x0000000000007941 */ /* 0x000fea0003800000 */
.L_x_1197:
[----:B------:R-:W-:Y:S05]  /*15f40*/  BRA `(.L_x_1199) ;  /* 0xfffffefc001c7947 */ /* 0x000fea000383ffff */
.L_x_1031:
        /* <DEDUP_REMOVED lines=8> */
.L_x_1201:
[----:B------:R-:W-:Y:S05]  /*15fd0*/  BSYNC B1 ;  /* 0x0000000000017941 */ /* 0x000fea0003800000 */
.L_x_1200:
[----:B------:R-:W-:Y:S05]  /*15fe0*/  BRA `(.L_x_1202) ;  /* 0xffffff04000c7947 */ /* 0x000fea000383ffff */
.L_x_1032:
        /* <DEDUP_REMOVED lines=8> */
.L_x_1204:
[----:B------:R-:W-:Y:S05]  /*16070*/  BSYNC B1 ;  /* 0x0000000000017941 */ /* 0x000fea0003800000 */
.L_x_1203:
[----:B------:R-:W-:Y:S05]  /*16080*/  BRA `(.L_x_1205) ;  /* 0xffffff0000ec7947 */ /* 0x000fea000383ffff */
.L_x_1033:
        /* <DEDUP_REMOVED lines=8> */
.L_x_1207:
[----:B------:R-:W-:Y:S05]  /*16110*/  BSYNC B1 ;  /* 0x0000000000017941 */ /* 0x000fea0003800000 */
.L_x_1206:
[----:B------:R-:W-:Y:S05]  /*16120*/  BRA `(.L_x_1208) ;  /* 0xffffff0000cc7947 */ /* 0x000fea000383ffff */
.L_x_1034:
        /* <DEDUP_REMOVED lines=8> */
.L_x_1210:
[----:B------:R-:W-:Y:S05]  /*161b0*/  BSYNC B1 ;  /* 0x0000000000017941 */ /* 0x000fea0003800000 */
.L_x_1209:
[----:B------:R-:W-:Y:S05]  /*161c0*/  BRA `(.L_x_1211) ;  /* 0xffffff0000ac7947 */ /* 0x000fea000383ffff */
.L_x_1036:
[----:B-1----:R1:W2:Y:S02]  /*161d0*/  SYNCS.PHASECHK.TRANS64.TRYWAIT P1, [R18+URZ+0x32400], R25 ;  /* 0x03240019120075a7 */ /* 0x0022a4000802017f */
[----:B--2---:R-:W-:Y:S05]  /*161e0*/  @!P1 NANOSLEEP.SYNCS 0x989680 ;  /* 0x009896800000995d */ /* 0x004fea0003900000 */
[----:B------:R-:W2:Y:S02]  /*161f0*/  @!P1 SYNCS.PHASECHK.TRANS64 P1, [R18+URZ+0x32400], R25 ;  /* 0x03240019120095a7 */ /* 0x000ea4000802007f */
[----:B--2---:R-:W-:Y:S05]  /*16200*/  @!P1 BRA `(.L_x_1036) ;  /* 0xfffffffc00f09947 */ /* 0x004fea000383ffff */
[----:B------:R-:W-:Y:S05]  /*16210*/  BRA `(.L_x_1212) ;  /* 0xffffff0400187947 */ /* 0x000fea000383ffff */
.L_x_1044:
        /* <DEDUP_REMOVED lines=8> */
.L_x_1214:
[----:B------:R-:W-:Y:S05]  /*162a0*/  BSYNC B1 ;  /* 0x0000000000017941 */ /* 0x000fea0003800000 */
.L_x_1213:
[----:B------:R-:W-:Y:S05]  /*162b0*/  BRA `(.L_x_1215) ;  /* 0xffffff0c00e87947 */ /* 0x000fea000383ffff */
.L_x_1045:
        /* <DEDUP_REMOVED lines=8> */
.L_x_1217:
[----:B------:R-:W-:Y:S05]  /*16340*/  BSYNC B1 ;  /* 0x0000000000017941 */ /* 0x000fea0003800000 */
.L_x_1216:
[----:B------:R-:W-:Y:S05]  /*16350*/  BRA `(.L_x_1218) ;  /* 0xffffff0c00cc7947 */ /* 0x000fea000383ffff */
.L_x_1046:
        /* <DEDUP_REMOVED lines=8> */
.L_x_1220:
[----:B------:R-:W-:Y:S05]  /*163e0*/  BSYNC B1 ;  /* 0x0000000000017941 */ /* 0x000fea0003800000 */
.L_x_1219:
[----:B------:R-:W-:Y:S05]  /*163f0*/  BRA `(.L_x_1221) ;  /* 0xffffff0c00b07947 */ /* 0x000fea000383ffff */
.L_x_1047:
        /* <DEDUP_REMOVED lines=8> */
.L_x_1223:
[----:B------:R-:W-:Y:S05]  /*16480*/  BSYNC B1 ;  /* 0x0000000000017941 */ /* 0x000fea0003800000 */
.L_x_1222:
[----:B------:R-:W-:Y:S05]  /*16490*/  BRA `(.L_x_1224) ;  /* 0xffffff0c00947947 */ /* 0x000fea000383ffff */
.L_x_1049:
[----:B-1----:R1:W2:Y:S02]  /*164a0*/  SYNCS.PHASECHK.TRANS64.TRYWAIT P1, [R18+URZ+0x32400], R9 ;  /* 0x03240009120075a7 */ /* 0x0022a4000802017f */
[----:B--2---:R-:W-:Y:S05]  /*164b0*/  @!P1 NANOSLEEP.SYNCS 0x989680 ;  /* 0x009896800000995d */ /* 0x004fea0003900000 */
[----:B------:R-:W2:Y:S02]  /*164c0*/  @!P1 SYNCS.PHASECHK.TRANS64 P1, [R18+URZ+0x32400], R9 ;  /* 0x03240009120095a7 */ /* 0x000ea4000802007f */
[----:B--2---:R-:W-:Y:S05]  /*164d0*/  @!P1 BRA `(.L_x_1049) ;  /* 0xfffffffc00f09947 */ /* 0x004fea000383ffff */
[----:B------:R-:W-:Y:S05]  /*164e0*/  BRA `(.L_x_1225) ;  /* 0xffffff0c00f87947 */ /* 0x000fea000383ffff */
.L_x_1055:
[----:B--2---:R2:W3:Y:S02]  /*164f0*/  SYNCS.PHASECHK.TRANS64.TRYWAIT P1, [R3+URZ+0x32430], R6 ;  /* 0x03243006030075a7 */ /* 0x0044e4000802017f */
[----:B---3--:R-:W-:Y:S05]  /*16500*/  @!P1 NANOSLEEP.SYNCS 0x989680 ;  /* 0x009896800000995d */ /* 0x008fea0003900000 */
[----:B------:R-:W3:Y:S02]  /*16510*/  @!P1 SYNCS.PHASECHK.TRANS64 P1, [R3+URZ+0x32430], R6 ;  /* 0x03243006030095a7 */ /* 0x000ee4000802007f */
[----:B---3--:R-:W-:Y:S05]  /*16520*/  @!P1 BRA `(.L_x_1055) ;  /* 0xfffffffc00f09947 */ /* 0x008fea000383ffff */
[----:B------:R-:W-:Y:S05]  /*16530*/  BRA `(.L_x_1054) ;  /* 0xffffff1c000c7947 */ /* 0x000fea000383ffff */
.L_x_1057:
[----:B---3--:R3:W4:Y:S02]  /*16540*/  SYNCS.PHASECHK.TRANS64.TRYWAIT P1, [R18+URZ+0x32410], R5 ;  /* 0x03241005120075a7 */ /* 0x008724000802017f */
[----:B----4-:R-:W-:Y:S05]  /*16550*/  @!P1 NANOSLEEP.SYNCS 0x989680 ;  /* 0x009896800000995d */ /* 0x010fea0003900000 */
[----:B------:R-:W4:Y:S02]  /*16560*/  @!P1 SYNCS.PHASECHK.TRANS64 P1, [R18+URZ+0x32410], R5 ;  /* 0x03241005120095a7 */ /* 0x000f24000802007f */
[----:B----4-:R-:W-:Y:S05]  /*16570*/  @!P1 BRA `(.L_x_1057) ;  /* 0xfffffffc00f09947 */ /* 0x010fea000383ffff */
[----:B------:R-:W-:Y:S05]  /*16580*/  BRA `(.L_x_1226) ;  /* 0xffffff1c00f47947 */ /* 0x000fea000383ffff */
.L_x_1062:
[----:B------:R0:W0:Y:S02]  /*16590*/  SYNCS.PHASECHK.TRANS64.TRYWAIT P2, [R3+URZ+0x32450], R6 ;  /* 0x03245006030075a7 */ /* 0x000024000804017f */
[----:B0-----:R-:W-:Y:S05]  /*165a0*/  @!P2 NANOSLEEP.SYNCS 0x989680 ;  /* 0x009896800000a95d */ /* 0x001fea0003900000 */
[----:B------:R-:W0:Y:S02]  /*165b0*/  @!P2 SYNCS.PHASECHK.TRANS64 P2, [R3+URZ+0x32450], R6 ;  /* 0x032450060300a5a7 */ /* 0x000e24000804007f */
[----:B0-----:R-:W-:Y:S05]  /*165c0*/  @!P2 BRA `(.L_x_1062) ;  /* 0xfffffffc00f0a947 */ /* 0x001fea000383ffff */
[----:B------:R-:W-:Y:S05]  /*165d0*/  BRA `(.L_x_1061) ;  /* 0xffffff2000147947 */ /* 0x000fea000383ffff */
.L_x_1067:
[----:B-1----:R1:W2:Y:S02]  /*165e0*/  SYNCS.PHASECHK.TRANS64.TRYWAIT P3, [R6+URZ+0x32430], R0 ;  /* 0x03243000060075a7 */ /* 0x0022a4000806017f */
[----:B--2---:R-:W-:Y:S05]  /*165f0*/  @!P3 NANOSLEEP.SYNCS 0x989680 ;  /* 0x009896800000b95d */ /* 0x004fea0003900000 */
[----:B------:R-:W2:Y:S02]  /*16600*/  @!P3 SYNCS.PHASECHK.TRANS64 P3, [R6+URZ+0x32430], R0 ;  /* 0x032430000600b5a7 */ /* 0x000ea4000806007f */
[----:B--2---:R-:W-:Y:S05]  /*16610*/  @!P3 BRA `(.L_x_1067) ;  /* 0xfffffffc00f0b947 */ /* 0x004fea000383ffff */
[----:B------:R-:W-:Y:S05]  /*16620*/  BRA `(.L_x_1066) ;  /* 0xffffff4400207947 */ /* 0x000fea000383ffff */
.L_x_1072:
[----:B---3--:R3:W4:Y:S02]  /*16630*/  SYNCS.PHASECHK.TRANS64.TRYWAIT P3, [R6+URZ+0x32450], R0 ;  /* 0x03245000060075a7 */ /* 0x008724000806017f */
[----:B----4-:R-:W-:Y:S05]  /*16640*/  @!P3 NANOSLEEP.SYNCS 0x989680 ;  /* 0x009896800000b95d */ /* 0x010fea0003900000 */
[----:B------:R-:W4:Y:S02]  /*16650*/  @!P3 SYNCS.PHASECHK.TRANS64 P3, [R6+URZ+0x32450], R0 ;  /* 0x032450000600b5a7 */ /* 0x000f24000806007f */
[----:B----4-:R-:W-:Y:S05]  /*16660*/  @!P3 BRA `(.L_x_1072) ;  /* 0xfffffffc00f0b947 */ /* 0x010fea000383ffff */
[----:B------:R-:W-:Y:S05]  /*16670*/  BRA `(.L_x_1071) ;  /* 0xffffff4400cc7947 */ /* 0x000fea000383ffff */
.L_x_1105:
        /* <DEDUP_REMOVED lines=11> */
.L_x_1228:
[----:B------:R-:W-:Y:S05]  /*16730*/  BSYNC B1 ;  /* 0x0000000000017941 */ /* 0x000fea0003800000 */
.L_x_1227:
[----:B------:R-:W-:Y:S05]  /*16740*/  BRA `(.L_x_1229) ;  /* 0xffffffac00c47947 */ /* 0x000fea000383ffff */
.L_x_1106:
[----:B------:R-:W-:Y:S01]  /*16750*/  BSSY B1, `(.L_x_1230) ;  /* 0x0000006000017945 */ /* 0x000fe20003800000 */
[----:B------:R-:W-:-:S07]  /*16760*/  IMAD.MOV.U32 R15, RZ, RZ, -0x1 ;  /* 0xffffffffff0f7424 */ /* 0x000fce00078e00ff */
[----:B-----5:R-:W-:Y:S05]  /*16770*/  WARPSYNC.COLLECTIVE R15, `(.L_x_1231) ;  /* 0x000000000f0c7348 */ /* 0x020fea0003c00000 */
[----:B------:R-:W-:Y:S02]  /*16780*/  ELECT P6, UR62, PT ;  /* 0x00000000003e782f */ /* 0x000fe400038c0000 */
[----:B------:R-:W-:Y:S01]  /*16790*/  MOV R14, UR62 ;  /* 0x0000003e000e7c02 */ /* 0x000fe20008000f00 */
[----:B-----5:R-:W-:Y:S10]  /*167a0*/  ENDCOLLECTIVE ;  /* 0x000000000000791b */ /* 0x020ff40003800000 */
.L_x_1231:
[----:B------:R-:W-:Y:S05]  /*167b0*/  BSYNC B1 ;  /* 0x0000000000017941 */ /* 0x000fea0003800000 */
.L_x_1230:
[----:B------:R-:W-:Y:S05]  /*167c0*/  BRA `(.L_x_1232) ;  /* 0xffffffac00b07947 */ /* 0x000fea000383ffff */
.L_x_1107:
[----:B0-----:R0:W1:Y:S02]  /*167d0*/  SYNCS.PHASECHK.TRANS64.TRYWAIT P0, [R5+URZ+0x32420], R7 ;  /* 0x03242007050075a7 */ /* 0x001064000800017f */
[----:B-1----:R-:W-:Y:S05]  /*167e0*/  @!P0 NANOSLEEP.SYNCS 0x989680 ;  /* 0x009896800000895d */ /* 0x002fea0003900000 */
[----:B------:R-:W1:Y:S02]  /*167f0*/  @!P0 SYNCS.PHASECHK.TRANS64 P0, [R5+URZ+0x32420], R7 ;  /* 0x03242007050085a7 */ /* 0x000e64000800007f */
[----:B-1----:R-:W-:Y:S05]  /*16800*/  @!P0 BRA `(.L_x_1107) ;  /* 0xfffffffc00f08947 */ /* 0x002fea000383ffff */
[----:B------:R-:W-:Y:S05]  /*16810*/  BRA `(.L_x_1233) ;  /* 0xffffffac00c87947 */ /* 0x000fea000383ffff */
.L_x_1110:
[----:B0-----:R0:W1:Y:S02]  /*16820*/  SYNCS.PHASECHK.TRANS64.TRYWAIT P0, [R7+URZ+0x324a0], R9 ;  /* 0x0324a009070075a7 */ /* 0x001064000800017f */
[----:B-1----:R-:W-:Y:S05]  /*16830*/  @!P0 NANOSLEEP.SYNCS 0x989680 ;  /* 0x009896800000895d */ /* 0x002fea0003900000 */
[----:B------:R-:W1:Y:S02]  /*16840*/  @!P0 SYNCS.PHASECHK.TRANS64 P0, [R7+URZ+0x324a0], R9 ;  /* 0x0324a009070085a7 */ /* 0x000e64000800007f */
[----:B-1----:R-:W-:Y:S05]  /*16850*/  @!P0 BRA `(.L_x_1110) ;  /* 0xfffffffc00f08947 */ /* 0x002fea000383ffff */
[----:B------:R-:W-:Y:S05]  /*16860*/  BRA `(.L_x_1234) ;  /* 0xffffffac00d47947 */ /* 0x000fea000383ffff */
.L_x_1112:
[----:B-1----:R1:W2:Y:S02]  /*16870*/  SYNCS.PHASECHK.TRANS64.TRYWAIT P0, [R7+URZ+0x324c0], R9 ;  /* 0x0324c009070075a7 */ /* 0x0022a4000800017f */
[----:B--2---:R-:W-:Y:S05]  /*16880*/  @!P0 NANOSLEEP.SYNCS 0x989680 ;  /* 0x009896800000895d */ /* 0x004fea0003900000 */
[----:B------:R-:W2:Y:S02]  /*16890*/  @!P0 SYNCS.PHASECHK.TRANS64 P0, [R7+URZ+0x324c0], R9 ;  /* 0x0324c009070085a7 */ /* 0x000ea4000800007f */
[----:B--2---:R-:W-:Y:S05]  /*168a0*/  @!P0 BRA `(.L_x_1112) ;  /* 0xfffffffc00f08947 */ /* 0x004fea000383ffff */
[----:B------:R-:W-:Y:S05]  /*168b0*/  BRA `(.L_x_1235) ;  /* 0xffffffb000387947 */ /* 0x000fea000383ffff */
.L_x_1116:
[----:B0-----:R0:W1:Y:S02]  /*168c0*/  SYNCS.PHASECHK.TRANS64.TRYWAIT P0, [R7+URZ+0x324a0], R8 ;  /* 0x0324a008070075a7 */ /* 0x001064000800017f */
[----:B-1----:R-:W-:Y:S05]  /*168d0*/  @!P0 NANOSLEEP.SYNCS 0x989680 ;  /* 0x009896800000895d */ /* 0x002fea0003900000 */
[----:B------:R-:W1:Y:S02]  /*168e0*/  @!P0 SYNCS.PHASECHK.TRANS64 P0, [R7+URZ+0x324a0], R8 ;  /* 0x0324a008070085a7 */ /* 0x000e64000800007f */
[----:B-1----:R-:W-:Y:S05]  /*168f0*/  @!P0 BRA `(.L_x_1116) ;  /* 0xfffffffc00f08947 */ /* 0x002fea000383ffff */
[----:B------:R-:W-:Y:S05]  /*16900*/  BRA `(.L_x_1236) ;  /* 0xffffffb400287947 */ /* 0x000fea000383ffff */
.L_x_1118:
[----:B-1----:R1:W2:Y:S02]  /*16910*/  SYNCS.PHASECHK.TRANS64.TRYWAIT P1, [R7+URZ+0x324c0], R8 ;  /* 0x0324c008070075a7 */ /* 0x0022a4000802017f */
[----:B--2---:R-:W-:Y:S05]  /*16920*/  @!P1 NANOSLEEP.SYNCS 0x989680 ;  /* 0x009896800000995d */ /* 0x004fea0003900000 */
[----:B------:R-:W2:Y:S02]  /*16930*/  @!P1 SYNCS.PHASECHK.TRANS64 P1, [R7+URZ+0x324c0], R8 ;  /* 0x0324c008070095a7 */ /* 0x000ea4000802007f */
[----:B--2---:R-:W-:Y:S05]  /*16940*/  @!P1 BRA `(.L_x_1118) ;  /* 0xfffffffc00f09947 */ /* 0x004fea000383ffff */
[----:B------:R-:W-:Y:S05]  /*16950*/  BRA `(.L_x_1237) ;  /* 0xffffffb400847947 */ /* 0x000fea000383ffff */
.L_x_1128:
        /* <DEDUP_REMOVED lines=8> */
[----:B------:R-:W-:Y:S05]  /*169e0*/  WARPSYNC.COLLECTIVE R15, `(.L_x_1239) ;  /* 0x000000000f087348 */ /* 0x000fea0003c00000 */
[----:B------:R0:W1:Y:S02]  /*169f0*/  SHFL.IDX P6, R14, R13, R12, R11 ;  /* 0x0000000c0d0e7389 */ /* 0x00006400000c000b */
[----:B01----:R-:W-:Y:S01]  /*16a00*/  ENDCOLLECTIVE ;  /* 0x000000000000791b */ /* 0x003fe20003800000 */
.L_x_1239:
[----:B------:R-:W-:Y:S05]  /*16a10*/  BSYNC B0 ;  /* 0x0000000000007941 */ /* 0x000fea0003800000 */
.L_x_1238:
[----:B------:R-:W-:Y:S05]  /*16a20*/  BRA `(.L_x_1240) ;  /* 0xffffffc000307947 */ /* 0x000fea000383ffff */
.L_x_1129:
[----:B------:R-:W-:Y:S01]  /*16a30*/  BSSY B0, `(.L_x_1241) ;  /* 0x0000006000007945 */ /* 0x000fe20003800000 */
[----:B------:R-:W-:-:S07]  /*16a40*/  IMAD.MOV.U32 R15, RZ, RZ, -0x1 ;  /* 0xffffffffff0f7424 */ /* 0x000fce00078e00ff */
[----:B------:R-:W-:Y:S05]  /*16a50*/  WARPSYNC.COLLECTIVE R15, `(.L_x_1242) ;  /* 0x000000000f0c7348 */ /* 0x000fea0003c00000 */
[----:B------:R-:W-:Y:S02]  /*16a60*/  ELECT P6, UR62, PT ;  /* 0x00000000003e782f */ /* 0x000fe400038c0000 */
[----:B------:R-:W-:Y:S01]  /*16a70*/  MOV R14, UR62 ;  /* 0x0000003e000e7c02 */ /* 0x000fe20008000f00 */
[----:B------:R-:W-:Y:S10]  /*16a80*/  ENDCOLLECTIVE ;  /* 0x000000000000791b */ /* 0x000ff40003800000 */
.L_x_1242:
[----:B------:R-:W-:Y:S05]  /*16a90*/  BSYNC B0 ;  /* 0x0000000000007941 */ /* 0x000fea0003800000 */
.L_x_1241:
[----:B------:R-:W-:Y:S05]  /*16aa0*/  BRA `(.L_x_1243) ;  /* 0xffffffc000287947 */ /* 0x000fea000383ffff */
.L_x_1132:
[----:B0-----:R0:W1:Y:S02]  /*16ab0*/  SYNCS.PHASECHK.TRANS64.TRYWAIT P0, [R5+URZ+0x32440], R7 ;  /* 0x03244007050075a7 */ /* 0x001064000800017f */
[----:B-1----:R-:W-:Y:S05]  /*16ac0*/  @!P0 NANOSLEEP.SYNCS 0x989680 ;  /* 0x009896800000895d */ /* 0x002fea0003900000 */
[----:B------:R-:W1:Y:S02]  /*16ad0*/  @!P0 SYNCS.PHASECHK.TRANS64 P0, [R5+URZ+0x32440], R7 ;  /* 0x03244007050085a7 */ /* 0x000e64000800007f */
[----:B-1----:R-:W-:Y:S05]  /*16ae0*/  @!P0 BRA `(.L_x_1132) ;  /* 0xfffffffc00f08947 */ /* 0x002fea000383ffff */
[----:B------:R-:W-:Y:S05]  /*16af0*/  BRA `(.L_x_1244) ;  /* 0xffffffc000987947 */ /* 0x000fea000383ffff */
.L_x_1136:
        /* <DEDUP_REMOVED lines=8> */
.L_x_1139:
[----:B0-----:R0:W1:Y:S02]  /*16b80*/  SYNCS.PHASECHK.TRANS64.TRYWAIT P0, [R2+URZ+0x32460], R5 ;  /* 0x03246005020075a7 */ /* 0x001064000800017f */
[----:B-1----:R-:W-:Y:S05]  /*16b90*/  @!P0 NANOSLEEP.SYNCS 0x989680 ;  /* 0x009896800000895d */ /* 0x002fea0003900000 */
[----:B------:R-:W1:Y:S02]  /*16ba0*/  @!P0 SYNCS.PHASECHK.TRANS64 P0, [R2+URZ+0x32460], R5 ;  /* 0x03246005020085a7 */ /* 0x000e64000800007f */
[----:B-1----:R-:W-:Y:S05]  /*16bb0*/  @!P0 BRA `(.L_x_1139) ;  /* 0xfffffffc00f08947 */ /* 0x002fea000383ffff */
[----:B------:R-:W-:Y:S05]  /*16bc0*/  BRA `(.L_x_1246) ;  /* 0xffffffc800207947 */ /* 0x000fea000383ffff */
.L_x_1148:
[----:B--2---:R2:W3:Y:S02]  /*16bd0*/  SYNCS.PHASECHK.TRANS64.TRYWAIT P0, [R2+URZ+0x32440], R7 ;  /* 0x03244007020075a7 */ /* 0x0044e4000800017f */
[----:B---3--:R-:W-:Y:S05]  /*16be0*/  @!P0 NANOSLEEP.SYNCS 0x989680 ;  /* 0x009896800000895d */ /* 0x008fea0003900000 */
[----:B------:R-:W3:Y:S02]  /*16bf0*/  @!P0 SYNCS.PHASECHK.TRANS64 P0, [R2+URZ+0x32440], R7 ;  /* 0x03244007020085a7 */ /* 0x000ee4000800007f */
[----:B---3--:R-:W-:Y:S05]  /*16c00*/  @!P0 BRA `(.L_x_1148) ;  /* 0xfffffffc00f08947 */ /* 0x008fea000383ffff */
[----:B------:R-:W-:Y:S05]  /*16c10*/  BRA `(.L_x_1247) ;  /* 0xffffffcc00a87947 */ /* 0x000fea000383ffff */
.L_x_1150:
[----:B0-----:R0:W3:Y:S02]  /*16c20*/  SYNCS.PHASECHK.TRANS64.TRYWAIT P0, [R2+URZ+0x32460], R7 ;  /* 0x03246007020075a7 */ /* 0x0010e4000800017f */
[----:B---3--:R-:W-:Y:S05]  /*16c30*/  @!P0 NANOSLEEP.SYNCS 0x989680 ;  /* 0x009896800000895d */ /* 0x008fea0003900000 */
[----:B------:R-:W3:Y:S02]  /*16c40*/  @!P0 SYNCS.PHASECHK.TRANS64 P0, [R2+URZ+0x32460], R7 ;  /* 0x03246007020085a7 */ /* 0x000ee4000800007f */
[----:B---3--:R-:W-:Y:S05]  /*16c50*/  @!P0 BRA `(.L_x_1150) ;  /* 0xfffffffc00f08947 */ /* 0x008fea000383ffff */
[----:B------:R-:W-:Y:S05]  /*16c60*/  BRA `(.L_x_1248) ;  /* 0xffffffd000187947 */ /* 0x000fea000383ffff */
.L_x_1155:
[----:B--2---:R2:W3:Y:S02]  /*16c70*/  SYNCS.PHASECHK.TRANS64.TRYWAIT P0, [R3+URZ+0x32440], R7 ;  /* 0x03244007030075a7 */ /* 0x0044e4000800017f */
[----:B---3--:R-:W-:Y:S05]  /*16c80*/  @!P0 NANOSLEEP.SYNCS 0x989680 ;  /* 0x009896800000895d */ /* 0x008fea0003900000 */
[----:B------:R-:W3:Y:S02]  /*16c90*/  @!P0 SYNCS.PHASECHK.TRANS64 P0, [R3+URZ+0x32440], R7 ;  /* 0x03244007030085a7 */ /* 0x000ee4000800007f */
[----:B---3--:R-:W-:Y:S05]  /*16ca0*/  @!P0 BRA `(.L_x_1155) ;  /* 0xfffffffc00f08947 */ /* 0x008fea000383ffff */
[----:B------:R-:W-:Y:S05]  /*16cb0*/  BRA `(.L_x_1249) ;  /* 0xffffffd4005c7947 */ /* 0x000fea000383ffff */
.L_x_1157:
[----:B0-----:R0:W3:Y:S02]  /*16cc0*/  SYNCS.PHASECHK.TRANS64.TRYWAIT P1, [R3+URZ+0x32460], R7 ;  /* 0x03246007030075a7 */ /* 0x0010e4000802017f */
[----:B---3--:R-:W-:Y:S05]  /*16cd0*/  @!P1 NANOSLEEP.SYNCS 0x989680 ;  /* 0x009896800000995d */ /* 0x008fea0003900000 */
[----:B------:R-:W3:Y:S02]  /*16ce0*/  @!P1 SYNCS.PHASECHK.TRANS64 P1, [R3+URZ+0x32460], R7 ;  /* 0x03246007030095a7 */ /* 0x000ee4000802007f */
[----:B---3--:R-:W-:Y:S05]  /*16cf0*/  @!P1 BRA `(.L_x_1157) ;  /* 0xfffffffc00f09947 */ /* 0x008fea000383ffff */
[----:B------:R-:W-:Y:S05]  /*16d00*/  BRA `(.L_x_1250) ;  /* 0xffffffd400c87947 */ /* 0x000fea000383ffff */
.L_x_1162:
[----:B---3--:R3:W4:Y:S02]  /*16d10*/  SYNCS.PHASECHK.TRANS64.TRYWAIT P0, [R3+URZ+0x32440], R7 ;  /* 0x03244007030075a7 */ /* 0x008724000800017f */
[----:B----4-:R-:W-:Y:S05]  /*16d20*/  @!P0 NANOSLEEP.SYNCS 0x989680 ;  /* 0x009896800000895d */ /* 0x010fea0003900000 */
[----:B------:R-:W4:Y:S02]  /*16d30*/  @!P0 SYNCS.PHASECHK.TRANS64 P0, [R3+URZ+0x32440], R7 ;  /* 0x03244007030085a7 */ /* 0x000f24000800007f */
[----:B----4-:R-:W-:Y:S05]  /*16d40*/  @!P0 BRA `(.L_x_1162) ;  /* 0xfffffffc00f08947 */ /* 0x010fea000383ffff */
[----:B------:R-:W-:Y:S05]  /*16d50*/  BRA `(.L_x_1251) ;  /* 0xffffffd800ec7947 */ /* 0x000fea000383ffff */
.L_x_1164:
[----:B0-----:R0:W2:Y:S02]  /*16d60*/  SYNCS.PHASECHK.TRANS64.TRYWAIT P1, [R3+URZ+0x32460], R7 ;  /* 0x03246007030075a7 */ /* 0x0010a4000802017f */
[----:B--2---:R-:W-:Y:S05]  /*16d70*/  @!P1 NANOSLEEP.SYNCS 0x989680 ;  /* 0x009896800000995d */ /* 0x004fea0003900000 */
[----:B------:R-:W2:Y:S02]  /*16d80*/  @!P1 SYNCS.PHASECHK.TRANS64 P1, [R3+URZ+0x32460], R7 ;  /* 0x03246007030095a7 */ /* 0x000ea4000802007f */
[----:B--2---:R-:W-:Y:S05]  /*16d90*/  @!P1 BRA `(.L_x_1164) ;  /* 0xfffffffc00f09947 */ /* 0x004fea000383ffff */
[----:B------:R-:W-:Y:S05]  /*16da0*/  BRA `(.L_x_1252) ;  /* 0xffffffdc005c7947 */ /* 0x000fea000383ffff */
.L_x_1169:
[----:B------:R-:W-:Y:S01]  /*16db0*/  BSSY B0, `(.L_x_1253) ;  /* 0x0000008000007945 */ /* 0x000fe20003800000 */
[----:B0-----:R-:W-:Y:S01]  /*16dc0*/  IMAD.MOV.U32 R13, RZ, RZ, R16 ;  /* 0x000000ffff0d7224 */ /* 0x001fe200078e0010 */
[----:B------:R-:W-:Y:S01]  /*16dd0*/  MOV R15, 0xffffffff ;  /* 0xffffffff000f7802 */ /* 0x000fe20000000f00 */
[----:B------:R-:W-:Y:S02]  /*16de0*/  IMAD.MOV.U32 R12, RZ, RZ, RZ ;  /* 0x000000ffff0c7224 */ /* 0x000fe400078e00ff */
[----:B--2---:R-:W-:-:S07]  /*16df0*/  IMAD.MOV.U32 R11, RZ, RZ, 0x1f ;  /* 0x0000001fff0b7424 */ /* 0x004fce00078e00ff */
[----:B-1-3-5:R-:W-:Y:S05]  /*16e00*/  WARPSYNC.COLLECTIVE R15, `(.L_x_1254) ;  /* 0x000000000f087348 */ /* 0x02afea0003c00000 */
[----:B------:R0:W2:Y:S02]  /*16e10*/  SHFL.IDX P6, R14, R13, R12, R11 ;  /* 0x0000000c0d0e7389 */ /* 0x0000a400000c000b */
[----:B0123-5:R-:W-:Y:S01]  /*16e20*/  ENDCOLLECTIVE ;  /* 0x000000000000791b */ /* 0x02ffe20003800000 */
.L_x_1254:
[----:B------:R-:W-:Y:S05]  /*16e30*/  BSYNC B0 ;  /* 0x0000000000007941 */ /* 0x000fea0003800000 */
.L_x_1253:
        /* <DEDUP_REMOVED lines=8> */
.L_x_1255:
[----:B------:R-:W-:Y:S01]  /*16ec0*/  IMAD.MOV.U32 R5, RZ, RZ, R14 ;  /* 0x000000ffff057224 */ /* 0x000fe200078e000e */
[----:B------:R-:W-:Y:S06]  /*16ed0*/  BRA `(.L_x_1256) ;  /* 0xffffffe000507947 */ /* 0x000fec000383ffff */
.L_x_1172:
        /* <DEDUP_REMOVED lines=8> */
.L_x_1258:
[----:B------:R-:W-:Y:S05]  /*16f60*/  BSYNC B0 ;  /* 0x0000000000007941 */ /* 0x000fea0003800000 */
.L_x_1257:
        /* <DEDUP_REMOVED lines=10> */
.L_x_1259:
        /* <DEDUP_REMOVED lines=8> */
.L_x_1260:
        /* <DEDUP_REMOVED lines=8> */
.L_x_1261:
        /* <DEDUP_REMOVED lines=8> */
.L_x_1262:
        /* <DEDUP_REMOVED lines=8> */
.L_x_1263:
[----:B------:R-:W-:Y:S05]  /*17210*/  BRA `(.L_x_1264) ;  /* 0xffffffe000147947 */ /* 0x000fea000383ffff */
.L_x_1177:
[----:B------:R-:W-:Y:S01]  /*17220*/  BSSY B0, `(.L_x_1265) ;  /* 0x0000008000007945 */ /* 0x000fe20003800000 */
[----:B-----5:R-:W-:Y:S01]  /*17230*/  IMAD.MOV.U32 R13, RZ, RZ, R17 ;  /* 0x000000ffff0d7224 */ /* 0x020fe200078e0011 */
[----:B--2---:R-:W-:Y:S01]  /*17240*/  MOV R11, RZ ;  /* 0x000000ff000b7202 */ /* 0x004fe20000000f00 */
[----:B------:R-:W-:Y:S02]  /*17250*/  IMAD.MOV.U32 R12, RZ, RZ, 0x1 ;  /* 0x00000001ff0c7424 */ /* 0x000fe400078e00ff */
[----:B------:R-:W-:-:S07]  /*17260*/  IMAD.MOV.U32 R15, RZ, RZ, -0x1 ;  /* 0xffffffffff0f7424 */ /* 0x000fce00078e00ff */
[----:B01----:R-:W-:Y:S05]  /*17270*/  WARPSYNC.COLLECTIVE R15, `(.L_x_1266) ;  /* 0x000000000f087348 */ /* 0x003fea0003c00000 */
[----:B------:R2:W3:Y:S02]  /*17280*/  SHFL.UP P6, R14, R13, R12, R11 ;  /* 0x0400000c0d0e7389 */ /* 0x0004e400000c000b */
[----:B0123--:R-:W-:Y:S01]  /*17290*/  ENDCOLLECTIVE ;  /* 0x000000000000791b */ /* 0x00ffe20003800000 */
.L_x_1266:
[----:B------:R-:W-:Y:S05]  /*172a0*/  BSYNC B0 ;  /* 0x0000000000007941 */ /* 0x000fea0003800000 */
.L_x_1265:
        /* <DEDUP_REMOVED lines=10> */
.L_x_1267:
        /* <DEDUP_REMOVED lines=8> */
.L_x_1268:
        /* <DEDUP_REMOVED lines=8> */
.L_x_1269:
        /* <DEDUP_REMOVED lines=8> */
.L_x_1270:
        /* <DEDUP_REMOVED lines=8> */
.L_x_1271:
[----:B------:R-:W-:Y:S05]  /*17550*/  BRA `(.L_x_1272) ;  /* 0xffffffdc00f87947 */ /* 0x000fea000383ffff */
.L_x_1179:
[----:B------:R-:W-:Y:S01]  /*17560*/  BSSY B0, `(.L_x_1273) ;  /* 0x0000006000007945 */ /* 0x000fe20003800000 */
[----:B------:R-:W-:Y:S01]  /*17570*/  PLOP3.LUT P6, PT, P6, PT, PT, 0x8, 0x0 ;  /* 0x000000000000781c */ /* 0x000fe200037ce170 */
[----:B------:R-:W-:-:S12]  /*17580*/  IMAD.MOV.U32 R15, RZ, RZ, -0x1 ;  /* 0xffffffffff0f7424 */ /* 0x000fd800078e00ff */
[----:B0-2---:R-:W-:Y:S05]  /*17590*/  WARPSYNC.COLLECTIVE R15, `(.L_x_1274) ;  /* 0x000000000f087348 */ /* 0x005fea0003c00000 */
[----:B------:R-:W-:Y:S01]  /*175a0*/  VOTE.ANY R14, PT, P6 ;  /* 0x00000000000e7806 */ /* 0x000fe200030e0100 */
[----:B0-2---:R-:W-:Y:S06]  /*175b0*/  ENDCOLLECTIVE ;  /* 0x000000000000791b */ /* 0x005fec0003800000 */
.L_x_1274:
[----:B------:R-:W-:Y:S05]  /*175c0*/  BSYNC B0 ;  /* 0x0000000000007941 */ /* 0x000fea0003800000 */
.L_x_1273:
        /* <DEDUP_REMOVED lines=9> */
.L_x_1275:
[----:B------:R-:W-:Y:S01]  /*17660*/  MOV R17, R14 ;  /* 0x0000000e00117202 */ /* 0x000fe20000000f00 */
[----:B------:R-:W-:Y:S06]  /*17670*/  BRA `(.L_x_1276) ;  /* 0xffffffdc00e87947 */ /* 0x000fec000383ffff */
.L_x_1181:
[----:B------:R-:W-:Y:S01]  /*17680*/  BSSY B0, `(.L_x_1277) ;  /* 0x0000007000007945 */ /* 0x000fe20003800000 */
[----:B------:R-:W-:Y:S02]  /*17690*/  IMAD.MOV.U32 R13, RZ, RZ, R3 ;  /* 0x000000ffff0d7224 */ /* 0x000fe400078e0003 */
[----:B--2---:R-:W-:Y:S02]  /*176a0*/  IMAD.MOV.U32 R11, RZ, RZ, 0x1f ;  /* 0x0000001fff0b7424 */ /* 0x004fe400078e00ff */
[----:B------:R-:W-:-:S07]  /*176b0*/  IMAD.MOV.U32 R15, RZ, RZ, -0x1 ;  /* 0xffffffffff0f7424 */ /* 0x000fce00078e00ff */
[----:B01-3--:R-:W-:Y:S05]  /*176c0*/  WARPSYNC.COLLECTIVE R15, `(.L_x_1278) ;  /* 0x000000000f087348 */ /* 0x00bfea0003c00000 */
[----:B------:R2:W4:Y:S02]  /*176d0*/  SHFL.IDX P6, R14, R13, R12, R11 ;  /* 0x0000000c0d0e7389 */ /* 0x00052400000c000b */
[----:B01234-:R-:W-:Y:S01]  /*176e0*/  ENDCOLLECTIVE ;  /* 0x000000000000791b */ /* 0x01ffe20003800000 */
.L_x_1278:
[----:B------:R-:W-:Y:S05]  /*176f0*/  BSYNC B0 ;  /* 0x0000000000007941 */ /* 0x000fea0003800000 */
.L_x_1277:
[----:B------:R-:W-:Y:S05]  /*17700*/  BRA `(.L_x_1180) ;  /* 0xffffffdc00e07947 */ /* 0x000fea000383ffff */
.L_x_1184:
[----:B0-----:R0:W4:Y:S02]  /*17710*/  SYNCS.PHASECHK.TRANS64.TRYWAIT P0, [R0+URZ+0x32420], R3 ;  /* 0x03242003000075a7 */ /* 0x001124000800017f */
[----:B----4-:R-:W-:Y:S05]  /*17720*/  @!P0 NANOSLEEP.SYNCS 0x989680 ;  /* 0x009896800000895d */ /* 0x010fea0003900000 */
[----:B------:R-:W4:Y:S02]  /*17730*/  @!P0 SYNCS.PHASECHK.TRANS64 P0, [R0+URZ+0x32420], R3 ;  /* 0x03242003000085a7 */ /* 0x000f24000800007f */
[----:B----4-:R-:W-:Y:S05]  /*17740*/  @!P0 BRA `(.L_x_1184) ;  /* 0xfffffffc00f08947 */ /* 0x010fea000383ffff */
[----:B------:R-:W-:Y:S05]  /*17750*/  BRA `(.L_x_1279) ;  /* 0xffffffe000c07947 */ /* 0x000fea000383ffff */
.L_x_1185:
[----:B---3--:R-:W3:Y:S01]  /*17760*/  S2R R2, SR_TID.X ;  /* 0x0000000000027919 */ /* 0x008ee20000002100 */
[----:B------:R-:W-:Y:S01]  /*17770*/  BSSY B0, `(.L_x_1280) ;  /* 0x000000a000007945 */ /* 0x000fe20003800000 */
[----:B------:R-:W-:Y:S01]  /*17780*/  MOV R12, RZ ;  /* 0x000000ff000c7202 */ /* 0x000fe20000000f00 */
[----:B--2---:R-:W-:Y:S02]  /*17790*/  IMAD.MOV.U32 R11, RZ, RZ, 0x1f ;  /* 0x0000001fff0b7424 */ /* 0x004fe400078e00ff */
[----:B------:R-:W-:Y:S01]  /*177a0*/  IMAD.MOV.U32 R15, RZ, RZ, -0x1 ;  /* 0xffffffffff0f7424 */ /* 0x000fe200078e00ff */
[----:B---3--:R-:W-:-:S04]  /*177b0*/  SHF.R.U32.HI R2, RZ, 0x5, R2 ;  /* 0x00000005ff027819 */ /* 0x008fc80000011602 */
[----:B------:R-:W-:-:S05]  /*177c0*/  LOP3.LUT R2, R2, 0x3, RZ, 0xc0, !PT ;  /* 0x0000000302027812 */ /* 0x000fca00078ec0ff */
[----:B------:R-:W-:-:S07]  /*177d0*/  IMAD.MOV.U32 R13, RZ, RZ, R2 ;  /* 0x000000ffff0d7224 */ /* 0x000fce00078e0002 */
[----:B01----:R-:W-:Y:S05]  /*177e0*/  WARPSYNC.COLLECTIVE R15, `(.L_x_1281) ;  /* 0x000000000f087348 */ /* 0x003fea0003c00000 */
[----:B------:R2:W3:Y:S02]  /*177f0*/  SHFL.IDX P6, R14, R13, R12, R11 ;  /* 0x0000000c0d0e7389 */ /* 0x0004e400000c000b */
[----:B0123--:R-:W-:Y:S01]  /*17800*/  ENDCOLLECTIVE ;  /* 0x000000000000791b */ /* 0x00ffe20003800000 */
.L_x_1281:
[----:B------:R-:W-:Y:S05]  /*17810*/  BSYNC B0 ;  /* 0x0000000000007941 */ /* 0x000fea0003800000 */
.L_x_1280:
[----:B------:R-:W-:Y:S05]  /*17820*/  BRA `(.L_x_1282) ;  /* 0xffffffe000a47947 */ /* 0x000fea000383ffff */
.L_x_1186:
[----:B------:R-:W-:Y:S01]  /*17830*/  BSSY B0, `(.L_x_1283) ;  /* 0x0000006000007945 */ /* 0x000fe20003800000 */
[----:B------:R-:W-:-:S07]  /*17840*/  IMAD.MOV.U32 R15, RZ, RZ, -0x1 ;  /* 0xffffffffff0f7424 */ /* 0x000fce00078e00ff */
[----:B0123--:R-:W-:Y:S05]  /*17850*/  WARPSYNC.COLLECTIVE R15, `(.L_x_1284) ;  /* 0x000000000f0c7348 */ /* 0x00ffea0003c00000 */
[----:B------:R-:W-:Y:S02]  /*17860*/  ELECT P6, UR62, PT ;  /* 0x00000000003e782f */ /* 0x000fe400038c0000 */
[----:B------:R-:W-:Y:S01]  /*17870*/  MOV R14, UR62 ;  /* 0x0000003e000e7c02 */ /* 0x000fe20008000f00 */
[----:B0123--:R-:W-:Y:S10]  /*17880*/  ENDCOLLECTIVE ;  /* 0x000000000000791b */ /* 0x00fff40003800000 */
.L_x_1284:
[----:B------:R-:W-:Y:S05]  /*17890*/  BSYNC B0 ;  /* 0x0000000000007941 */ /* 0x000fea0003800000 */
.L_x_1283:
[----:B------:R-:W-:Y:S05]  /*178a0*/  BRA `(.L_x_1285) ;  /* 0xffffffe000987947 */ /* 0x000fea000383ffff */
.L_x_1188:
[----:B0-----:R0:W1:Y:S02]  /*178b0*/  SYNCS.PHASECHK.TRANS64.TRYWAIT P0, [R6+URZ], R5 ;  /* 0x00000005060075a7 */ /* 0x001064000800017f */
[----:B-1----:R-:W-:Y:S05]  /*178c0*/  @!P0 NANOSLEEP.SYNCS 0x989680 ;  /* 0x009896800000895d */ /* 0x002fea0003900000 */
[----:B------:R-:W1:Y:S02]  /*178d0*/  @!P0 SYNCS.PHASECHK.TRANS64 P0, [R6+URZ], R5 ;  /* 0x00000005060085a7 */ /* 0x000e64000800007f */
[----:B-1----:R-:W-:Y:S05]  /*178e0*/  @!P0 BRA `(.L_x_1188) ;  /* 0xfffffffc00f08947 */ /* 0x002fea000383ffff */
[----:B------:R-:W-:Y:S05]  /*178f0*/  BRA `(.L_x_1286) ;  /* 0xffffffe000dc7947 */ /* 0x000fea000383ffff */
.L_x_1189:
[----:B-1----:R1:W3:Y:S02]  /*17900*/  SYNCS.PHASECHK.TRANS64.TRYWAIT P0, [R7+URZ], R2 ;  /* 0x00000002070075a7 */ /* 0x0022e4000800017f */
[----:B---3--:R-:W-:Y:S05]  /*17910*/  @!P0 NANOSLEEP.SYNCS 0x989680 ;  /* 0x009896800000895d */ /* 0x008fea0003900000 */
[----:B------:R-:W3:Y:S02]  /*17920*/  @!P0 SYNCS.PHASECHK.TRANS64 P0, [R7+URZ], R2 ;  /* 0x00000002070085a7 */ /* 0x000ee4000800007f */
[----:B---3--:R-:W-:Y:S05]  /*17930*/  @!P0 BRA `(.L_x_1189) ;  /* 0xfffffffc00f08947 */ /* 0x008fea000383ffff */
[----:B------:R-:W-:Y:S05]  /*17940*/  BRA `(.L_x_1287) ;  /* 0xffffffe000d07947 */ /* 0x000fea000383ffff */
.L_x_1191:
[----:B---3--:R3:W4:Y:S02]  /*17950*/  SYNCS.PHASECHK.TRANS64.TRYWAIT P0, [R4+URZ], R5 ;  /* 0x00000005040075a7 */ /* 0x008724000800017f */
[----:B----4-:R-:W-:Y:S05]  /*17960*/  @!P0 NANOSLEEP.SYNCS 0x989680 ;  /* 0x009896800000895d */ /* 0x010fea0003900000 */
[----:B------:R-:W4:Y:S02]  /*17970*/  @!P0 SYNCS.PHASECHK.TRANS64 P0, [R4+URZ], R5 ;  /* 0x00000005040085a7 */ /* 0x000f24000800007f */
[----:B----4-:R-:W-:Y:S05]  /*17980*/  @!P0 BRA `(.L_x_1191) ;  /* 0xfffffffc00f08947 */ /* 0x010fea000383ffff */
[----:B------:R-:W-:Y:S05]  /*17990*/  BRA `(.L_x_1288) ;  /* 0xffffffe000d87947 */ /* 0x000fea000383ffff */
.L_x_1289:
        /* <DEDUP_REMOVED lines=14> */
.L_x_4719:


//--------------------- .text._ZN7cutlass13device_kernelIN5flash11enable_sm90INS1_16FlashAttnFwdSm90INS1_25CollectiveMainloopFwdSm90ILi2EN4cute5tupleIJNS5_1CILi1EEES8_S8_EEENS6_IJNS7_ILi128EEENS7_ILi96EEENS7_ILi64EEEEEELi256ENS_6half_tEfNS_4arch4Sm90ELb0ELb1ELb0ELb0ELb0ELb0ELb0ELb1ELb0ELb0ELb0ELb0EEENS1_21CollectiveEpilogueFwdINS6_IJSA_NS7_ILi256EEESB_EEES9_SE_SG_Li256ELb0ELb0ELb0ELb0EEENS1_30DynamicPersistentTileSchedulerILi256ELi32ELb0ELb0ELb1EEEEEEEEEvNT_6ParamsE --------------------------
	.section	.text._ZN7cutlass13device_kernelIN5flash11enable_sm90INS1_16FlashAttnFwdSm90INS1_25CollectiveMainloopFwdSm90ILi2EN4cute5tupleIJNS5_1CILi1EEES8_S8_EEENS6_IJNS7_ILi128EEENS7_ILi96EEENS7_ILi64EEEEEELi256ENS_6half_tEfNS_4arch4Sm90ELb0ELb1ELb0ELb0ELb0ELb0ELb0ELb1ELb0ELb0ELb0ELb0EEENS1_21CollectiveEpilogueFwdINS6_IJSA_NS7_ILi256EEESB_EEES9_SE_SG_Li256ELb0ELb0ELb0ELb0EEENS1_30DynamicPersistentTileSchedulerILi256ELi32ELb0ELb0ELb1EEEEEEEEEvNT_6ParamsE,"ax",@progbits
	.align	128
.text._ZN7cutlass13device_kernelIN5flash11enable_sm90INS1_16FlashAttnFwdSm90INS1_25CollectiveMainloopFwdSm90ILi2EN4cute5tupleIJNS5_1CILi1EEES8_S8_EEENS6_IJNS7_ILi128EEENS7_ILi96EEENS7_ILi64EEEEEELi256ENS_6half_tEfNS_4arch4Sm90ELb0ELb1ELb0ELb0ELb0ELb0ELb0ELb1ELb0ELb0ELb0ELb0EEENS1_21CollectiveEpilogueFwdINS6_IJSA_NS7_ILi256EEESB_EEES9_SE_SG_Li256ELb0ELb0ELb0ELb0EEENS1_30DynamicPersistentTileSchedulerILi256ELi32ELb0ELb0ELb1EEEEEEEEEvNT_6ParamsE:
        .type           _ZN7cutlass13device_kernelIN5flash11enable_sm90INS1_16FlashAttnFwdSm90INS1_25CollectiveMainloopFwdSm90ILi2EN4cute5tupleIJNS5_1CILi1EEES8_S8_EEENS6_IJNS7_ILi128EEENS7_ILi96EEENS7_ILi64EEEEEELi256ENS_6half_tEfNS_4arch4Sm90ELb0ELb1ELb0ELb0ELb0ELb0ELb0ELb1ELb0ELb0ELb0ELb0EEENS1_21CollectiveEpilogueFwdINS6_IJSA_NS7_ILi256EEESB_EEES9_SE_SG_Li256ELb0ELb0ELb0ELb0EEENS1_30DynamicPersistentTileSchedulerILi256ELi32ELb0ELb0ELb1EEEEEEEEEvNT_6ParamsE,@function
        .size           _ZN7cutlass13device_kernelIN5flash11enable_sm90INS1_16FlashAttnFwdSm90INS1_25CollectiveMainloopFwdSm90ILi2EN4cute5tupleIJNS5_1CILi1EEES8_S8_EEENS6_IJNS7_ILi128EEENS7_ILi96EEENS7_ILi64EEEEEELi256ENS_6half_tEfNS_4arch4Sm90ELb0ELb1ELb0ELb0ELb0ELb0ELb0ELb1ELb0ELb0ELb0ELb0EEENS1_21CollectiveEpilogueFwdINS6_IJSA_NS7_ILi256EEESB_EEES9_SE_SG_Li256ELb0ELb0ELb0ELb0EEENS1_30DynamicPersistentTileSchedulerILi256ELi32ELb0ELb0ELb1EEEEEEEEEvNT_6ParamsE,(.L_x_4720 - _ZN7cutlass13device_kernelIN5flash11enable_sm90INS1_16FlashAttnFwdSm90INS1_25CollectiveMainloopFwdSm90ILi2EN4cute5tupleIJNS5_1CILi1EEES8_S8_EEENS6_IJNS7_ILi128EEENS7_ILi96EEENS7_ILi64EEEEEELi256ENS_6half_tEfNS_4arch4Sm90ELb0ELb1ELb0ELb0ELb0ELb0ELb0ELb1ELb0ELb0ELb0ELb0EEENS1_21CollectiveEpilogueFwdINS6_IJSA_NS7_ILi256EEESB_EEES9_SE_SG_Li256ELb0ELb0ELb0ELb0EEENS1_30DynamicPersistentTileSchedulerILi256ELi32ELb0ELb0ELb1EEEEEEEEEvNT_6ParamsE)
        .other          _ZN7cutlass13device_kernelIN5flash11enable_sm90INS1_16FlashAttnFwdSm90INS1_25CollectiveMainloopFwdSm90ILi2EN4cute5tupleIJNS5_1CILi1EEES8_S8_EEENS6_IJNS7_ILi128EEENS7_ILi96EEENS7_ILi64EEEEEELi256ENS_6half_tEfNS_4arch4Sm90ELb0ELb1ELb0ELb0ELb0ELb0ELb0ELb1ELb0ELb0ELb0ELb0EEENS1_21CollectiveEpilogueFwdINS6_IJSA_NS7_ILi256EEESB_EEES9_SE_SG_Li256ELb0ELb0ELb0ELb0EEENS1_30DynamicPersistentTileSchedulerILi256ELi32ELb0ELb0ELb1EEEEEEEEEvNT_6ParamsE,@"STO_CUDA_ENTRY STV_DEFAULT"
_ZN7cutlass13device_kernelIN5flash11enable_sm90INS1_16FlashAttnFwdSm90INS1_25CollectiveMainloopFwdSm90ILi2EN4cute5tupleIJNS5_1CILi1EEES8_S8_EEENS6_IJNS7_ILi128EEENS7_ILi96EEENS7_ILi64EEEEEELi256ENS_6half_tEfNS_4arch4Sm90ELb0ELb1ELb0ELb0ELb0ELb0ELb0ELb1ELb0ELb0ELb0ELb0EEENS1_21CollectiveEpilogueFwdINS6_IJSA_NS7_ILi256EEESB_EEES9_SE_SG_Li256ELb0ELb0ELb0ELb0EEENS1_30DynamicPersistentTileSchedulerILi256ELi32ELb0ELb0ELb1EEEEEEEEEvNT_6ParamsE:
[----:B------:R-:W1:Y:S01]  /*0000*/  LDC R1, c[0x0][0x28] ;  /* 0x00000a00ff017b82 */ /* 0x000e620000000800 */
[----:B------:R-:W2:Y:S01]  /*0010*/  S2R R3, SR_TID.X ;  /* 0x0000000000037919 */ /* 0x000ea20000002100 */
[----:B------:R-:W-:Y:S01]  /*0020*/  ELECT P0, URZ, PT ;  /* 0x00000000003f782f */ /* 0x000fe20003800000 */
[----:B------:R-:W-:Y:S01]  /*0030*/  BSSY B0, `(.L_x_1290) ;  /* 0x0000014000007945 */ /* 0x000fe20003800000 */
[--C-:B--2---:R-:W-:Y:S02]  /*0040*/  SHF.R.U32.HI R0, RZ, 0x5, R3.reuse ;  /* 0x00000005ff007819 */ /* 0x104fe40000011603 */
[----:B------:R-:W-:-:S03]  /*0050*/  SHF.R.U32.HI R23, RZ, 0x7, R3 ;  /* 0x00000007ff177819 */ /* 0x000fc60000011603 */
[----:B------:R-:W2:Y:S02]  /*0060*/  SHFL.IDX PT, R2, R0, RZ, 0x1f ;  /* 0x00001fff00027589 */ /* 0x000ea400000e0000 */
[----:B--2---:R-:W-:-:S13]  /*0070*/  ISETP.EQ.AND P0, PT, R2, RZ, P0 ;  /* 0x000000ff0200720c */ /* 0x004fda0000702270 */
[----:B-1----:R-:W-:Y:S05]  /*0080*/  @!P0 BRA `(.L_x_1291) ;  /* 0x0000000000388947 */ /* 0x002fea0003800000 */
        /* <DEDUP_REMOVED lines=14> */
.L_x_1291:
[----:B------:R-:W-:Y:S05]  /*0170*/  BSYNC B0 ;  /* 0x0000000000007941 */ /* 0x000fea0003800000 */
.L_x_1290:
        /* <DEDUP_REMOVED lines=37> */
.L_x_1292:
        /* <DEDUP_REMOVED lines=22> */
.L_x_1293:
        /* <DEDUP_REMOVED lines=18> */
.L_x_1294:
        /* <DEDUP_REMOVED lines=22> */
.L_x_1295:
        /* <DEDUP_REMOVED lines=22> */
.L_x_1296:
[----:B------:R-:W-:Y:S01]  /*0910*/  PLOP3.LUT P0, PT, PT, PT, UP0, 0x80, 0x0 ;  /* 0x000000000000781c */ /* 0x000fe20003f0f008 */
[----:B------:R-:W-:Y:S01]  /*0920*/  UMOV UR36, 0x1 ;  /* 0x0000000100247882 */ /* 0x000fe20000000000 */
[----:B------:R-:W-:Y:S01]  /*0930*/  NOP ;  /* 0x0000000000007918 */ /* 0x000fe20000000000 */
[----:B------:R-:W-:Y:S01]  /*0940*/  USEL UR36, UR36, 0x2, !UP0 ;  /* 0x0000000224247887 */ /* 0x000fe2000c000000 */
[----:B------:R-:W-:Y:S01]  /*0950*/  ULDC.64 UR48, c[0x0][0x208] ;  /* 0x0000820000307ab9 */ /* 0x000fe20000000a00 */
[----:B-123--:R-:W-:Y:S08]  /*0960*/  BAR.SYNC.DEFER_BLOCKING 0x0 ;  /* 0x0000000000007b1d */ /* 0x00eff00000010000 */
[----:B------:R-:W-:Y:S05]  /*0970*/  @!P0 BRA `(.L_x_1297) ;  /* 0x000000dc003c8947 */ /* 0x000fea0003800000 */
.L_x_1298:
[----:B------:R-:W-:-:S08]  /*0980*/  NOP ;  /* 0x0000000000007918 */ /* 0x000fd00000000000 */
[----:B------:R-:W1:Y:S02]  /*0990*/  USETMAXREG.TRY_ALLOC.CTAPOOL UP0, 0xf0 ;  /* 0x000000f0000079c8 */ /* 0x000e640008000600 */
[----:B-1----:R-:W-:-:S13]  /*09a0*/  PLOP3.LUT P0, PT, PT, PT, UP0, 0x80, 0x0 ;  /* 0x000000000000781c */ /* 0x002fda0003f0f008 */
[----:B------:R-:W-:Y:S05]  /*09b0*/  @!P0 BRA `(.L_x_1298) ;  /* 0xfffffffc00f08947 */ /* 0x000fea000383ffff */
[----:B------:R-:W1:Y:S08]  /*09c0*/  S2UR UR7, SR_CTAID.X ;  /* 0x00000000000779c3 */ /* 0x000e700000002500 */
[----:B------:R-:W-:Y:S08]  /*09d0*/  BAR.ARV 0x4, 0x120 ;  /* 0x0104800000007b1d */ /* 0x000ff00000002000 */
[----:B------:R-:W-:Y:S08]  /*09e0*/  BAR.ARV 0x8, 0x120 ;  /* 0x0204800000007b1d */ /* 0x000ff00000002000 */
[----:B------:R-:W1:Y:S01]  /*09f0*/  LDC R0, c[0x0][0xda8] ;  /* 0x00036a00ff007b82 */ /* 0x000e620000000800 */
[----:B------:R-:W-:-:S13]  /*0a00*/  ISETP.NE.AND P0, PT, R23, 0x1, PT ;  /* 0x000000011700780c */ /* 0x000fda0003f05270 */
[----:B------:R-:W-:Y:S06]  /*0a10*/  @!P0 BAR.ARV 0x9, 0x100 ;  /* 0x0244000000008b1d */ /* 0x000fec0000002000 */
[----:B-1----:R-:W-:-:S13]  /*0a20*/  ISETP.LE.AND P0, PT, R0, UR7, PT ;  /* 0x0000000700007c0c */ /* 0x002fda000bf03270 */
[----:B------:R-:W-:Y:S05]  /*0a30*/  @P0 EXIT ;  /* 0x000000000000094d */ /* 0x000fea0003800000 */
[----:B------:R-:W1:Y:S01]  /*0a40*/  S2R R2, SR_TID.X ;  /* 0x0000000000027919 */ /* 0x000e620000002100 */
[----:B------:R-:W2:Y:S01]  /*0a50*/  S2UR UR4, SR_CgaCtaId ;  /* 0x00000000000479c3 */ /* 0x000ea20000008800 */
[----:B------:R-:W-:Y:S01]  /*0a60*/  UMOV UR46, 0x400 ;  /* 0x00000400002e7882 */ /* 0x000fe20000000000 */
[----:B------:R-:W-:Y:S01]  /*0a70*/  ULOP3.LUT UR47, UR36, 0x1, URZ, 0xfc, !UPT ;  /* 0x00000001242f7892 */ /* 0x000fe2000f8efc3f */
[----:B------:R-:W-:Y:S01]  /*0a80*/  ULDC.64 UR50, c[0x0][0x198] ;  /* 0x0000660000327ab9 */ /* 0x000fe20000000a00 */
[----:B------:R-:W-:Y:S01]  /*0a90*/  UMOV UR37, URZ ;  /* 0x0000003f00257c82 */ /* 0x000fe20008000000 */
[----:B------:R-:W-:Y:S01]  /*0aa0*/  UMOV UR38, URZ ;  /* 0x0000003f00267c82 */ /* 0x000fe20008000000 */
[----:B------:R-:W-:Y:S02]  /*0ab0*/  UMOV UR39, URZ ;  /* 0x0000003f00277c82 */ /* 0x000fe40008000000 */
[----:B------:R-:W3:Y:S01]  /*0ac0*/  S2UR UR6, SR_SWINHI ;  /* 0x00000000000679c3 */ /* 0x000ee20000002f00 */
[----:B--2---:R-:W-:Y:S01]  /*0ad0*/  ULEA UR46, UR4, UR46, 0x18 ;  /* 0x0000002e042e7291 */ /* 0x004fe2000f8ec03f */
[----:B-1----:R-:W-:-:S06]  /*0ae0*/  VIADD R202, R2, 0xffffff80 ;  /* 0xffffff8002ca7836 */ /* 0x002fcc0000000000 */
[----:B------:R-:W-:Y:S01]  /*0af0*/  UMOV UR4, UR46 ;  /* 0x0000002e00047c82 */ /* 0x000fe20008000000 */
[----:B---3--:R-:W-:Y:S01]  /*0b00*/  UMOV UR5, UR6 ;  /* 0x0000000600057c82 */ /* 0x008fe20008000000 */
[----:B------:R-:W-:Y:S01]  /*0b10*/  IMAD.U32 R18, RZ, RZ, UR4 ;  /* 0x00000004ff127e24 */ /* 0x000fe2000f8e00ff */
[----:B------:R-:W-:Y:S01]  /*0b20*/  UMOV UR4, UR7 ;  /* 0x0000000700047c82 */ /* 0x000fe20008000000 */
[----:B------:R-:W-:Y:S01]  /*0b30*/  SHF.R.S32.HI R3, RZ, 0x1f, R202 ;  /* 0x0000001fff037819 */ /* 0x000fe200000114ca */
[----:B------:R-:W-:-:S03]  /*0b40*/  IMAD.U32 R19, RZ, RZ, UR5 ;  /* 0x00000005ff137e24 */ /* 0x000fc6000f8e00ff */
[CC--:B------:R-:W-:Y:S02]  /*0b50*/  LEA.HI R0, R3.reuse, R202.reuse, RZ, 0x7 ;  /* 0x000000ca03007211 */ /* 0x0c0fe400078f38ff */
[CC--:B------:R-:W-:Y:S02]  /*0b60*/  LEA.HI R2, R3.reuse, R202.reuse, RZ, 0x4 ;  /* 0x000000ca03027211 */ /* 0x0c0fe400078f20ff */
[----:B------:R-:W-:Y:S02]  /*0b70*/  LOP3.LUT R5, R0, 0xffffff80, RZ, 0xc0, !PT ;  /* 0xffffff8000057812 */ /* 0x000fe400078ec0ff */
[----:B------:R-:W-:Y:S02]  /*0b80*/  LEA.HI R4, R3, R202, RZ, 0x5 ;  /* 0x000000ca03047211 */ /* 0x000fe400078f28ff */
[----:B------:R-:W-:Y:S01]  /*0b90*/  LOP3.LUT R3, R2, 0x3fffff0, RZ, 0xc0, !PT ;  /* 0x03fffff002037812 */ /* 0x000fe200078ec0ff */
[----:B------:R-:W-:Y:S01]  /*0ba0*/  IMAD.IADD R6, R202, 0x1, -R5 ;  /* 0x00000001ca067824 */ /* 0x000fe200078e0a05 */
[----:B------:R-:W-:-:S02]  /*0bb0*/  SHF.R.S32.HI R5, RZ, 0x4, R2 ;  /* 0x00000004ff057819 */ /* 0x000fc40000011402 */
[----:B------:R-:W-:Y:S01]  /*0bc0*/  SHF.R.S32.HI R4, RZ, 0x5, R4 ;  /* 0x00000005ff047819 */ /* 0x000fe20000011404 */
[----:B------:R-:W-:Y:S01]  /*0bd0*/  IMAD.IADD R3, R202, 0x1, -R3 ;  /* 0x00000001ca037824 */ /* 0x000fe200078e0a03 */
[----:B------:R-:W-:Y:S02]  /*0be0*/  SHF.R.S32.HI R7, RZ, 0x1f, R6 ;  /* 0x0000001fff077819 */ /* 0x000fe40000011406 */
[----:B------:R-:W-:Y:S01]  /*0bf0*/  LEA.HI R2, R2, R5, RZ, 0x1 ;  /* 0x0000000502027211 */ /* 0x000fe200078f08ff */
[----:B------:R-:W-:Y:S01]  /*0c00*/  IMAD R11, R4, 0x10, R3 ;  /* 0x00000010040b7824 */ /* 0x000fe200078e0203 */
[----:B------:R-:W-:Y:S02]  /*0c10*/  LEA.HI R8, R7, R6, RZ, 0x2 ;  /* 0x0000000607087211 */ /* 0x000fe400078f10ff */
[----:B------:R-:W-:Y:S02]  /*0c20*/  LOP3.LUT R2, R2, 0x1ffffffe, RZ, 0xc0, !PT ;  /* 0x1ffffffe02027812 */ /* 0x000fe400078ec0ff */
[----:B------:R-:W-:-:S02]  /*0c30*/  SHF.R.S32.HI R9, RZ, 0x2, R8 ;  /* 0x00000002ff097819 */ /* 0x000fc40000011408 */
[----:B------:R-:W-:Y:S01]  /*0c40*/  SHF.R.S32.HI R10, RZ, 0x1f, R8 ;  /* 0x0000001fff0a7819 */ /* 0x000fe20000011408 */
[----:B------:R-:W-:Y:S01]  /*0c50*/  IMAD.IADD R2, R5, 0x1, -R2 ;  /* 0x0000000105027824 */ /* 0x000fe200078e0a02 */
[----:B------:R-:W-:Y:S02]  /*0c60*/  SHF.R.S32.HI R3, RZ, 0x7, R0 ;  /* 0x00000007ff037819 */ /* 0x000fe40000011400 */
[----:B------:R-:W-:Y:S01]  /*0c70*/  LEA.HI R10, R10, R9, RZ, 0x3 ;  /* 0x000000090a0a7211 */ /* 0x000fe200078f18ff */
[----:B------:R-:W-:Y:S01]  /*0c80*/  IMAD R2, R11, 0x8, R2 ;  /* 0x000000080b027824 */ /* 0x000fe200078e0202 */
[----:B------:R-:W-:Y:S02]  /*0c90*/  LEA.HI R0, R0, R3, RZ, 0x1 ;  /* 0x0000000300007211 */ /* 0x000fe400078f08ff */
[----:B------:R-:W-:Y:S01]  /*0ca0*/  LOP3.LUT R10, R10, 0xfffffff8, RZ, 0xc0, !PT ;  /* 0xfffffff80a0a7812 */ /* 0x000fe200078ec0ff */
[----:B------:R-:W-:Y:S01]  /*0cb0*/  IMAD.SHL.U32 R5, R2, 0x8, RZ ;  /* 0x0000000802057824 */ /* 0x000fe200078e00ff */
[----:B------:R-:W-:-:S02]  /*0cc0*/  LEA.HI R7, R7, R6, RZ, 0x5 ;  /* 0x0000000607077211 */ /* 0x000fc400078f28ff */
[----:B------:R-:W-:Y:S01]  /*0cd0*/  LOP3.LUT R0, R0, 0x3fffffe, RZ, 0xc0, !PT ;  /* 0x03fffffe00007812 */ /* 0x000fe200078ec0ff */
[----:B------:R-:W-:Y:S01]  /*0ce0*/  IMAD.IADD R10, R9, 0x1, -R10 ;  /* 0x00000001090a7824 */ /* 0x000fe200078e0a0a */
[----:B------:R-:W-:Y:S01]  /*0cf0*/  SHF.R.S32.HI R7, RZ, 0x5, R7 ;  /* 0x00000005ff077819 */ /* 0x000fe20000011407 */
[----:B------:R-:W-:Y:S01]  /*0d00*/  IMAD.WIDE R18, R5, 0x2, R18 ;  /* 0x0000000205127825 */ /* 0x000fe200078e0212 */
[----:B------:R-:W-:-:S03]  /*0d10*/  LOP3.LUT R9, R8, 0x7ffffffc, RZ, 0xc0, !PT ;  /* 0x7ffffffc08097812 */ /* 0x000fc600078ec0ff */
[----:B------:R-:W-:Y:S02]  /*0d20*/  IMAD.IADD R0, R3, 0x1, -R0 ;  /* 0x0000000103007824 */ /* 0x000fe400078e0a00 */
[----:B------:R-:W-:Y:S02]  /*0d30*/  IMAD R7, R7, 0x10, R10 ;  /* 0x0000001007077824 */ /* 0x000fe400078e020a */
[----:B------:R-:W-:Y:S02]  /*0d40*/  IMAD.IADD R9, R6, 0x1, -R9 ;  /* 0x0000000106097824 */ /* 0x000fe400078e0a09 */
[----:B------:R-:W-:Y:S02]  /*0d50*/  IMAD R201, R0, 0x40, R7 ;  /* 0x0000004000c97824 */ /* 0x000fe400078e0207 */
[----:B------:R-:W-:-:S07]  /*0d60*/  IMAD.SHL.U32 R16, R9, 0x2, RZ ;  /* 0x0000000209107824 */ /* 0x000fce00078e00ff */
.L_x_1391:
[----:B------:R-:W-:Y:S01]  /*0d70*/  ULDC UR5, c[0x0][0xdd0] ;  /* 0x0003740000057ab9 */ /* 0x000fe20000000800 */
[----:B-1----:R-:W1:Y:S01]  /*0d80*/  LDC R0, c[0x0][0xde8] ;  /* 0x00037a00ff007b82 */ /* 0x002e620000000800 */
[----:B------:R-:W-:Y:S01]  /*0d90*/  UISETP.NE.AND UP0, UPT, UR5, 0x1, UPT ;  /* 0x000000010500788c */ /* 0x000fe2000bf05270 */
[----:B------:R-:W-:-:S10]  /*0da0*/  UMOV UR8, UR4 ;  /* 0x0000000400087c82 */ /* 0x000fd40008000000 */
[----:B------:R-:W-:Y:S01]  /*0db0*/  @UP0 ULDC UR6, c[0x0][0xdd4] ;  /* 0x0003750000060ab9 */ /* 0x000fe20000000800 */
[----:B------:R-:W-:Y:S01]  /*0dc0*/  @UP0 ULDC UR9, c[0x0][0xdd8] ;  /* 0x0003760000090ab9 */ /* 0x000fe20000000800 */
[----:B------:R-:W-:-:S04]  /*0dd0*/  UIMAD.WIDE.U32 UR6, UR4, UR6, URZ ;  /* 0x00000006040672a5 */ /* 0x000fc8000f8e003f */
[----:B------:R-:W-:-:S04]  /*0de0*/  @UP0 USHF.R.U32.HI UR8, URZ, UR9, UR7 ;  /* 0x000000093f080299 */ /* 0x000fc80008011607 */
[----:B------:R-:W-:Y:S02]  /*0df0*/  UIADD3 UR6, -UR8, URZ, URZ ;  /* 0x0000003f08067290 */ /* 0x000fe4000fffe13f */
[----:B-1----:R-:W-:Y:S02]  /*0e00*/  ISETP.LE.AND P0, PT, R0, UR8, PT ;  /* 0x0000000800007c0c */ /* 0x002fe4000bf03270 */
[----:B------:R-:W-:-:S11]  /*0e10*/  UIMAD UR7, UR5, UR6, UR4 ;  /* 0x00000006050772a4 */ /* 0x000fd6000f8e0204 */
[----:B--234-:R-:W-:Y:S05]  /*0e20*/  @!P0 BRA `(.L_x_1299) ;  /* 0x0000000000208947 */ /* 0x01cfea0003800000 */
[----:B------:R-:W-:Y:S01]  /*0e30*/  ULDC UR6, c[0x0][0xddc] ;  /* 0x0003770000067ab9 */ /* 0x000fe20000000800 */
[----:B------:R-:W-:Y:S01]  /*0e40*/  UMOV UR41, UR7 ;  /* 0x0000000700297c82 */ /* 0x000fe20008000000 */
[----:B------:R-:W-:-:S11]  /*0e50*/  UISETP.NE.AND UP0, UPT, UR6, 0x1, UPT ;  /* 0x000000010600788c */ /* 0x000fd6000bf05270 */
[----:B------:R-:W-:Y:S02]  /*0e60*/  @UP0 ULDC.64 UR10, c[0x0][0xde0] ;  /* 0x00037800000a0ab9 */ /* 0x000fe40000000a00 */
[----:B------:R-:W-:-:S04]  /*0e70*/  UIMAD.WIDE.U32 UR4, UR7, UR10, URZ ;  /* 0x0000000a070472a5 */ /* 0x000fc8000f8e003f */
[----:B------:R-:W-:-:S04]  /*0e80*/  @UP0 USHF.R.U32.HI UR41, URZ, UR11, UR5 ;  /* 0x0000000b3f290299 */ /* 0x000fc80008011605 */
[----:B------:R-:W-:Y:S01]  /*0e90*/  UIMAD UR4, UR41, UR6, URZ ;  /* 0x00000006290472a4 */ /* 0x000fe2000f8e023f */
[----:B------:R-:W-:Y:S11]  /*0ea0*/  BRA `(.L_x_1300) ;  /* 0x00000000001c7947 */ /* 0x000ff60003800000 */
.L_x_1299:
[----:B------:R-:W-:Y:S01]  /*0eb0*/  ULDC UR6, c[0x0][0xdc4] ;  /* 0x0003710000067ab9 */ /* 0x000fe20000000800 */
[----:B------:R-:W-:Y:S01]  /*0ec0*/  UMOV UR41, UR7 ;  /* 0x0000000700297c82 */ /* 0x000fe20008000000 */
[----:B------:R-:W-:-:S11]  /*0ed0*/  UISETP.NE.AND UP0, UPT, UR6, 0x1, UPT ;  /* 0x000000010600788c */ /* 0x000fd6000bf05270 */
[----:B------:R-:W-:Y:S02]  /*0ee0*/  @UP0 ULDC.64 UR10, c[0x0][0xdc8] ;  /* 0x00037200000a0ab9 */ /* 0x000fe40000000a00 */
[----:B------:R-:W-:-:S04]  /*0ef0*/  UIMAD.WIDE.U32 UR4, UR7, UR10, URZ ;  /* 0x0000000a070472a5 */ /* 0x000fc8000f8e003f */
[----:B------:R-:W-:-:S04]  /*0f00*/  @UP0 USHF.R.U32.HI UR41, URZ, UR11, UR5 ;  /* 0x0000000b3f290299 */ /* 0x000fc80008011605 */
[----:B------:R-:W-:-:S12]  /*0f10*/  UIMAD UR4, UR41, UR6, URZ ;  /* 0x00000006290472a4 */ /* 0x000fd8000f8e023f */
.L_x_1300:
[----:B------:R-:W1:Y:S01]  /*0f20*/  LDC.64 R8, c[0x0][0x9e0] ;  /* 0x00027800ff087b82 */ /* 0x000e620000000a00 */
[----:B------:R-:W-:Y:S01]  /*0f30*/  ULDC UR43, c[0x0][0xdb8] ;  /* 0x00036e00002b7ab9 */ /* 0x000fe20000000800 */
[----:B------:R-:W-:Y:S02]  /*0f40*/  ULOP3.LUT UR5, URZ, UR41, URZ, 0x33, !UPT ;  /* 0x000000293f057292 */ /* 0x000fe4000f8e333f */
[----:B------:R-:W-:Y:S01]  /*0f50*/  UISETP.NE.AND UP1, UPT, UR43, 0x1, UPT ;  /* 0x000000012b00788c */ /* 0x000fe2000bf25270 */
[----:B------:R-:W-:Y:S01]  /*0f60*/  ULDC UR42, c[0x0][0xdac] ;  /* 0x00036b00002a7ab9 */ /* 0x000fe20000000800 */
[----:B------:R-:W-:Y:S02]  /*0f70*/  ULDC.64 UR10, c[0x0][0x3f8] ;  /* 0x0000fe00000a7ab9 */ /* 0x000fe40000000a00 */
[----:B------:R-:W2:Y:S01]  /*0f80*/  LDC R7, c[0x0][0x288] ;  /* 0x0000a200ff077b82 */ /* 0x000ea20000000800 */
[----:B------:R-:W-:Y:S02]  /*0f90*/  UIADD3 UR4, UR7, -UR4, URZ ;  /* 0x8000000407047290 */ /* 0x000fe4000fffe03f */
[----:B------:R-:W-:-:S02]  /*0fa0*/  UIADD3 UR42, UR5, UR42, URZ ;  /* 0x0000002a052a7290 */ /* 0x000fc4000fffe03f */
[----:B------:R-:W-:Y:S01]  /*0fb0*/  UISETP.NE.U32.AND UP0, UPT, UR10, URZ, UPT ;  /* 0x0000003f0a00728c */ /* 0x000fe2000bf05070 */
[----:B------:R-:W-:Y:S02]  /*0fc0*/  ULDC UR7, c[0x0][0xdc4] ;  /* 0x0003710000077ab9 */ /* 0x000fe40000000800 */
[----:B------:R-:W3:Y:S01]  /*0fd0*/  LDC R5, c[0x0][0x2e0] ;  /* 0x0000b800ff057b82 */ /* 0x000ee20000000800 */
[----:B------:R-:W-:Y:S02]  /*0fe0*/  USHF.L.U32 UR42, UR42, 0x7, URZ ;  /* 0x000000072a2a7899 */ /* 0x000fe4000800063f */
[----:B------:R-:W-:Y:S02]  /*0ff0*/  UIMAD UR8, UR8, UR7, UR4 ;  /* 0x00000007080872a4 */ /* 0x000fe4000f8e0204 */
[----:B------:R-:W-:Y:S01]  /*1000*/  UISETP.NE.AND.EX UP0, UPT, UR11, URZ, UPT, UP0 ;  /* 0x0000003f0b00728c */ /* 0x000fe2000bf05300 */
[----:B------:R-:W-:Y:S01]  /*1010*/  @UP1 ULDC UR4, c[0x0][0xdbc] ;  /* 0x00036f0000041ab9 */ /* 0x000fe20000000800 */
[----:B------:R-:W-:Y:S01]  /*1020*/  ULDC UR6, c[0x0][0x404] ;  /* 0x0001010000067ab9 */ /* 0x000fe20000000800 */
[----:B------:R-:W-:Y:S01]  /*1030*/  UIMAD.WIDE.U32 UR4, UR8, UR4, URZ ;  /* 0x00000004080472a5 */ /* 0x000fe2000f8e003f */
[----:B-1----:R-:W-:Y:S01]  /*1040*/  ISETP.GE.AND P1, PT, R9, 0x1, PT ;  /* 0x000000010900780c */ /* 0x002fe20003f26270 */
[----:B------:R-:W-:Y:S01]  /*1050*/  USEL UR6, UR6, 0x1, UP0 ;  /* 0x0000000106067887 */ /* 0x000fe20008000000 */
[----:B------:R-:W-:Y:S01]  /*1060*/  IMAD.U32 R200, RZ, RZ, UR42 ;  /* 0x0000002affc87e24 */ /* 0x000fe2000f8e00ff */
[----:B------:R-:W-:Y:S01]  /*1070*/  @UP1 ULDC UR7, c[0x0][0xdc0] ;  /* 0x0003700000071ab9 */ /* 0x000fe20000000800 */
[----:B------:R-:W-:Y:S01]  /*1080*/  UMOV UR44, UR8 ;  /* 0x00000008002c7c82 */ /* 0x000fe20008000000 */
[----:B------:R-:W-:-:S02]  /*1090*/  @UP1 USHF.R.U32.HI UR44, URZ, UR7, UR5 ;  /* 0x000000073f2c1299 */ /* 0x000fc40008011605 */
[----:B--2---:R-:W-:Y:S02]  /*10a0*/  IADD3 R22, R200, 0x80, -R7 ;  /* 0x00000080c8167810 */ /* 0x004fe40007ffe807 */
[----:B------:R-:W-:-:S04]  /*10b0*/  UIADD3 UR4, -UR44, URZ, URZ ;  /* 0x0000003f2c047290 */ /* 0x000fc8000fffe13f */
[----:B------:R-:W-:Y:S01]  /*10c0*/  UIMAD UR43, UR43, UR4, UR8 ;  /* 0x000000042b2b72a4 */ /* 0x000fe2000f8e0208 */
[----:B---3--:R-:W-:-:S04]  /*10d0*/  IMAD R17, R5, UR6, RZ ;  /* 0x0000000605117c24 */ /* 0x008fc8000f8e02ff */
[----:B------:R-:W-:-:S04]  /*10e0*/  IMAD.IADD R22, R17, 0x1, R22 ;  /* 0x0000000111167824 */ /* 0x000fc800078e0216 */
[----:B------:R-:W-:Y:S01]  /*10f0*/  IMAD.IADD R0, R22, 0x1, R8 ;  /* 0x0000000116007824 */ /* 0x000fe200078e0208 */
[----:B------:R-:W-:Y:S06]  /*1100*/  @!P1 BRA `(.L_x_1301) ;  /* 0x0000000000409947 */ /* 0x000fec0003800000 */
[C---:B------:R-:W-:Y:S01]  /*1110*/  ISETP.GT.AND P0, PT, R22.reuse, RZ, PT ;  /* 0x000000ff1600720c */ /* 0x040fe20003f04270 */
[----:B------:R-:W-:-:S12]  /*1120*/  VIADD R3, R22, 0xffffffff ;  /* 0xffffffff16037836 */ /* 0x000fd80000000000 */
[----:B------:R-:W-:Y:S05]  /*1130*/  @P0 BRA `(.L_x_1302) ;  /* 0x00000000001c0947 */ /* 0x000fea0003800000 */
[----:B------:R-:W-:Y:S01]  /*1140*/  ISETP.NE.AND P0, PT, R9, 0x1, PT ;  /* 0x000000010900780c */ /* 0x000fe20003f05270 */
[----:B------:R-:W-:-:S12]  /*1150*/  IMAD.MOV R3, RZ, RZ, -R22 ;  /* 0x000000ffff037224 */ /* 0x000fd800078e0a16 */
[----:B------:R-:W1:Y:S02]  /*1160*/  @P0 LDC.64 R10, c[0x0][0x9e8] ;  /* 0x00027a00ff0a0b82 */ /* 0x000e640000000a00 */
[----:B-1----:R-:W-:-:S05]  /*1170*/  @P0 IMAD.HI.U32 R4, R3, R10, RZ ;  /* 0x0000000a03040227 */ /* 0x002fca00078e00ff */
[----:B------:R-:W-:-:S04]  /*1180*/  @P0 SHF.R.U32.HI R3, RZ, R11, R4 ;  /* 0x0000000bff030219 */ /* 0x000fc80000011604 */
[----:B------:R-:W-:Y:S01]  /*1190*/  LOP3.LUT R3, RZ, R3, RZ, 0x33, !PT ;  /* 0x00000003ff037212 */ /* 0x000fe200078e33ff */
[----:B------:R-:W-:Y:S06]  /*11a0*/  BRA `(.L_x_1303) ;  /* 0x0000000000107947 */ /* 0x000fec0003800000 */
.L_x_1302:
[----:B------:R-:W-:-:S13]  /*11b0*/  ISETP.NE.AND P0, PT, R9, 0x1, PT ;  /* 0x000000010900780c */ /* 0x000fda0003f05270 */
[----:B------:R-:W1:Y:S02]  /*11c0*/  @P0 LDC.64 R10, c[0x0][0x9e8] ;  /* 0x00027a00ff0a0b82 */ /* 0x000e640000000a00 */
[----:B-1----:R-:W-:-:S05]  /*11d0*/  @P0 IMAD.HI.U32 R4, R3, R10, RZ ;  /* 0x0000000a03040227 */ /* 0x002fca00078e00ff */
[----:B------:R-:W-:-:S07]  /*11e0*/  @P0 SHF.R.U32.HI R3, RZ, R11, R4 ;  /* 0x0000000bff030219 */ /* 0x000fce0000011604 */
.L_x_1303:
[----:B------:R-:W-:-:S05]  /*11f0*/  IMAD R3, R3, R9, R9 ;  /* 0x0000000903037224 */ /* 0x000fca00078e0209 */
[----:B------:R-:W-:-:S07]  /*1200*/  VIMNMX R0, R0, R3, PT ;  /* 0x0000000300007248 */ /* 0x000fce0003fe0100 */
.L_x_1301:
[----:B------:R-:W-:Y:S01]  /*1210*/  IADD3 R4, -R7, UR42, RZ ;  /* 0x0000002a07047c10 */ /* 0x000fe2000fffe1ff */
[----:B------:R-:W-:Y:S01]  /*1220*/  VIADD R3, R0, 0x5f ;  /* 0x0000005f00037836 */ /* 0x000fe20000000000 */
[----:B------:R-:W-:Y:S01]  /*1230*/  ULDC UR4, c[0x0][0x9dc] ;  /* 0x0002770000047ab9 */ /* 0x000fe20000000800 */
[----:B------:R-:W-:Y:S02]  /*1240*/  VIADD R0, R17, 0x5f ;  /* 0x0000005f11007836 */ /* 0x000fe40000000000 */
[----:B------:R-:W-:Y:S02]  /*1250*/  IMAD R6, R5, UR6, R4 ;  /* 0x0000000605067c24 */ /* 0x000fe4000f8e0204 */
[----:B------:R-:W-:-:S04]  /*1260*/  IMAD.HI R4, R3, 0x2aaaaaab, RZ ;  /* 0x2aaaaaab03047827 */ /* 0x000fc800078e02ff */
[----:B------:R-:W-:Y:S01]  /*1270*/  IMAD.HI R0, R0, 0x2aaaaaab, RZ ;  /* 0x2aaaaaab00007827 */ /* 0x000fe200078e02ff */
[----:B------:R-:W-:-:S03]  /*1280*/  SHF.R.U32.HI R5, RZ, 0x1f, R4 ;  /* 0x0000001fff057819 */ /* 0x000fc60000011604 */
[----:B------:R-:W-:Y:S01]  /*1290*/  VIADD R7, R6, -UR4 ;  /* 0x8000000406077c36 */ /* 0x000fe20008000000 */
[----:B------:R-:W-:Y:S02]  /*12a0*/  SHF.R.U32.HI R3, RZ, 0x1f, R0 ;  /* 0x0000001fff037819 */ /* 0x000fe40000011600 */
[----:B------:R-:W-:Y:S02]  /*12b0*/  LEA.HI.SX32 R176, R4, R5, 0x1c ;  /* 0x0000000504b07211 */ /* 0x000fe400078fe2ff */
[----:B------:R-:W-:Y:S02]  /*12c0*/  LEA.HI.SX32 R3, R0, R3, 0x1c ;  /* 0x0000000300037211 */ /* 0x000fe400078fe2ff */
[----:B------:R-:W-:Y:S02]  /*12d0*/  R2UR UR4, R7 ;  /* 0x00000000070472ca */ /* 0x000fe400000e0000 */
[----:B------:R-:W-:Y:S01]  /*12e0*/  VIMNMX R176, R3, R176, PT ;  /* 0x000000b003b07248 */ /* 0x000fe20003fe0100 */
[----:B------:R-:W-:-:S12]  /*12f0*/  @!P1 BRA `(.L_x_1304) ;  /* 0x0000000000449947 */ /* 0x000fd80003800000 */
[----:B------:R-:W-:-:S13]  /*1300*/  ISETP.GT.AND P0, PT, R6, -0x1, PT ;  /* 0xffffffff0600780c */ /* 0x000fda0003f04270 */
[----:B------:R-:W-:Y:S05]  /*1310*/  @P0 BRA `(.L_x_1305) ;  /* 0x00000000001c0947 */ /* 0x000fea0003800000 */
[----:B------:R-:W-:Y:S02]  /*1320*/  ISETP.NE.AND P0, PT, R9, 0x1, PT ;  /* 0x000000010900780c */ /* 0x000fe40003f05270 */
[----:B------:R-:W-:-:S11]  /*1330*/  LOP3.LUT R3, RZ, R6, RZ, 0x33, !PT ;  /* 0x00000006ff037212 */ /* 0x000fd600078e33ff */
[----:B------:R-:W1:Y:S02]  /*1340*/  @P0 LDC.64 R4, c[0x0][0x9e8] ;  /* 0x00027a00ff040b82 */ /* 0x000e640000000a00 */
[----:B-1----:R-:W-:-:S05]  /*1350*/  @P0 IMAD.HI.U32 R0, R3, R4, RZ ;  /* 0x0000000403000227 */ /* 0x002fca00078e00ff */
[----:B------:R-:W-:-:S04]  /*1360*/  @P0 SHF.R.U32.HI R3, RZ, R5, R0 ;  /* 0x00000005ff030219 */ /* 0x000fc80000011600 */
[----:B------:R-:W-:Y:S01]  /*1370*/  LOP3.LUT R6, RZ, R3, RZ, 0x33, !PT ;  /* 0x00000003ff067212 */ /* 0x000fe200078e33ff */
[----:B------:R-:W-:Y:S06]  /*1380*/  BRA `(.L_x_1306) ;  /* 0x0000000000107947 */ /* 0x000fec0003800000 */
.L_x_1305:
[----:B------:R-:W-:-:S13]  /*1390*/  ISETP.NE.AND P0, PT, R9, 0x1, PT ;  /* 0x000000010900780c */ /* 0x000fda0003f05270 */
[----:B------:R-:W1:Y:S02]  /*13a0*/  @P0 LDC.64 R4, c[0x0][0x9e8] ;  /* 0x00027a00ff040b82 */ /* 0x000e640000000a00 */
[----:B-1----:R-:W-:-:S05]  /*13b0*/  @P0 IMAD.HI.U32 R0, R6, R4, RZ ;  /* 0x0000000406000227 */ /* 0x002fca00078e00ff */
[----:B------:R-:W-:-:S07]  /*13c0*/  @P0 SHF.R.U32.HI R6, RZ, R5, R0 ;  /* 0x00000005ff060219 */ /* 0x000fce0000011600 */
.L_x_1306:
[----:B------:R-:W-:-:S05]  /*13d0*/  IMAD R6, R6, R9, RZ ;  /* 0x0000000906067224 */ /* 0x000fca00078e02ff */
[----:B------:R-:W-:-:S13]  /*13e0*/  R2UR UR5, R6 ;  /* 0x00000000060572ca */ /* 0x000fda00000e0000 */
[----:B------:R-:W-:-:S04]  /*13f0*/  UISETP.LT.AND UP0, UPT, UR4, UR5, UPT ;  /* 0x000000050400728c */ /* 0x000fc8000bf01270 */
[----:B------:R-:W-:-:S12]  /*1400*/  USEL UR4, UR4, UR5, !UP0 ;  /* 0x0000000504047287 */ /* 0x000fd8000c000000 */
.L_x_1304:
[----:B------:R-:W-:Y:S01]  /*1410*/  UIMAD.WIDE UR4, UR4, 0x2aaaaaab, URZ ;  /* 0x2aaaaaab040478a5 */ /* 0x000fe2000f8e023f */
[----:B------:R-:W-:Y:S02]  /*1420*/  PLOP3.LUT P0, PT, PT, PT, PT, 0x80, 0x0 ;  /* 0x000000000000781c */ /* 0x000fe40003f0f070 */
[----:B------:R-:W-:Y:S01]  /*1430*/  CS2R R20, SRZ ;  /* 0x0000000000147805 */ /* 0x000fe2000001ff00 */
[----:B------:R-:W-:Y:S01]  /*1440*/  IMAD.MOV.U32 R0, RZ, RZ, RZ ;  /* 0x000000ffff007224 */ /* 0x000fe200078e00ff */
[----:B------:R-:W-:Y:S01]  /*1450*/  USHF.R.U32.HI UR4, URZ, 0x1f, UR5 ;  /* 0x0000001f3f047899 */ /* 0x000fe20008011605 */
[----:B------:R-:W-:Y:S02]  /*1460*/  CS2R R150, SRZ ;  /* 0x0000000000967805 */ /* 0x000fe4000001ff00 */
[----:B------:R-:W-:Y:S02]  /*1470*/  CS2R R148, SRZ ;  /* 0x0000000000947805 */ /* 0x000fe4000001ff00 */
[----:B------:R-:W-:Y:S01]  /*1480*/  CS2R R146, SRZ ;  /* 0x0000000000927805 */ /* 0x000fe2000001ff00 */
[----:B------:R-:W-:Y:S01]  /*1490*/  ULEA.HI.SX32 UR4, UR5, UR4, 0x1c ;  /* 0x0000000405047291 */ /* 0x000fe2000f8fe23f */
[----:B------:R-:W-:-:S02]  /*14a0*/  CS2R R144, SRZ ;  /* 0x0000000000907805 */ /* 0x000fc4000001ff00 */
[----:B------:R-:W-:Y:S02]  /*14b0*/  CS2R R142, SRZ ;  /* 0x00000000008e7805 */ /* 0x000fe4000001ff00 */
[----:B------:R-:W-:Y:S01]  /*14c0*/  CS2R R140, SRZ ;  /* 0x00000000008c7805 */ /* 0x000fe2000001ff00 */
[----:B------:R-:W-:Y:S01]  /*14d0*/  UISETP.LT.AND UP0, UPT, URZ, UR4, UPT ;  /* 0x000000043f00728c */ /* 0x000fe2000bf01270 */
[----:B------:R-:W-:Y:S02]  /*14e0*/  CS2R R138, SRZ ;  /* 0x00000000008a7805 */ /* 0x000fe4000001ff00 */
[----:B------:R-:W-:Y:S02]  /*14f0*/  CS2R R136, SRZ ;  /* 0x0000000000887805 */ /* 0x000fe4000001ff00 */
[----:B------:R-:W-:Y:S01]  /*1500*/  CS2R R134, SRZ ;  /* 0x0000000000867805 */ /* 0x000fe2000001ff00 */
[----:B------:R-:W-:Y:S01]  /*1510*/  USEL UR40, URZ, UR4, !UP0 ;  /* 0x000000043f287287 */ /* 0x000fe2000c000000 */
[----:B------:R-:W-:-:S02]  /*1520*/  CS2R R132, SRZ ;  /* 0x0000000000847805 */ /* 0x000fc4000001ff00 */
[----:B------:R-:W-:Y:S02]  /*1530*/  CS2R R130, SRZ ;  /* 0x0000000000827805 */ /* 0x000fe4000001ff00 */
[----:B------:R-:W-:Y:S02]  /*1540*/  CS2R R128, SRZ ;  /* 0x0000000000807805 */ /* 0x000fe4000001ff00 */
[----:B------:R-:W-:Y:S02]  /*1550*/  CS2R R126, SRZ ;  /* 0x00000000007e7805 */ /* 0x000fe4000001ff00 */
[----:B------:R-:W-:Y:S02]  /*1560*/  CS2R R124, SRZ ;  /* 0x00000000007c7805 */ /* 0x000fe4000001ff00 */
[----:B------:R-:W-:Y:S02]  /*1570*/  ISETP.GT.AND P1, PT, R176, UR40, PT ;  /* 0x00000028b0007c0c */ /* 0x000fe4000bf24270 */
        /* <DEDUP_REMOVED lines=46> */
[----:B------:R-:W-:Y:S01]  /*1860*/  CS2R R32, SRZ ;  /* 0x0000000000207805 */ /* 0x000fe2000001ff00 */
[----:B------:R-:W-:Y:S01]  /*1870*/  IMAD.MOV.U32 R49, RZ, RZ, RZ ;  /* 0x000000ffff317224 */ /* 0x000fe200078e00ff */
[----:B------:R-:W-:Y:S01]  /*1880*/  CS2R R4, SRZ ;  /* 0x0000000000047805 */ /* 0x000fe2000001ff00 */
[----:B------:R-:W-:Y:S02]  /*1890*/  IMAD.MOV.U32 R29, RZ, RZ, RZ ;  /* 0x000000ffff1d7224 */ /* 0x000fe400078e00ff */
[----:B------:R-:W-:Y:S02]  /*18a0*/  IMAD.MOV.U32 R6, RZ, RZ, RZ ;  /* 0x000000ffff067224 */ /* 0x000fe400078e00ff */
[----:B------:R-:W-:Y:S01]  /*18b0*/  IMAD.MOV.U32 R172, RZ, RZ, RZ ;  /* 0x000000ffffac7224 */ /* 0x000fe200078e00ff */
[----:B------:R-:W-:Y:S06]  /*18c0*/  @!P1 BRA `(.L_x_1307) ;  /* 0x000000b000b89947 */ /* 0x000fec0003800000 */
[----:B------:R-:W-:Y:S01]  /*18d0*/  SHF.R.S32.HI R3, RZ, 0x1f, R202 ;  /* 0x0000001fff037819 */ /* 0x000fe200000114ca */
[----:B------:R-:W-:-:S03]  /*18e0*/  UIADD3 UR6, UR46, 0x18400, URZ ;  /* 0x000184002e067890 */ /* 0x000fc6000fffe03f */
[----:B------:R-:W-:Y:S01]  /*18f0*/  LEA.HI R3, R3, R202, RZ, 0x7 ;  /* 0x000000ca03037211 */ /* 0x000fe200078f38ff */
[----:B------:R-:W-:-:S03]  /*1900*/  ULOP3.LUT UP0, URZ, UR6, 0x1bf, URZ, 0xc0, !UPT ;  /* 0x000001bf063f7892 */ /* 0x000fc6000f80c03f */
[----:B------:R-:W-:-:S03]  /*1910*/  SHF.R.S32.HI R3, RZ, 0x7, R3 ;  /* 0x00000007ff037819 */ /* 0x000fc60000011403 */
[----:B------:R-:W-:-:S03]  /*1920*/  PLOP3.LUT P0, PT, PT, PT, UP0, 0x80, 0x0 ;  /* 0x000000000000781c */ /* 0x000fc60003f0f008 */
[----:B------:R-:W1:Y:S02]  /*1930*/  SHFL.IDX PT, R3, R3, RZ, 0x1f ;  /* 0x00001fff03037589 */ /* 0x000e6400000e0000 */
[----:B-1----:R-:W-:-:S13]  /*1940*/  R2UR UR4, R3 ;  /* 0x00000000030472ca */ /* 0x002fda00000e0000 */
[----:B------:R-:W-:-:S04]  /*1950*/  ULEA.HI UR5, UR4, UR4, URZ, 0x1 ;  /* 0x0000000404057291 */ /* 0x000fc8000f8f083f */
        /* <DEDUP_REMOVED lines=22> */
.L_x_1308:
[----:B------:R-:W-:Y:S01]  /*1ac0*/  ULEA.HI UR4, UR37, UR37, URZ, 0x1 ;  /* 0x0000002525047291 */ /* 0x000fe2000f8f083f */
[----:B------:R-:W-:-:S03]  /*1ad0*/  VIADD R9, R23, 0x8 ;  /* 0x0000000817097836 */ /* 0x000fc60000000000 */
[----:B------:R-:W-:-:S04]  /*1ae0*/  ULOP3.LUT UR4, UR4, 0xfffffffe, URZ, 0xc0, !UPT ;  /* 0xfffffffe04047892 */ /* 0x000fc8000f8ec03f */
[----:B------:R-:W-:-:S06]  /*1af0*/  UIADD3 UR4, UR37, -UR4, URZ ;  /* 0x8000000425047290 */ /* 0x000fcc000fffe03f */
[----:B------:R-:W-:-:S05]  /*1b00*/  IMAD.U32 R0, RZ, RZ, UR4 ;  /* 0x00000004ff007e24 */ /* 0x000fca000f8e00ff */
[----:B------:R-:W-:-:S04]  /*1b10*/  SHF.L.U32 R0, R0, 0x1f, RZ ;  /* 0x0000001f00007819 */ /* 0x000fc800000006ff */
[----:B------:R-:W1:Y:S02]  /*1b20*/  SYNCS.PHASECHK.TRANS64.TRYWAIT P0, [UR46+0x22800], R0 ;  /* 0x02280000ff0075a7 */ /* 0x000e64000800016e */
[----:B-1----:R-:W-:Y:S05]  /*1b30*/  @!P0 BRA `(.L_x_1309) ;  /* 0x000000f800b48947 */ /* 0x002fea0003800000 */
.L_x_1456:
[----:B-1----:R-:W-:Y:S01]  /*1b40*/  IMAD.U32 R0, RZ, RZ, UR47 ;  /* 0x0000002fff007e24 */ /* 0x002fe2000f8e00ff */
[----:B------:R-:W-:Y:S05]  /*1b50*/  WARPSYNC.ALL ;  /* 0x0000000000007948 */ /* 0x000fea0003800000 */
[----:B------:R1:W-:Y:S01]  /*1b60*/  BAR.SYNC.DEFER_BLOCKING R9, 0x100 ;  /* 0x000400090000751d */ /* 0x0003e20000010000 */
[----:B------:R-:W-:-:S13]  /*1b70*/  ISETP.NE.AND P0, PT, R0, 0x3, PT ;  /* 0x000000030000780c */ /* 0x000fda0003f05270 */
[----:B-1----:R-:W-:Y:S05]  /*1b80*/  @!P0 BRA `(.L_x_1310) ;  /* 0x0000000000048947 */ /* 0x002fea0003800000 */
[----:B------:R-:W-:Y:S01]  /*1b90*/  BPT.TRAP 0x1 ;  /* 0x000000040000795c */ /* 0x000fe20000300000 */
.L_x_1310:
[----:B------:R-:W-:Y:S01]  /*1ba0*/  ULEA UR21, UR39, UR46, 0x3 ;  /* 0x0000002e27157291 */ /* 0x000fe2000f8e183f */
[----:B------:R-:W-:-:S05]  /*1bb0*/  IMAD.U32 R11, RZ, RZ, UR38 ;  /* 0x00000026ff0b7e24 */ /* 0x000fca000f8e00ff */
[----:B------:R-:W-:-:S04]  /*1bc0*/  SHF.L.U32 R11, R11, 0x1f, RZ ;  /* 0x0000001f0b0b7819 */ /* 0x000fc800000006ff */
[----:B------:R1:W2:Y:S01]  /*1bd0*/  SYNCS.PHASECHK.TRANS64.TRYWAIT P1, [UR21+0x22830], R11 ;  /* 0x0228300bff0075a7 */ /* 0x0002a20008020155 */
[----:B------:R-:W-:Y:S05]  /*1be0*/  @!P0 BRA `(.L_x_1311) ;  /* 0x0000000000048947 */ /* 0x000fea0003800000 */
[----:B------:R-:W-:Y:S01]  /*1bf0*/  BPT.TRAP 0x1 ;  /* 0x000000040000795c */ /* 0x000fe20000300000 */
.L_x_1311:
[----:B--2---:R-:W-:Y:S05]  /*1c00*/  @P1 BRA `(.L_x_1312) ;  /* 0x0000000000081947 */ /* 0x004fea0003800000 */
[----:B------:R-:W2:Y:S02]  /*1c10*/  SYNCS.PHASECHK.TRANS64.TRYWAIT P1, [UR21+0x22830], R11 ;  /* 0x0228300bff0075a7 */ /* 0x000ea40008020155 */
[----:B--2---:R-:W-:Y:S05]  /*1c20*/  @!P1 BRA `(.L_x_1313) ;  /* 0x000000f800909947 */ /* 0x004fea0003800000 */
.L_x_1312:
[----:B------:R-:W-:Y:S01]  /*1c30*/  UIADD3 UR4, UR46, 0x1c400, URZ ;  /* 0x0001c4002e047890 */ /* 0x000fe2000fffe03f */
[----:B------:R-:W-:Y:S01]  /*1c40*/  WARPGROUP.ARRIVE ;  /* 0x00000000000079c5 */ /* 0x000fe20000000000 */
[----:B------:R-:W-:-:S05]  /*1c50*/  ULOP3.LUT UR16, UR45, 0x10000, URZ, 0xfc, !UPT ;  /* 0x000100002d107892 */ /* 0x000fca000f8efc3f */
[----:B--2---:R-:W2:Y:S01]  /*1c60*/  S2R R0, SR_TID.X ;  /* 0x0000000000007919 */ /* 0x004ea20000002100 */
[----:B------:R-:W-:Y:S01]  /*1c70*/  USHF.R.U32.HI UR4, URZ, 0x4, UR4 ;  /* 0x000000043f047899 */ /* 0x000fe20008011604 */
[----:B------:R-:W3:Y:S01]  /*1c80*/  LDC R12, c[0x0][0x288] ;  /* 0x0000a200ff0c7b82 */ /* 0x000ee20000000800 */
[----:B------:R-:W-:Y:S01]  /*1c90*/  UMOV UR17, 0x40000040 ;  /* 0x4000004000117882 */ /* 0x000fe20000000000 */
[----:B------:R-:W-:Y:S01]  /*1ca0*/  UMOV UR19, 0x40000040 ;  /* 0x4000004000137882 */ /* 0x000fe20000000000 */
[----:B------:R-:W-:Y:S01]  /*1cb0*/  ULOP3.LUT UR4, UR4, 0x3fff, URZ, 0xc0, !UPT ;  /* 0x00003fff04047892 */ /* 0x000fe2000f8ec03f */
[----:B------:R-:W-:Y:S01]  /*1cc0*/  IMAD.U32 R8, RZ, RZ, UR21 ;  /* 0x00000015ff087e24 */ /* 0x000fe2000f8e00ff */
[----:B------:R-:W-:Y:S01]  /*1cd0*/  UMOV UR5, 0x40000040 ;  /* 0x4000004000057882 */ /* 0x000fe20000000000 */
[----:B------:R-:W-:Y:S01]  /*1ce0*/  UMOV UR7, 0x40000040 ;  /* 0x4000004000077882 */ /* 0x000fe20000000000 */
[----:B------:R-:W-:Y:S01]  /*1cf0*/  ULOP3.LUT UR20, UR4, 0x10000, URZ, 0xfc, !UPT ;  /* 0x0001000004147892 */ /* 0x000fe2000f8efc3f */
[----:B------:R-:W-:Y:S01]  /*1d00*/  IMAD.MOV.U32 R3, RZ, RZ, -0x60 ;  /* 0xffffffa0ff037424 */ /* 0x000fe200078e00ff */
[----:B------:R-:W-:Y:S01]  /*1d10*/  UIADD3 UR4, UR16, 0x2, URZ ;  /* 0x0000000210047890 */ /* 0x000fe2000fffe03f */
[----:B------:R-:W-:Y:S01]  /*1d20*/  IADD3 R5, -R23, 0xb, RZ ;  /* 0x0000000b17057810 */ /* 0x000fe20007ffe1ff */
[----:B------:R-:W-:Y:S01]  /*1d30*/  UIMAD UR18, UR39, 0x300, UR20 ;  /* 0x00000300271278a4 */ /* 0x000fe2000f8e0214 */
[----:B------:R-:W-:Y:S01]  /*1d40*/  IMAD R6, R176, R3, 0x60 ;  /* 0x00000060b0067424 */ /* 0x000fe200078e0203 */
[----:B------:R-:W-:Y:S01]  /*1d50*/  UIADD3 UR8, UR16, 0x4, URZ ;  /* 0x0000000410087890 */ /* 0x000fe2000fffe03f */
[----:B------:R-:W-:Y:S01]  /*1d60*/  LOP3.LUT R2, R2, 0xfff7ffff, RZ, 0xc0, !PT ;  /* 0xfff7ffff02027812 */ /* 0x000fe200078ec0ff */
[----:B------:R-:W-:Y:S01]  /*1d70*/  UIADD3 UR6, UR18, 0x2, URZ ;  /* 0x0000000212067890 */ /* 0x000fe2000fffe03f */
[----:B------:R-:W-:Y:S01]  /*1d80*/  IMAD.IADD R3, R17, 0x1, R6 ;  /* 0x0000000111037824 */ /* 0x000fe200078e0206 */
[----:B------:R-:W-:Y:S01]  /*1d90*/  UIADD3 UR10, UR18, 0x4, URZ ;  /* 0x00000004120a7890 */ /* 0x000fe2000fffe03f */
[--C-:B------:R-:W-:Y:S01]  /*1da0*/  IMAD.IADD R15, R6, 0x1, -R16.reuse ;  /* 0x00000001060f7824 */ /* 0x100fe200078e0a10 */
[----:B------:R-:W-:Y:S01]  /*1db0*/  UMOV UR9, 0x40000040 ;  /* 0x4000004000097882 */ /* 0x000fe20000000000 */
[----:B------:R-:W-:Y:S01]  /*1dc0*/  HGMMA.64x96x16.F32 R24, gdesc[UR16], RZ, !UPT, gsb0 ;  /* 0x01600000101879f0 */ /* 0x000fe2000c0008ff */
[----:B------:R-:W-:Y:S01]  /*1dd0*/  UMOV UR11, 0x40000040 ;  /* 0x40000040000b7882 */ /* 0x000fe20000000000 */
[----:B------:R-:W-:Y:S01]  /*1de0*/  UIADD3 UR12, UR16, 0x6, URZ ;  /* 0x00000006100c7890 */ /* 0x000fe2000fffe03f */
[C---:B------:R-:W-:Y:S01]  /*1df0*/  IMAD.IADD R10, R3.reuse, 0x1, -R16 ;  /* 0x00000001030a7824 */ /* 0x040fe200078e0a10 */
[----:B------:R-:W-:Y:S01]  /*1e00*/  UIADD3 UR14, UR18, 0x6, URZ ;  /* 0x00000006120e7890 */ /* 0x000fe2000fffe03f */
[----:B---3--:R-:W-:Y:S01]  /*1e10*/  IADD3 R7, R3, 0x1, -R12 ;  /* 0x0000000103077810 */ /* 0x008fe20007ffe80c */
[----:B------:R-:W-:Y:S01]  /*1e20*/  UMOV UR13, 0x40000040 ;  /* 0x40000040000d7882 */ /* 0x000fe20000000000 */
[----:B------:R-:W-:Y:S01]  /*1e30*/  UMOV UR15, 0x40000040 ;  /* 0x40000040000f7882 */ /* 0x000fe20000000000 */
[----:B------:R-:W-:Y:S01]  /*1e40*/  ULDC UR22, c[0x0][0x9dc] ;  /* 0x0002770000167ab9 */ /* 0x000fe20000000800 */
[----:B--2---:R-:W-:-:S13]  /*1e50*/  LOP3.LUT P1, RZ, R0, 0x7f, RZ, 0xc0, !PT ;  /* 0x0000007f00ff7812 */ /* 0x004fda000782c0ff */
[----:B------:R-:W-:Y:S01]  /*1e60*/  @!P1 VIADD R0, R8, 0x22840 ;  /* 0x0002284008009836 */ /* 0x000fe20000000000 */
[----:B------:R-:W-:-:S04]  /*1e70*/  @P1 LOP3.LUT R2, R2, 0x80000, RZ, 0xfc, !PT ;  /* 0x0008000002021812 */ /* 0x000fc800078efcff */
[----:B------:R-:W-:Y:S01]  /*1e80*/  @!P1 PRMT R0, RZ, 0x654, R0 ;  /* 0x00000654ff009816 */ /* 0x000fe20000000000 */
[----:B------:R-:W-:Y:S02]  /*1e90*/  WARPGROUP.DEPBAR.LE gsb0, 0x0 ;  /* 0x00008000000079c5 */ /* 0x000fe40000010000 */
[----:B------:R-:W-:-:S06]  /*1ea0*/  WARPGROUP.ARRIVE ;  /* 0x00000000000079c5 */ /* 0x000fcc0000000000 */
[----:B------:R-:W-:Y:S01]  /*1eb0*/  HGMMA.64x96x16.F32 R24, gdesc[UR4], R24, gsb0 ;  /* 0x01600000041879f0 */ /* 0x000fe20008000818 */
[----:B------:R-:W-:Y:S02]  /*1ec0*/  ULOP3.LUT UR6, URZ, UR22, URZ, 0x33, !UPT ;  /* 0x000000163f067292 */ /* 0x000fe4000f8e333f */
[----:B------:R-:W-:Y:S02]  /*1ed0*/  WARPGROUP.DEPBAR.LE gsb0, 0x0 ;  /* 0x00008000000079c5 */ /* 0x000fe40000010000 */
[----:B------:R-:W-:-:S06]  /*1ee0*/  WARPGROUP.ARRIVE ;  /* 0x00000000000079c5 */ /* 0x000fcc0000000000 */
[----:B------:R-:W-:Y:S03]  /*1ef0*/  HGMMA.64x96x16.F32 R24, gdesc[UR8], R24, gsb0 ;  /* 0x01600000081879f0 */ /* 0x000fe60008000818 */
[----:B------:R-:W-:Y:S02]  /*1f00*/  WARPGROUP.DEPBAR.LE gsb0, 0x0 ;  /* 0x00008000000079c5 */ /* 0x000fe40000010000 */
[----:B------:R-:W-:-:S06]  /*1f10*/  WARPGROUP.ARRIVE ;  /* 0x00000000000079c5 */ /* 0x000fcc0000000000 */
[----:B------:R-:W-:Y:S01]  /*1f20*/  HGMMA.64x96x16.F32 R24, gdesc[UR12], R24, gsb0 ;  /* 0x016000000c1879f0 */ /* 0x000fe20008000818 */
[----:B------:R-:W-:Y:S02]  /*1f30*/  ULDC.64 UR14, c[0x0][0x9e0] ;  /* 0x00027800000e7ab9 */ /* 0x000fe40000000a00 */
[----:B------:R-:W-:Y:S01]  /*1f40*/  UISETP.GE.AND UP0, UPT, UR15, 0x1, UPT ;  /* 0x000000010f00788c */ /* 0x000fe2000bf06270 */
[----:B------:R-:W-:Y:S02]  /*1f50*/  WARPGROUP.DEPBAR.LE gsb0, 0x0 ;  /* 0x00008000000079c5 */ /* 0x000fe40000010000 */
[----:B------:R2:W-:Y:S06]  /*1f60*/  BAR.ARV R5, 0x100 ;  /* 0x000400050000751d */ /* 0x0005ec0000002000 */
[----:B------:R3:W-:Y:S01]  /*1f70*/  @!P1 SYNCS.ARRIVE.TRANS64.RED.A1T0 RZ, [R0+URZ], RZ ;  /* 0x000000ff00ff99a7 */ /* 0x0007e2000810043f */
[----:B------:R-:W-:Y:S01]  /*1f80*/  PLOP3.LUT P1, PT, PT, PT, UP0, 0x40, 0x0 ;  /* 0x000000000000781c */ /* 0x000fe20003f2e808 */
[----:B---3--:R-:W-:-:S02]  /*1f90*/  IMAD.IADD R0, R7, 0x1, -R16 ;  /* 0x0000000107007824 */ /* 0x008fc400078e0a10 */
[----:B------:R-:W-:Y:S02]  /*1fa0*/  VIADD R7, R201, UR42 ;  /* 0x0000002ac9077c36 */ /* 0x000fe40008000000 */
[C---:B------:R-:W-:Y:S02]  /*1fb0*/  VIADD R13, R0.reuse, UR14 ;  /* 0x0000000e000d7c36 */ /* 0x040fe40008000000 */
[----:B------:R-:W-:-:S03]  /*1fc0*/  VIADD R14, R0, UR6 ;  /* 0x00000006000e7c36 */ /* 0x000fc60008000000 */
[----:B------:R-:W-:Y:S01]  /*1fd0*/  VIADDMNMX R0, R7, R13, R10, PT ;  /* 0x0000000d07007246 */ /* 0x000fe2000380010a */
[----:B------:R-:W-:Y:S02]  /*1fe0*/  IMAD.IADD R3, R14, 0x1, R7 ;  /* 0x000000010e037824 */ /* 0x000fe400078e0207 */
[----:B--2---:R-:W-:Y:S05]  /*1ff0*/  @P1 BRA `(.L_x_1314) ;  /* 0x0000000000541947 */ /* 0x004fea0003800000 */
[----:B------:R-:W-:Y:S01]  /*2000*/  IADD3 R4, R7, -R12, R17 ;  /* 0x8000000c07047210 */ /* 0x000fe20007ffe011 */
[----:B------:R-:W-:Y:S03]  /*2010*/  BSSY B0, `(.L_x_1315) ;  /* 0x0000010000007945 */ /* 0x000fe60003800000 */
[----:B------:R-:W-:-:S13]  /*2020*/  ISETP.GT.AND P1, PT, R4, -0x1, PT ;  /* 0xffffffff0400780c */ /* 0x000fda0003f24270 */
[----:B------:R-:W-:Y:S05]  /*2030*/  @P1 BRA `(.L_x_1316) ;  /* 0x0000000000201947 */ /* 0x000fea0003800000 */
[----:B------:R-:W-:Y:S01]  /*2040*/  UISETP.NE.AND UP1, UPT, UR15, 0x1, UPT ;  /* 0x000000010f00788c */ /* 0x000fe2000bf25270 */
[----:B------:R-:W-:-:S05]  /*2050*/  LOP3.LUT R4, RZ, R4, RZ, 0x33, !PT ;  /* 0x00000004ff047212 */ /* 0x000fca00078e33ff */
[----:B------:R-:W-:-:S05]  /*2060*/  PLOP3.LUT P1, PT, PT, PT, UP1, 0x80, 0x0 ;  /* 0x000000000000781c */ /* 0x000fca0003f2f018 */
[----:B------:R-:W-:-:S08]  /*2070*/  @UP1 ULDC.64 UR6, c[0x0][0x9e8] ;  /* 0x00027a0000061ab9 */ /* 0x000fd00000000a00 */
[----:B------:R-:W-:-:S05]  /*2080*/  @P1 IMAD.HI.U32 R20, R4, UR6, RZ ;  /* 0x0000000604141c27 */ /* 0x000fca000f8e00ff */
[----:B------:R-:W-:-:S04]  /*2090*/  @P1 SHF.R.U32.HI R4, RZ, UR7, R20 ;  /* 0x00000007ff041c19 */ /* 0x000fc80008011614 */
[----:B------:R-:W-:Y:S01]  /*20a0*/  LOP3.LUT R4, RZ, R4, RZ, 0x33, !PT ;  /* 0x00000004ff047212 */ /* 0x000fe200078e33ff */
[----:B------:R-:W-:Y:S06]  /*20b0*/  BRA `(.L_x_1317) ;  /* 0x0000000000147947 */ /* 0x000fec0003800000 */
.L_x_1316:
[----:B------:R-:W-:-:S06]  /*20c0*/  UISETP.NE.AND UP1, UPT, UR15, 0x1, UPT ;  /* 0x000000010f00788c */ /* 0x000fcc000bf25270 */
[----:B------:R-:W-:-:S05]  /*20d0*/  PLOP3.LUT P1, PT, PT, PT, UP1, 0x80, 0x0 ;  /* 0x000000000000781c */ /* 0x000fca0003f2f018 */
[----:B------:R-:W-:-:S08]  /*20e0*/  @UP1 ULDC.64 UR6, c[0x0][0x9e8] ;  /* 0x00027a0000061ab9 */ /* 0x000fd00000000a00 */
[----:B------:R-:W-:-:S05]  /*20f0*/  @P1 IMAD.HI.U32 R20, R4, UR6, RZ ;  /* 0x0000000604141c27 */ /* 0x000fca000f8e00ff */
[----:B------:R-:W-:-:S07]  /*2100*/  @P1 SHF.R.U32.HI R4, RZ, UR7, R20 ;  /* 0x00000007ff041c19 */ /* 0x000fce0008011614 */
.L_x_1317:
[----:B------:R-:W-:Y:S05]  /*2110*/  BSYNC B0 ;  /* 0x0000000000007941 */ /* 0x000fea0003800000 */
.L_x_1315:
[----:B------:R-:W-:-:S05]  /*2120*/  IMAD R4, R4, UR15, R15 ;  /* 0x0000000f04047c24 */ /* 0x000fca000f8e020f */
[----:B------:R-:W-:Y:S02]  /*2130*/  VIMNMX R3, R3, R4, !PT ;  /* 0x0000000403037248 */ /* 0x000fe40007fe0100 */
[----:B------:R-:W-:-:S07]  /*2140*/  VIADDMNMX R0, R4, UR15, R0, PT ;  /* 0x0000000f04007c46 */ /* 0x000fce000b800100 */
.L_x_1314:
[C---:B------:R-:W-:Y:S02]  /*2150*/  ISETP.GE.AND P1, PT, R6.reuse, 0x2, PT ;  /* 0x000000020600780c */ /* 0x040fe40003f26270 */
[C---:B------:R-:W-:Y:S02]  /*2160*/  ISETP.GE.AND P5, PT, R6.reuse, 0xa, PT ;  /* 0x0000000a0600780c */ /* 0x040fe40003fa6270 */
[----:B------:R-:W-:Y:S02]  /*2170*/  ISETP.GT.AND P3, PT, R3, 0x1, !P1 ;  /* 0x000000010300780c */ /* 0x000fe40004f64270 */
[----:B------:R-:W-:Y:S02]  /*2180*/  ISETP.GE.AND P2, PT, R6, 0x9, PT ;  /* 0x000000090600780c */ /* 0x000fe40003f46270 */
[----:B------:R-:W-:Y:S02]  /*2190*/  ISETP.LT.OR P3, PT, R0, 0x2, P3 ;  /* 0x000000020000780c */ /* 0x000fe40001f61670 */
[----:B------:R-:W-:-:S02]  /*21a0*/  P2R R21, PR, RZ, 0x20 ;  /* 0x00000020ff157803 */ /* 0x000fc40000000000 */
[----:B------:R-:W-:Y:S02]  /*21b0*/  FSEL R72, R25, -INF , !P3 ;  /* 0xff80000019487808 */ /* 0x000fe40005800000 */
[C---:B------:R-:W-:Y:S02]  /*21c0*/  ISETP.GT.AND P3, PT, R3.reuse, 0x9, !P5 ;  /* 0x000000090300780c */ /* 0x040fe40006f64270 */
[----:B------:R-:W-:Y:S02]  /*21d0*/  ISETP.GT.AND P4, PT, R3, 0x8, !P2 ;  /* 0x000000080300780c */ /* 0x000fe40005784270 */
[----:B------:R-:W-:Y:S02]  /*21e0*/  ISETP.LT.OR P3, PT, R0, 0xa, P3 ;  /* 0x0000000a0000780c */ /* 0x000fe40001f61670 */
[----:B------:R-:W-:Y:S02]  /*21f0*/  ISETP.GE.AND P5, PT, R6, 0x11, PT ;  /* 0x000000110600780c */ /* 0x000fe40003fa6270 */
[----:B------:R-:W-:-:S02]  /*2200*/  FSEL R74, R29, -INF , !P3 ;  /* 0xff8000001d4a7808 */ /* 0x000fc40005800000 */
[----:B------:R-:W-:Y:S02]  /*2210*/  ISETP.LT.OR P4, PT, R0, 0x9, P4 ;  /* 0x000000090000780c */ /* 0x000fe40002781670 */
[----:B------:R-:W-:Y:S02]  /*2220*/  ISETP.GT.AND P3, PT, R3, 0x10, !P5 ;  /* 0x000000100300780c */ /* 0x000fe40006f64270 */
[----:B------:R-:W-:Y:S02]  /*2230*/  FSEL R28, R28, -INF , !P4 ;  /* 0xff8000001c1c7808 */ /* 0x000fe40006000000 */
[----:B------:R-:W-:Y:S02]  /*2240*/  ISETP.LT.OR P3, PT, R0, 0x11, P3 ;  /* 0x000000110000780c */ /* 0x000fe40001f61670 */
[----:B------:R-:W-:Y:S02]  /*2250*/  ISETP.GE.AND P4, PT, R6, 0x12, PT ;  /* 0x000000120600780c */ /* 0x000fe40003f86270 */
[----:B------:R-:W-:-:S02]  /*2260*/  FSEL R32, R32, -INF , !P3 ;  /* 0xff80000020207808 */ /* 0x000fc40005800000 */
[----:B------:R-:W-:Y:S02]  /*2270*/  ISETP.GT.AND P3, PT, R3, 0x11, !P4 ;  /* 0x000000110300780c */ /* 0x000fe40006764270 */
[----:B------:R-:W-:Y:S02]  /*2280*/  P2R R29, PR, RZ, 0x10 ;  /* 0x00000010ff1d7803 */ /* 0x000fe40000000000 */
[----:B------:R-:W-:Y:S02]  /*2290*/  ISETP.LT.OR P3, PT, R0, 0x12, P3 ;  /* 0x000000120000780c */ /* 0x000fe40001f61670 */
[----:B------:R-:W-:Y:S02]  /*22a0*/  ISETP.GE.AND P4, PT, R6, 0x19, PT ;  /* 0x000000190600780c */ /* 0x000fe40003f86270 */
[----:B------:R-:W-:Y:S02]  /*22b0*/  FSEL R76, R33, -INF , !P3 ;  /* 0xff800000214c7808 */ /* 0x000fe40005800000 */
[----:B------:R-:W-:-:S02]  /*22c0*/  ISETP.GT.AND P3, PT, R3, 0x18, !P4 ;  /* 0x000000180300780c */ /* 0x000fc40006764270 */
[----:B------:R-:W-:Y:S02]  /*22d0*/  P2R R33, PR, RZ, 0x10 ;  /* 0x00000010ff217803 */ /* 0x000fe40000000000 */
[----:B------:R-:W-:Y:S02]  /*22e0*/  ISETP.LT.OR P3, PT, R0, 0x19, P3 ;  /* 0x000000190000780c */ /* 0x000fe40001f61670 */
[----:B------:R-:W-:Y:S02]  /*22f0*/  ISETP.GE.AND P4, PT, R6, 0x1a, PT ;  /* 0x0000001a0600780c */ /* 0x000fe40003f86270 */
[----:B------:R-:W-:Y:S02]  /*2300*/  FSEL R36, R36, -INF , !P3 ;  /* 0xff80000024247808 */ /* 0x000fe40005800000 */
[----:B------:R-:W-:Y:S02]  /*2310*/  ISETP.GT.AND P3, PT, R3, 0x19, !P4 ;  /* 0x000000190300780c */ /* 0x000fe40006764270 */
[----:B------:R-:W-:-:S02]  /*2320*/  P2R R73, PR, RZ, 0x10 ;  /* 0x00000010ff497803 */ /* 0x000fc40000000000 */
[----:B------:R-:W-:Y:S02]  /*2330*/  ISETP.LT.OR P3, PT, R0, 0x1a, P3 ;  /* 0x0000001a0000780c */ /* 0x000fe40001f61670 */
[----:B------:R-:W-:Y:S02]  /*2340*/  ISETP.GE.AND P4, PT, R6, 0x21, PT ;  /* 0x000000210600780c */ /* 0x000fe40003f86270 */
[----:B------:R-:W-:Y:S02]  /*2350*/  FSEL R78, R37, -INF , !P3 ;  /* 0xff800000254e7808 */ /* 0x000fe40005800000 */
[----:B------:R-:W-:Y:S02]  /*2360*/  ISETP.GT.AND P3, PT, R3, 0x20, !P4 ;  /* 0x000000200300780c */ /* 0x000fe40006764270 */
[----:B------:R-:W-:Y:S02]  /*2370*/  P2R R37, PR, RZ, 0x10 ;  /* 0x00000010ff257803 */ /* 0x000fe40000000000 */
[----:B------:R-:W-:-:S02]  /*2380*/  ISETP.LT.OR P3, PT, R0, 0x21, P3 ;  /* 0x000000210000780c */ /* 0x000fc40001f61670 */
[----:B------:R-:W-:Y:S02]  /*2390*/  ISETP.GE.AND P4, PT, R6, 0x22, PT ;  /* 0x000000220600780c */ /* 0x000fe40003f86270 */
[----:B------:R-:W-:Y:S02]  /*23a0*/  FSEL R40, R40, -INF , !P3 ;  /* 0xff80000028287808 */ /* 0x000fe40005800000 */
[----:B------:R-:W-:Y:S02]  /*23b0*/  ISETP.GT.AND P3, PT, R3, 0x21, !P4 ;  /* 0x000000210300780c */ /* 0x000fe40006764270 */
[----:B------:R-:W-:Y:S02]  /*23c0*/  P2R R75, PR, RZ, 0x10 ;  /* 0x00000010ff4b7803 */ /* 0x000fe40000000000 */
[----:B------:R-:W-:Y:S02]  /*23d0*/  ISETP.LT.OR P3, PT, R0, 0x22, P3 ;  /* 0x000000220000780c */ /* 0x000fe40001f61670 */
[----:B------:R-:W-:-:S02]  /*23e0*/  ISETP.GE.AND P4, PT, R6, 0x29, PT ;  /* 0x000000290600780c */ /* 0x000fc40003f86270 */
[----:B------:R-:W-:Y:S02]  /*23f0*/  FSEL R80, R41, -INF , !P3 ;  /* 0xff80000029507808 */ /* 0x000fe40005800000 */
[----:B------:R-:W-:Y:S02]  /*2400*/  ISETP.GT.AND P3, PT, R3, 0x28, !P4 ;  /* 0x000000280300780c */ /* 0x000fe40006764270 */
[----:B------:R-:W-:Y:S02]  /*2410*/  P2R R41, PR, RZ, 0x10 ;  /* 0x00000010ff297803 */ /* 0x000fe40000000000 */
        /* <DEDUP_REMOVED lines=51> */
[----:B------:R-:W-:Y:S02]  /*2750*/  P2R R25, PR, RZ, 0x20 ;  /* 0x00000020ff197803 */ /* 0x000fe40000000000 */
[----:B------:R-:W-:Y:S02]  /*2760*/  FSEL R64, R64, -INF , !P3 ;  /* 0xff80000040407808 */ /* 0x000fe40005800000 */
[C---:B------:R-:W-:Y:S02]  /*2770*/  ISETP.GE.AND P3, PT, R6.reuse, 0x52, PT ;  /* 0x000000520600780c */ /* 0x040fe40003f66270 */
[----:B------:R-:W-:Y:S02]  /*2780*/  ISETP.GE.AND P6, PT, R6, 0x1, PT ;  /* 0x000000010600780c */ /* 0x000fe40003fc6270 */
[----:B------:R-:W-:-:S04]  /*2790*/  ISETP.GT.AND P4, PT, R3, 0x51, !P3 ;  /* 0x000000510300780c */ /* 0x000fc80005f84270 */
[----:B------:R-:W-:-:S04]  /*27a0*/  ISETP.LT.OR P4, PT, R0, 0x52, P4 ;  /* 0x000000520000780c */ /* 0x000fc80002781670 */
[----:B------:R-:W-:Y:S02]  /*27b0*/  FSEL R92, R65, -INF , !P4 ;  /* 0xff800000415c7808 */ /* 0x000fe40006000000 */
[----:B------:R-:W-:-:S04]  /*27c0*/  ISETP.GE.AND P4, PT, R6, 0x59, PT ;  /* 0x000000590600780c */ /* 0x000fc80003f86270 */
[----:B------:R-:W-:-:S04]  /*27d0*/  ISETP.GT.AND P5, PT, R3, 0x58, !P4 ;  /* 0x000000580300780c */ /* 0x000fc800067a4270 */
[----:B------:R-:W-:-:S04]  /*27e0*/  ISETP.LT.OR P5, PT, R0, 0x59, P5 ;  /* 0x000000590000780c */ /* 0x000fc80002fa1670 */
[----:B------:R-:W-:Y:S02]  /*27f0*/  FSEL R68, R68, -INF , !P5 ;  /* 0xff80000044447808 */ /* 0x000fe40006800000 */
[----:B------:R-:W-:-:S04]  /*2800*/  ISETP.GT.AND P5, PT, R3, RZ, !P6 ;  /* 0x000000ff0300720c */ /* 0x000fc800077a4270 */
[----:B------:R-:W-:-:S04]  /*2810*/  ISETP.LT.OR P5, PT, R0, 0x1, P5 ;  /* 0x000000010000780c */ /* 0x000fc80002fa1670 */
[----:B------:R-:W-:Y:S02]  /*2820*/  FSEL R20, R24, -INF , !P5 ;  /* 0xff80000018147808 */ /* 0x000fe40006800000 */
[----:B------:R-:W-:Y:S01]  /*2830*/  ISETP.GE.AND P5, PT, R6, 0x5a, PT ;  /* 0x0000005a0600780c */ /* 0x000fe20003fa6270 */
[----:B------:R-:W-:-:S03]  /*2840*/  VIADD R6, R7, 0x8 ;  /* 0x0000000807067836 */ /* 0x000fc60000000000 */
[----:B------:R-:W-:Y:S01]  /*2850*/  P2R R24, PR, RZ, 0x20 ;  /* 0x00000020ff187803 */ /* 0x000fe20000000000 */
[----:B------:R-:W-:Y:S01]  /*2860*/  IMAD.IADD R4, R14, 0x1, R6 ;  /* 0x000000010e047824 */ /* 0x000fe200078e0206 */
[----:B------:R-:W-:-:S04]  /*2870*/  ISETP.GT.AND P5, PT, R3, 0x59, !P5 ;  /* 0x000000590300780c */ /* 0x000fc80006fa4270 */
[----:B------:R-:W-:Y:S02]  /*2880*/  ISETP.LT.OR P5, PT, R0, 0x5a, P5 ;  /* 0x0000005a0000780c */ /* 0x000fe40002fa1670 */
[----:B------:R-:W-:Y:S02]  /*2890*/  VIADDMNMX R0, R6, R13, R10, PT ;  /* 0x0000000d06007246 */ /* 0x000fe4000380010a */
[----:B------:R-:W-:Y:S02]  /*28a0*/  FSEL R94, R69, -INF , !P5 ;  /* 0xff800000455e7808 */ /* 0x000fe40006800000 */
[----:B------:R-:W-:-:S13]  /*28b0*/  PLOP3.LUT P5, PT, PT, PT, UP0, 0x40, 0x0 ;  /* 0x000000000000781c */ /* 0x000fda0003fae808 */
[----:B------:R-:W-:Y:S05]  /*28c0*/  @P5 BRA `(.L_x_1318) ;  /* 0x00000000005c5947 */ /* 0x000fea0003800000 */
        /* <DEDUP_REMOVED lines=8> */
[----:B------:R-:W-:Y:S01]  /*2950*/  @P5 IMAD.HI.U32 R10, R3, UR6, RZ ;  /* 0x00000006030a5c27 */ /* 0x000fe2000f8e00ff */
[----:B------:R-:W-:-:S13]  /*2960*/  PLOP3.LUT P5, PT, PT, PT, UP1, 0x80, 0x0 ;  /* 0x000000000000781c */ /* 0x000fda0003faf018 */
[----:B------:R-:W-:-:S04]  /*2970*/  @P5 SHF.R.U32.HI R3, RZ, UR7, R10 ;  /* 0x00000007ff035c19 */ /* 0x000fc8000801160a */
[----:B------:R-:W-:Y:S01]  /*2980*/  LOP3.LUT R3, RZ, R3, RZ, 0x33, !PT ;  /* 0x00000003ff037212 */ /* 0x000fe200078e33ff */
[----:B------:R-:W-:Y:S06]  /*2990*/  BRA `(.L_x_1321) ;  /* 0x0000000000187947 */ /* 0x000fec0003800000 */
.L_x_1320:
[----:B------:R-:W-:-:S06]  /*29a0*/  UISETP.NE.AND UP1, UPT, UR15, 0x1, UPT ;  /* 0x000000010f00788c */ /* 0x000fcc000bf25270 */
[----:B------:R-:W-:-:S05]  /*29b0*/  PLOP3.LUT P5, PT, PT, PT, UP1, 0x80, 0x0 ;  /* 0x000000000000781c */ /* 0x000fca0003faf018 */
[----:B------:R-:W-:-:S08]  /*29c0*/  @UP1 ULDC.64 UR6, c[0x0][0x9e8] ;  /* 0x00027a0000061ab9 */ /* 0x000fd00000000a00 */
[----:B------:R-:W-:Y:S01]  /*29d0*/  @P5 IMAD.HI.U32 R10, R3, UR6, RZ ;  /* 0x00000006030a5c27 */ /* 0x000fe2000f8e00ff */
[----:B------:R-:W-:-:S13]  /*29e0*/  PLOP3.LUT P5, PT, PT, PT, UP1, 0x80, 0x0 ;  /* 0x000000000000781c */ /* 0x000fda0003faf018 */
[----:B------:R-:W-:-:S07]  /*29f0*/  @P5 SHF.R.U32.HI R3, RZ, UR7, R10 ;  /* 0x00000007ff035c19 */ /* 0x000fce000801160a */
.L_x_1321:
[----:B------:R-:W-:Y:S05]  /*2a00*/  BSYNC B0 ;  /* 0x0000000000007941 */ /* 0x000fea0003800000 */
.L_x_1319:
[----:B------:R-:W-:-:S05]  /*2a10*/  IMAD R3, R3, UR15, R15 ;  /* 0x0000000f03037c24 */ /* 0x000fca000f8e020f */
[----:B------:R-:W-:Y:S02]  /*2a20*/  VIMNMX R4, R4, R3, !PT ;  /* 0x0000000304047248 */ /* 0x000fe40007fe0100 */
[----:B------:R-:W-:-:S07]  /*2a30*/  VIADDMNMX R0, R3, UR15, R0, PT ;  /* 0x0000000f03007c46 */ /* 0x000fce000b800100 */
.L_x_1318:
[C---:B------:R-:W-:Y:S01]  /*2a40*/  ISETP.GT.AND P1, PT, R4.reuse, 0x1, !P1 ;  /* 0x000000010400780c */ /* 0x040fe20004f24270 */
[----:B------:R-:W-:Y:S01]  /*2a50*/  ULDC UR10, c[0x0][0x988] ;  /* 0x00026200000a7ab9 */ /* 0x000fe20000000800 */
[----:B------:R-:W-:Y:S02]  /*2a60*/  ISETP.GT.AND P2, PT, R4, 0x8, !P2 ;  /* 0x000000080400780c */ /* 0x000fe40005744270 */
[C---:B------:R-:W-:Y:S02]  /*2a70*/  ISETP.LT.OR P1, PT, R0.reuse, 0x2, P1 ;  /* 0x000000020000780c */ /* 0x040fe40000f21670 */
[----:B------:R-:W-:Y:S02]  /*2a80*/  ISETP.LT.OR P2, PT, R0, 0x9, P2 ;  /* 0x000000090000780c */ /* 0x000fe40001741670 */
[----:B------:R-:W-:Y:S02]  /*2a90*/  FSEL R27, R27, -INF , !P1 ;  /* 0xff8000001b1b7808 */ /* 0x000fe40004800000 */
[----:B------:R-:W-:-:S02]  /*2aa0*/  ISETP.NE.AND P1, PT, R21, RZ, PT ;  /* 0x000000ff1500720c */ /* 0x000fc40003f25270 */
[----:B------:R-:W-:Y:S02]  /*2ab0*/  FSEL R30, R30, -INF , !P2 ;  /* 0xff8000001e1e7808 */ /* 0x000fe40005000000 */
[----:B------:R-:W-:Y:S02]  /*2ac0*/  ISETP.GT.AND P1, PT, R4, 0x9, !P1 ;  /* 0x000000090400780c */ /* 0x000fe40004f24270 */
[----:B------:R-:W-:Y:S02]  /*2ad0*/  ISETP.NE.AND P2, PT, R29, RZ, PT ;  /* 0x000000ff1d00720c */ /* 0x000fe40003f45270 */
[----:B------:R-:W-:Y:S02]  /*2ae0*/  ISETP.LT.OR P1, PT, R0, 0xa, P1 ;  /* 0x0000000a0000780c */ /* 0x000fe40000f21670 */
[----:B------:R-:W-:Y:S02]  /*2af0*/  FMNMX.FTZ R3, R20, R72, !PT ;  /* 0x0000004814037209 */ /* 0x000fe40007810000 */
[----:B------:R-:W-:-:S02]  /*2b00*/  FSEL R31, R31, -INF , !P1 ;  /* 0xff8000001f1f7808 */ /* 0x000fc40004800000 */
[----:B------:R-:W-:Y:S02]  /*2b10*/  ISETP.NE.AND P1, PT, R25, RZ, PT ;  /* 0x000000ff1900720c */ /* 0x000fe40003f25270 */
[----:B------:R-:W-:Y:S02]  /*2b20*/  ISETP.NE.AND P5, PT, R33, RZ, PT ;  /* 0x000000ff2100720c */ /* 0x000fe40003fa5270 */
[----:B------:R-:W-:Y:S02]  /*2b30*/  ISETP.GT.AND P1, PT, R4, 0x10, !P1 ;  /* 0x000000100400780c */ /* 0x000fe40004f24270 */
[----:B------:R-:W-:Y:S02]  /*2b40*/  FMNMX.FTZ R3, R28, R3, !PT ;  /* 0x000000031c037209 */ /* 0x000fe40007810000 */
[----:B------:R-:W-:Y:S02]  /*2b50*/  ISETP.LT.OR P1, PT, R0, 0x11, P1 ;  /* 0x000000110000780c */ /* 0x000fe40000f21670 */
[----:B------:R-:W-:-:S02]  /*2b60*/  FMNMX.FTZ R3, R74, R3, !PT ;  /* 0x000000034a037209 */ /* 0x000fc40007810000 */
[----:B------:R-:W-:Y:S02]  /*2b70*/  FSEL R34, R34, -INF , !P1 ;  /* 0xff80000022227808 */ /* 0x000fe40004800000 */
[----:B------:R-:W-:Y:S02]  /*2b80*/  ISETP.GT.AND P1, PT, R4, 0x11, !P2 ;  /* 0x000000110400780c */ /* 0x000fe40005724270 */
[----:B------:R-:W-:Y:S02]  /*2b90*/  FMNMX.FTZ R3, R32, R3, !PT ;  /* 0x0000000320037209 */ /* 0x000fe40007810000 */
[----:B------:R-:W-:Y:S02]  /*2ba0*/  ISETP.LT.OR P1, PT, R0, 0x12, P1 ;  /* 0x000000120000780c */ /* 0x000fe40000f21670 */
[----:B------:R-:W-:Y:S02]  /*2bb0*/  FMNMX.FTZ R3, R76, R3, !PT ;  /* 0x000000034c037209 */ /* 0x000fe40007810000 */
[----:B------:R-:W-:-:S02]  /*2bc0*/  FSEL R35, R35, -INF , !P1 ;  /* 0xff80000023237808 */ /* 0x000fc40004800000 */
[----:B------:R-:W-:Y:S02]  /*2bd0*/  ISETP.GT.AND P1, PT, R4, 0x18, !P5 ;  /* 0x000000180400780c */ /* 0x000fe40006f24270 */
[----:B------:R-:W-:Y:S02]  /*2be0*/  FMNMX.FTZ R3, R36, R3, !PT ;  /* 0x0000000324037209 */ /* 0x000fe40007810000 */
[----:B------:R-:W-:Y:S02]  /*2bf0*/  ISETP.LT.OR P1, PT, R0, 0x19, P1 ;  /* 0x000000190000780c */ /* 0x000fe40000f21670 */
[----:B------:R-:W-:Y:S02]  /*2c00*/  FMNMX.FTZ R3, R78, R3, !PT ;  /* 0x000000034e037209 */ /* 0x000fe40007810000 */
[----:B------:R-:W-:Y:S02]  /*2c10*/  FSEL R38, R38, -INF , !P1 ;  /* 0xff80000026267808 */ /* 0x000fe40004800000 */
[----:B------:R-:W-:-:S02]  /*2c20*/  ISETP.NE.AND P1, PT, R73, RZ, PT ;  /* 0x000000ff4900720c */ /* 0x000fc40003f25270 */
[----:B------:R-:W-:Y:S02]  /*2c30*/  FMNMX.FTZ R3, R40, R3, !PT ;  /* 0x0000000328037209 */ /* 0x000fe40007810000 */
[----:B------:R-:W-:Y:S02]  /*2c40*/  ISETP.GT.AND P1, PT, R4, 0x19, !P1 ;  /* 0x000000190400780c */ /* 0x000fe40004f24270 */
[----:B------:R-:W-:Y:S02]  /*2c50*/  FMNMX.FTZ R3, R80, R3, !PT ;  /* 0x0000000350037209 */ /* 0x000fe40007810000 */
[----:B------:R-:W-:Y:S02]  /*2c60*/  ISETP.LT.OR P1, PT, R0, 0x1a, P1 ;  /* 0x0000001a0000780c */ /* 0x000fe40000f21670 */
[----:B------:R-:W-:Y:S02]  /*2c70*/  FMNMX.FTZ R3, R44, R3, !PT ;  /* 0x000000032c037209 */ /* 0x000fe40007810000 */
[----:B------:R-:W-:-:S02]  /*2c80*/  FSEL R39, R39, -INF , !P1 ;  /* 0xff80000027277808 */ /* 0x000fc40004800000 */
[----:B------:R-:W-:Y:S02]  /*2c90*/  ISETP.NE.AND P1, PT, R37, RZ, PT ;  /* 0x000000ff2500720c */ /* 0x000fe40003f25270 */
[----:B------:R-:W-:Y:S02]  /*2ca0*/  FMNMX.FTZ R3, R82, R3, !PT ;  /* 0x0000000352037209 */ /* 0x000fe40007810000 */
[----:B------:R-:W-:Y:S02]  /*2cb0*/  ISETP.GT.AND P1, PT, R4, 0x20, !P1 ;  /* 0x000000200400780c */ /* 0x000fe40004f24270 */
[----:B------:R-:W-:Y:S02]  /*2cc0*/  FMNMX.FTZ R3, R48, R3, !PT ;  /* 0x0000000330037209 */ /* 0x000fe40007810000 */
[----:B------:R-:W-:Y:S02]  /*2cd0*/  ISETP.LT.OR P1, PT, R0, 0x21, P1 ;  /* 0x000000210000780c */ /* 0x000fe40000f21670 */
[----:B------:R-:W-:-:S02]  /*2ce0*/  FMNMX.FTZ R3, R84, R3, !PT ;  /* 0x0000000354037209 */ /* 0x000fc40007810000 */
[----:B------:R-:W-:Y:S02]  /*2cf0*/  FSEL R42, R42, -INF , !P1 ;  /* 0xff8000002a2a7808 */ /* 0x000fe40004800000 */
[----:B------:R-:W-:Y:S02]  /*2d00*/  ISETP.NE.AND P1, PT, R75, RZ, PT ;  /* 0x000000ff4b00720c */ /* 0x000fe40003f25270 */
[----:B------:R-:W-:Y:S02]  /*2d10*/  FMNMX.FTZ R3, R52, R3, !PT ;  /* 0x0000000334037209 */ /* 0x000fe40007810000 */
[----:B------:R-:W-:Y:S02]  /*2d20*/  ISETP.GT.AND P1, PT, R4, 0x21, !P1 ;  /* 0x000000210400780c */ /* 0x000fe40004f24270 */
[----:B------:R-:W-:Y:S02]  /*2d30*/  FMNMX.FTZ R3, R86, R3, !PT ;  /* 0x0000000356037209 */ /* 0x000fe40007810000 */
[----:B------:R-:W-:-:S02]  /*2d40*/  ISETP.LT.OR P1, PT, R0, 0x22, P1 ;  /* 0x000000220000780c */ /* 0x000fc40000f21670 */
[----:B------:R-:W-:Y:S02]  /*2d50*/  FMNMX.FTZ R3, R56, R3, !PT ;  /* 0x0000000338037209 */ /* 0x000fe40007810000 */
[----:B------:R-:W-:Y:S02]  /*2d60*/  FSEL R43, R43, -INF , !P1 ;  /* 0xff8000002b2b7808 */ /* 0x000fe40004800000 */
[----:B------:R-:W-:Y:S02]  /*2d70*/  ISETP.NE.AND P1, PT, R41, RZ, PT ;  /* 0x000000ff2900720c */ /* 0x000fe40003f25270 */
[----:B------:R-:W-:Y:S02]  /*2d80*/  FMNMX.FTZ R3, R88, R3, !PT ;  /* 0x0000000358037209 */ /* 0x000fe40007810000 */
[----:B------:R-:W-:Y:S02]  /*2d90*/  ISETP.GT.AND P1, PT, R4, 0x28, !P1 ;  /* 0x000000280400780c */ /* 0x000fe40004f24270 */
[----:B------:R-:W-:-:S02]  /*2da0*/  FMNMX.FTZ R3, R60, R3, !PT ;  /* 0x000000033c037209 */ /* 0x000fc40007810000 */
[----:B------:R-:W-:Y:S02]  /*2db0*/  ISETP.LT.OR P1, PT, R0, 0x29, P1 ;  /* 0x000000290000780c */ /* 0x000fe40000f21670 */
[----:B------:R-:W-:Y:S02]  /*2dc0*/  FMNMX.FTZ R3, R90, R3, !PT ;  /* 0x000000035a037209 */ /* 0x000fe40007810000 */
[----:B------:R-:W-:Y:S02]  /*2dd0*/  FSEL R46, R46, -INF , !P1 ;  /* 0xff8000002e2e7808 */ /* 0x000fe40004800000 */
[----:B------:R-:W-:Y:S02]  /*2de0*/  ISETP.NE.AND P1, PT, R77, RZ, PT ;  /* 0x000000ff4d00720c */ /* 0x000fe40003f25270 */
[----:B------:R-:W-:Y:S02]  /*2df0*/  FMNMX.FTZ R3, R64, R3, !PT ;  /* 0x0000000340037209 */ /* 0x000fe40007810000 */
[----:B------:R-:W-:-:S02]  /*2e00*/  ISETP.GT.AND P1, PT, R4, 0x29, !P1 ;  /* 0x000000290400780c */ /* 0x000fc40004f24270 */
[----:B------:R-:W-:Y:S02]  /*2e10*/  FMNMX.FTZ R3, R92, R3, !PT ;  /* 0x000000035c037209 */ /* 0x000fe40007810000 */
[----:B------:R-:W-:Y:S02]  /*2e20*/  ISETP.LT.OR P1, PT, R0, 0x2a, P1 ;  /* 0x0000002a0000780c */ /* 0x000fe40000f21670 */
[----:B------:R-:W-:Y:S02]  /*2e30*/  FMNMX.FTZ R3, R68, R3, !PT ;  /* 0x0000000344037209 */ /* 0x000fe40007810000 */
[----:B------:R-:W-:Y:S02]  /*2e40*/  FSEL R47, R47, -INF , !P1 ;  /* 0xff8000002f2f7808 */ /* 0x000fe40004800000 */
[----:B------:R-:W-:Y:S02]  /*2e50*/  ISETP.NE.AND P1, PT, R45, RZ, PT ;  /* 0x000000ff2d00720c */ /* 0x000fe40003f25270 */
[----:B------:R-:W-:-:S02]  /*2e60*/  FMNMX.FTZ R10, R94, R3, !PT ;  /* 0x000000035e0a7209 */ /* 0x000fc40007810000 */
[----:B------:R-:W-:Y:S02]  /*2e70*/  ISETP.GT.AND P1, PT, R4, 0x30, !P1 ;  /* 0x000000300400780c */ /* 0x000fe40004f24270 */
[----:B------:R-:W-:Y:S01]  /*2e80*/  ISETP.NE.AND P2, PT, R53, RZ, PT ;  /* 0x000000ff3500720c */ /* 0x000fe20003f45270 */
[----:B------:R-:W2:Y:S01]  /*2e90*/  SHFL.BFLY PT, R3, R10, 0x2, 0x1f ;  /* 0x0c401f000a037f89 */ /* 0x000ea200000e0000 */
[----:B------:R-:W-:Y:S02]  /*2ea0*/  ISETP.LT.OR P1, PT, R0, 0x31, P1 ;  /* 0x000000310000780c */ /* 0x000fe40000f21670 */
[----:B------:R-:W-:Y:S02]  /*2eb0*/  ISETP.NE.AND P5, PT, R83, RZ, PT ;  /* 0x000000ff5300720c */ /* 0x000fe40003fa5270 */
[----:B------:R-:W-:Y:S02]  /*2ec0*/  FSEL R50, R50, -INF , !P1 ;  /* 0xff80000032327808 */ /* 0x000fe40004800000 */
[----:B------:R-:W-:-:S02]  /*2ed0*/  ISETP.NE.AND P1, PT, R79, RZ, PT ;  /* 0x000000ff4f00720c */ /* 0x000fc40003f25270 */
[C---:B------:R-:W-:Y:S02]  /*2ee0*/  ISETP.GT.AND P6, PT, R4.reuse, RZ, !P6 ;  /* 0x000000ff0400720c */ /* 0x040fe400077c4270 */
[----:B------:R-:W-:Y:S02]  /*2ef0*/  ISETP.GT.AND P1, PT, R4, 0x31, !P1 ;  /* 0x000000310400780c */ /* 0x000fe40004f24270 */
[C---:B------:R-:W-:Y:S02]  /*2f00*/  ISETP.LT.OR P6, PT, R0.reuse, 0x1, P6 ;  /* 0x000000010000780c */ /* 0x040fe400037c1670 */
[----:B------:R-:W-:Y:S02]  /*2f10*/  ISETP.LT.OR P1, PT, R0, 0x32, P1 ;  /* 0x000000320000780c */ /* 0x000fe40000f21670 */
[----:B------:R-:W-:Y:S02]  /*2f20*/  FSEL R26, R26, -INF , !P6 ;  /* 0xff8000001a1a7808 */ /* 0x000fe40007000000 */
[----:B------:R-:W-:-:S02]  /*2f30*/  FSEL R51, R51, -INF , !P1 ;  /* 0xff80000033337808 */ /* 0x000fc40004800000 */
[----:B------:R-:W-:Y:S02]  /*2f40*/  ISETP.NE.AND P1, PT, R49, RZ, PT ;  /* 0x000000ff3100720c */ /* 0x000fe40003f25270 */
[----:B------:R-:W-:Y:S02]  /*2f50*/  ISETP.NE.AND P6, PT, R85, RZ, PT ;  /* 0x000000ff5500720c */ /* 0x000fe40003fc5270 */
[----:B------:R-:W-:Y:S02]  /*2f60*/  ISETP.GT.AND P1, PT, R4, 0x38, !P1 ;  /* 0x000000380400780c */ /* 0x000fe40004f24270 */
[----:B--2---:R-:W-:Y:S02]  /*2f70*/  FMNMX.FTZ R14, R10, R3, !PT ;  /* 0x000000030a0e7209 */ /* 0x004fe40007810000 */
[----:B------:R-:W-:Y:S02]  /*2f80*/  ISETP.LT.OR P1, PT, R0, 0x39, P1 ;  /* 0x000000390000780c */ /* 0x000fe40000f21670 */
[----:B------:R-:W-:Y:S01]  /*2f90*/  ISETP.GT.AND P3, PT, R4, 0x51, !P3 ;  /* 0x000000510400780c */ /* 0x000fe20005f64270 */
[----:B------:R-:W2:Y:S01]  /*2fa0*/  SHFL.BFLY PT, R3, R14, 0x1, 0x1f ;  /* 0x0c201f000e037f89 */ /* 0x000ea200000e0000 */
[----:B------:R-:W-:-:S02]  /*2fb0*/  FSEL R54, R54, -INF , !P1 ;  /* 0xff80000036367808 */ /* 0x000fc40004800000 */
[----:B------:R-:W-:Y:S02]  /*2fc0*/  ISETP.NE.AND P1, PT, R81, RZ, PT ;  /* 0x000000ff5100720c */ /* 0x000fe40003f25270 */
[C---:B------:R-:W-:Y:S02]  /*2fd0*/  ISETP.GT.AND P4, PT, R4.reuse, 0x58, !P4 ;  /* 0x000000580400780c */ /* 0x040fe40006784270 */
[----:B------:R-:W-:Y:S02]  /*2fe0*/  ISETP.GT.AND P1, PT, R4, 0x39, !P1 ;  /* 0x000000390400780c */ /* 0x000fe40004f24270 */
[C---:B------:R-:W-:Y:S02]  /*2ff0*/  ISETP.LT.OR P3, PT, R0.reuse, 0x52, P3 ;  /* 0x000000520000780c */ /* 0x040fe40001f61670 */
[C---:B------:R-:W-:Y:S02]  /*3000*/  ISETP.LT.OR P1, PT, R0.reuse, 0x3a, P1 ;  /* 0x0000003a0000780c */ /* 0x040fe40000f21670 */
[----:B------:R-:W-:-:S02]  /*3010*/  ISETP.LT.OR P4, PT, R0, 0x59, P4 ;  /* 0x000000590000780c */ /* 0x000fc40002781670 */
[----:B------:R-:W-:Y:S02]  /*3020*/  FSEL R55, R55, -INF , !P1 ;  /* 0xff80000037377808 */ /* 0x000fe40004800000 */
[----:B------:R-:W-:Y:S02]  /*3030*/  ISETP.GT.AND P1, PT, R4, 0x40, !P2 ;  /* 0x000000400400780c */ /* 0x000fe40005724270 */
[----:B------:R-:W-:Y:S02]  /*3040*/  ISETP.NE.AND P2, PT, R61, RZ, PT ;  /* 0x000000ff3d00720c */ /* 0x000fe40003f45270 */
[----:B------:R-:W-:Y:S02]  /*3050*/  ISETP.LT.OR P1, PT, R0, 0x41, P1 ;  /* 0x000000410000780c */ /* 0x000fe40000f21670 */
[----:B------:R-:W-:Y:S02]  /*3060*/  ISETP.GT.AND P2, PT, R4, 0x50, !P2 ;  /* 0x000000500400780c */ /* 0x000fe40005744270 */
[----:B------:R-:W-:-:S02]  /*3070*/  FSEL R58, R58, -INF , !P1 ;  /* 0xff8000003a3a7808 */ /* 0x000fc40004800000 */
[----:B------:R-:W-:Y:S02]  /*3080*/  ISETP.GT.AND P1, PT, R4, 0x41, !P5 ;  /* 0x000000410400780c */ /* 0x000fe40006f24270 */
[----:B--2---:R-:W-:Y:S02]  /*3090*/  FMNMX.FTZ R3, R14, R3, !PT ;  /* 0x000000030e037209 */ /* 0x004fe40007810000 */
[----:B------:R-:W-:Y:S02]  /*30a0*/  ISETP.LT.OR P1, PT, R0, 0x42, P1 ;  /* 0x000000420000780c */ /* 0x000fe40000f21670 */
[----:B------:R-:W-:Y:S01]  /*30b0*/  ISETP.NE.AND P5, PT, R57, RZ, PT ;  /* 0x000000ff3900720c */ /* 0x000fe20003fa5270 */
[----:B------:R-:W-:Y:S01]  /*30c0*/  FMUL.FTZ R13, R3, UR10 ;  /* 0x0000000a030d7c20 */ /* 0x000fe20008410000 */
[----:B------:R-:W-:Y:S02]  /*30d0*/  FSEL R59, R59, -INF , !P1 ;  /* 0xff8000003b3b7808 */ /* 0x000fe40004800000 */
[----:B------:R-:W-:-:S02]  /*30e0*/  FSETP.NEU.FTZ.AND P1, PT, R3, -INF , PT ;  /* 0xff8000000300780b */ /* 0x000fc40003f3d000 */
[----:B------:R-:W-:Y:S02]  /*30f0*/  ISETP.LT.OR P2, PT, R0, 0x51, P2 ;  /* 0x000000510000780c */ /* 0x000fe40001741670 */
[----:B------:R-:W-:Y:S02]  /*3100*/  FSEL R15, R13, RZ, P1 ;  /* 0x000000ff0d0f7208 */ /* 0x000fe40000800000 */
[----:B------:R-:W-:Y:S02]  /*3110*/  FMNMX.FTZ R13, R26, R27, !PT ;  /* 0x0000001b1a0d7209 */ /* 0x000fe40007810000 */
[----:B------:R-:W-:Y:S01]  /*3120*/  ISETP.GT.AND P1, PT, R4, 0x48, !P5 ;  /* 0x000000480400780c */ /* 0x000fe20006f24270 */
[--C-:B------:R-:W-:Y:S01]  /*3130*/  FFMA.FTZ R14, R72, UR10, -R15.reuse ;  /* 0x0000000a480e7c23 */ /* 0x100fe2000801080f */
[----:B------:R-:W-:Y:S01]  /*3140*/  FMNMX.FTZ R10, R30, R13, !PT ;  /* 0x0000000d1e0a7209 */ /* 0x000fe20007810000 */
[--C-:B------:R-:W-:Y:S01]  /*3150*/  FFMA.FTZ R20, R20, UR10, -R15.reuse ;  /* 0x0000000a14147c23 */ /* 0x100fe2000801080f */
[----:B------:R-:W-:Y:S01]  /*3160*/  ISETP.LT.OR P1, PT, R0, 0x49, P1 ;  /* 0x000000490000780c */ /* 0x000fe20000f21670 */
[----:B------:R2:W-:Y:S01]  /*3170*/  MUFU.EX2 R21, R14 ;  /* 0x0000000e00157308 */ /* 0x0005e20000000800 */
[----:B------:R-:W-:Y:S01]  /*3180*/  FMNMX.FTZ R13, R31, R10, !PT ;  /* 0x0000000a1f0d7209 */ /* 0x000fe20007810000 */
[--C-:B------:R-:W-:Y:S01]  /*3190*/  FFMA.FTZ R25, R74, UR10, -R15.reuse ;  /* 0x0000000a4a197c23 */ /* 0x100fe2000801080f */
[----:B------:R-:W-:Y:S01]  /*31a0*/  FSEL R62, R62, -INF , !P1 ;  /* 0xff8000003e3e7808 */ /* 0x000fe20004800000 */
[----:B------:R-:W-:Y:S01]  /*31b0*/  FFMA.FTZ R33, R78, UR10, -R15 ;  /* 0x0000000a4e217c23 */ /* 0x000fe2000801080f */
[----:B------:R-:W-:-:S02]  /*31c0*/  FMNMX.FTZ R10, R34, R13, !PT ;  /* 0x0000000d220a7209 */ /* 0x000fc40007810000 */
[----:B------:R-:W-:Y:S01]  /*31d0*/  ISETP.GT.AND P1, PT, R4, 0x49, !P6 ;  /* 0x000000490400780c */ /* 0x000fe20007724270 */
[----:B------:R-:W3:Y:S01]  /*31e0*/  MUFU.EX2 R20, R20 ;  /* 0x0000001400147308 */ /* 0x000ee20000000800 */
[----:B------:R-:W-:Y:S01]  /*31f0*/  FMNMX.FTZ R13, R35, R10, !PT ;  /* 0x0000000a230d7209 */ /* 0x000fe20007810000 */
[--C-:B--2---:R-:W-:Y:S01]  /*3200*/  FFMA.FTZ R14, R76, UR10, -R15.reuse ;  /* 0x0000000a4c0e7c23 */ /* 0x104fe2000801080f */
[----:B------:R-:W-:Y:S01]  /*3210*/  ISETP.NE.AND P5, PT, R24, RZ, PT ;  /* 0x000000ff1800720c */ /* 0x000fe20003fa5270 */
[--C-:B------:R-:W-:Y:S01]  /*3220*/  FFMA.FTZ R24, R28, UR10, -R15.reuse ;  /* 0x0000000a1c187c23 */ /* 0x100fe2000801080f */
[----:B------:R-:W-:Y:S01]  /*3230*/  FMNMX.FTZ R10, R38, R13, !PT ;  /* 0x0000000d260a7209 */ /* 0x000fe20007810000 */
[--C-:B------:R-:W-:Y:S01]  /*3240*/  FFMA.FTZ R28, R32, UR10, -R15.reuse ;  /* 0x0000000a201c7c23 */ /* 0x100fe2000801080f */
[----:B------:R-:W-:Y:S01]  /*3250*/  ISETP.LT.OR P1, PT, R0, 0x4a, P1 ;  /* 0x0000004a0000780c */ /* 0x000fe20000f21670 */
[----:B------:R2:W-:Y:S01]  /*3260*/  MUFU.EX2 R29, R14 ;  /* 0x0000000e001d7308 */ /* 0x0005e20000000800 */
[----:B------:R-:W-:Y:S01]  /*3270*/  FMNMX.FTZ R13, R39, R10, !PT ;  /* 0x0000000a270d7209 */ /* 0x000fe20007810000 */
[--C-:B------:R-:W-:Y:S01]  /*3280*/  FFMA.FTZ R32, R36, UR10, -R15.reuse ;  /* 0x0000000a24207c23 */ /* 0x100fe2000801080f */
[----:B------:R-:W-:Y:S01]  /*3290*/  ISETP.GT.AND P5, PT, R4, 0x59, !P5 ;  /* 0x000000590400780c */ /* 0x000fe20006fa4270 */
[--C-:B------:R-:W-:Y:S01]  /*32a0*/  FFMA.FTZ R36, R48, UR10, -R15.reuse ;  /* 0x0000000a30247c23 */ /* 0x100fe2000801080f */
[----:B------:R-:W-:Y:S01]  /*32b0*/  FMNMX.FTZ R10, R42, R13, !PT ;  /* 0x0000000d2a0a7209 */ /* 0x000fe20007810000 */
[--C-:B------:R-:W-:Y:S01]  /*32c0*/  FFMA.FTZ R48, R56, UR10, -R15.reuse ;  /* 0x0000000a38307c23 */ /* 0x100fe2000801080f */
[----:B------:R-:W-:Y:S01]  /*32d0*/  FSEL R63, R63, -INF , !P1 ;  /* 0xff8000003f3f7808 */ /* 0x000fe20004800000 */
[----:B------:R-:W-:Y:S01]  /*32e0*/  MUFU.EX2 R24, R24 ;  /* 0x0000001800187308 */ /* 0x000fe20000000800 */
[----:B------:R-:W-:Y:S01]  /*32f0*/  FMNMX.FTZ R13, R43, R10, !PT ;  /* 0x0000000a2b0d7209 */ /* 0x000fe20007810000 */
[--C-:B--2---:R-:W-:Y:S01]  /*3300*/  FFMA.FTZ R14, R80, UR10, -R15.reuse ;  /* 0x0000000a500e7c23 */ /* 0x104fe2000801080f */
[----:B------:R-:W-:Y:S01]  /*3310*/  FSEL R66, R66, -INF , !P2 ;  /* 0xff80000042427808 */ /* 0x000fe20005000000 */
[----:B------:R-:W-:Y:S01]  /*3320*/  FFMA.FTZ R56, R92, UR10, -R15 ;  /* 0x0000000a5c387c23 */ /* 0x000fe2000801080f */
[----:B------:R-:W-:-:S02]  /*3330*/  FMNMX.FTZ R10, R46, R13, !PT ;  /* 0x0000000d2e0a7209 */ /* 0x000fc40007810000 */
[----:B------:R-:W-:Y:S01]  /*3340*/  FSEL R67, R67, -INF , !P3 ;  /* 0xff80000043437808 */ /* 0x000fe20005800000 */
[----:B------:R2:W-:Y:S01]  /*3350*/  MUFU.EX2 R37, R14 ;  /* 0x0000000e00257308 */ /* 0x0005e20000000800 */
[----:B------:R-:W-:Y:S02]  /*3360*/  FMNMX.FTZ R13, R47, R10, !PT ;  /* 0x0000000a2f0d7209 */ /* 0x000fe40007810000 */
[----:B------:R-:W-:Y:S02]  /*3370*/  ISETP.LT.OR P5, PT, R0, 0x5a, P5 ;  /* 0x0000005a0000780c */ /* 0x000fe40002fa1670 */
[----:B------:R-:W-:Y:S02]  /*3380*/  FMNMX.FTZ R10, R50, R13, !PT ;  /* 0x0000000d320a7209 */ /* 0x000fe40007810000 */
[----:B------:R-:W-:Y:S01]  /*3390*/  FSEL R70, R70, -INF , !P4 ;  /* 0xff80000046467808 */ /* 0x000fe20006000000 */
[----:B------:R-:W4:Y:S01]  /*33a0*/  MUFU.EX2 R25, R25 ;  /* 0x0000001900197308 */ /* 0x000f220000000800 */
[----:B------:R-:W-:Y:S01]  /*33b0*/  FMNMX.FTZ R13, R51, R10, !PT ;  /* 0x0000000a330d7209 */ /* 0x000fe20007810000 */
[----:B--2---:R-:W-:Y:S01]  /*33c0*/  FFMA.FTZ R14, R84, UR10, -R15 ;  /* 0x0000000a540e7c23 */ /* 0x004fe2000801080f */
[----:B------:R-:W-:-:S02]  /*33d0*/  FSEL R71, R71, -INF , !P5 ;  /* 0xff80000047477808 */ /* 0x000fc40006800000 */
[----:B------:R-:W-:Y:S02]  /*33e0*/  FMNMX.FTZ R10, R54, R13, !PT ;  /* 0x0000000d360a7209 */ /* 0x000fe40007810000 */
[----:B---3--:R-:W-:Y:S01]  /*33f0*/  F2FP.F16.F32.PACK_AB R152, R21, R20 ;  /* 0x000000141598723e */ /* 0x008fe200000000ff */
[----:B------:R2:W-:Y:S01]  /*3400*/  MUFU.EX2 R45, R14 ;  /* 0x0000000e002d7308 */ /* 0x0005e20000000800 */
[----:B------:R-:W-:-:S04]  /*3410*/  FMNMX.FTZ R13, R55, R10, !PT ;  /* 0x0000000a370d7209 */ /* 0x000fc80007810000 */
[----:B------:R-:W-:-:S03]  /*3420*/  FMNMX.FTZ R10, R58, R13, !PT ;  /* 0x0000000d3a0a7209 */ /* 0x000fc60007810000 */
[----:B------:R-:W3:Y:S01]  /*3430*/  MUFU.EX2 R28, R28 ;  /* 0x0000001c001c7308 */ /* 0x000ee20000000800 */
[----:B------:R-:W-:Y:S01]  /*3440*/  FMNMX.FTZ R13, R59, R10, !PT ;  /* 0x0000000a3b0d7209 */ /* 0x000fe20007810000 */
[--C-:B------:R-:W-:Y:S01]  /*3450*/  FFMA.FTZ R10, R40, UR10, -R15.reuse ;  /* 0x0000000a280a7c23 */ /* 0x100fe2000801080f */
[--C-:B------:R-:W-:Y:S01]  /*3460*/  FFMA.FTZ R40, R52, UR10, -R15.reuse ;  /* 0x0000000a34287c23 */ /* 0x100fe2000801080f */
[--C-:B--2---:R-:W-:Y:S01]  /*3470*/  FFMA.FTZ R14, R60, UR10, -R15.reuse ;  /* 0x0000000a3c0e7c23 */ /* 0x104fe2000801080f */
[----:B------:R-:W-:Y:S01]  /*3480*/  FMNMX.FTZ R4, R62, R13, !PT ;  /* 0x0000000d3e047209 */ /* 0x000fe20007810000 */
[----:B------:R-:W-:Y:S01]  /*3490*/  FFMA.FTZ R52, R90, UR10, -R15 ;  /* 0x0000000a5a347c23 */ /* 0x000fe2000801080f */
[----:B----4-:R-:W-:Y:S01]  /*34a0*/  F2FP.F16.F32.PACK_AB R154, R25, R24 ;  /* 0x00000018199a723e */ /* 0x010fe200000000ff */
[----:B------:R2:W-:Y:S01]  /*34b0*/  MUFU.EX2 R160, R10 ;  /* 0x0000000a00a07308 */ /* 0x0005e20000000800 */
[----:B------:R-:W-:-:S04]  /*34c0*/  FMNMX.FTZ R13, R63, R4, !PT ;  /* 0x000000043f0d7209 */ /* 0x000fc80007810000 */
[----:B------:R-:W-:-:S03]  /*34d0*/  FMNMX.FTZ R4, R66, R13, !PT ;  /* 0x0000000d42047209 */ /* 0x000fc60007810000 */
[----:B------:R-:W-:Y:S01]  /*34e0*/  MUFU.EX2 R57, R52 ;  /* 0x0000003400397308 */ /* 0x000fe20000000800 */
[----:B------:R-:W-:Y:S01]  /*34f0*/  FMNMX.FTZ R13, R67, R4, !PT ;  /* 0x00000004430d7209 */ /* 0x000fe20007810000 */
[--C-:B--2---:R-:W-:Y:S01]  /*3500*/  FFMA.FTZ R10, R82, UR10, -R15.reuse ;  /* 0x0000000a520a7c23 */ /* 0x104fe2000801080f */
[--C-:B------:R-:W-:Y:S01]  /*3510*/  FFMA.FTZ R4, R44, UR10, -R15.reuse ;  /* 0x0000000a2c047c23 */ /* 0x100fe2000801080f */
[----:B------:R-:W-:Y:S01]  /*3520*/  FFMA.FTZ R44, R86, UR10, -R15 ;  /* 0x0000000a562c7c23 */ /* 0x000fe2000801080f */
[----:B------:R-:W-:Y:S02]  /*3530*/  FMNMX.FTZ R0, R70, R13, !PT ;  /* 0x0000000d46007209 */ /* 0x000fe40007810000 */
[----:B---3--:R-:W-:Y:S01]  /*3540*/  F2FP.F16.F32.PACK_AB R156, R29, R28 ;  /* 0x0000001c1d9c723e */ /* 0x008fe200000000ff */
[----:B------:R-:W-:Y:S01]  /*3550*/  MUFU.EX2 R41, R10 ;  /* 0x0000000a00297308 */ /* 0x000fe20000000800 */
[----:B------:R-:W-:-:S05]  /*3560*/  FMNMX.FTZ R0, R71, R0, !PT ;  /* 0x0000000047007209 */ /* 0x000fca0007810000 */
[----:B------:R-:W2:Y:S02]  /*3570*/  SHFL.BFLY PT, R13, R0, 0x2, 0x1f ;  /* 0x0c401f00000d7f89 */ /* 0x000ea400000e0000 */
[----:B------:R3:W-:Y:S08]  /*3580*/  MUFU.EX2 R49, R44 ;  /* 0x0000002c00317308 */ /* 0x0007f00000000800 */
[----:B------:R-:W-:Y:S01]  /*3590*/  MUFU.EX2 R32, R32 ;  /* 0x0000002000207308 */ /* 0x000fe20000000800 */
[----:B---3--:R-:W-:-:S07]  /*35a0*/  FFMA.FTZ R44, R64, UR10, -R15 ;  /* 0x0000000a402c7c23 */ /* 0x008fce000801080f */
[----:B------:R-:W3:Y:S01]  /*35b0*/  MUFU.EX2 R33, R33 ;  /* 0x0000002100217308 */ /* 0x000ee20000000800 */
[----:B--2---:R-:W-:Y:S01]  /*35c0*/  FMNMX.FTZ R13, R0, R13, !PT ;  /* 0x0000000d000d7209 */ /* 0x004fe20007810000 */
[----:B------:R-:W-:-:S06]  /*35d0*/  FFMA.FTZ R0, R88, UR10, -R15 ;  /* 0x0000000a58007c23 */ /* 0x000fcc000801080f */
[----:B------:R-:W2:Y:S01]  /*35e0*/  MUFU.EX2 R4, R4 ;  /* 0x0000000400047308 */ /* 0x000ea20000000800 */
[----:B------:R-:W4:Y:S07]  /*35f0*/  SHFL.BFLY PT, R10, R13, 0x1, 0x1f ;  /* 0x0c201f000d0a7f89 */ /* 0x000f2e00000e0000 */
[----:B------:R5:W-:Y:S01]  /*3600*/  MUFU.EX2 R53, R0 ;  /* 0x0000000000357308 */ /* 0x000be20000000800 */
[----:B---3--:R-:W-:-:S07]  /*3610*/  F2FP.F16.F32.PACK_AB R158, R33, R32 ;  /* 0x00000020219e723e */ /* 0x008fce00000000ff */
[----:B------:R-:W-:Y:S01]  /*3620*/  MUFU.EX2 R61, R56 ;  /* 0x00000038003d7308 */ /* 0x000fe20000000800 */
[----:B--2---:R-:W-:-:S07]  /*3630*/  F2FP.F16.F32.PACK_AB R162, R41, R4 ;  /* 0x0000000429a2723e */ /* 0x004fce00000000ff */
[----:B------:R-:W-:Y:S01]  /*3640*/  MUFU.EX2 R36, R36 ;  /* 0x0000002400247308 */ /* 0x000fe20000000800 */
[----:B----4-:R-:W-:Y:S01]  /*3650*/  FMNMX.FTZ R10, R13, R10, !PT ;  /* 0x0000000a0d0a7209 */ /* 0x010fe20007810000 */
[--C-:B------:R-:W-:Y:S01]  /*3660*/  FFMA.FTZ R13, R68, UR10, -R15.reuse ;  /* 0x0000000a440d7c23 */ /* 0x100fe2000801080f */
[----:B------:R-:W-:Y:S02]  /*3670*/  FFMA.FTZ R15, R94, UR10, -R15 ;  /* 0x0000000a5e0f7c23 */ /* 0x000fe4000801080f */
[C---:B------:R-:W-:Y:S01]  /*3680*/  FSETP.NEU.FTZ.AND P1, PT, R10.reuse, -INF , PT ;  /* 0xff8000000a00780b */ /* 0x040fe20003f3d000 */
[----:B-----5:R-:W-:Y:S02]  /*3690*/  FMUL.FTZ R0, R10, UR10 ;  /* 0x0000000a0a007c20 */ /* 0x020fe40008410000 */
[----:B------:R2:W-:Y:S03]  /*36a0*/  MUFU.EX2 R174, R15 ;  /* 0x0000000f00ae7308 */ /* 0x0005e60000000800 */
[----:B------:R-:W-:-:S05]  /*36b0*/  FSEL R0, R0, RZ, P1 ;  /* 0x000000ff00007208 */ /* 0x000fca0000800000 */
[----:B------:R-:W-:Y:S01]  /*36c0*/  MUFU.EX2 R40, R40 ;  /* 0x0000002800287308 */ /* 0x000fe20000000800 */
[--C-:B------:R-:W-:Y:S01]  /*36d0*/  FFMA.FTZ R26, R26, UR10, -R0.reuse ;  /* 0x0000000a1a1a7c23 */ /* 0x100fe20008010800 */
[--C-:B------:R-:W-:Y:S01]  /*36e0*/  FFMA.FTZ R27, R27, UR10, -R0.reuse ;  /* 0x0000000a1b1b7c23 */ /* 0x100fe20008010800 */
[--C-:B------:R-:W-:Y:S01]  /*36f0*/  FFMA.FTZ R30, R30, UR10, -R0.reuse ;  /* 0x0000000a1e1e7c23 */ /* 0x100fe20008010800 */
[--C-:B------:R-:W-:Y:S01]  /*3700*/  FFMA.FTZ R31, R31, UR10, -R0.reuse ;  /* 0x0000000a1f1f7c23 */ /* 0x100fe20008010800 */
[----:B--2---:R-:W-:Y:S01]  /*3710*/  FADD.FTZ R15, R20, R21 ;  /* 0x00000015140f7221 */ /* 0x004fe20000010000 */
        /* <DEDUP_REMOVED lines=25> */
[--C-:B------:R-:W-:Y:S01]  /*38b0*/  FFMA.FTZ R66, R66, UR10, -R0.reuse ;  /* 0x0000000a42427c23 */ /* 0x100fe20008010800 */
[----:B------:R-:W4:Y:S01]  /*38c0*/  MUFU.EX2 R31, R31 ;  /* 0x0000001f001f7308 */ /* 0x000f220000000800 */
[----:B--2---:R-:W-:Y:S01]  /*38d0*/  FADD.FTZ R15, R26, R27 ;  /* 0x0000001b1a0f7221 */ /* 0x004fe20000010000 */
[----:B------:R-:W-:Y:S01]  /*38e0*/  FADD.FTZ R56, R160, R65 ;  /* 0x00000041a0387221 */ /* 0x000fe20000010000 */
[--C-:B------:R-:W-:Y:S01]  /*38f0*/  FFMA.FTZ R67, R67, UR10, -R0.reuse ;  /* 0x0000000a43437c23 */ /* 0x100fe20008010800 */
[--C-:B------:R-:W-:Y:S01]  /*3900*/  FFMA.FTZ R70, R70, UR10, -R0.reuse ;  /* 0x0000000a46467c23 */ /* 0x100fe20008010800 */
[----:B------:R-:W-:Y:S01]  /*3910*/  FFMA.FTZ R0, R71, UR10, -R0 ;  /* 0x0000000a47007c23 */ /* 0x000fe20008010800 */
[C---:B------:R-:W-:Y:S01]  /*3920*/  FADD.FTZ R65, R37.reuse, R56 ;  /* 0x0000003825417221 */ /* 0x040fe20000010000 */
[----:B------:R-:W-:Y:S01]  /*3930*/  F2FP.F16.F32.PACK_AB R160, R37, R160 ;  /* 0x000000a025a0723e */ /* 0x000fe200000000ff */
[----:B------:R-:W2:Y:S01]  /*3940*/  MUFU.EX2 R34, R34 ;  /* 0x0000002200227308 */ /* 0x000ea20000000800 */
[----:B---3--:R-:W-:Y:S01]  /*3950*/  FADD.FTZ R52, R30, R15 ;  /* 0x0000000f1e347221 */ /* 0x008fe20000010000 */
[----:B------:R-:W-:Y:S01]  /*3960*/  FADD.FTZ R56, R4, R65 ;  /* 0x0000004104387221 */ /* 0x000fe20000010000 */
[----:B------:R-:W-:-:S02]  /*3970*/  F2FP.F16.F32.PACK_AB R164, R45, R36 ;  /* 0x000000242da4723e */ /* 0x000fc400000000ff */
[----:B------:R-:W-:Y:S01]  /*3980*/  F2FP.F16.F32.PACK_AB R166, R49, R40 ;  /* 0x0000002831a6723e */ /* 0x000fe200000000ff */
[----:B------:R-:W-:Y:S01]  /*3990*/  FADD.FTZ R65, R41, R56 ;  /* 0x0000003829417221 */ /* 0x000fe20000010000 */
[----:B------:R-:W-:Y:S01]  /*39a0*/  F2FP.F16.F32.PACK_AB R153, R27, R26 ;  /* 0x0000001a1b99723e */ /* 0x000fe200000000ff */
[----:B------:R-:W3:Y:S01]  /*39b0*/  MUFU.EX2 R35, R35 ;  /* 0x0000002300237308 */ /* 0x000ee20000000800 */
[C---:B----4-:R-:W-:Y:S01]  /*39c0*/  FADD.FTZ R15, R31.reuse, R52 ;  /* 0x000000341f0f7221 */ /* 0x050fe20000010000 */
[----:B------:R-:W-:Y:S01]  /*39d0*/  FADD.FTZ R56, R36, R65 ;  /* 0x0000004124387221 */ /* 0x000fe20000010000 */
[----:B------:R-:W-:-:S03]  /*39e0*/  F2FP.F16.F32.PACK_AB R155, R31, R30 ;  /* 0x0000001e1f9b723e */ /* 0x000fc600000000ff */
[----:B------:R-:W-:Y:S02]  /*39f0*/  FADD.FTZ R65, R45, R56 ;  /* 0x000000382d417221 */ /* 0x000fe40000010000 */
[----:B------:R-:W4:Y:S01]  /*3a00*/  MUFU.EX2 R38, R38 ;  /* 0x0000002600267308 */ /* 0x000f220000000800 */
[----:B--2---:R-:W-:Y:S01]  /*3a10*/  FADD.FTZ R52, R34, R15 ;  /* 0x0000000f22347221 */ /* 0x004fe20000010000 */
[----:B------:R-:W-:-:S04]  /*3a20*/  FADD.FTZ R56, R40, R65 ;  /* 0x0000004128387221 */ /* 0x000fc80000010000 */
[----:B------:R-:W-:Y:S02]  /*3a30*/  FADD.FTZ R65, R49, R56 ;  /* 0x0000003831417221 */ /* 0x000fe40000010000 */
[----:B------:R-:W2:Y:S01]  /*3a40*/  MUFU.EX2 R39, R39 ;  /* 0x0000002700277308 */ /* 0x000ea20000000800 */
[C---:B---3--:R-:W-:Y:S01]  /*3a50*/  FADD.FTZ R15, R35.reuse, R52 ;  /* 0x00000034230f7221 */ /* 0x048fe20000010000 */
[----:B------:R-:W-:-:S06]  /*3a60*/  F2FP.F16.F32.PACK_AB R157, R35, R34 ;  /* 0x00000022239d723e */ /* 0x000fcc00000000ff */
[----:B------:R-:W3:Y:S01]  /*3a70*/  MUFU.EX2 R42, R42 ;  /* 0x0000002a002a7308 */ /* 0x000ee20000000800 */
[----:B----4-:R-:W-:-:S07]  /*3a80*/  FADD.FTZ R52, R38, R15 ;  /* 0x0000000f26347221 */ /* 0x010fce0000010000 */
[----:B------:R-:W4:Y:S01]  /*3a90*/  MUFU.EX2 R43, R43 ;  /* 0x0000002b002b7308 */ /* 0x000f220000000800 */
[C---:B--2---:R-:W-:Y:S01]  /*3aa0*/  FADD.FTZ R15, R39.reuse, R52 ;  /* 0x00000034270f7221 */ /* 0x044fe20000010000 */
[----:B------:R-:W-:-:S06]  /*3ab0*/  F2FP.F16.F32.PACK_AB R159, R39, R38 ;  /* 0x00000026279f723e */ /* 0x000fcc00000000ff */
[----:B------:R-:W2:Y:S01]  /*3ac0*/  MUFU.EX2 R46, R46 ;  /* 0x0000002e002e7308 */ /* 0x000ea20000000800 */
[----:B---3--:R-:W-:-:S07]  /*3ad0*/  FADD.FTZ R52, R42, R15 ;  /* 0x0000000f2a347221 */ /* 0x008fce0000010000 */
[----:B------:R-:W3:Y:S01]  /*3ae0*/  MUFU.EX2 R47, R47 ;  /* 0x0000002f002f7308 */ /* 0x000ee20000000800 */
[C---:B----4-:R-:W-:Y:S01]  /*3af0*/  FADD.FTZ R15, R43.reuse, R52 ;  /* 0x000000342b0f7221 */ /* 0x050fe20000010000 */
[----:B------:R-:W-:-:S06]  /*3b00*/  F2FP.F16.F32.PACK_AB R161, R43, R42 ;  /* 0x0000002a2ba1723e */ /* 0x000fcc00000000ff */
[----:B------:R-:W4:Y:S01]  /*3b10*/  MUFU.EX2 R50, R50 ;  /* 0x0000003200327308 */ /* 0x000f220000000800 */
[----:B--2---:R-:W-:-:S07]  /*3b20*/  FADD.FTZ R52, R46, R15 ;  /* 0x0000000f2e347221 */ /* 0x004fce0000010000 */
        /* <DEDUP_REMOVED lines=9> */
[----:B---3--:R-:W-:Y:S01]  /*3bc0*/  FADD.FTZ R52, R48, R65 ;  /* 0x0000004130347221 */ /* 0x008fe20000010000 */
[----:B------:R-:W-:-:S03]  /*3bd0*/  F2FP.F16.F32.PACK_AB R168, R53, R48 ;  /* 0x0000003035a8723e */ /* 0x000fc600000000ff */
[----:B------:R-:W-:-:S03]  /*3be0*/  FADD.FTZ R21, R53, R52 ;  /* 0x0000003435157221 */ /* 0x000fc60000010000 */
        /* <DEDUP_REMOVED lines=24> */
[----:B---3--:R-:W-:-:S04]  /*3d70*/  FADD.FTZ R21, R13, R20 ;  /* 0x000000140d157221 */ /* 0x008fc80000010000 */
[C---:B------:R-:W-:Y:S01]  /*3d80*/  FADD.FTZ R4, R174.reuse, R21 ;  /* 0x00000015ae047221 */ /* 0x040fe20000010000 */
[----:B------:R-:W-:Y:S02]  /*3d90*/  F2FP.F16.F32.PACK_AB R174, R174, R13 ;  /* 0x0000000daeae723e */ /* 0x000fe400000000ff */
[----:B------:R-:W3:Y:S01]  /*3da0*/  MUFU.EX2 R70, R70 ;  /* 0x0000004600467308 */ /* 0x000ee20000000800 */
[----:B----4-:R-:W-:-:S07]  /*3db0*/  FADD.FTZ R14, R66, R15 ;  /* 0x0000000f420e7221 */ /* 0x010fce0000010000 */
[----:B------:R3:W4:Y:S01]  /*3dc0*/  MUFU.EX2 R175, R0 ;  /* 0x0000000000af7308 */ /* 0x0007220000000800 */
[C---:B--2---:R-:W-:Y:S01]  /*3dd0*/  FADD.FTZ R13, R67.reuse, R14 ;  /* 0x0000000e430d7221 */ /* 0x044fe20000010000 */
[----:B------:R-:W-:-:S03]  /*3de0*/  F2FP.F16.F32.PACK_AB R173, R67, R66 ;  /* 0x0000004243ad723e */ /* 0x000fc600000000ff */
[----:B---3--:R-:W-:-:S04]  /*3df0*/  FADD.FTZ R0, R70, R13 ;  /* 0x0000000d46007221 */ /* 0x008fc80000010000 */
[C---:B----4-:R-:W-:Y:S01]  /*3e00*/  FADD.FTZ R0, R175.reuse, R0 ;  /* 0x00000000af007221 */ /* 0x050fe20000010000 */
[----:B------:R-:W-:Y:S01]  /*3e10*/  F2FP.F16.F32.PACK_AB R175, R175, R70 ;  /* 0x00000046afaf723e */ /* 0x000fe200000000ff */
[----:B------:R-:W-:Y:S06]  /*3e20*/  @!P0 BRA `(.L_x_1322) ;  /* 0x0000000000048947 */ /* 0x000fec0003800000 */
[----:B------:R-:W-:Y:S01]  /*3e30*/  BPT.TRAP 0x1 ;  /* 0x000000040000795c */ /* 0x000fe20000300000 */
.L_x_1322:
[----:B------:R2:W3:Y:S01]  /*3e40*/  SYNCS.PHASECHK.TRANS64.TRYWAIT P1, [UR21+0x22850], R11 ;  /* 0x0228500bff0075a7 */ /* 0x0004e20008020155 */
[----:B------:R-:W-:Y:S05]  /*3e50*/  @!P0 BRA `(.L_x_1323) ;  /* 0x0000000000048947 */ /* 0x000fea0003800000 */
[----:B------:R-:W-:Y:S01]  /*3e60*/  BPT.TRAP 0x1 ;  /* 0x000000040000795c */ /* 0x000fe20000300000 */
.L_x_1323:
[----:B---3--:R-:W-:Y:S05]  /*3e70*/  @P1 BRA `(.L_x_1324) ;  /* 0x0000000000081947 */ /* 0x008fea0003800000 */
[----:B------:R-:W3:Y:S02]  /*3e80*/  SYNCS.PHASECHK.TRANS64.TRYWAIT P1, [UR21+0x22850], R11 ;  /* 0x0228500bff0075a7 */ /* 0x000ee40008020155 */
[----:B---3--:R-:W-:Y:S05]  /*3e90*/  @!P1 BRA `(.L_x_1325) ;  /* 0x000000d8000c9947 */ /* 0x008fea0003800000 */
.L_x_1324:
[----:B------:R4:W-:Y:S01]  /*3ea0*/  BAR.SYNC.DEFER_BLOCKING R9, 0x100 ;  /* 0x000400090000751d */ /* 0x0009e20000010000 */
[----:B------:R-:W-:-:S04]  /*3eb0*/  UIADD3 UR6, UR46, 0x400, URZ ;  /* 0x000004002e067890 */ /* 0x000fc8000fffe03f */
[----:B------:R-:W-:Y:S01]  /*3ec0*/  USHF.R.U32.HI UR6, URZ, 0x4, UR6 ;  /* 0x000000043f067899 */ /* 0x000fe20008011606 */
[----:B------:R-:W-:Y:S01]  /*3ed0*/  UMOV UR7, 0x40000040 ;  /* 0x4000004000077882 */ /* 0x000fe20000000000 */
[----:B------:R-:W5:Y:S02]  /*3ee0*/  S2R R13, SR_TID.X ;  /* 0x00000000000d7919 */ /* 0x000f640000002100 */
[----:B------:R-:W-:Y:S01]  /*3ef0*/  ULOP3.LUT UR6, UR6, 0x3fff, URZ, 0xc0, !UPT ;  /* 0x00003fff06067892 */ /* 0x000fe2000f8ec03f */
[----:B----4-:R-:W-:-:S03]  /*3f00*/  IMAD.IADD R9, R17, 0x1, -R12 ;  /* 0x0000000111097824 */ /* 0x010fc600078e0a0c */
[----:B------:R-:W-:Y:S01]  /*3f10*/  ULOP3.LUT UR21, UR6, 0x3000000, URZ, 0xfc, !UPT ;  /* 0x0300000006157892 */ /* 0x000fe2000f8efc3f */
[----:B------:R-:W-:-:S03]  /*3f20*/  VIADD R12, R9, UR42 ;  /* 0x0000002a090c7c36 */ /* 0x000fc60008000000 */
[----:B------:R-:W-:Y:S01]  /*3f30*/  UIMAD UR11, UR39, 0xc00, UR21 ;  /* 0x00000c00270b78a4 */ /* 0x000fe2000f8e0215 */
[----:B------:R-:W-:-:S06]  /*3f40*/  WARPGROUP.ARRIVE ;  /* 0x00000000000079c5 */ /* 0x000fcc0000000000 */
[----:B------:R-:W-:Y:S02]  /*3f50*/  UMOV UR6, UR11 ;  /* 0x0000000b00067c82 */ /* 0x000fe40008000000 */
[----:B------:R-:W-:Y:S01]  /*3f60*/  HGMMA.64x256x16.F32 R24, R152, gdesc[UR4].tnspB, RZ, !UPT, gsb0 ;  /* 0x43e0000498187df0 */ /* 0x000fe2000c0008ff */
[----:B------:R-:W-:Y:S01]  /*3f70*/  UIADD3 UR6, UR11, 0x80, URZ ;  /* 0x000000800b067890 */ /* 0x000fe2000fffe03f */
[----:B------:R-:W-:Y:S01]  /*3f80*/  UMOV UR7, 0x40000040 ;  /* 0x4000004000077882 */ /* 0x000fe20000000000 */
[----:B-----5:R-:W-:-:S13]  /*3f90*/  LOP3.LUT P1, RZ, R13, 0x7f, RZ, 0xc0, !PT ;  /* 0x0000007f0dff7812 */ /* 0x020fda000782c0ff */
[----:B---3--:R-:W-:-:S05]  /*3fa0*/  @!P1 VIADD R8, R8, 0x22860 ;  /* 0x0002286008089836 */ /* 0x008fca0000000000 */
[----:B------:R-:W-:Y:S01]  /*3fb0*/  @!P1 PRMT R8, RZ, 0x654, R8 ;  /* 0x00000654ff089816 */ /* 0x000fe20000000008 */
[----:B------:R-:W-:Y:S02]  /*3fc0*/  WARPGROUP.DEPBAR.LE gsb0, 0x0 ;  /* 0x00008000000079c5 */ /* 0x000fe40000010000 */
        /* <DEDUP_REMOVED lines=26> */
[----:B------:R-:W-:-:S13]  /*4170*/  R2UR UR6, R12 ;  /* 0x000000000c0672ca */ /* 0x000fda00000e0000 */
[----:B------:R-:W-:Y:S01]  /*4180*/  UIADD3 UR14, UR6, UR14, URZ ;  /* 0x0000000e060e7290 */ /* 0x000fe2000fffe03f */
[----:B------:R-:W-:Y:S02]  /*4190*/  WARPGROUP.DEPBAR.LE gsb0, 0x0 ;  /* 0x00008000000079c5 */ /* 0x000fe40000010000 */
[----:B------:R3:W-:Y:S01]  /*41a0*/  @!P1 SYNCS.ARRIVE.TRANS64.RED.A1T0 RZ, [R8+URZ], RZ ;  /* 0x000000ff08ff99a7 */ /* 0x0007e2000810043f */
[----:B------:R-:W-:Y:S01]  /*41b0*/  PLOP3.LUT P1, PT, PT, PT, UP0, 0x40, 0x0 ;  /* 0x000000000000781c */ /* 0x000fe20003f2e808 */
[----:B---3--:R-:W-:-:S12]  /*41c0*/  VIADD R8, R176, 0xfffffffe ;  /* 0xfffffffeb0087836 */ /* 0x008fd80000000000 */
[----:B------:R-:W-:Y:S05]  /*41d0*/  @P1 BRA `(.L_x_1326) ;  /* 0x0000000000481947 */ /* 0x000fea0003800000 */
[C---:B------:R-:W-:Y:S01]  /*41e0*/  ISETP.GT.AND P1, PT, R12.reuse, RZ, PT ;  /* 0x000000ff0c00720c */ /* 0x040fe20003f24270 */
[----:B-12---:R-:W-:-:S05]  /*41f0*/  VIADD R11, R12, 0xffffffff ;  /* 0xffffffff0c0b7836 */ /* 0x006fca0000000000 */
[----:B------:R-:W-:-:S07]  /*4200*/  R2UR UR11, R11 ;  /* 0x000000000b0b72ca */ /* 0x000fce00000e0000 */
[----:B------:R-:W-:Y:S08]  /*4210*/  @P1 BRA `(.L_x_1327) ;  /* 0x00000000001c1947 */ /* 0x000ff00003800000 */
[----:B------:R-:W-:Y:S02]  /*4220*/  UISETP.NE.AND UP1, UPT, UR15, 0x1, UPT ;  /* 0x000000010f00788c */ /* 0x000fe4000bf25270 */
[----:B------:R-:W-:-:S09]  /*4230*/  UIADD3 UR11, -UR6, URZ, URZ ;  /* 0x0000003f060b7290 */ /* 0x000fd2000fffe13f */
[----:B------:R-:W-:Y:S02]  /*4240*/  @UP1 ULDC.64 UR18, c[0x0][0x9e8] ;  /* 0x00027a0000121ab9 */ /* 0x000fe40000000a00 */
[----:B------:R-:W-:-:S04]  /*4250*/  UIMAD.WIDE.U32 UR6, UR11, UR18, URZ ;  /* 0x000000120b0672a5 */ /* 0x000fc8000f8e003f */
[----:B------:R-:W-:-:S04]  /*4260*/  @UP1 USHF.R.U32.HI UR11, URZ, UR19, UR7 ;  /* 0x000000133f0b1299 */ /* 0x000fc80008011607 */
[----:B------:R-:W-:Y:S01]  /*4270*/  ULOP3.LUT UR11, URZ, UR11, URZ, 0x33, !UPT ;  /* 0x0000000b3f0b7292 */ /* 0x000fe2000f8e333f */
[----:B------:R-:W-:Y:S11]  /*4280*/  BRA `(.L_x_1328) ;  /* 0x0000000000107947 */ /* 0x000ff60003800000 */
.L_x_1327:
[----:B------:R-:W-:-:S11]  /*4290*/  UISETP.NE.AND UP1, UPT, UR15, 0x1, UPT ;  /* 0x000000010f00788c */ /* 0x000fd6000bf25270 */
[----:B------:R-:W-:Y:S02]  /*42a0*/  @UP1 ULDC.64 UR18, c[0x0][0x9e8] ;  /* 0x00027a0000121ab9 */ /* 0x000fe40000000a00 */
[----:B------:R-:W-:-:S04]  /*42b0*/  UIMAD.WIDE.U32 UR6, UR11, UR18, URZ ;  /* 0x000000120b0672a5 */ /* 0x000fc8000f8e003f */
[----:B------:R-:W-:-:S12]  /*42c0*/  @UP1 USHF.R.U32.HI UR11, URZ, UR19, UR7 ;  /* 0x000000133f0b1299 */ /* 0x000fd80008011607 */
.L_x_1328:
[----:B------:R-:W-:-:S04]  /*42d0*/  UIMAD UR11, UR11, UR15, UR15 ;  /* 0x0000000f0b0b72a4 */ /* 0x000fc8000f8e020f */
[----:B------:R-:W-:-:S04]  /*42e0*/  UISETP.LT.AND UP1, UPT, UR14, UR11, UPT ;  /* 0x0000000b0e00728c */ /* 0x000fc8000bf21270 */
[----:B------:R-:W-:-:S12]  /*42f0*/  USEL UR14, UR14, UR11, UP1 ;  /* 0x0000000b0e0e7287 */ /* 0x000fd80008800000 */
.L_x_1326:
[----:B------:R-:W-:-:S04]  /*4300*/  UIMAD.WIDE UR6, UR14, 0x2aaaaaab, URZ ;  /* 0x2aaaaaab0e0678a5 */ /* 0x000fc8000f8e023f */
[----:B------:R-:W-:-:S04]  /*4310*/  USHF.R.U32.HI UR6, URZ, 0x1f, UR7 ;  /* 0x0000001f3f067899 */ /* 0x000fc80008011607 */
[----:B------:R-:W-:-:S04]  /*4320*/  ULEA.HI.SX32 UR6, UR7, UR6, 0x1c ;  /* 0x0000000607067291 */ /* 0x000fc8000f8fe23f */
[----:B------:R-:W-:-:S04]  /*4330*/  UISETP.LT.AND UP1, UPT, UR40, UR6, UPT ;  /* 0x000000062800728c */ /* 0x000fc8000bf21270 */
[----:B------:R-:W-:-:S06]  /*4340*/  USEL UR23, UR40, UR6, !UP1 ;  /* 0x0000000628177287 */ /* 0x000fcc000c800000 */
[----:B------:R-:W-:-:S13]  /*4350*/  ISETP.GE.AND P1, PT, R8, UR23, PT ;  /* 0x0000001708007c0c */ /* 0x000fda000bf26270 */
[----:B------:R-:W-:Y:S05]  /*4360*/  @!P1 BRA `(.L_x_1329) ;  /* 0x0000002c00dc9947 */ /* 0x000fea0003800000 */
[----:B------:R-:W-:Y:S01]  /*4370*/  IMAD.IADD R13, R7, 0x1, R9 ;  /* 0x00000001070d7824 */ /* 0x000fe200078e0209 */
[----:B------:R-:W-:Y:S01]  /*4380*/  ULDC UR24, c[0x0][0x9e4] ;  /* 0x0002790000187ab9 */ /* 0x000fe20000000800 */
[----:B------:R-:W-:Y:S01]  /*4390*/  ULDC UR22, c[0x0][0x9dc] ;  /* 0x0002770000167ab9 */ /* 0x000fe20000000800 */
[----:B------:R-:W-:Y:S01]  /*43a0*/  ULDC UR26, c[0x0][0x988] ;  /* 0x00026200001a7ab9 */ /* 0x000fe20000000800 */
[----:B------:R-:W-:-:S05]  /*43b0*/  ULDC UR25, c[0x0][0x9e0] ;  /* 0x0002780000197ab9 */ /* 0x000fca0000000800 */
.L_x_1346:
[----:B------:R-:W-:-:S04]  /*43c0*/  UIADD3 UR39, UR39, 0x1, URZ ;  /* 0x0000000127277890 */ /* 0x000fc8000fffe03f */
[----:B------:R-:W-:-:S04]  /*43d0*/  UISETP.NE.AND UP1, UPT, UR39, 0x2, UPT ;  /* 0x000000022700788c */ /* 0x000fc8000bf25270 */
[----:B------:R-:W-:Y:S02]  /*43e0*/  USEL UR6, URZ, 0x1, UP1 ;  /* 0x000000013f067887 */ /* 0x000fe40008800000 */
[----:B------:R-:W-:Y:S02]  /*43f0*/  USEL UR39, UR39, URZ, UP1 ;  /* 0x0000003f27277287 */ /* 0x000fe40008800000 */
[----:B------:R-:W-:Y:S01]  /*4400*/  ULOP3.LUT UR38, UR38, UR6, URZ, 0x3c, !UPT ;  /* 0x0000000626267292 */ /* 0x000fe2000f8e3c3f */
[----:B-1----:R-:W-:Y:S11]  /*4410*/  @!P0 BRA `(.L_x_1330) ;  /* 0x0000000000048947 */ /* 0x002ff60003800000 */
[----:B------:R-:W-:Y:S01]  /*4420*/  BPT.TRAP 0x1 ;  /* 0x000000040000795c */ /* 0x000fe20000300000 */
.L_x_1330:
[----:B------:R-:W-:Y:S01]  /*4430*/  ULEA UR27, UR39, UR46, 0x3 ;  /* 0x0000002e271b7291 */ /* 0x000fe2000f8e183f */
[----:B------:R-:W-:-:S05]  /*4440*/  IMAD.U32 R12, RZ, RZ, UR38 ;  /* 0x00000026ff0c7e24 */ /* 0x000fca000f8e00ff */
[----:B------:R-:W-:-:S04]  /*4450*/  SHF.L.U32 R12, R12, 0x1f, RZ ;  /* 0x0000001f0c0c7819 */ /* 0x000fc800000006ff */
[----:B------:R3:W4:Y:S01]  /*4460*/  SYNCS.PHASECHK.TRANS64.TRYWAIT P1, [UR27+0x22830], R12 ;  /* 0x0228300cff0075a7 */ /* 0x000722000802015b */
[----:B------:R-:W-:Y:S05]  /*4470*/  @!P0 BRA `(.L_x_1331) ;  /* 0x0000000000048947 */ /* 0x000fea0003800000 */
[----:B------:R-:W-:Y:S01]  /*4480*/  BPT.TRAP 0x1 ;  /* 0x000000040000795c */ /* 0x000fe20000300000 */
.L_x_1331:
[----:B----4-:R-:W-:Y:S05]  /*4490*/  @P1 BRA `(.L_x_1332) ;  /* 0x0000000000081947 */ /* 0x010fea0003800000 */
[----:B------:R-:W4:Y:S02]  /*44a0*/  SYNCS.PHASECHK.TRANS64.TRYWAIT P1, [UR27+0x22830], R12 ;  /* 0x0228300cff0075a7 */ /* 0x000f24000802015b */
[----:B----4-:R-:W-:Y:S05]  /*44b0*/  @!P1 BRA `(.L_x_1333) ;  /* 0x000000d000989947 */ /* 0x010fea0003800000 */
.L_x_1332:
[----:B------:R-:W-:Y:S01]  /*44c0*/  UIMAD UR18, UR39, 0x300, UR20 ;  /* 0x00000300271278a4 */ /* 0x000fe2000f8e0214 */
[----:B------:R-:W-:Y:S01]  /*44d0*/  WARPGROUP.ARRIVE ;  /* 0x00000000000079c5 */ /* 0x000fe20000000000 */
[----:B------:R-:W-:Y:S01]  /*44e0*/  UMOV UR19, 0x40000040 ;  /* 0x4000004000137882 */ /* 0x000fe20000000000 */
[----:B------:R-:W-:Y:S01]  /*44f0*/  UMOV UR7, 0x40000040 ;  /* 0x4000004000077882 */ /* 0x000fe20000000000 */
[----:B------:R-:W-:-:S03]  /*4500*/  UIADD3 UR6, UR18, 0x2, URZ ;  /* 0x0000000212067890 */ /* 0x000fc6000fffe03f */
[----:B----4-:R-:W4:Y:S01]  /*4510*/  S2R R5, SR_TID.X ;  /* 0x0000000000057919 */ /* 0x010f220000002100 */
[----:B------:R-:W-:Y:S01]  /*4520*/  UIADD3 UR10, UR18, 0x4, URZ ;  /* 0x00000004120a7890 */ /* 0x000fe2000fffe03f */
[----:B------:R-:W5:Y:S01]  /*4530*/  LDC R20, c[0x0][0x288] ;  /* 0x0000a200ff147b82 */ /* 0x000f620000000800 */
[----:B------:R-:W-:Y:S01]  /*4540*/  UMOV UR11, 0x40000040 ;  /* 0x40000040000b7882 */ /* 0x000fe20000000000 */
[----:B------:R-:W-:Y:S01]  /*4550*/  HGMMA.64x96x16.F32 R152, gdesc[UR16], RZ, !UPT, gsb0 ;  /* 0x01600000109879f0 */ /* 0x000fe2000c0008ff */
[----:B------:R-:W-:Y:S01]  /*4560*/  UIADD3 UR14, UR18, 0x6, URZ ;  /* 0x00000006120e7890 */ /* 0x000fe2000fffe03f */
[----:B-12---:R-:W-:Y:S01]  /*4570*/  IMAD.U32 R11, RZ, RZ, UR27 ;  /* 0x0000001bff0b7e24 */ /* 0x006fe2000f8e00ff */
[----:B------:R-:W-:Y:S01]  /*4580*/  UMOV UR15, 0x40000040 ;  /* 0x40000040000f7882 */ /* 0x000fe20000000000 */
[----:B------:R-:W-:-:S05]  /*4590*/  IMAD R15, R8, -0x60, R17 ;  /* 0xffffffa0080f7824 */ /* 0x000fca00078e0211 */
[----:B-----5:R-:W-:-:S05]  /*45a0*/  IADD3 R15, R15, 0x1, -R20 ;  /* 0x000000010f0f7810 */ /* 0x020fca0007ffe814 */
[----:B------:R-:W-:Y:S01]  /*45b0*/  IMAD.IADD R15, R15, 0x1, -R16 ;  /* 0x000000010f0f7824 */ /* 0x000fe200078e0a10 */
[----:B----4-:R-:W-:Y:S02]  /*45c0*/  LOP3.LUT P1, RZ, R5, 0x7f, RZ, 0xc0, !PT ;  /* 0x0000007f05ff7812 */ /* 0x010fe4000782c0ff */
[----:B------:R-:W-:Y:S01]  /*45d0*/  IADD3 R5, -R23, 0xb, RZ ;  /* 0x0000000b17057810 */ /* 0x000fe20007ffe1ff */
[----:B------:R-:W-:-:S10]  /*45e0*/  VIADD R20, R15, UR25 ;  /* 0x000000190f147c36 */ /* 0x000fd40008000000 */
[----:B------:R-:W-:-:S05]  /*45f0*/  @!P1 VIADD R14, R11, 0x22840 ;  /* 0x000228400b0e9836 */ /* 0x000fca0000000000 */
        /* <DEDUP_REMOVED lines=10> */
[----:B------:R-:W-:Y:S03]  /*46a0*/  HGMMA.64x96x16.F32 R152, gdesc[UR12], R152, gsb0 ;  /* 0x016000000c9879f0 */ /* 0x000fe60008000898 */
[----:B------:R-:W-:Y:S02]  /*46b0*/  WARPGROUP.DEPBAR.LE gsb0, 0x0 ;  /* 0x00008000000079c5 */ /* 0x000fe40000010000 */
[----:B------:R1:W-:Y:S06]  /*46c0*/  BAR.ARV R5, 0x100 ;  /* 0x000400050000751d */ /* 0x0003ec0000002000 */
[----:B------:R2:W-:Y:S01]  /*46d0*/  @!P1 SYNCS.ARRIVE.TRANS64.RED.A1T0 RZ, [R14+URZ], RZ ;  /* 0x000000ff0eff99a7 */ /* 0x0005e2000810043f */
[----:B------:R-:W-:Y:S01]  /*46e0*/  PLOP3.LUT P1, PT, PT, PT, UP0, 0x40, 0x0 ;  /* 0x000000000000781c */ /* 0x000fe20003f2e808 */
[----:B--2---:R-:W-:-:S02]  /*46f0*/  VIADD R14, R15, UR6 ;  /* 0x000000060f0e7c36 */ /* 0x004fc40008000000 */
[C---:B------:R-:W-:Y:S02]  /*4700*/  IMAD.IADD R15, R7.reuse, 0x1, R20 ;  /* 0x00000001070f7824 */ /* 0x040fe400078e0214 */
[----:B------:R-:W-:-:S08]  /*4710*/  IMAD.IADD R21, R7, 0x1, R14 ;  /* 0x0000000107157824 */ /* 0x000fd000078e020e */
[----:B-1----:R-:W-:Y:S05]  /*4720*/  @P1 BRA `(.L_x_1334) ;  /* 0x00000000005c1947 */ /* 0x002fea0003800000 */
[----:B------:R-:W-:Y:S01]  /*4730*/  ISETP.GT.AND P1, PT, R13, -0x1, PT ;  /* 0xffffffff0d00780c */ /* 0x000fe20003f24270 */
[----:B------:R-:W-:-:S12]  /*4740*/  BSSY B0, `(.L_x_1335) ;  /* 0x0000011000007945 */ /* 0x000fd80003800000 */
[----:B------:R-:W-:Y:S05]  /*4750*/  @P1 BRA `(.L_x_1336) ;  /* 0x0000000000201947 */ /* 0x000fea0003800000 */
[----:B------:R-:W-:Y:S01]  /*4760*/  IMAD.U32 R206, RZ, RZ, UR24 ;  /* 0x00000018ffce7e24 */ /* 0x000fe2000f8e00ff */
[----:B------:R-:W-:-:S04]  /*4770*/  LOP3.LUT R203, RZ, R13, RZ, 0x33, !PT ;  /* 0x0000000dffcb7212 */ /* 0x000fc800078e33ff */
[----:B------:R-:W-:-:S13]  /*4780*/  ISETP.NE.AND P1, PT, R206, 0x1, PT ;  /* 0x00000001ce00780c */ /* 0x000fda0003f25270 */
[----:B------:R-:W1:Y:S02]  /*4790*/  @P1 LDC.64 R204, c[0x0][0x9e8] ;  /* 0x00027a00ffcc1b82 */ /* 0x000e640000000a00 */
[----:B-1----:R-:W-:-:S05]  /*47a0*/  @P1 IMAD.HI.U32 R204, R203, R204, RZ ;  /* 0x000000cccbcc1227 */ /* 0x002fca00078e00ff */
[----:B------:R-:W-:-:S04]  /*47b0*/  @P1 SHF.R.U32.HI R203, RZ, R205, R204 ;  /* 0x000000cdffcb1219 */ /* 0x000fc800000116cc */
[----:B------:R-:W-:Y:S01]  /*47c0*/  LOP3.LUT R203, RZ, R203, RZ, 0x33, !PT ;  /* 0x000000cbffcb7212 */ /* 0x000fe200078e33ff */
[----:B------:R-:W-:Y:S06]  /*47d0*/  BRA `(.L_x_1337) ;  /* 0x00000000001c7947 */ /* 0x000fec0003800000 */
.L_x_1336:
[----:B------:R-:W-:-:S05]  /*47e0*/  IMAD.U32 R206, RZ, RZ, UR24 ;  /* 0x00000018ffce7e24 */ /* 0x000fca000f8e00ff */
[----:B------:R-:W-:-:S13]  /*47f0*/  ISETP.NE.AND P1, PT, R206, 0x1, PT ;  /* 0x00000001ce00780c */ /* 0x000fda0003f25270 */
[----:B------:R-:W1:Y:S01]  /*4800*/  @P1 LDC.64 R204, c[0x0][0x9e8] ;  /* 0x00027a00ffcc1b82 */ /* 0x000e620000000a00 */
[----:B------:R-:W-:-:S04]  /*4810*/  @P1 IMAD.IADD R203, R7, 0x1, R9 ;  /* 0x0000000107cb1824 */ /* 0x000fc800078e0209 */
[----:B-1----:R-:W-:-:S04]  /*4820*/  @P1 IMAD.HI.U32 R204, R203, R204, RZ ;  /* 0x000000cccbcc1227 */ /* 0x002fc800078e00ff */
[----:B------:R-:W-:Y:S01]  /*4830*/  IMAD.MOV.U32 R203, RZ, RZ, R13 ;  /* 0x000000ffffcb7224 */ /* 0x000fe200078e000d */
[----:B------:R-:W-:-:S07]  /*4840*/  @P1 SHF.R.U32.HI R203, RZ, R205, R204 ;  /* 0x000000cdffcb1219 */ /* 0x000fce00000116cc */
.L_x_1337:
[----:B------:R-:W-:Y:S05]  /*4850*/  BSYNC B0 ;  /* 0x0000000000007941 */ /* 0x000fea0003800000 */
.L_x_1335:
[----:B------:R-:W-:-:S04]  /*4860*/  IMAD R204, R8, -0x60, -R16 ;  /* 0xffffffa008cc7824 */ /* 0x000fc800078e0a10 */
[----:B------:R-:W-:-:S05]  /*4870*/  IMAD R204, R203, R206, R204 ;  /* 0x000000cecbcc7224 */ /* 0x000fca00078e02cc */
[----:B------:R-:W-:Y:S02]  /*4880*/  VIADDMNMX R15, R204, R206, R15, PT ;  /* 0x000000cecc0f7246 */ /* 0x000fe4000380010f */
[----:B------:R-:W-:-:S07]  /*4890*/  VIMNMX R21, R21, R204, !PT ;  /* 0x000000cc15157248 */ /* 0x000fce0007fe0100 */
.L_x_1334:
[----:B------:R-:W-:Y:S01]  /*48a0*/  IMAD R205, R8, -0x60, RZ ;  /* 0xffffffa008cd7824 */ /* 0x000fe200078e02ff */
[----:B------:R-:W-:Y:S01]  /*48b0*/  LOP3.LUT R2, R2, 0xfffbffff, RZ, 0xc0, !PT ;  /* 0xfffbffff02027812 */ /* 0x000fe200078ec0ff */
[C---:B------:R-:W-:Y:S02]  /*48c0*/  IMAD.IADD R20, R6.reuse, 0x1, R20 ;  /* 0x0000000106147824 */ /* 0x040fe400078e0214 */
[----:B------:R-:W-:Y:S01]  /*48d0*/  IMAD.IADD R203, R6, 0x1, R14 ;  /* 0x0000000106cb7824 */ /* 0x000fe200078e020e */
[C---:B------:R-:W-:Y:S02]  /*48e0*/  ISETP.GE.AND P1, PT, R205.reuse, 0x1, PT ;  /* 0x00000001cd00780c */ /* 0x040fe40003f26270 */
[----:B------:R-:W-:Y:S02]  /*48f0*/  ISETP.GE.AND P4, PT, R205, 0x9, PT ;  /* 0x00000009cd00780c */ /* 0x000fe40003f86270 */
[----:B------:R-:W-:-:S04]  /*4900*/  ISETP.GT.AND P2, PT, R21, RZ, !P1 ;  /* 0x000000ff1500720c */ /* 0x000fc80004f44270 */
[----:B------:R-:W-:-:S04]  /*4910*/  ISETP.LT.OR P2, PT, R15, 0x1, P2 ;  /* 0x000000010f00780c */ /* 0x000fc80001741670 */
[----:B------:R-:W-:Y:S02]  /*4920*/  FSEL R152, R152, -INF , !P2 ;  /* 0xff80000098987808 */ /* 0x000fe40005000000 */
[----:B------:R-:W-:Y:S02]  /*4930*/  @P1 LOP3.LUT R2, R2, 0x40000, RZ, 0xfc, !PT ;  /* 0x0004000002021812 */ /* 0x000fe400078efcff */
[----:B------:R-:W-:Y:S02]  /*4940*/  ISETP.GE.AND P1, PT, R205, 0x2, PT ;  /* 0x00000002cd00780c */ /* 0x000fe40003f26270 */
[----:B------:R-:W-:Y:S02]  /*4950*/  LOP3.LUT R2, R2, 0xfffffffd, RZ, 0xc0, !PT ;  /* 0xfffffffd02027812 */ /* 0x000fe400078ec0ff */
[----:B------:R-:W-:Y:S02]  /*4960*/  ISETP.GT.AND P3, PT, R21, 0x1, !P1 ;  /* 0x000000011500780c */ /* 0x000fe40004f64270 */
[----:B------:R-:W-:-:S02]  /*4970*/  @P4 LOP3.LUT R2, R2, 0x2, RZ, 0xfc, !PT ;  /* 0x0000000202024812 */ /* 0x000fc400078efcff */
[----:B------:R-:W-:Y:S02]  /*4980*/  ISETP.GT.AND P2, PT, R21, 0x8, !P4 ;  /* 0x000000081500780c */ /* 0x000fe40006744270 */
[----:B------:R-:W-:Y:S02]  /*4990*/  ISETP.GE.AND P4, PT, R205, 0xa, PT ;  /* 0x0000000acd00780c */ /* 0x000fe40003f86270 */
[C---:B------:R-:W-:Y:S02]  /*49a0*/  ISETP.LT.OR P3, PT, R15.reuse, 0x2, P3 ;  /* 0x000000020f00780c */ /* 0x040fe40001f61670 */
[----:B------:R-:W-:Y:S02]  /*49b0*/  ISETP.LT.OR P2, PT, R15, 0x9, P2 ;  /* 0x000000090f00780c */ /* 0x000fe40001741670 */
[----:B------:R-:W-:Y:S02]  /*49c0*/  FSEL R153, R153, -INF , !P3 ;  /* 0xff80000099997808 */ /* 0x000fe40005800000 */
[----:B------:R-:W-:-:S02]  /*49d0*/  ISETP.GE.AND P3, PT, R205, 0x11, PT ;  /* 0x00000011cd00780c */ /* 0x000fc40003f66270 */
[----:B------:R-:W-:Y:S02]  /*49e0*/  LOP3.LUT R2, R2, 0xfffffffb, RZ, 0xc0, !PT ;  /* 0xfffffffb02027812 */ /* 0x000fe400078ec0ff */
[----:B------:R-:W-:Y:S02]  /*49f0*/  FSEL R156, R156, -INF , !P2 ;  /* 0xff8000009c9c7808 */ /* 0x000fe40005000000 */
[----:B------:R-:W-:Y:S02]  /*4a00*/  ISETP.GT.AND P2, PT, R21, 0x9, !P4 ;  /* 0x000000091500780c */ /* 0x000fe40006744270 */
[----:B------:R-:W-:Y:S02]  /*4a10*/  @P4 LOP3.LUT R2, R2, 0x4, RZ, 0xfc, !PT ;  /* 0x0000000402024812 */ /* 0x000fe400078efcff */
[----:B------:R-:W-:Y:S02]  /*4a20*/  ISETP.LT.OR P2, PT, R15, 0xa, P2 ;  /* 0x0000000a0f00780c */ /* 0x000fe40001741670 */
[----:B------:R-:W-:-:S02]  /*4a30*/  LOP3.LUT R2, R2, 0xfffffff7, RZ, 0xc0, !PT ;  /* 0xfffffff702027812 */ /* 0x000fc400078ec0ff */
[----:B------:R-:W-:Y:S02]  /*4a40*/  FSEL R157, R157, -INF , !P2 ;  /* 0xff8000009d9d7808 */ /* 0x000fe40005000000 */
[----:B------:R-:W-:Y:S02]  /*4a50*/  @P3 LOP3.LUT R2, R2, 0x8, RZ, 0xfc, !PT ;  /* 0x0000000802023812 */ /* 0x000fe400078efcff */
[----:B------:R-:W-:Y:S02]  /*4a60*/  ISETP.GT.AND P2, PT, R21, 0x10, !P3 ;  /* 0x000000101500780c */ /* 0x000fe40005f44270 */
[----:B------:R-:W-:Y:S02]  /*4a70*/  ISETP.GE.AND P3, PT, R205, 0x12, PT ;  /* 0x00000012cd00780c */ /* 0x000fe40003f66270 */
[----:B------:R-:W-:Y:S02]  /*4a80*/  ISETP.LT.OR P2, PT, R15, 0x11, P2 ;  /* 0x000000110f00780c */ /* 0x000fe40001741670 */
[----:B------:R-:W-:-:S02]  /*4a90*/  LOP3.LUT R2, R2, 0xffffffef, RZ, 0xc0, !PT ;  /* 0xffffffef02027812 */ /* 0x000fc400078ec0ff */
[----:B------:R-:W-:Y:S02]  /*4aa0*/  FSEL R160, R160, -INF , !P2 ;  /* 0xff800000a0a07808 */ /* 0x000fe40005000000 */
[----:B------:R-:W-:-:S04]  /*4ab0*/  ISETP.GT.AND P2, PT, R21, 0x11, !P3 ;  /* 0x000000111500780c */ /* 0x000fc80005f44270 */
[----:B------:R-:W-:Y:S02]  /*4ac0*/  ISETP.LT.OR P2, PT, R15, 0x12, P2 ;  /* 0x000000120f00780c */ /* 0x000fe40001741670 */
[----:B------:R-:W-:Y:S02]  /*4ad0*/  @P3 LOP3.LUT R2, R2, 0x10, RZ, 0xfc, !PT ;  /* 0x0000001002023812 */ /* 0x000fe400078efcff */
[----:B------:R-:W-:Y:S02]  /*4ae0*/  ISETP.GE.AND P3, PT, R205, 0x19, PT ;  /* 0x00000019cd00780c */ /* 0x000fe40003f66270 */
[----:B------:R-:W-:Y:S02]  /*4af0*/  LOP3.LUT R2, R2, 0xfffdffff, RZ, 0xc0, !PT ;  /* 0xfffdffff02027812 */ /* 0x000fe400078ec0ff */
[----:B------:R-:W-:Y:S02]  /*4b00*/  FSEL R161, R161, -INF , !P2 ;  /* 0xff800000a1a17808 */ /* 0x000fe40005000000 */
[----:B------:R-:W-:-:S04]  /*4b10*/  ISETP.GT.AND P2, PT, R21, 0x18, !P3 ;  /* 0x000000181500780c */ /* 0x000fc80005f44270 */
[----:B------:R-:W-:-:S03]  /*4b20*/  ISETP.LT.OR P2, PT, R15, 0x19, P2 ;  /* 0x000000190f00780c */ /* 0x000fc60001741670 */
        /* <DEDUP_REMOVED lines=62> */
[----:B------:R-:W-:Y:S02]  /*4f10*/  FSEL R184, R184, -INF , !P2 ;  /* 0xff800000b8b87808 */ /* 0x000fe40005000000 */
[----:B------:R-:W-:Y:S02]  /*4f20*/  LOP3.LUT R2, R2, 0xffffffbf, RZ, 0xc0, !PT ;  /* 0xffffffbf02027812 */ /* 0x000fe400078ec0ff */
[----:B------:R-:W-:-:S04]  /*4f30*/  ISETP.GT.AND P2, PT, R21, 0x41, !P3 ;  /* 0x000000411500780c */ /* 0x000fc80005f44270 */
[----:B------:R-:W-:-:S03]  /*4f40*/  ISETP.LT.OR P2, PT, R15, 0x42, P2 ;  /* 0x000000420f00780c */ /* 0x000fc60001741670 */
[----:B------:R-:W-:Y:S02]  /*4f50*/  @P3 LOP3.LUT R2, R2, 0x40, RZ, 0xfc, !PT ;  /* 0x0000004002023812 */ /* 0x000fe400078efcff */
[----:B------:R-:W-:Y:S02]  /*4f60*/  ISETP.GE.AND P3, PT, R205, 0x49, PT ;  /* 0x00000049cd00780c */ /* 0x000fe40003f66270 */
[----:B------:R-:W-:Y:S02]  /*4f70*/  FSEL R185, R185, -INF , !P2 ;  /* 0xff800000b9b97808 */ /* 0x000fe40005000000 */
[----:B------:R-:W-:Y:S02]  /*4f80*/  ISETP.GT.AND P2, PT, R21, 0x48, !P3 ;  /* 0x000000481500780c */ /* 0x000fe40005f44270 */
[----:B------:R-:W-:Y:S02]  /*4f90*/  LOP3.LUT R2, R2, 0xffffffdf, RZ, 0xc0, !PT ;  /* 0xffffffdf02027812 */ /* 0x000fe400078ec0ff */
[----:B------:R-:W-:-:S04]  /*4fa0*/  ISETP.LT.OR P2, PT, R15, 0x49, P2 ;  /* 0x000000490f00780c */ /* 0x000fc80001741670 */
[----:B------:R-:W-:Y:S02]  /*4fb0*/  FSEL R188, R188, -INF , !P2 ;  /* 0xff800000bcbc7808 */ /* 0x000fe40005000000 */
[----:B------:R-:W-:Y:S02]  /*4fc0*/  ISETP.GE.AND P2, PT, R205, 0x4a, PT ;  /* 0x0000004acd00780c */ /* 0x000fe40003f46270 */
[----:B------:R-:W-:Y:S02]  /*4fd0*/  @P3 LOP3.LUT R2, R2, 0x20, RZ, 0xfc, !PT ;  /* 0x0000002002023812 */ /* 0x000fe400078efcff */
[----:B------:R-:W-:Y:S02]  /*4fe0*/  ISETP.GT.AND P3, PT, R21, 0x49, !P2 ;  /* 0x000000491500780c */ /* 0x000fe40005764270 */
[----:B------:R-:W-:Y:S02]  /*4ff0*/  LOP3.LUT R2, R2, 0xfffffffe, RZ, 0xc0, !PT ;  /* 0xfffffffe02027812 */ /* 0x000fe400078ec0ff */
[----:B------:R-:W-:-:S04]  /*5000*/  ISETP.LT.OR P3, PT, R15, 0x4a, P3 ;  /* 0x0000004a0f00780c */ /* 0x000fc80001f61670 */
[----:B------:R-:W-:Y:S02]  /*5010*/  FSEL R189, R189, -INF , !P3 ;  /* 0xff800000bdbd7808 */ /* 0x000fe40005800000 */
[----:B------:R-:W-:-:S04]  /*5020*/  ISETP.GE.AND P3, PT, R205, 0x51, PT ;  /* 0x00000051cd00780c */ /* 0x000fc80003f66270 */
[----:B------:R-:W-:-:S04]  /*5030*/  ISETP.GT.AND P4, PT, R21, 0x50, !P3 ;  /* 0x000000501500780c */ /* 0x000fc80005f84270 */
        /* <DEDUP_REMOVED lines=10> */
[----:B------:R-:W-:-:S13]  /*50e0*/  ISETP.GE.AND P6, PT, R205, 0x5a, PT ;  /* 0x0000005acd00780c */ /* 0x000fda0003fc6270 */
[----:B------:R-:W-:Y:S02]  /*50f0*/  @P6 LOP3.LUT R2, R2, 0x1, RZ, 0xfc, !PT ;  /* 0x0000000102026812 */ /* 0x000fe400078efcff */
[----:B------:R-:W-:-:S04]  /*5100*/  ISETP.GT.AND P6, PT, R21, 0x59, !P6 ;  /* 0x000000591500780c */ /* 0x000fc800077c4270 */
[----:B------:R-:W-:-:S04]  /*5110*/  ISETP.LT.OR P6, PT, R15, 0x5a, P6 ;  /* 0x0000005a0f00780c */ /* 0x000fc800037c1670 */
[----:B------:R-:W-:Y:S02]  /*5120*/  FSEL R197, R197, -INF , !P6 ;  /* 0xff800000c5c57808 */ /* 0x000fe40007000000 */
[----:B------:R-:W-:-:S13]  /*5130*/  PLOP3.LUT P6, PT, PT, PT, UP0, 0x40, 0x0 ;  /* 0x000000000000781c */ /* 0x000fda0003fce808 */
[----:B------:R-:W-:Y:S05]  /*5140*/  @P6 BRA `(.L_x_1338) ;  /* 0x0000000000586947 */ /* 0x000fea0003800000 */
[----:B------:R-:W-:Y:S01]  /*5150*/  IMAD.IADD R21, R6, 0x1, R9 ;  /* 0x0000000106157824 */ /* 0x000fe200078e0209 */
[----:B------:R-:W-:Y:S04]  /*5160*/  BSSY B0, `(.L_x_1339) ;  /* 0x0000010000007945 */ /* 0x000fe80003800000 */
[----:B------:R-:W-:-:S13]  /*5170*/  ISETP.GT.AND P6, PT, R21, -0x1, PT ;  /* 0xffffffff1500780c */ /* 0x000fda0003fc4270 */
        /* <DEDUP_REMOVED lines=9> */
.L_x_1340:
[----:B------:R-:W-:-:S05]  /*5210*/  IMAD.U32 R207, RZ, RZ, UR24 ;  /* 0x00000018ffcf7e24 */ /* 0x000fca000f8e00ff */
[----:B------:R-:W-:-:S13]  /*5220*/  ISETP.NE.AND P6, PT, R207, 0x1, PT ;  /* 0x00000001cf00780c */ /* 0x000fda0003fc5270 */
[----:B------:R-:W1:Y:S02]  /*5230*/  @P6 LDC.64 R14, c[0x0][0x9e8] ;  /* 0x00027a00ff0e6b82 */ /* 0x000e640000000a00 */
[----:B-1----:R-:W-:-:S05]  /*5240*/  @P6 IMAD.HI.U32 R14, R21, R14, RZ ;  /* 0x0000000e150e6227 */ /* 0x002fca00078e00ff */
[----:B------:R-:W-:-:S07]  /*5250*/  @P6 SHF.R.U32.HI R21, RZ, R15, R14 ;  /* 0x0000000fff156219 */ /* 0x000fce000001160e */
.L_x_1341:
[----:B------:R-:W-:Y:S05]  /*5260*/  BSYNC B0 ;  /* 0x0000000000007941 */ /* 0x000fea0003800000 */
.L_x_1339:
[----:B------:R-:W-:-:S04]  /*5270*/  IMAD.IADD R14, R205, 0x1, -R16 ;  /* 0x00000001cd0e7824 */ /* 0x000fc800078e0a10 */
[----:B------:R-:W-:-:S05]  /*5280*/  IMAD R14, R21, R207, R14 ;  /* 0x000000cf150e7224 */ /* 0x000fca00078e020e */
[----:B------:R-:W-:Y:S02]  /*5290*/  VIADDMNMX R20, R14, R207, R20, PT ;  /* 0x000000cf0e147246 */ /* 0x000fe40003800114 */
[----:B------:R-:W-:-:S07]  /*52a0*/  VIMNMX R203, R203, R14, !PT ;  /* 0x0000000ecbcb7248 */ /* 0x000fce0007fe0100 */
.L_x_1338:
[----:B------:R-:W-:Y:S01]  /*52b0*/  ISETP.GT.AND P1, PT, R203, 0x1, !P1 ;  /* 0x00000001cb00780c */ /* 0x000fe20004f24270 */
[----:B------:R-:W-:Y:S01]  /*52c0*/  UMOV UR10, UR26 ;  /* 0x0000001a000a7c82 */ /* 0x000fe20008000000 */
[----:B------:R-:W-:Y:S02]  /*52d0*/  LOP3.LUT P6, RZ, R2, 0x10000, RZ, 0xc0, !PT ;  /* 0x0001000002ff7812 */ /* 0x000fe400078cc0ff */
[----:B------:R-:W-:Y:S02]  /*52e0*/  ISETP.LT.OR P1, PT, R20, 0x2, P1 ;  /* 0x000000021400780c */ /* 0x000fe40000f21670 */
[----:B------:R-:W-:Y:S02]  /*52f0*/  FMNMX.FTZ R14, R152, R3, !PT ;  /* 0x00000003980e7209 */ /* 0x000fe40007810000 */
[----:B------:R-:W-:Y:S02]  /*5300*/  FSEL R155, R155, -INF , !P1 ;  /* 0xff8000009b9b7808 */ /* 0x000fe40004800000 */
[----:B------:R-:W-:-:S02]  /*5310*/  LOP3.LUT P1, RZ, R2, 0x2, RZ, 0xc0, !PT ;  /* 0x0000000202ff7812 */ /* 0x000fc4000782c0ff */
[----:B------:R-:W-:Y:S02]  /*5320*/  FMNMX.FTZ R15, R153, R14, !PT ;  /* 0x0000000e990f7209 */ /* 0x000fe40007810000 */
[----:B------:R-:W-:Y:S02]  /*5330*/  ISETP.GT.AND P1, PT, R203, 0x8, !P1 ;  /* 0x00000008cb00780c */ /* 0x000fe40004f24270 */
[----:B------:R-:W-:Y:S02]  /*5340*/  FMNMX.FTZ R14, R156, R15, !PT ;  /* 0x0000000f9c0e7209 */ /* 0x000fe40007810000 */
[----:B------:R-:W-:Y:S02]  /*5350*/  ISETP.LT.OR P1, PT, R20, 0x9, P1 ;  /* 0x000000091400780c */ /* 0x000fe40000f21670 */
[----:B------:R-:W-:Y:S02]  /*5360*/  FMNMX.FTZ R15, R157, R14, !PT ;  /* 0x0000000e9d0f7209 */ /* 0x000fe40007810000 */
[----:B------:R-:W-:-:S02]  /*5370*/  FSEL R158, R158, -INF , !P1 ;  /* 0xff8000009e9e7808 */ /* 0x000fc40004800000 */
[----:B------:R-:W-:Y:S02]  /*5380*/  LOP3.LUT P1, RZ, R2, 0x4, RZ, 0xc0, !PT ;  /* 0x0000000402ff7812 */ /* 0x000fe4000782c0ff */
[----:B------:R-:W-:Y:S02]  /*5390*/  FMNMX.FTZ R14, R160, R15, !PT ;  /* 0x0000000fa00e7209 */ /* 0x000fe40007810000 */
[----:B------:R-:W-:Y:S02]  /*53a0*/  ISETP.GT.AND P1, PT, R203, 0x9, !P1 ;  /* 0x00000009cb00780c */ /* 0x000fe40004f24270 */
[----:B------:R-:W-:Y:S02]  /*53b0*/  FMNMX.FTZ R15, R161, R14, !PT ;  /* 0x0000000ea10f7209 */ /* 0x000fe40007810000 */
[----:B------:R-:W-:Y:S02]  /*53c0*/  ISETP.LT.OR P1, PT, R20, 0xa, P1 ;  /* 0x0000000a1400780c */ /* 0x000fe40000f21670 */
[----:B------:R-:W-:-:S02]  /*53d0*/  FMNMX.FTZ R14, R164, R15, !PT ;  /* 0x0000000fa40e7209 */ /* 0x000fc40007810000 */
[----:B------:R-:W-:Y:S02]  /*53e0*/  FSEL R159, R159, -INF , !P1 ;  /* 0xff8000009f9f7808 */ /* 0x000fe40004800000 */
[----:B------:R-:W-:Y:S02]  /*53f0*/  LOP3.LUT P1, RZ, R2, 0x8, RZ, 0xc0, !PT ;  /* 0x0000000802ff7812 */ /* 0x000fe4000782c0ff */
[----:B------:R-:W-:Y:S02]  /*5400*/  FMNMX.FTZ R15, R165, R14, !PT ;  /* 0x0000000ea50f7209 */ /* 0x000fe40007810000 */
[----:B------:R-:W-:Y:S02]  /*5410*/  ISETP.GT.AND P1, PT, R203, 0x10, !P1 ;  /* 0x00000010cb00780c */ /* 0x000fe40004f24270 */
[----:B------:R-:W-:Y:S02]  /*5420*/  FMNMX.FTZ R14, R168, R15, !PT ;  /* 0x0000000fa80e7209 */ /* 0x000fe40007810000 */
[----:B------:R-:W-:-:S02]  /*5430*/  ISETP.LT.OR P1, PT, R20, 0x11, P1 ;  /* 0x000000111400780c */ /* 0x000fc40000f21670 */
[----:B------:R-:W-:Y:S02]  /*5440*/  FMNMX.FTZ R15, R169, R14, !PT ;  /* 0x0000000ea90f7209 */ /* 0x000fe40007810000 */
[----:B------:R-:W-:Y:S02]  /*5450*/  FSEL R162, R162, -INF , !P1 ;  /* 0xff800000a2a27808 */ /* 0x000fe40004800000 */
[----:B------:R-:W-:Y:S02]  /*5460*/  LOP3.LUT P1, RZ, R2, 0x10, RZ, 0xc0, !PT ;  /* 0x0000001002ff7812 */ /* 0x000fe4000782c0ff */
[----:B------:R-:W-:Y:S02]  /*5470*/  FMNMX.FTZ R14, R172, R15, !PT ;  /* 0x0000000fac0e7209 */ /* 0x000fe40007810000 */
[----:B------:R-:W-:Y:S02]  /*5480*/  ISETP.GT.AND P1, PT, R203, 0x11, !P1 ;  /* 0x00000011cb00780c */ /* 0x000fe40004f24270 */
[----:B------:R-:W-:-:S02]  /*5490*/  FMNMX.FTZ R15, R173, R14, !PT ;  /* 0x0000000ead0f7209 */ /* 0x000fc40007810000 */
[----:B------:R-:W-:Y:S02]  /*54a0*/  ISETP.LT.OR P1, PT, R20, 0x12, P1 ;  /* 0x000000121400780c */ /* 0x000fe40000f21670 */
[----:B------:R-:W-:Y:S02]  /*54b0*/  FMNMX.FTZ R14, R176, R15, !PT ;  /* 0x0000000fb00e7209 */ /* 0x000fe40007810000 */
[----:B------:R-:W-:Y:S02]  /*54c0*/  FSEL R163, R163, -INF , !P1 ;  /* 0xff800000a3a37808 */ /* 0x000fe40004800000 */
[----:B------:R-:W-:Y:S02]  /*54d0*/  LOP3.LUT P1, RZ, R2, 0x20000, RZ, 0xc0, !PT ;  /* 0x0002000002ff7812 */ /* 0x000fe4000782c0ff */
[----:B------:R-:W-:Y:S02]  /*54e0*/  FMNMX.FTZ R15, R177, R14, !PT ;  /* 0x0000000eb10f7209 */ /* 0x000fe40007810000 */
[----:B------:R-:W-:-:S02]  /*54f0*/  ISETP.GT.AND P1, PT, R203, 0x18, !P1 ;  /* 0x00000018cb00780c */ /* 0x000fc40004f24270 */
[----:B------:R-:W-:Y:S02]  /*5500*/  FMNMX.FTZ R14, R180, R15, !PT ;  /* 0x0000000fb40e7209 */ /* 0x000fe40007810000 */
[----:B------:R-:W-:Y:S02]  /*5510*/  ISETP.LT.OR P1, PT, R20, 0x19, P1 ;  /* 0x000000191400780c */ /* 0x000fe40000f21670 */
[----:B------:R-:W-:Y:S02]  /*5520*/  FMNMX.FTZ R15, R181, R14, !PT ;  /* 0x0000000eb50f7209 */ /* 0x000fe40007810000 */
[----:B------:R-:W-:Y:S02]  /*5530*/  FSEL R166, R166, -INF , !P1 ;  /* 0xff800000a6a67808 */ /* 0x000fe40004800000 */
        /* <DEDUP_REMOVED lines=12> */
[----:B------:R-:W-:Y:S02]  /*5600*/  LOP3.LUT P1, RZ, R2, 0x4000, RZ, 0xc0, !PT ;  /* 0x0000400002ff7812 */ /* 0x000fe4000782c0ff */
[----:B------:R-:W-:-:S02]  /*5610*/  FMNMX.FTZ R15, R193, R14, !PT ;  /* 0x0000000ec10f7209 */ /* 0x000fc40007810000 */
[----:B------:R-:W-:Y:S02]  /*5620*/  ISETP.GT.AND P1, PT, R203, 0x21, !P1 ;  /* 0x00000021cb00780c */ /* 0x000fe40004f24270 */
[----:B------:R-:W-:Y:S02]  /*5630*/  FMNMX.FTZ R14, R196, R15, !PT ;  /* 0x0000000fc40e7209 */ /* 0x000fe40007810000 */
[----:B------:R-:W-:Y:S02]  /*5640*/  ISETP.LT.OR P1, PT, R20, 0x22, P1 ;  /* 0x000000221400780c */ /* 0x000fe40000f21670 */
[----:B------:R-:W-:Y:S02]  /*5650*/  FMNMX.FTZ R15, R197, R14, !PT ;  /* 0x0000000ec50f7209 */ /* 0x000fe40007810000 */
[----:B------:R-:W-:Y:S02]  /*5660*/  FSEL R171, R171, -INF , !P1 ;  /* 0xff800000abab7808 */ /* 0x000fe40004800000 */
[C---:B------:R-:W-:Y:S01]  /*5670*/  LOP3.LUT P1, RZ, R2.reuse, 0x2000, RZ, 0xc0, !PT ;  /* 0x0000200002ff7812 */ /* 0x040fe2000782c0ff */
[----:B------:R-:W1:Y:S01]  /*5680*/  SHFL.BFLY PT, R14, R15, 0x2, 0x1f ;  /* 0x0c401f000f0e7f89 */ /* 0x000e6200000e0000 */
[----:B------:R-:W-:-:S02]  /*5690*/  LOP3.LUT P6, RZ, R2, 0x20, RZ, 0xc0, !PT ;  /* 0x0000002002ff7812 */ /* 0x000fc400078cc0ff */
[C---:B------:R-:W-:Y:S02]  /*56a0*/  ISETP.GT.AND P1, PT, R203.reuse, 0x28, !P1 ;  /* 0x00000028cb00780c */ /* 0x040fe40004f24270 */
[----:B------:R-:W-:Y:S02]  /*56b0*/  ISETP.GT.AND P2, PT, R203, 0x49, !P2 ;  /* 0x00000049cb00780c */ /* 0x000fe40005744270 */
[C---:B------:R-:W-:Y:S02]  /*56c0*/  ISETP.LT.OR P1, PT, R20.reuse, 0x29, P1 ;  /* 0x000000291400780c */ /* 0x040fe40000f21670 */
[----:B------:R-:W-:Y:S02]  /*56d0*/  ISETP.LT.OR P2, PT, R20, 0x4a, P2 ;  /* 0x0000004a1400780c */ /* 0x000fe40001741670 */
[----:B------:R-:W-:Y:S02]  /*56e0*/  FSEL R174, R174, -INF , !P1 ;  /* 0xff800000aeae7808 */ /* 0x000fe40004800000 */
[----:B------:R-:W-:-:S02]  /*56f0*/  LOP3.LUT P1, RZ, R2, 0x1000, RZ, 0xc0, !PT ;  /* 0x0000100002ff7812 */ /* 0x000fc4000782c0ff */
[C---:B------:R-:W-:Y:S02]  /*5700*/  ISETP.GT.AND P3, PT, R203.reuse, 0x50, !P3 ;  /* 0x00000050cb00780c */ /* 0x040fe40005f64270 */
[----:B------:R-:W-:Y:S02]  /*5710*/  ISETP.GT.AND P1, PT, R203, 0x29, !P1 ;  /* 0x00000029cb00780c */ /* 0x000fe40004f24270 */
[----:B------:R-:W-:Y:S02]  /*5720*/  FSEL R191, R191, -INF , !P2 ;  /* 0xff800000bfbf7808 */ /* 0x000fe40005000000 */
[----:B------:R-:W-:Y:S02]  /*5730*/  ISETP.LT.OR P1, PT, R20, 0x2a, P1 ;  /* 0x0000002a1400780c */ /* 0x000fe40000f21670 */
[----:B------:R-:W-:Y:S02]  /*5740*/  ISETP.GT.AND P4, PT, R203, 0x51, !P4 ;  /* 0x00000051cb00780c */ /* 0x000fe40006784270 */
[----:B------:R-:W-:-:S02]  /*5750*/  FSEL R175, R175, -INF , !P1 ;  /* 0xff800000afaf7808 */ /* 0x000fc40004800000 */
[----:B------:R-:W-:Y:S02]  /*5760*/  LOP3.LUT P1, RZ, R2, 0x800, RZ, 0xc0, !PT ;  /* 0x0000080002ff7812 */ /* 0x000fe4000782c0ff */
[----:B-1----:R-:W-:Y:S02]  /*5770*/  FMNMX.FTZ R21, R15, R14, !PT ;  /* 0x0000000e0f157209 */ /* 0x002fe40007810000 */
[C---:B------:R-:W-:Y:S02]  /*5780*/  ISETP.GT.AND P1, PT, R203.reuse, 0x30, !P1 ;  /* 0x00000030cb00780c */ /* 0x040fe40004f24270 */
[C---:B------:R-:W-:Y:S01]  /*5790*/  ISETP.LT.OR P3, PT, R20.reuse, 0x51, P3 ;  /* 0x000000511400780c */ /* 0x040fe20001f61670 */
[----:B------:R-:W1:Y:S01]  /*57a0*/  SHFL.BFLY PT, R14, R21, 0x1, 0x1f ;  /* 0x0c201f00150e7f89 */ /* 0x000e6200000e0000 */
[----:B------:R-:W-:Y:S02]  /*57b0*/  ISETP.LT.OR P1, PT, R20, 0x31, P1 ;  /* 0x000000311400780c */ /* 0x000fe40000f21670 */
[----:B------:R-:W-:-:S02]  /*57c0*/  ISETP.GT.AND P5, PT, R203, 0x58, !P5 ;  /* 0x00000058cb00780c */ /* 0x000fc40006fa4270 */
[----:B------:R-:W-:Y:S02]  /*57d0*/  FSEL R178, R178, -INF , !P1 ;  /* 0xff800000b2b27808 */ /* 0x000fe40004800000 */
[----:B------:R-:W-:Y:S02]  /*57e0*/  LOP3.LUT P1, RZ, R2, 0x400, RZ, 0xc0, !PT ;  /* 0x0000040002ff7812 */ /* 0x000fe4000782c0ff */
[----:B------:R-:W-:Y:S02]  /*57f0*/  ISETP.LT.OR P4, PT, R20, 0x52, P4 ;  /* 0x000000521400780c */ /* 0x000fe40002781670 */
[----:B------:R-:W-:Y:S02]  /*5800*/  ISETP.GT.AND P1, PT, R203, 0x31, !P1 ;  /* 0x00000031cb00780c */ /* 0x000fe40004f24270 */
[----:B------:R-:W-:Y:S02]  /*5810*/  FSEL R194, R194, -INF , !P3 ;  /* 0xff800000c2c27808 */ /* 0x000fe40005800000 */
[----:B------:R-:W-:-:S02]  /*5820*/  ISETP.LT.OR P1, PT, R20, 0x32, P1 ;  /* 0x000000321400780c */ /* 0x000fc40000f21670 */
[----:B------:R-:W-:Y:S02]  /*5830*/  ISETP.LT.OR P5, PT, R20, 0x59, P5 ;  /* 0x000000591400780c */ /* 0x000fe40002fa1670 */
[----:B------:R-:W-:Y:S02]  /*5840*/  FSEL R179, R179, -INF , !P1 ;  /* 0xff800000b3b37808 */ /* 0x000fe40004800000 */
[----:B------:R-:W-:Y:S02]  /*5850*/  LOP3.LUT P1, RZ, R2, 0x200, RZ, 0xc0, !PT ;  /* 0x0000020002ff7812 */ /* 0x000fe4000782c0ff */
[----:B------:R-:W-:Y:S02]  /*5860*/  FSEL R195, R195, -INF , !P4 ;  /* 0xff800000c3c37808 */ /* 0x000fe40006000000 */
[----:B------:R-:W-:Y:S02]  /*5870*/  ISETP.GT.AND P1, PT, R203, 0x38, !P1 ;  /* 0x00000038cb00780c */ /* 0x000fe40004f24270 */
[----:B-1----:R-:W-:-:S02]  /*5880*/  FMNMX.FTZ R14, R21, R14, !PT ;  /* 0x0000000e150e7209 */ /* 0x002fc40007810000 */
[----:B------:R-:W-:Y:S02]  /*5890*/  ISETP.LT.OR P1, PT, R20, 0x39, P1 ;  /* 0x000000391400780c */ /* 0x000fe40000f21670 */
[----:B------:R-:W-:Y:S01]  /*58a0*/  FSEL R198, R198, -INF , !P5 ;  /* 0xff800000c6c67808 */ /* 0x000fe20006800000 */
[----:B------:R-:W-:Y:S01]  /*58b0*/  FMUL.FTZ R204, R14, UR10 ;  /* 0x0000000a0ecc7c20 */ /* 0x000fe20008410000 */
[----:B------:R-:W-:Y:S02]  /*58c0*/  FSEL R182, R182, -INF , !P1 ;  /* 0xff800000b6b67808 */ /* 0x000fe40004800000 */
[----:B------:R-:W-:-:S04]  /*58d0*/  LOP3.LUT P1, RZ, R2, 0x100, RZ, 0xc0, !PT ;  /* 0x0000010002ff7812 */ /* 0x000fc8000782c0ff */
[----:B------:R-:W-:-:S04]  /*58e0*/  ISETP.GT.AND P1, PT, R203, 0x39, !P1 ;  /* 0x00000039cb00780c */ /* 0x000fc80004f24270 */
[----:B------:R-:W-:-:S04]  /*58f0*/  ISETP.LT.OR P1, PT, R20, 0x3a, P1 ;  /* 0x0000003a1400780c */ /* 0x000fc80000f21670 */
        /* <DEDUP_REMOVED lines=9> */
[----:B------:R-:W-:Y:S02]  /*5990*/  ISETP.GT.AND P1, PT, R203, 0x48, !P6 ;  /* 0x00000048cb00780c */ /* 0x000fe40007724270 */
[----:B------:R-:W-:Y:S02]  /*59a0*/  LOP3.LUT P6, RZ, R2, 0x40000, RZ, 0xc0, !PT ;  /* 0x0004000002ff7812 */ /* 0x000fe400078cc0ff */
[----:B------:R-:W-:-:S04]  /*59b0*/  ISETP.LT.OR P1, PT, R20, 0x49, P1 ;  /* 0x000000491400780c */ /* 0x000fc80000f21670 */
[----:B------:R-:W-:Y:S02]  /*59c0*/  FSEL R190, R190, -INF , !P1 ;  /* 0xff800000bebe7808 */ /* 0x000fe40004800000 */
[C---:B------:R-:W-:Y:S02]  /*59d0*/  ISETP.GT.AND P1, PT, R203.reuse, RZ, !P6 ;  /* 0x000000ffcb00720c */ /* 0x040fe40007724270 */
[----:B------:R-:W-:Y:S02]  /*59e0*/  LOP3.LUT P6, RZ, R2, 0x1, RZ, 0xc0, !PT ;  /* 0x0000000102ff7812 */ /* 0x000fe400078cc0ff */
[----:B------:R-:W-:Y:S02]  /*59f0*/  ISETP.LT.OR P1, PT, R20, 0x1, P1 ;  /* 0x000000011400780c */ /* 0x000fe40000f21670 */
[----:B------:R-:W-:Y:S02]  /*5a00*/  ISETP.GT.AND P2, PT, R203, 0x59, !P6 ;  /* 0x00000059cb00780c */ /* 0x000fe40007744270 */
[----:B------:R-:W-:-:S02]  /*5a10*/  FSEL R205, R154, -INF , !P1 ;  /* 0xff8000009acd7808 */ /* 0x000fc40004800000 */
[----:B------:R-:W-:Y:S02]  /*5a20*/  FSETP.NEU.FTZ.AND P1, PT, R14, -INF , PT ;  /* 0xff8000000e00780b */ /* 0x000fe40003f3d000 */
[----:B------:R-:W-:Y:S02]  /*5a30*/  ISETP.LT.OR P2, PT, R20, 0x5a, P2 ;  /* 0x0000005a1400780c */ /* 0x000fe40001741670 */
[----:B------:R-:W-:Y:S02]  /*5a40*/  FSEL R204, R204, RZ, P1 ;  /* 0x000000ffcccc7208 */ /* 0x000fe40000800000 */
[----:B------:R-:W-:-:S03]  /*5a50*/  FSEL R199, R199, -INF , !P2 ;  /* 0xff800000c7c77808 */ /* 0x000fc60005000000 */
[--C-:B------:R-:W-:Y:S01]  /*5a60*/  FFMA.FTZ R15, R152, UR10, -R204.reuse ;  /* 0x0000000a980f7c23 */ /* 0x100fe200080108cc */
[----:B------:R-:W-:Y:S01]  /*5a70*/  FMNMX.FTZ R152, R205, R10, !PT ;  /* 0x0000000acd987209 */ /* 0x000fe20007810000 */
[--C-:B------:R-:W-:Y:S01]  /*5a80*/  FFMA.FTZ R207, R156, UR10, -R204.reuse ;  /* 0x0000000a9ccf7c23 */ /* 0x100fe200080108cc */
[--C-:B------:R-:W-:Y:S01]  /*5a90*/  FFMA.FTZ R206, R153, UR10, -R204.reuse ;  /* 0x0000000a99ce7c23 */ /* 0x100fe200080108cc */
[----:B------:R-:W-:Y:S01]  /*5aa0*/  FFMA.FTZ R208, R160, UR10, -R204 ;  /* 0x0000000aa0d07c23 */ /* 0x000fe200080108cc */
[----:B------:R-:W-:Y:S01]  /*5ab0*/  FMNMX.FTZ R21, R155, R152, !PT ;  /* 0x000000989b157209 */ /* 0x000fe20007810000 */
[----:B------:R-:W-:Y:S03]  /*5ac0*/  MUFU.EX2 R15, R15 ;  /* 0x0000000f000f7308 */ /* 0x000fe60000000800 */
[----:B------:R-:W-:-:S04]  /*5ad0*/  FMNMX.FTZ R154, R158, R21, !PT ;  /* 0x000000159e9a7209 */ /* 0x000fc80007810000 */
[----:B------:R-:W-:Y:S01]  /*5ae0*/  FMNMX.FTZ R21, R159, R154, !PT ;  /* 0x0000009a9f157209 */ /* 0x000fe20007810000 */
[----:B------:R1:W-:Y:S03]  /*5af0*/  MUFU.EX2 R152, R206 ;  /* 0x000000ce00987308 */ /* 0x0003e60000000800 */
[----:B------:R-:W-:Y:S01]  /*5b00*/  FMNMX.FTZ R156, R162, R21, !PT ;  /* 0x00000015a29c7209 */ /* 0x000fe20007810000 */
[----:B------:R-:W-:-:S03]  /*5b10*/  FFMA.FTZ R21, R157, UR10, -R204 ;  /* 0x0000000a9d157c23 */ /* 0x000fc600080108cc */
[----:B------:R-:W-:Y:S01]  /*5b20*/  FMNMX.FTZ R153, R163, R156, !PT ;  /* 0x0000009ca3997209 */ /* 0x000fe20007810000 */
[----:B------:R2:W-:Y:S01]  /*5b30*/  MUFU.EX2 R154, R207 ;  /* 0x000000cf009a7308 */ /* 0x0005e20000000800 */
[----:B-1----:R-:W-:Y:S02]  /*5b40*/  FFMA.FTZ R206, R165, UR10, -R204 ;  /* 0x0000000aa5ce7c23 */ /* 0x002fe400080108cc */
[----:B------:R-:W-:-:S04]  /*5b50*/  FMNMX.FTZ R156, R166, R153, !PT ;  /* 0x00000099a69c7209 */ /* 0x000fc80007810000 */
[----:B------:R-:W-:Y:S01]  /*5b60*/  FMNMX.FTZ R153, R167, R156, !PT ;  /* 0x0000009ca7997209 */ /* 0x000fe20007810000 */
[----:B------:R-:W-:Y:S01]  /*5b70*/  MUFU.EX2 R21, R21 ;  /* 0x0000001500157308 */ /* 0x000fe20000000800 */
[--C-:B--2---:R-:W-:Y:S02]  /*5b80*/  FFMA.FTZ R207, R169, UR10, -R204.reuse ;  /* 0x0000000aa9cf7c23 */ /* 0x104fe400080108cc */
[----:B------:R-:W-:Y:S01]  /*5b90*/  FMNMX.FTZ R160, R170, R153, !PT ;  /* 0x00000099aaa07209 */ /* 0x000fe20007810000 */
[----:B------:R-:W-:-:S03]  /*5ba0*/  FFMA.FTZ R153, R161, UR10, -R204 ;  /* 0x0000000aa1997c23 */ /* 0x000fc600080108cc */
[----:B------:R-:W-:Y:S01]  /*5bb0*/  FMNMX.FTZ R157, R171, R160, !PT ;  /* 0x000000a0ab9d7209 */ /* 0x000fe20007810000 */
[----:B------:R-:W-:Y:S03]  /*5bc0*/  MUFU.EX2 R156, R208 ;  /* 0x000000d0009c7308 */ /* 0x000fe60000000800 */
[----:B------:R-:W-:Y:S01]  /*5bd0*/  FMNMX.FTZ R160, R174, R157, !PT ;  /* 0x0000009daea07209 */ /* 0x000fe20007810000 */
[----:B------:R-:W-:-:S03]  /*5be0*/  FFMA.FTZ R157, R164, UR10, -R204 ;  /* 0x0000000aa49d7c23 */ /* 0x000fc600080108cc */
[----:B------:R-:W-:Y:S01]  /*5bf0*/  FMNMX.FTZ R161, R175, R160, !PT ;  /* 0x000000a0afa17209 */ /* 0x000fe20007810000 */
[----:B------:R-:W-:Y:S03]  /*5c00*/  MUFU.EX2 R153, R153 ;  /* 0x0000009900997308 */ /* 0x000fe60000000800 */
[----:B------:R-:W-:-:S04]  /*5c10*/  FMNMX.FTZ R160, R178, R161, !PT ;  /* 0x000000a1b2a07209 */ /* 0x000fc80007810000 */
[----:B------:R-:W-:Y:S01]  /*5c20*/  FMNMX.FTZ R161, R179, R160, !PT ;  /* 0x000000a0b3a17209 */ /* 0x000fe20007810000 */
[----:B------:R-:W-:Y:S03]  /*5c30*/  MUFU.EX2 R157, R157 ;  /* 0x0000009d009d7308 */ /* 0x000fe60000000800 */
[----:B------:R-:W-:Y:S01]  /*5c40*/  FMNMX.FTZ R164, R182, R161, !PT ;  /* 0x000000a1b6a47209 */ /* 0x000fe20007810000 */
[----:B------:R-:W-:-:S03]  /*5c50*/  FFMA.FTZ R161, R168, UR10, -R204 ;  /* 0x0000000aa8a17c23 */ /* 0x000fc600080108cc */
[----:B------:R-:W-:Y:S01]  /*5c60*/  FMNMX.FTZ R165, R183, R164, !PT ;  /* 0x000000a4b7a57209 */ /* 0x000fe20007810000 */
[----:B------:R1:W-:Y:S03]  /*5c70*/  MUFU.EX2 R160, R206 ;  /* 0x000000ce00a07308 */ /* 0x0003e60000000800 */
[----:B------:R-:W-:-:S04]  /*5c80*/  FMNMX.FTZ R164, R186, R165, !PT ;  /* 0x000000a5baa47209 */ /* 0x000fc80007810000 */
[----:B------:R-:W-:Y:S01]  /*5c90*/  FMNMX.FTZ R165, R187, R164, !PT ;  /* 0x000000a4bba57209 */ /* 0x000fe20007810000 */
[----:B------:R-:W-:Y:S01]  /*5ca0*/  MUFU.EX2 R161, R161 ;  /* 0x000000a100a17308 */ /* 0x000fe20000000800 */
[--C-:B-1----:R-:W-:Y:S01]  /*5cb0*/  FFMA.FTZ R206, R173, UR10, -R204.reuse ;  /* 0x0000000aadce7c23 */ /* 0x102fe200080108cc */
[--C-:B------:R-:W-:Y:S01]  /*5cc0*/  FFMA.FTZ R173, R180, UR10, -R204.reuse ;  /* 0x0000000ab4ad7c23 */ /* 0x100fe200080108cc */
[----:B------:R-:W-:Y:S01]  /*5cd0*/  FMNMX.FTZ R168, R190, R165, !PT ;  /* 0x000000a5bea87209 */ /* 0x000fe20007810000 */
[--C-:B------:R-:W-:Y:S01]  /*5ce0*/  FFMA.FTZ R180, R185, UR10, -R204.reuse ;  /* 0x0000000ab9b47c23 */ /* 0x100fe200080108cc */
[--C-:B------:R-:W-:Y:S01]  /*5cf0*/  FFMA.FTZ R185, R192, UR10, -R204.reuse ;  /* 0x0000000ac0b97c23 */ /* 0x100fe200080108cc */
[----:B------:R-:W-:Y:S01]  /*5d00*/  FSEL R192, R14, RZ, P1 ;  /* 0x000000ff0ec07208 */ /* 0x000fe20000800000 */
[--C-:B------:R-:W-:Y:S01]  /*5d10*/  FFMA.FTZ R165, R172, UR10, -R204.reuse ;  /* 0x0000000aaca57c23 */ /* 0x100fe200080108cc */
[----:B------:R-:W-:Y:S01]  /*5d20*/  FMNMX.FTZ R169, R191, R168, !PT ;  /* 0x000000a8bfa97209 */ /* 0x000fe20007810000 */
[--C-:B------:R-:W-:Y:S01]  /*5d30*/  FFMA.FTZ R172, R177, UR10, -R204.reuse ;  /* 0x0000000ab1ac7c23 */ /* 0x100fe200080108cc */
[--C-:B------:R-:W-:Y:S01]  /*5d40*/  FFMA.FTZ R177, R184, UR10, -R204.reuse ;  /* 0x0000000ab8b17c23 */ /* 0x100fe200080108cc */
[----:B------:R-:W-:Y:S01]  /*5d50*/  FADD.FTZ R192, -R192, R3 ;  /* 0x00000003c0c07221 */ /* 0x000fe20000010100 */
[----:B------:R-:W-:Y:S01]  /*5d60*/  FMNMX.FTZ R168, R194, R169, !PT ;  /* 0x000000a9c2a87209 */ /* 0x000fe20007810000 */
[----:B------:R-:W-:Y:S01]  /*5d70*/  FFMA.FTZ R184, R189, UR10, -R204 ;  /* 0x0000000abdb87c23 */ /* 0x000fe200080108cc */
[----:B------:R-:W-:Y:S01]  /*5d80*/  MUFU.EX2 R164, R207 ;  /* 0x000000cf00a47308 */ /* 0x000fe20000000800 */
[----:B------:R-:W-:Y:S01]  /*5d90*/  FMUL.FTZ R192, R192, UR10 ;  /* 0x0000000ac0c07c20 */ /* 0x000fe20008410000 */
[----:B------:R-:W-:-:S04]  /*5da0*/  FMNMX.FTZ R169, R195, R168, !PT ;  /* 0x000000a8c3a97209 */ /* 0x000fc80007810000 */
        /* <DEDUP_REMOVED lines=8> */
[----:B------:R-:W-:Y:S01]  /*5e30*/  FFMA.FTZ R196, R197, UR10, -R204 ;  /* 0x0000000ac5c47c23 */ /* 0x000fe200080108cc */
[----:B------:R-:W2:Y:S01]  /*5e40*/  SHFL.BFLY PT, R203, R20, 0x2, 0x1f ;  /* 0x0c401f0014cb7f89 */ /* 0x000ea200000e0000 */
[----:B------:R-:W-:Y:S08]  /*5e50*/  MUFU.EX2 R165, R165 ;  /* 0x000000a500a57308 */ /* 0x000ff00000000800 */
[----:B------:R-:W-:Y:S01]  /*5e60*/  MUFU.EX2 R3, R193 ;  /* 0x000000c100037308 */ /* 0x000fe20000000800 */
[-C--:B-1----:R-:W-:Y:S01]  /*5e70*/  FMUL.FTZ R24, R24, R192.reuse ;  /* 0x000000c018187220 */ /* 0x082fe20000410000 */
        /* <DEDUP_REMOVED lines=13> */
[----:B--2---:R-:W-:Y:S01]  /*5f50*/  FMNMX.FTZ R203, R20, R203, !PT ;  /* 0x000000cb14cb7209 */ /* 0x004fe20007810000 */
[----:B------:R-:W-:Y:S01]  /*5f60*/  MUFU.EX2 R169, R169 ;  /* 0x000000a900a97308 */ /* 0x000fe20000000800 */
[-C--:B------:R-:W-:Y:S01]  /*5f70*/  FMUL.FTZ R49, R49, R192.reuse ;  /* 0x000000c031317220 */ /* 0x080fe20000410000 */
[-C--:B------:R-:W-:Y:S01]  /*5f80*/  FMUL.FTZ R52, R52, R192.reuse ;  /* 0x000000c034347220 */ /* 0x080fe20000410000 */
[-C--:B------:R-:W-:Y:S01]  /*5f90*/  FMUL.FTZ R53, R53, R192.reuse ;  /* 0x000000c035357220 */ /* 0x080fe20000410000 */
[----:B------:R-:W2:Y:S01]  /*5fa0*/  SHFL.BFLY PT, R20, R203, 0x1, 0x1f ;  /* 0x0c201f00cb147f89 */ /* 0x000ea200000e0000 */
        /* <DEDUP_REMOVED lines=20> */
[-C--:B------:R-:W-:Y:S01]  /*60f0*/  FMUL.FTZ R89, R89, R192.reuse ;  /* 0x000000c059597220 */ /* 0x080fe20000410000 */
[-C--:B------:R-:W-:Y:S01]  /*6100*/  FMUL.FTZ R92, R92, R192.reuse ;  /* 0x000000c05c5c7220 */ /* 0x080fe20000410000 */
[----:B------:R-:W-:Y:S01]  /*6110*/  FMUL.FTZ R93, R93, R192 ;  /* 0x000000c05d5d7220 */ /* 0x000fe20000410000 */
[----:B--2---:R-:W-:Y:S01]  /*6120*/  FMNMX.FTZ R20, R203, R20, !PT ;  /* 0x00000014cb147209 */ /* 0x004fe20007810000 */
[-C--:B------:R-:W-:Y:S01]  /*6130*/  FMUL.FTZ R96, R96, R192.reuse ;  /* 0x000000c060607220 */ /* 0x080fe20000410000 */
[-C--:B------:R-:W-:Y:S01]  /*6140*/  FMUL.FTZ R97, R97, R192.reuse ;  /* 0x000000c061617220 */ /* 0x080fe20000410000 */
[-C--:B------:R-:W-:Y:S01]  /*6150*/  FMUL.FTZ R100, R100, R192.reuse ;  /* 0x000000c064647220 */ /* 0x080fe20000410000 */
[C---:B------:R-:W-:Y:S01]  /*6160*/  FSETP.NEU.FTZ.AND P1, PT, R20.reuse, -INF , PT ;  /* 0xff8000001400780b */ /* 0x040fe20003f3d000 */
[----:B------:R-:W-:Y:S01]  /*6170*/  FMUL.FTZ R210, R20, UR10 ;  /* 0x0000000a14d27c20 */ /* 0x000fe20008410000 */
[----:B------:R-:W2:Y:S01]  /*6180*/  MUFU.EX2 R177, R177 ;  /* 0x000000b100b17308 */ /* 0x000ea20000000800 */
[-C--:B------:R-:W-:Y:S01]  /*6190*/  FMUL.FTZ R101, R101, R192.reuse ;  /* 0x000000c065657220 */ /* 0x080fe20000410000 */
[-C--:B------:R-:W-:Y:S01]  /*61a0*/  FMUL.FTZ R104, R104, R192.reuse ;  /* 0x000000c068687220 */ /* 0x080fe20000410000 */
[-C--:B------:R-:W-:Y:S01]  /*61b0*/  FMUL.FTZ R105, R105, R192.reuse ;  /* 0x000000c069697220 */ /* 0x080fe20000410000 */
[----:B------:R-:W-:Y:S01]  /*61c0*/  FSEL R210, R210, RZ, P1 ;  /* 0x000000ffd2d27208 */ /* 0x000fe20000800000 */
[-C--:B------:R-:W-:Y:S01]  /*61d0*/  FMUL.FTZ R108, R108, R192.reuse ;  /* 0x000000c06c6c7220 */ /* 0x080fe20000410000 */
[-C--:B------:R-:W-:Y:S01]  /*61e0*/  FMUL.FTZ R109, R109, R192.reuse ;  /* 0x000000c06d6d7220 */ /* 0x080fe20000410000 */
[----:B------:R-:W-:Y:S01]  /*61f0*/  FMUL.FTZ R112, R112, R192 ;  /* 0x000000c070707220 */ /* 0x000fe20000410000 */
[----:B------:R-:W5:Y:S01]  /*6200*/  MUFU.EX2 R180, R180 ;  /* 0x000000b400b47308 */ /* 0x000f620000000800 */
[--C-:B------:R-:W-:Y:S01]  /*6210*/  FFMA.FTZ R204, R155, UR10, -R210.reuse ;  /* 0x0000000a9bcc7c23 */ /* 0x100fe200080108d2 */
[----:B------:R-:W-:Y:S01]  /*6220*/  FFMA.FTZ R155, R192, R4, R15 ;  /* 0x00000004c09b7223 */ /* 0x000fe2000001000f */
[--C-:B------:R-:W-:Y:S01]  /*6230*/  FFMA.FTZ R208, R163, UR10, -R210.reuse ;  /* 0x0000000aa3d07c23 */ /* 0x100fe200080108d2 */
[--C-:B-1----:R-:W-:Y:S01]  /*6240*/  FFMA.FTZ R206, R159, UR10, -R210.reuse ;  /* 0x0000000a9fce7c23 */ /* 0x102fe200080108d2 */
[--C-:B------:R-:W-:Y:S01]  /*6250*/  FFMA.FTZ R159, R162, UR10, -R210.reuse ;  /* 0x0000000aa29f7c23 */ /* 0x100fe200080108d2 */
[----:B------:R-:W-:Y:S01]  /*6260*/  FADD.FTZ R193, R152, R155 ;  /* 0x0000009b98c17221 */ /* 0x000fe20000010000 */
[--C-:B------:R-:W-:Y:S01]  /*6270*/  FFMA.FTZ R155, R158, UR10, -R210.reuse ;  /* 0x0000000a9e9b7c23 */ /* 0x100fe200080108d2 */
[----:B------:R-:W1:Y:S01]  /*6280*/  MUFU.EX2 R181, R181 ;  /* 0x000000b500b57308 */ /* 0x000e620000000800 */
[--C-:B------:R-:W-:Y:S01]  /*6290*/  FFMA.FTZ R189, R205, UR10, -R210.reuse ;  /* 0x0000000acdbd7c23 */ /* 0x100fe200080108d2 */
[----:B------:R-:W-:Y:S01]  /*62a0*/  FADD.FTZ R4, R154, R193 ;  /* 0x000000c19a047221 */ /* 0x000fe20000010000 */
[C---:B------:R-:W-:Y:S01]  /*62b0*/  F2FP.F16.F32.PACK_AB R154, R21.reuse, R154 ;  /* 0x0000009a159a723e */ /* 0x040fe200000000ff */
[----:B------:R-:W-:Y:S01]  /*62c0*/  FFMA.FTZ R174, R174, UR10, -R210 ;  /* 0x0000000aaeae7c23 */ /* 0x000fe200080108d2 */
[----:B------:R-:W-:Y:S01]  /*62d0*/  F2FP.F16.F32.PACK_AB R152, R152, R15 ;  /* 0x0000000f9898723e */ /* 0x000fe200000000ff */
[----:B------:R-:W-:Y:S01]  /*62e0*/  FADD.FTZ R193, R21, R4 ;  /* 0x0000000415c17221 */ /* 0x000fe20000010000 */
[--C-:B------:R-:W-:Y:S01]  /*62f0*/  FFMA.FTZ R175, R175, UR10, -R210.reuse ;  /* 0x0000000aafaf7c23 */ /* 0x100fe200080108d2 */
[----:B------:R-:W3:Y:S01]  /*6300*/  MUFU.EX2 R184, R184 ;  /* 0x000000b800b87308 */ /* 0x000ee20000000800 */
[--C-:B------:R-:W-:Y:S01]  /*6310*/  FFMA.FTZ R179, R179, UR10, -R210.reuse ;  /* 0x0000000ab3b37c23 */ /* 0x100fe200080108d2 */
[----:B------:R-:W-:Y:S01]  /*6320*/  FADD.FTZ R4, R156, R193 ;  /* 0x000000c19c047221 */ /* 0x000fe20000010000 */
[--C-:B------:R-:W-:Y:S01]  /*6330*/  FFMA.FTZ R182, R182, UR10, -R210.reuse ;  /* 0x0000000ab6b67c23 */ /* 0x100fe200080108d2 */
[--C-:B------:R-:W-:Y:S01]  /*6340*/  FFMA.FTZ R183, R183, UR10, -R210.reuse ;  /* 0x0000000ab7b77c23 */ /* 0x100fe200080108d2 */
[----:B------:R-:W-:Y:S01]  /*6350*/  FFMA.FTZ R186, R186, UR10, -R210 ;  /* 0x0000000ababa7c23 */ /* 0x000fe200080108d2 */
[----:B------:R-:W-:Y:S01]  /*6360*/  FADD.FTZ R4, R153, R4 ;  /* 0x0000000499047221 */ /* 0x000fe20000010000 */
[--C-:B------:R-:W-:Y:S01]  /*6370*/  FFMA.FTZ R187, R187, UR10, -R210.reuse ;  /* 0x0000000abbbb7c23 */ /* 0x100fe200080108d2 */
[----:B------:R-:W-:Y:S01]  /*6380*/  MUFU.EX2 R185, R185 ;  /* 0x000000b900b97308 */ /* 0x000fe20000000800 */
[----:B------:R-:W-:Y:S01]  /*6390*/  FFMA.FTZ R190, R190, UR10, -R210 ;  /* 0x0000000abebe7c23 */ /* 0x000fe200080108d2 */
[----:B------:R-:W-:Y:S01]  /*63a0*/  FADD.FTZ R193, R157, R4 ;  /* 0x000000049dc17221 */ /* 0x000fe20000010000 */
[--C-:B------:R-:W-:Y:S01]  /*63b0*/  FFMA.FTZ R191, R191, UR10, -R210.reuse ;  /* 0x0000000abfbf7c23 */ /* 0x100fe200080108d2 */
[--C-:B------:R-:W-:Y:S01]  /*63c0*/  FFMA.FTZ R194, R194, UR10, -R210.reuse ;  /* 0x0000000ac2c27c23 */ /* 0x100fe200080108d2 */
[--C-:B------:R-:W-:Y:S01]  /*63d0*/  FFMA.FTZ R195, R195, UR10, -R210.reuse ;  /* 0x0000000ac3c37c23 */ /* 0x100fe200080108d2 */
[----:B------:R-:W-:Y:S01]  /*63e0*/  FADD.FTZ R4, R160, R193 ;  /* 0x000000c1a0047221 */ /* 0x000fe20000010000 */
[----:B------:R-:W-:Y:S01]  /*63f0*/  FSEL R193, R20, RZ, P1 ;  /* 0x000000ff14c17208 */ /* 0x000fe20000800000 */
[----:B------:R-:W-:Y:S01]  /*6400*/  MUFU.EX2 R188, R188 ;  /* 0x000000bc00bc7308 */ /* 0x000fe20000000800 */
[----:B------:R-:W-:Y:S01]  /*6410*/  FFMA.FTZ R198, R198, UR10, -R210 ;  /* 0x0000000ac6c67c23 */ /* 0x000fe200080108d2 */
[----:B------:R-:W-:Y:S01]  /*6420*/  FADD.FTZ R163, R161, R4 ;  /* 0x00000004a1a37221 */ /* 0x000fe20000010000 */
[--C-:B------:R-:W-:Y:S01]  /*6430*/  FFMA.FTZ R199, R199, UR10, -R210.reuse ;  /* 0x0000000ac7c77c23 */ /* 0x100fe200080108d2 */
[----:B------:R-:W-:Y:S01]  /*6440*/  F2FP.F16.F32.PACK_AB R156, R153, R156 ;  /* 0x0000009c999c723e */ /* 0x000fe200000000ff */
[-C--:B------:R-:W-:Y:S01]  /*6450*/  FMUL.FTZ R113, R113, R192.reuse ;  /* 0x000000c071717220 */ /* 0x080fe20000410000 */
[----:B------:R-:W-:Y:S01]  /*6460*/  FADD.FTZ R4, R164, R163 ;  /* 0x000000a3a4047221 */ /* 0x000fe20000010000 */
[----:B------:R-:W-:Y:S01]  /*6470*/  FFMA.FTZ R163, R166, UR10, -R210 ;  /* 0x0000000aa6a37c23 */ /* 0x000fe200080108d2 */
[----:B----4-:R-:W-:Y:S01]  /*6480*/  F2FP.F16.F32.PACK_AB R166, R176, R173 ;  /* 0x000000adb0a6723e */ /* 0x010fe200000000ff */
[----:B------:R-:W-:Y:S01]  /*6490*/  MUFU.EX2 R196, R196 ;  /* 0x000000c400c47308 */ /* 0x000fe20000000800 */
[----:B------:R-:W-:Y:S01]  /*64a0*/  FADD.FTZ R197, R165, R4 ;  /* 0x00000004a5c57221 */ /* 0x000fe20000010000 */
[----:B------:R-:W-:Y:S01]  /*64b0*/  FADD.FTZ R4, -R193, R10 ;  /* 0x0000000ac1047221 */ /* 0x000fe20000010100 */
[--C-:B------:R-:W-:Y:S01]  /*64c0*/  FFMA.FTZ R10, R167, UR10, -R210.reuse ;  /* 0x0000000aa70a7c23 */ /* 0x100fe200080108d2 */
[----:B------:R-:W-:Y:S01]  /*64d0*/  FFMA.FTZ R167, R170, UR10, -R210 ;  /* 0x0000000aaaa77c23 */ /* 0x000fe200080108d2 */
[----:B------:R-:W-:Y:S01]  /*64e0*/  FADD.FTZ R158, R168, R197 ;  /* 0x000000c5a89e7221 */ /* 0x000fe20000010000 */
[-C--:B------:R-:W-:Y:S01]  /*64f0*/  FMUL.FTZ R116, R116, R192.reuse ;  /* 0x000000c074747220 */ /* 0x080fe20000410000 */
[-C--:B------:R-:W-:Y:S01]  /*6500*/  FMUL.FTZ R117, R117, R192.reuse ;  /* 0x000000c075757220 */ /* 0x080fe20000410000 */
[----:B------:R-:W-:Y:S01]  /*6510*/  MUFU.EX2 R189, R189 ;  /* 0x000000bd00bd7308 */ /* 0x000fe20000000800 */
[----:B------:R-:W-:Y:S01]  /*6520*/  FADD.FTZ R193, R169, R158 ;  /* 0x0000009ea9c17221 */ /* 0x000fe20000010000 */
[--C-:B------:R-:W-:Y:S01]  /*6530*/  FFMA.FTZ R158, R171, UR10, -R210.reuse ;  /* 0x0000000aab9e7c23 */ /* 0x100fe200080108d2 */
[----:B------:R-:W-:Y:S01]  /*6540*/  FFMA.FTZ R171, R178, UR10, -R210 ;  /* 0x0000000ab2ab7c23 */ /* 0x000fe200080108d2 */
[-C--:B------:R-:W-:Y:S01]  /*6550*/  FMUL.FTZ R120, R120, R192.reuse ;  /* 0x000000c078787220 */ /* 0x080fe20000410000 */
[----:B------:R-:W-:Y:S01]  /*6560*/  FADD.FTZ R162, R172, R193 ;  /* 0x000000c1aca27221 */ /* 0x000fe20000010000 */
[-C--:B------:R-:W-:Y:S01]  /*6570*/  FMUL.FTZ R121, R121, R192.reuse ;  /* 0x000000c079797220 */ /* 0x080fe20000410000 */
[-C--:B------:R-:W-:Y:S01]  /*6580*/  FMUL.FTZ R124, R124, R192.reuse ;  /* 0x000000c07c7c7220 */ /* 0x080fe20000410000 */
[----:B------:R-:W4:Y:S01]  /*6590*/  MUFU.EX2 R204, R204 ;  /* 0x000000cc00cc7308 */ /* 0x000f220000000800 */
[----:B------:R-:W-:Y:S01]  /*65a0*/  FADD.FTZ R193, R173, R162 ;  /* 0x000000a2adc17221 */ /* 0x000fe20000010000 */
[-C--:B------:R-:W-:Y:S01]  /*65b0*/  FMUL.FTZ R125, R125, R192.reuse ;  /* 0x000000c07d7d7220 */ /* 0x080fe20000410000 */
[-C--:B------:R-:W-:Y:S01]  /*65c0*/  FMUL.FTZ R128, R128, R192.reuse ;  /* 0x000000c080807220 */ /* 0x080fe20000410000 */
[-C--:B------:R-:W-:Y:S01]  /*65d0*/  FMUL.FTZ R129, R129, R192.reuse ;  /* 0x000000c081817220 */ /* 0x080fe20000410000 */
[----:B------:R-:W-:Y:S01]  /*65e0*/  FADD.FTZ R162, R176, R193 ;  /* 0x000000c1b0a27221 */ /* 0x000fe20000010000 */
[----:B------:R-:W-:Y:S01]  /*65f0*/  FMUL.FTZ R176, R4, UR10 ;  /* 0x0000000a04b07c20 */ /* 0x000fe20008410000 */
[-C--:B------:R-:W-:Y:S01]  /*6600*/  FMUL.FTZ R132, R132, R192.reuse ;  /* 0x000000c084847220 */ /* 0x080fe20000410000 */
[----:B------:R-:W-:Y:S01]  /*6610*/  MUFU.EX2 R155, R155 ;  /* 0x0000009b009b7308 */ /* 0x000fe20000000800 */
[----:B--2---:R-:W-:Y:S01]  /*6620*/  FADD.FTZ R193, R177, R162 ;  /* 0x000000a2b1c17221 */ /* 0x004fe20000010000 */
[-C--:B------:R-:W-:Y:S01]  /*6630*/  FMUL.FTZ R133, R133, R192.reuse ;  /* 0x000000c085857220 */ /* 0x080fe20000410000 */
[-C--:B------:R-:W-:Y:S01]  /*6640*/  FMUL.FTZ R136, R136, R192.reuse ;  /* 0x000000c088887220 */ /* 0x080fe20000410000 */
[-C--:B------:R-:W-:Y:S01]  /*6650*/  FMUL.FTZ R137, R137, R192.reuse ;  /* 0x000000c089897220 */ /* 0x080fe20000410000 */
[----:B-----5:R-:W-:Y:S01]  /*6660*/  FADD.FTZ R162, R180, R193 ;  /* 0x000000c1b4a27221 */ /* 0x020fe20000010000 */
[-C--:B------:R-:W-:Y:S01]  /*6670*/  FMUL.FTZ R140, R140, R192.reuse ;  /* 0x000000c08c8c7220 */ /* 0x080fe20000410000 */
[-C--:B------:R-:W-:Y:S01]  /*6680*/  FMUL.FTZ R141, R141, R192.reuse ;  /* 0x000000c08d8d7220 */ /* 0x080fe20000410000 */
[----:B------:R-:W2:Y:S01]  /*6690*/  MUFU.EX2 R176, R176 ;  /* 0x000000b000b07308 */ /* 0x000ea20000000800 */
[----:B-1----:R-:W-:Y:S01]  /*66a0*/  FADD.FTZ R193, R181, R162 ;  /* 0x000000a2b5c17221 */ /* 0x002fe20000010000 */
[-C--:B------:R-:W-:Y:S01]  /*66b0*/  FMUL.FTZ R144, R144, R192.reuse ;  /* 0x000000c090907220 */ /* 0x080fe20000410000 */
[-C--:B------:R-:W-:Y:S01]  /*66c0*/  FMUL.FTZ R145, R145, R192.reuse ;  /* 0x000000c091917220 */ /* 0x080fe20000410000 */
[-C--:B------:R-:W-:Y:S01]  /*66d0*/  FMUL.FTZ R148, R148, R192.reuse ;  /* 0x000000c094947220 */ /* 0x080fe20000410000 */
[----:B---3--:R-:W-:Y:S01]  /*66e0*/  FADD.FTZ R162, R184, R193 ;  /* 0x000000c1b8a27221 */ /* 0x008fe20000010000 */
[----:B------:R-:W-:Y:S01]  /*66f0*/  FMUL.FTZ R149, R149, R192 ;  /* 0x000000c095957220 */ /* 0x000fe20000410000 */
[----:B----4-:R-:W-:Y:S01]  /*6700*/  F2FP.F16.F32.PACK_AB R153, R204, R189 ;  /* 0x000000bdcc99723e */ /* 0x010fe200000000ff */
[----:B------:R-:W1:Y:S01]  /*6710*/  MUFU.EX2 R206, R206 ;  /* 0x000000ce00ce7308 */ /* 0x000e620000000800 */
[----:B------:R-:W-:Y:S01]  /*6720*/  FADD.FTZ R21, R185, R162 ;  /* 0x000000a2b9157221 */ /* 0x000fe20000010000 */
[----:B------:R-:W-:-:S02]  /*6730*/  F2FP.F16.F32.PACK_AB R162, R168, R165 ;  /* 0x000000a5a8a2723e */ /* 0x000fc400000000ff */
[----:B------:R-:W-:Y:S01]  /*6740*/  F2FP.F16.F32.PACK_AB R168, R180, R177 ;  /* 0x000000b1b4a8723e */ /* 0x000fe200000000ff */
[----:B------:R-:W-:-:S03]  /*6750*/  FADD.FTZ R170, R188, R21 ;  /* 0x00000015bcaa7221 */ /* 0x000fc60000010000 */
[----:B------:R3:W-:Y:S01]  /*6760*/  MUFU.EX2 R15, R174 ;  /* 0x000000ae000f7308 */ /* 0x0007e20000000800 */
[----:B------:R-:W-:Y:S01]  /*6770*/  FADD.FTZ R21, R3, R170 ;  /* 0x000000aa03157221 */ /* 0x000fe20000010000 */
[----:B------:R-:W-:Y:S01]  /*6780*/  F2FP.F16.F32.PACK_AB R170, R184, R181 ;  /* 0x000000b5b8aa723e */ /* 0x000fe200000000ff */
[-C--:B--2---:R-:W-:Y:S01]  /*6790*/  FMUL.FTZ R26, R26, R176.reuse ;  /* 0x000000b01a1a7220 */ /* 0x084fe20000410000 */
[-C--:B------:R-:W-:Y:S01]  /*67a0*/  FMUL.FTZ R27, R27, R176.reuse ;  /* 0x000000b01b1b7220 */ /* 0x080fe20000410000 */
[----:B------:R-:W-:Y:S01]  /*67b0*/  FADD.FTZ R4, R196, R21 ;  /* 0x00000015c4047221 */ /* 0x000fe20000010000 */
[-C--:B------:R-:W-:Y:S01]  /*67c0*/  FMUL.FTZ R30, R30, R176.reuse ;  /* 0x000000b01e1e7220 */ /* 0x080fe20000410000 */
[----:B------:R-:W-:Y:S01]  /*67d0*/  FMUL.FTZ R31, R31, R176 ;  /* 0x000000b01f1f7220 */ /* 0x000fe20000410000 */
[----:B------:R-:W2:Y:S01]  /*67e0*/  MUFU.EX2 R159, R159 ;  /* 0x0000009f009f7308 */ /* 0x000ea20000000800 */
[----:B---3--:R-:W-:Y:S01]  /*67f0*/  F2FP.F16.F32.PACK_AB R174, R196, R3 ;  /* 0x00000003c4ae723e */ /* 0x008fe200000000ff */
[----:B------:R-:W-:Y:S01]  /*6800*/  FFMA.FTZ R3, R176, R0, R189 ;  /* 0x00000000b0037223 */ /* 0x000fe200000100bd */
[-C--:B------:R-:W-:Y:S01]  /*6810*/  FMUL.FTZ R34, R34, R176.reuse ;  /* 0x000000b022227220 */ /* 0x080fe20000410000 */
[-C--:B------:R-:W-:Y:S01]  /*6820*/  FMUL.FTZ R35, R35, R176.reuse ;  /* 0x000000b023237220 */ /* 0x080fe20000410000 */
[-C--:B------:R-:W-:Y:S01]  /*6830*/  FMUL.FTZ R38, R38, R176.reuse ;  /* 0x000000b026267220 */ /* 0x080fe20000410000 */
[----:B------:R-:W-:Y:S01]  /*6840*/  FADD.FTZ R0, R204, R3 ;  /* 0x00000003cc007221 */ /* 0x000fe20000010000 */
[-C--:B------:R-:W-:Y:S01]  /*6850*/  FMUL.FTZ R39, R39, R176.reuse ;  /* 0x000000b027277220 */ /* 0x080fe20000410000 */
[----:B------:R-:W3:Y:S01]  /*6860*/  MUFU.EX2 R208, R208 ;  /* 0x000000d000d07308 */ /* 0x000ee20000000800 */
[-C--:B------:R-:W-:Y:S01]  /*6870*/  FMUL.FTZ R42, R42, R176.reuse ;  /* 0x000000b02a2a7220 */ /* 0x080fe20000410000 */
[----:B------:R-:W-:Y:S01]  /*6880*/  FADD.FTZ R3, R155, R0 ;  /* 0x000000009b037221 */ /* 0x000fe20000010000 */
[----:B-1----:R-:W-:Y:S01]  /*6890*/  F2FP.F16.F32.PACK_AB R155, R206, R155 ;  /* 0x0000009bce9b723e */ /* 0x002fe200000000ff */
[-C--:B------:R-:W-:Y:S01]  /*68a0*/  FMUL.FTZ R43, R43, R176.reuse ;  /* 0x000000b02b2b7220 */ /* 0x080fe20000410000 */
[-C--:B------:R-:W-:Y:S01]  /*68b0*/  FMUL.FTZ R46, R46, R176.reuse ;  /* 0x000000b02e2e7220 */ /* 0x080fe20000410000 */
[----:B------:R-:W-:Y:S01]  /*68c0*/  FADD.FTZ R0, R206, R3 ;  /* 0x00000003ce007221 */ /* 0x000fe20000010000 */
[-C--:B------:R-:W-:Y:S01]  /*68d0*/  FMUL.FTZ R47, R47, R176.reuse ;  /* 0x000000b02f2f7220 */ /* 0x080fe20000410000 */
[----:B------:R-:W1:Y:S01]  /*68e0*/  MUFU.EX2 R163, R163 ;  /* 0x000000a300a37308 */ /* 0x000e620000000800 */
[-C--:B------:R-:W-:Y:S01]  /*68f0*/  FMUL.FTZ R50, R50, R176.reuse ;  /* 0x000000b032327220 */ /* 0x080fe20000410000 */
[----:B--2---:R-:W-:Y:S01]  /*6900*/  FADD.FTZ R3, R159, R0 ;  /* 0x000000009f037221 */ /* 0x004fe20000010000 */
[-C--:B------:R-:W-:Y:S01]  /*6910*/  FMUL.FTZ R51, R51, R176.reuse ;  /* 0x000000b033337220 */ /* 0x080fe20000410000 */
[-C--:B------:R-:W-:Y:S01]  /*6920*/  FMUL.FTZ R54, R54, R176.reuse ;  /* 0x000000b036367220 */ /* 0x080fe20000410000 */
[-C--:B------:R-:W-:Y:S01]  /*6930*/  FMUL.FTZ R55, R55, R176.reuse ;  /* 0x000000b037377220 */ /* 0x080fe20000410000 */
[-C--:B------:R-:W-:Y:S01]  /*6940*/  FMUL.FTZ R58, R58, R176.reuse ;  /* 0x000000b03a3a7220 */ /* 0x080fe20000410000 */
[-C--:B------:R-:W-:Y:S01]  /*6950*/  FMUL.FTZ R59, R59, R176.reuse ;  /* 0x000000b03b3b7220 */ /* 0x080fe20000410000 */
[----:B------:R-:W2:Y:S01]  /*6960*/  MUFU.EX2 R10, R10 ;  /* 0x0000000a000a7308 */ /* 0x000ea20000000800 */
        /* <DEDUP_REMOVED lines=8> */
[----:B-1----:R-:W-:Y:S01]  /*69f0*/  FADD.FTZ R3, R163, R0 ;  /* 0x00000000a3037221 */ /* 0x002fe20000010000 */
[-C--:B------:R-:W-:Y:S01]  /*6a00*/  FMUL.FTZ R74, R74, R176.reuse ;  /* 0x000000b04a4a7220 */ /* 0x080fe20000410000 */
[-C--:B------:R-:W-:Y:S01]  /*6a10*/  FMUL.FTZ R75, R75, R176.reuse ;  /* 0x000000b04b4b7220 */ /* 0x080fe20000410000 */
[-C--:B------:R-:W-:Y:S01]  /*6a20*/  FMUL.FTZ R78, R78, R176.reuse ;  /* 0x000000b04e4e7220 */ /* 0x080fe20000410000 */
[-C--:B------:R-:W-:Y:S01]  /*6a30*/  FMUL.FTZ R79, R79, R176.reuse ;  /* 0x000000b04f4f7220 */ /* 0x080fe20000410000 */
[-C--:B------:R-:W-:Y:S01]  /*6a40*/  FMUL.FTZ R82, R82, R176.reuse ;  /* 0x000000b052527220 */ /* 0x080fe20000410000 */
[-C--:B------:R-:W-:Y:S01]  /*6a50*/  FMUL.FTZ R83, R83, R176.reuse ;  /* 0x000000b053537220 */ /* 0x080fe20000410000 */
[----:B------:R1:W4:Y:S01]  /*6a60*/  MUFU.EX2 R178, R158 ;  /* 0x0000009e00b27308 */ /* 0x0003220000000800 */
        /* <DEDUP_REMOVED lines=8> */
[----:B---3--:R-:W-:Y:S01]  /*6af0*/  FADD.FTZ R3, R167, R184 ;  /* 0x000000b8a7037221 */ /* 0x008fe20000010000 */
[----:B-1----:R-:W-:Y:S01]  /*6b00*/  F2FP.F16.F32.PACK_AB R158, R160, R157 ;  /* 0x0000009da09e723e */ /* 0x002fe200000000ff */
[-C--:B------:R-:W-:Y:S01]  /*6b10*/  FMUL.FTZ R98, R98, R176.reuse ;  /* 0x000000b062627220 */ /* 0x080fe20000410000 */
[----:B------:R-:W-:Y:S01]  /*6b20*/  F2FP.F16.F32.PACK_AB R160, R164, R161 ;  /* 0x000000a1a4a0723e */ /* 0x000fe200000000ff */
[-C--:B------:R-:W-:Y:S01]  /*6b30*/  FMUL.FTZ R99, R99, R176.reuse ;  /* 0x000000b063637220 */ /* 0x080fe20000410000 */
[----:B------:R-:W-:Y:S01]  /*6b40*/  F2FP.F16.F32.PACK_AB R164, R172, R169 ;  /* 0x000000a9aca4723e */ /* 0x000fe200000000ff */
[-C--:B------:R-:W-:Y:S01]  /*6b50*/  FMUL.FTZ R102, R102, R176.reuse ;  /* 0x000000b066667220 */ /* 0x080fe20000410000 */
[----:B------:R-:W-:Y:S01]  /*6b60*/  MUFU.EX2 R165, R171 ;  /* 0x000000ab00a57308 */ /* 0x000fe20000000800 */
[----:B----4-:R-:W-:Y:S01]  /*6b70*/  FADD.FTZ R184, R178, R3 ;  /* 0x00000003b2b87221 */ /* 0x010fe20000010000 */
[----:B------:R-:W-:Y:S01]  /*6b80*/  F2FP.F16.F32.PACK_AB R172, R188, R185 ;  /* 0x000000b9bcac723e */ /* 0x000fe200000000ff */
[-C--:B------:R-:W-:Y:S01]  /*6b90*/  FMUL.FTZ R103, R103, R176.reuse ;  /* 0x000000b067677220 */ /* 0x080fe20000410000 */
[----:B------:R-:W-:Y:S01]  /*6ba0*/  F2FP.F16.F32.PACK_AB R157, R208, R159 ;  /* 0x0000009fd09d723e */ /* 0x000fe200000000ff */
[----:B------:R-:W-:Y:S01]  /*6bb0*/  FADD.FTZ R3, R15, R184 ;  /* 0x000000b80f037221 */ /* 0x000fe20000010000 */
[----:B------:R-:W-:Y:S01]  /*6bc0*/  F2FP.F16.F32.PACK_AB R159, R10, R163 ;  /* 0x000000a30a9f723e */ /* 0x000fe200000000ff */
[-C--:B------:R-:W-:Y:S01]  /*6bd0*/  FMUL.FTZ R106, R106, R176.reuse ;  /* 0x000000b06a6a7220 */ /* 0x080fe20000410000 */
[----:B------:R-:W-:Y:S01]  /*6be0*/  MUFU.EX2 R180, R179 ;  /* 0x000000b300b47308 */ /* 0x000fe20000000800 */
[----:B------:R-:W-:Y:S01]  /*6bf0*/  F2FP.F16.F32.PACK_AB R161, R178, R167 ;  /* 0x000000a7b2a1723e */ /* 0x000fe200000000ff */
[-C--:B------:R-:W-:Y:S01]  /*6c00*/  FMUL.FTZ R107, R107, R176.reuse ;  /* 0x000000b06b6b7220 */ /* 0x080fe20000410000 */
[----:B--2---:R-:W-:Y:S01]  /*6c10*/  F2FP.F16.F32.PACK_AB R163, R210, R15 ;  /* 0x0000000fd2a3723e */ /* 0x004fe200000000ff */
        /* <DEDUP_REMOVED lines=20> */
[----:B------:R2:W3:Y:S01]  /*6d60*/  MUFU.EX2 R169, R186 ;  /* 0x000000ba00a97308 */ /* 0x0004e20000000800 */
[-C--:B------:R-:W-:Y:S01]  /*6d70*/  FMUL.FTZ R146, R146, R176.reuse ;  /* 0x000000b092927220 */ /* 0x080fe20000410000 */
[-C--:B------:R-:W-:Y:S01]  /*6d80*/  FMUL.FTZ R147, R147, R176.reuse ;  /* 0x000000b093937220 */ /* 0x080fe20000410000 */
[-C--:B------:R-:W-:Y:S01]  /*6d90*/  FMUL.FTZ R150, R150, R176.reuse ;  /* 0x000000b096967220 */ /* 0x080fe20000410000 */
[----:B------:R-:W-:-:S04]  /*6da0*/  FMUL.FTZ R151, R151, R176 ;  /* 0x000000b097977220 */ /* 0x000fc80000410000 */
[----:B------:R-:W4:Y:S01]  /*6db0*/  MUFU.EX2 R0, R187 ;  /* 0x000000bb00007308 */ /* 0x000f220000000800 */
[----:B--2---:R-:W-:Y:S01]  /*6dc0*/  FADD.FTZ R186, R210, R3 ;  /* 0x00000003d2ba7221 */ /* 0x004fe20000010000 */
[----:B-1----:R-:W-:-:S03]  /*6dd0*/  F2FP.F16.F32.PACK_AB R167, R183, R182 ;  /* 0x000000b6b7a7723e */ /* 0x002fc600000000ff */
[----:B------:R-:W-:Y:S01]  /*6de0*/  FADD.FTZ R3, R165, R186 ;  /* 0x000000baa5037221 */ /* 0x000fe20000010000 */
[C---:B------:R-:W-:Y:S02]  /*6df0*/  F2FP.F16.F32.PACK_AB R165, R180.reuse, R165 ;  /* 0x000000a5b4a5723e */ /* 0x040fe400000000ff */
[----:B------:R-:W1:Y:S01]  /*6e00*/  MUFU.EX2 R171, R190 ;  /* 0x000000be00ab7308 */ /* 0x000e620000000800 */
[----:B------:R-:W-:-:S04]  /*6e10*/  FADD.FTZ R3, R180, R3 ;  /* 0x00000003b4037221 */ /* 0x000fc80000010000 */
[----:B------:R-:W-:-:S03]  /*6e20*/  FADD.FTZ R188, R182, R3 ;  /* 0x00000003b6bc7221 */ /* 0x000fc60000010000 */
[----:B------:R-:W2:Y:S01]  /*6e30*/  MUFU.EX2 R184, R191 ;  /* 0x000000bf00b87308 */ /* 0x000ea20000000800 */
[----:B------:R-:W-:-:S04]  /*6e40*/  FADD.FTZ R188, R183, R188 ;  /* 0x000000bcb7bc7221 */ /* 0x000fc80000010000 */
[----:B---3--:R-:W-:Y:S01]  /*6e50*/  FADD.FTZ R3, R169, R188 ;  /* 0x000000bca9037221 */ /* 0x008fe20000010000 */
[C---:B----4-:R-:W-:Y:S02]  /*6e60*/  F2FP.F16.F32.PACK_AB R169, R0.reuse, R169 ;  /* 0x000000a900a9723e */ /* 0x050fe400000000ff */
[----:B------:R-:W3:Y:S01]  /*6e70*/  MUFU.EX2 R173, R194 ;  /* 0x000000c200ad7308 */ /* 0x000ee20000000800 */
[----:B------:R-:W-:-:S04]  /*6e80*/  FADD.FTZ R188, R0, R3 ;  /* 0x0000000300bc7221 */ /* 0x000fc80000010000 */
[----:B-1----:R-:W-:-:S03]  /*6e90*/  FADD.FTZ R3, R171, R188 ;  /* 0x000000bcab037221 */ /* 0x002fc60000010000 */
[----:B------:R-:W1:Y:S01]  /*6ea0*/  MUFU.EX2 R186, R195 ;  /* 0x000000c300ba7308 */ /* 0x000e620000000800 */
[C---:B--2---:R-:W-:Y:S01]  /*6eb0*/  FADD.FTZ R190, R184.reuse, R3 ;  /* 0x00000003b8be7221 */ /* 0x044fe20000010000 */
[----:B------:R-:W-:-:S06]  /*6ec0*/  F2FP.F16.F32.PACK_AB R171, R184, R171 ;  /* 0x000000abb8ab723e */ /* 0x000fcc00000000ff */
[----:B------:R-:W2:Y:S01]  /*6ed0*/  MUFU.EX2 R175, R198 ;  /* 0x000000c600af7308 */ /* 0x000ea20000000800 */
[----:B---3--:R-:W-:-:S07]  /*6ee0*/  FADD.FTZ R3, R173, R190 ;  /* 0x000000bead037221 */ /* 0x008fce0000010000 */
[----:B------:R-:W3:Y:S01]  /*6ef0*/  MUFU.EX2 R188, R199 ;  /* 0x000000c700bc7308 */ /* 0x000ee20000000800 */
[C---:B-1----:R-:W-:Y:S01]  /*6f00*/  FADD.FTZ R10, R186.reuse, R3 ;  /* 0x00000003ba0a7221 */ /* 0x042fe20000010000 */
[----:B------:R-:W-:-:S03]  /*6f10*/  F2FP.F16.F32.PACK_AB R173, R186, R173 ;  /* 0x000000adbaad723e */ /* 0x000fc600000000ff */
[----:B--2---:R-:W-:-:S04]  /*6f20*/  FADD.FTZ R3, R175, R10 ;  /* 0x0000000aaf037221 */ /* 0x004fc80000010000 */
[C---:B---3--:R-:W-:Y:S01]  /*6f30*/  FADD.FTZ R0, R188.reuse, R3 ;  /* 0x00000003bc007221 */ /* 0x048fe20000010000 */
[----:B------:R-:W-:Y:S01]  /*6f40*/  F2FP.F16.F32.PACK_AB R175, R188, R175 ;  /* 0x000000afbcaf723e */ /* 0x000fe200000000ff */
[----:B------:R-:W-:Y:S06]  /*6f50*/  @!P0 BRA `(.L_x_1342) ;  /* 0x0000000000048947 */ /* 0x000fec0003800000 */
[----:B------:R-:W-:Y:S01]  /*6f60*/  BPT.TRAP 0x1 ;  /* 0x000000040000795c */ /* 0x000fe20000300000 */
.L_x_1342:
[----:B------:R1:W2:Y:S01]  /*6f70*/  SYNCS.PHASECHK.TRANS64.TRYWAIT P1, [UR27+0x22850], R12 ;  /* 0x0228500cff0075a7 */ /* 0x0002a2000802015b */
[----:B------:R-:W-:Y:S05]  /*6f80*/  @!P0 BRA `(.L_x_1343) ;  /* 0x0000000000048947 */ /* 0x000fea0003800000 */
[----:B------:R-:W-:Y:S01]  /*6f90*/  BPT.TRAP 0x1 ;  /* 0x000000040000795c */ /* 0x000fe20000300000 */
.L_x_1343:
[----:B--2---:R-:W-:Y:S05]  /*6fa0*/  @P1 BRA `(.L_x_1344) ;  /* 0x0000000000081947 */ /* 0x004fea0003800000 */
[----:B------:R-:W2:Y:S02]  /*6fb0*/  SYNCS.PHASECHK.TRANS64.TRYWAIT P1, [UR27+0x22850], R12 ;  /* 0x0228500cff0075a7 */ /* 0x000ea4000802015b */
[----:B--2---:R-:W-:Y:S05]  /*6fc0*/  @!P1 BRA `(.L_x_1345) ;  /* 0x000000a400ec9947 */ /* 0x004fea0003800000 */
.L_x_1344:
[----:B------:R-:W-:Y:S01]  /*6fd0*/  VIADD R3, R23, 0x8 ;  /* 0x0000000817037836 */ /* 0x000fe20000000000 */
[----:B------:R-:W-:Y:S01]  /*6fe0*/  UIMAD UR11, UR39, 0xc00, UR21 ;  /* 0x00000c00270b78a4 */ /* 0x000fe2000f8e0215 */
[----:B------:R-:W3:Y:S01]  /*6ff0*/  S2R R10, SR_TID.X ;  /* 0x00000000000a7919 */ /* 0x000ee20000002100 */
[----:B------:R-:W-:Y:S02]  /*7000*/  UMOV UR7, 0x40000040 ;  /* 0x4000004000077882 */ /* 0x000fe40000000000 */
[----:B------:R4:W-:Y:S06]  /*7010*/  BAR.SYNC.DEFER_BLOCKING R3, 0x100 ;  /* 0x000400030000751d */ /* 0x0009ec0000010000 */
[----:B------:R-:W-:Y:S01]  /*7020*/  UMOV UR6, UR11 ;  /* 0x0000000b00067c82 */ /* 0x000fe20008000000 */
[----:B----4-:R-:W-:Y:S01]  /*7030*/  IMAD.MOV.U32 R3, RZ, RZ, R14 ;  /* 0x000000ffff037224 */ /* 0x010fe200078e000e */
[----:B------:R-:W-:Y:S01]  /*7040*/  WARPGROUP.ARRIVE ;  /* 0x00000000000079c5 */ /* 0x000fe20000000000 */
[----:B---3--:R-:W-:Y:S01]  /*7050*/  LOP3.LUT P1, RZ, R10, 0x7f, RZ, 0xc0, !PT ;  /* 0x0000007f0aff7812 */ /* 0x008fe2000782c0ff */
[----:B------:R-:W-:-:S04]  /*7060*/  IMAD.MOV.U32 R10, RZ, RZ, R20 ;  /* 0x000000ffff0a7224 */ /* 0x000fc800078e0014 */
[----:B------:R-:W-:Y:S01]  /*7070*/  HGMMA.64x256x16.F32 R24, R152, gdesc[UR4].tnspB, R24, gsb0 ;  /* 0x43e0000498187df0 */ /* 0x000fe20008000818 */
[----:B------:R-:W-:Y:S01]  /*7080*/  UIADD3 UR6, UR11, 0x80, URZ ;  /* 0x000000800b067890 */ /* 0x000fe2000fffe03f */
[----:B------:R-:W-:-:S06]  /*7090*/  UMOV UR7, 0x40000040 ;  /* 0x4000004000077882 */ /* 0x000fcc0000000000 */
[----:B--2---:R-:W-:-:S05]  /*70a0*/  @!P1 VIADD R11, R11, 0x22860 ;  /* 0x000228600b0b9836 */ /* 0x004fca0000000000 */
[----:B------:R-:W-:Y:S01]  /*70b0*/  @!P1 PRMT R11, RZ, 0x654, R11 ;  /* 0x00000654ff0b9816 */ /* 0x000fe2000000000b */
[----:B------:R-:W-:Y:S02]  /*70c0*/  WARPGROUP.DEPBAR.LE gsb0, 0x0 ;  /* 0x00008000000079c5 */ /* 0x000fe40000010000 */
[----:B------:R-:W-:-:S12]  /*70d0*/  WARPGROUP.ARRIVE ;  /* 0x00000000000079c5 */ /* 0x000fd80000000000 */
        /* <DEDUP_REMOVED lines=27> */
[C---:B------:R-:W-:Y:S01]  /*7290*/  ISETP.GT.AND P1, PT, R8.reuse, UR23, PT ;  /* 0x0000001708007c0c */ /* 0x040fe2000bf24270 */
[----:B------:R-:W-:-:S12]  /*72a0*/  VIADD R8, R8, 0xffffffff ;  /* 0xffffffff08087836 */ /* 0x000fd80000000000 */
[----:B---3--:R-:W-:Y:S05]  /*72b0*/  @P1 BRA `(.L_x_1346) ;  /* 0xffffffd000401947 */ /* 0x008fea000383ffff */
[----:B------:R-:W-:Y:S02]  /*72c0*/  IMAD.MOV.U32 R10, RZ, RZ, R20 ;  /* 0x000000ffff0a7224 */ /* 0x000fe400078e0014 */
[----:B------:R-:W-:-:S07]  /*72d0*/  IMAD.MOV.U32 R3, RZ, RZ, R14 ;  /* 0x000000ffff037224 */ /* 0x000fce00078e000e */
.L_x_1329:
[----:B-12---:R-:W1:Y:S01]  /*72e0*/  LDC R11, c[0x0][0x9e4] ;  /* 0x00027900ff0b7b82 */ /* 0x006e620000000800 */
[----:B------:R-:W-:Y:S01]  /*72f0*/  VIADD R12, R22, -UR22 ;  /* 0x80000016160c7c36 */ /* 0x000fe20008000000 */
[----:B------:R-:W-:-:S04]  /*7300*/  LOP3.LUT R2, R2, 0xffefffff, RZ, 0xc0, !PT ;  /* 0xffefffff02027812 */ /* 0x000fc800078ec0ff */
[----:B------:R-:W-:Y:S02]  /*7310*/  R2UR UR6, R12 ;  /* 0x000000000c0672ca */ /* 0x000fe400000e0000 */
[----:B-1----:R-:W-:-:S13]  /*7320*/  ISETP.GE.AND P1, PT, R11, 0x1, PT ;  /* 0x000000010b00780c */ /* 0x002fda0003f26270 */
[----:B------:R-:W-:Y:S01]  /*7330*/  @P1 LOP3.LUT R2, R2, 0x100000, RZ, 0xfc, !PT ;  /* 0x0010000002021812 */ /* 0x000fe200078efcff */
[----:B------:R-:W-:Y:S06]  /*7340*/  @!P1 BRA `(.L_x_1347) ;  /* 0x0000000000449947 */ /* 0x000fec0003800000 */
        /* <DEDUP_REMOVED lines=9> */
.L_x_1348:
[----:B------:R-:W-:-:S13]  /*73e0*/  ISETP.NE.AND P1, PT, R11, 0x1, PT ;  /* 0x000000010b00780c */ /* 0x000fda0003f25270 */
[----:B------:R-:W1:Y:S02]  /*73f0*/  @P1 LDC.64 R12, c[0x0][0x9e8] ;  /* 0x00027a00ff0c1b82 */ /* 0x000e640000000a00 */
[----:B-1----:R-:W-:-:S05]  /*7400*/  @P1 IMAD.HI.U32 R12, R22, R12, RZ ;  /* 0x0000000c160c1227 */ /* 0x002fca00078e00ff */
[----:B------:R-:W-:-:S07]  /*7410*/  @P1 SHF.R.U32.HI R22, RZ, R13, R12 ;  /* 0x0000000dff161219 */ /* 0x000fce000001160c */
.L_x_1349:
[----:B------:R-:W-:-:S05]  /*7420*/  IMAD R22, R22, R11, RZ ;  /* 0x0000000b16167224 */ /* 0x000fca00078e02ff */
[----:B------:R-:W-:-:S13]  /*7430*/  R2UR UR7, R22 ;  /* 0x00000000160772ca */ /* 0x000fda00000e0000 */
[----:B------:R-:W-:-:S04]  /*7440*/  UISETP.LT.AND UP0, UPT, UR6, UR7, UPT ;  /* 0x000000070600728c */ /* 0x000fc8000bf01270 */
[----:B------:R-:W-:-:S12]  /*7450*/  USEL UR6, UR6, UR7, !UP0 ;  /* 0x0000000706067287 */ /* 0x000fd8000c000000 */
.L_x_1347:
[----:B------:R-:W-:-:S04]  /*7460*/  UIADD3 UR6, UR6, 0x5f, URZ ;  /* 0x0000005f06067890 */ /* 0x000fc8000fffe03f */
[----:B------:R-:W-:-:S04]  /*7470*/  UIMAD.WIDE UR6, UR6, 0x2aaaaaab, URZ ;  /* 0x2aaaaaab060678a5 */ /* 0x000fc8000f8e023f */
[----:B------:R-:W-:-:S04]  /*7480*/  USHF.R.U32.HI UR6, URZ, 0x1f, UR7 ;  /* 0x0000001f3f067899 */ /* 0x000fc80008011607 */
[----:B------:R-:W-:-:S04]  /*7490*/  ULEA.HI.SX32 UR6, UR7, UR6, 0x1c ;  /* 0x0000000607067291 */ /* 0x000fc8000f8fe23f */
[----:B------:R-:W-:-:S04]  /*74a0*/  UISETP.LT.AND UP0, UPT, UR40, UR6, UPT ;  /* 0x000000062800728c */ /* 0x000fc8000bf01270 */
[----:B------:R-:W-:-:S06]  /*74b0*/  USEL UR22, UR40, UR6, !UP0 ;  /* 0x0000000628167287 */ /* 0x000fcc000c000000 */
[----:B------:R-:W-:-:S13]  /*74c0*/  ISETP.GE.AND P1, PT, R8, UR22, PT ;  /* 0x0000001608007c0c */ /* 0x000fda000bf26270 */
[----:B------:R-:W-:Y:S05]  /*74d0*/  @!P1 BRA `(.L_x_1350) ;  /* 0x0000001c00449947 */ /* 0x000fea0003800000 */
[----:B------:R-:W-:Y:S01]  /*74e0*/  IMAD.MOV.U32 R203, RZ, RZ, R10 ;  /* 0x000000ffffcb7224 */ /* 0x000fe200078e000a */
[----:B------:R-:W-:Y:S01]  /*74f0*/  ULDC UR23, c[0x0][0x988] ;  /* 0x0002620000177ab9 */ /* 0x000fe20000000800 */
[----:B------:R-:W-:Y:S02]  /*7500*/  IMAD.MOV.U32 R13, RZ, RZ, R3 ;  /* 0x000000ffff0d7224 */ /* 0x000fe400078e0003 */
[----:B------:R-:W-:-:S07]  /*7510*/  IMAD.MOV.U32 R12, RZ, RZ, R8 ;  /* 0x000000ffff0c7224 */ /* 0x000fce00078e0008 */
.L_x_1359:
[----:B------:R-:W-:Y:S01]  /*7520*/  UIADD3 UR39, UR39, 0x1, URZ ;  /* 0x0000000127277890 */ /* 0x000fe2000fffe03f */
[C---:B------:R-:W-:Y:S01]  /*7530*/  ISETP.GT.AND P1, PT, R12.reuse, UR22, PT ;  /* 0x000000160c007c0c */ /* 0x040fe2000bf24270 */
[----:B------:R-:W-:Y:S02]  /*7540*/  VIADD R12, R12, 0xffffffff ;  /* 0xffffffff0c0c7836 */ /* 0x000fe40000000000 */
[----:B------:R-:W-:-:S04]  /*7550*/  UISETP.NE.AND UP0, UPT, UR39, 0x2, UPT ;  /* 0x000000022700788c */ /* 0x000fc8000bf05270 */
[----:B------:R-:W-:Y:S02]  /*7560*/  USEL UR6, URZ, 0x1, UP0 ;  /* 0x000000013f067887 */ /* 0x000fe40008000000 */
[----:B------:R-:W-:Y:S02]  /*7570*/  USEL UR39, UR39, URZ, UP0 ;  /* 0x0000003f27277287 */ /* 0x000fe40008000000 */
[----:B------:R-:W-:Y:S01]  /*7580*/  ULOP3.LUT UR38, UR38, UR6, URZ, 0x3c, !UPT ;  /* 0x0000000626267292 */ /* 0x000fe2000f8e3c3f */
[----:B--2---:R-:W-:Y:S11]  /*7590*/  @!P0 BRA `(.L_x_1351) ;  /* 0x0000000000048947 */ /* 0x004ff60003800000 */
[----:B------:R-:W-:Y:S01]  /*75a0*/  BPT.TRAP 0x1 ;  /* 0x000000040000795c */ /* 0x000fe20000300000 */
.L_x_1351:
[----:B------:R-:W-:Y:S01]  /*75b0*/  ULEA UR24, UR39, UR46, 0x3 ;  /* 0x0000002e27187291 */ /* 0x000fe2000f8e183f */
[----:B------:R-:W-:-:S05]  /*75c0*/  IMAD.U32 R8, RZ, RZ, UR38 ;  /* 0x00000026ff087e24 */ /* 0x000fca000f8e00ff */
[----:B------:R-:W-:-:S04]  /*75d0*/  SHF.L.U32 R8, R8, 0x1f, RZ ;  /* 0x0000001f08087819 */ /* 0x000fc800000006ff */
[----:B------:R1:W2:Y:S01]  /*75e0*/  SYNCS.PHASECHK.TRANS64.TRYWAIT P2, [UR24+0x22830], R8 ;  /* 0x02283008ff0075a7 */ /* 0x0002a20008040158 */
[----:B------:R-:W-:Y:S05]  /*75f0*/  @!P0 BRA `(.L_x_1352) ;  /* 0x0000000000048947 */ /* 0x000fea0003800000 */
[----:B------:R-:W-:Y:S01]  /*7600*/  BPT.TRAP 0x1 ;  /* 0x000000040000795c */ /* 0x000fe20000300000 */
.L_x_1352:
[----:B--2---:R-:W-:Y:S05]  /*7610*/  @P2 BRA `(.L_x_1353) ;  /* 0x0000000000082947 */ /* 0x004fea0003800000 */
[----:B------:R-:W2:Y:S02]  /*7620*/  SYNCS.PHASECHK.TRANS64.TRYWAIT P2, [UR24+0x22830], R8 ;  /* 0x02283008ff0075a7 */ /* 0x000ea40008040158 */
[----:B--2---:R-:W-:Y:S05]  /*7630*/  @!P2 BRA `(.L_x_1354) ;  /* 0x000000a00064a947 */ /* 0x004fea0003800000 */
.L_x_1353:
[----:B------:R-:W-:Y:S01]  /*7640*/  UIMAD UR18, UR39, 0x300, UR20 ;  /* 0x00000300271278a4 */ /* 0x000fe2000f8e0214 */
[----:B------:R-:W-:Y:S01]  /*7650*/  WARPGROUP.ARRIVE ;  /* 0x00000000000079c5 */ /* 0x000fe20000000000 */
[----:B------:R-:W-:Y:S01]  /*7660*/  UMOV UR19, 0x40000040 ;  /* 0x4000004000137882 */ /* 0x000fe20000000000 */
[----:B------:R-:W-:Y:S01]  /*7670*/  UMOV UR7, 0x40000040 ;  /* 0x4000004000077882 */ /* 0x000fe20000000000 */
[----:B------:R-:W-:-:S03]  /*7680*/  UIADD3 UR6, UR18, 0x2, URZ ;  /* 0x0000000212067890 */ /* 0x000fc6000fffe03f */
[----:B------:R-:W3:Y:S01]  /*7690*/  S2R R207, SR_TID.X ;  /* 0x0000000000cf7919 */ /* 0x000ee20000002100 */
[----:B------:R-:W-:Y:S01]  /*76a0*/  UIADD3 UR10, UR18, 0x4, URZ ;  /* 0x00000004120a7890 */ /* 0x000fe2000fffe03f */
[----:B------:R-:W-:Y:S01]  /*76b0*/  UMOV UR11, 0x40000040 ;  /* 0x40000040000b7882 */ /* 0x000fe20000000000 */
[----:B------:R-:W-:Y:S01]  /*76c0*/  HGMMA.64x96x16.F32 R152, gdesc[UR16], RZ, !UPT, gsb0 ;  /* 0x01600000109879f0 */ /* 0x000fe2000c0008ff */
[----:B------:R-:W-:Y:S01]  /*76d0*/  UIADD3 UR14, UR18, 0x6, URZ ;  /* 0x00000006120e7890 */ /* 0x000fe2000fffe03f */
[----:B------:R-:W-:Y:S01]  /*76e0*/  UMOV UR15, 0x40000040 ;  /* 0x40000040000f7882 */ /* 0x000fe20000000000 */
[----:B---3--:R-:W-:Y:S01]  /*76f0*/  LOP3.LUT P2, RZ, R207, 0x7f, RZ, 0xc0, !PT ;  /* 0x0000007fcfff7812 */ /* 0x008fe2000784c0ff */
[----:B------:R-:W-:Y:S02]  /*7700*/  WARPGROUP.DEPBAR.LE gsb0, 0x0 ;  /* 0x00008000000079c5 */ /* 0x000fe40000010000 */
        /* <DEDUP_REMOVED lines=10> */
[----:B------:R-:W-:-:S04]  /*77b0*/  FMNMX.FTZ R10, R152, R13, !PT ;  /* 0x0000000d980a7209 */ /* 0x000fc80007810000 */
[----:B--2---:R-:W-:-:S04]  /*77c0*/  FMNMX.FTZ R3, R153, R10, !PT ;  /* 0x0000000a99037209 */ /* 0x004fc80007810000 */
        /* <DEDUP_REMOVED lines=21> */
[----:B------:R-:W-:Y:S02]  /*7920*/  FMNMX.FTZ R14, R197, R10, !PT ;  /* 0x0000000ac50e7209 */ /* 0x000fe40007810000 */
[----:B------:R-:W-:-:S03]  /*7930*/  FMNMX.FTZ R10, R154, R203, !PT ;  /* 0x000000cb9a0a7209 */ /* 0x000fc60007810000 */
[----:B------:R-:W2:Y:S01]  /*7940*/  SHFL.BFLY PT, R3, R14, 0x2, 0x1f ;  /* 0x0c401f000e037f89 */ /* 0x000ea200000e0000 */
[----:B------:R-:W-:-:S04]  /*7950*/  FMNMX.FTZ R15, R155, R10, !PT ;  /* 0x0000000a9b0f7209 */ /* 0x000fc80007810000 */
[----:B------:R-:W-:-:S04]  /*7960*/  FMNMX.FTZ R10, R158, R15, !PT ;  /* 0x0000000f9e0a7209 */ /* 0x000fc80007810000 */
[----:B------:R-:W-:-:S04]  /*7970*/  FMNMX.FTZ R21, R159, R10, !PT ;  /* 0x0000000a9f157209 */ /* 0x000fc80007810000 */
[----:B------:R-:W-:-:S04]  /*7980*/  FMNMX.FTZ R10, R162, R21, !PT ;  /* 0x00000015a20a7209 */ /* 0x000fc80007810000 */
[----:B------:R-:W-:-:S04]  /*7990*/  FMNMX.FTZ R21, R163, R10, !PT ;  /* 0x0000000aa3157209 */ /* 0x000fc80007810000 */
[----:B------:R-:W-:Y:S02]  /*79a0*/  FMNMX.FTZ R10, R166, R21, !PT ;  /* 0x00000015a60a7209 */ /* 0x000fe40007810000 */
[----:B--2---:R-:W-:-:S05]  /*79b0*/  FMNMX.FTZ R20, R14, R3, !PT ;  /* 0x000000030e147209 */ /* 0x004fca0007810000 */
[----:B------:R-:W2:Y:S02]  /*79c0*/  SHFL.BFLY PT, R3, R20, 0x1, 0x1f ;  /* 0x0c201f0014037f89 */ /* 0x000ea400000e0000 */
[----:B--2---:R-:W-:-:S05]  /*79d0*/  FMNMX.FTZ R3, R20, R3, !PT ;  /* 0x0000000314037209 */ /* 0x004fca0007810000 */
[----:B------:R-:W-:-:S04]  /*79e0*/  FADD.FTZ R5, -R3, R13 ;  /* 0x0000000d03057221 */ /* 0x000fc80000010100 */
[----:B------:R-:W-:Y:S01]  /*79f0*/  FMUL.FTZ R13, R5, UR10 ;  /* 0x0000000a050d7c20 */ /* 0x000fe20008410000 */
[----:B------:R-:W-:-:S04]  /*7a00*/  FMUL.FTZ R5, R3, UR10 ;  /* 0x0000000a03057c20 */ /* 0x000fc80008410000 */
[--C-:B------:R-:W-:Y:S01]  /*7a10*/  FFMA.FTZ R15, R153, UR10, -R5.reuse ;  /* 0x0000000a990f7c23 */ /* 0x100fe20008010805 */
[----:B------:R-:W-:Y:S01]  /*7a20*/  FMNMX.FTZ R153, R167, R10, !PT ;  /* 0x0000000aa7997209 */ /* 0x000fe20007810000 */
[--C-:B------:R-:W-:Y:S01]  /*7a30*/  FFMA.FTZ R21, R157, UR10, -R5.reuse ;  /* 0x0000000a9d157c23 */ /* 0x100fe20008010805 */
[--C-:B------:R-:W-:Y:S01]  /*7a40*/  FFMA.FTZ R152, R152, UR10, -R5.reuse ;  /* 0x0000000a98987c23 */ /* 0x100fe20008010805 */
[----:B------:R-:W2:Y:S01]  /*7a50*/  MUFU.EX2 R13, R13 ;  /* 0x0000000d000d7308 */ /* 0x000ea20000000800 */
[----:B------:R-:W-:Y:S01]  /*7a60*/  FMNMX.FTZ R10, R170, R153, !PT ;  /* 0x00000099aa0a7209 */ /* 0x000fe20007810000 */
[--C-:B------:R-:W-:Y:S01]  /*7a70*/  FFMA.FTZ R14, R156, UR10, -R5.reuse ;  /* 0x0000000a9c0e7c23 */ /* 0x100fe20008010805 */
[--C-:B------:R-:W-:Y:S01]  /*7a80*/  FFMA.FTZ R156, R160, UR10, -R5.reuse ;  /* 0x0000000aa09c7c23 */ /* 0x100fe20008010805 */
[--C-:B------:R-:W-:Y:S01]  /*7a90*/  FFMA.FTZ R20, R164, UR10, -R5.reuse ;  /* 0x0000000aa4147c23 */ /* 0x100fe20008010805 */
[----:B------:R-:W-:Y:S01]  /*7aa0*/  FMNMX.FTZ R153, R171, R10, !PT ;  /* 0x0000000aab997209 */ /* 0x000fe20007810000 */
[--C-:B------:R-:W-:Y:S01]  /*7ab0*/  FFMA.FTZ R160, R168, UR10, -R5.reuse ;  /* 0x0000000aa8a07c23 */ /* 0x100fe20008010805 */
[--C-:B------:R-:W-:Y:S01]  /*7ac0*/  FFMA.FTZ R22, R172, UR10, -R5.reuse ;  /* 0x0000000aac167c23 */ /* 0x100fe20008010805 */
[----:B------:R-:W3:Y:S01]  /*7ad0*/  MUFU.EX2 R152, R152 ;  /* 0x0000009800987308 */ /* 0x000ee20000000800 */
[----:B------:R-:W-:Y:S01]  /*7ae0*/  FMNMX.FTZ R10, R174, R153, !PT ;  /* 0x00000099ae0a7209 */ /* 0x000fe20007810000 */
[--C-:B------:R-:W-:Y:S01]  /*7af0*/  FFMA.FTZ R153, R161, UR10, -R5.reuse ;  /* 0x0000000aa1997c23 */ /* 0x100fe20008010805 */
[--C-:B------:R-:W-:Y:S01]  /*7b00*/  FFMA.FTZ R164, R176, UR10, -R5.reuse ;  /* 0x0000000ab0a47c23 */ /* 0x100fe20008010805 */
[--C-:B------:R-:W-:Y:S01]  /*7b10*/  FFMA.FTZ R168, R180, UR10, -R5.reuse ;  /* 0x0000000ab4a87c23 */ /* 0x100fe20008010805 */
[----:B------:R-:W-:Y:S01]  /*7b20*/  FMNMX.FTZ R157, R175, R10, !PT ;  /* 0x0000000aaf9d7209 */ /* 0x000fe20007810000 */
[--C-:B------:R-:W-:Y:S01]  /*7b30*/  FFMA.FTZ R172, R184, UR10, -R5.reuse ;  /* 0x0000000ab8ac7c23 */ /* 0x100fe20008010805 */
[--C-:B------:R-:W-:Y:S01]  /*7b40*/  FFMA.FTZ R176, R188, UR10, -R5.reuse ;  /* 0x0000000abcb07c23 */ /* 0x100fe20008010805 */
[----:B------:R-:W4:Y:S01]  /*7b50*/  MUFU.EX2 R15, R15 ;  /* 0x0000000f000f7308 */ /* 0x000f220000000800 */
[----:B------:R-:W-:Y:S01]  /*7b60*/  FMNMX.FTZ R10, R178, R157, !PT ;  /* 0x0000009db20a7209 */ /* 0x000fe20007810000 */
[--C-:B------:R-:W-:Y:S01]  /*7b70*/  FFMA.FTZ R180, R192, UR10, -R5.reuse ;  /* 0x0000000ac0b47c23 */ /* 0x100fe20008010805 */
[--C-:B------:R-:W-:Y:S01]  /*7b80*/  FFMA.FTZ R184, R196, UR10, -R5.reuse ;  /* 0x0000000ac4b87c23 */ /* 0x100fe20008010805 */
[-C--:B--2---:R-:W-:Y:S01]  /*7b90*/  FMUL.FTZ R24, R24, R13.reuse ;  /* 0x0000000d18187220 */ /* 0x084fe20000410000 */
[----:B------:R-:W-:Y:S01]  /*7ba0*/  FMNMX.FTZ R157, R179, R10, !PT ;  /* 0x0000000ab39d7209 */ /* 0x000fe20007810000 */
[-C--:B------:R-:W-:Y:S01]  /*7bb0*/  FMUL.FTZ R25, R25, R13.reuse ;  /* 0x0000000d19197220 */ /* 0x080fe20000410000 */
[----:B------:R-:W-:Y:S01]  /*7bc0*/  FMUL.FTZ R28, R28, R13 ;  /* 0x0000000d1c1c7220 */ /* 0x000fe20000410000 */
[----:B------:R-:W2:Y:S01]  /*7bd0*/  MUFU.EX2 R14, R14 ;  /* 0x0000000e000e7308 */ /* 0x000ea20000000800 */
[----:B------:R-:W-:Y:S01]  /*7be0*/  FMNMX.FTZ R10, R182, R157, !PT ;  /* 0x0000009db60a7209 */ /* 0x000fe20007810000 */
[--C-:B------:R-:W-:Y:S01]  /*7bf0*/  FFMA.FTZ R157, R165, UR10, -R5.reuse ;  /* 0x0000000aa59d7c23 */ /* 0x100fe20008010805 */
[----:B---3--:R-:W-:Y:S01]  /*7c00*/  FFMA.FTZ R4, R13, R4, R152 ;  /* 0x000000040d047223 */ /* 0x008fe20000010098 */
[-C--:B------:R-:W-:Y:S01]  /*7c10*/  FMUL.FTZ R29, R29, R13.reuse ;  /* 0x0000000d1d1d7220 */ /* 0x080fe20000410000 */
[----:B------:R-:W-:Y:S01]  /*7c20*/  FMNMX.FTZ R161, R183, R10, !PT ;  /* 0x0000000ab7a17209 */ /* 0x000fe20007810000 */
[-C--:B------:R-:W-:Y:S01]  /*7c30*/  FMUL.FTZ R32, R32, R13.reuse ;  /* 0x0000000d20207220 */ /* 0x080fe20000410000 */
[----:B------:R-:W-:Y:S01]  /*7c40*/  FMUL.FTZ R33, R33, R13 ;  /* 0x0000000d21217220 */ /* 0x000fe20000410000 */
[----:B------:R-:W-:Y:S01]  /*7c50*/  MUFU.EX2 R21, R21 ;  /* 0x0000001500157308 */ /* 0x000fe20000000800 */
[----:B------:R-:W-:Y:S01]  /*7c60*/  FMNMX.FTZ R10, R186, R161, !PT ;  /* 0x000000a1ba0a7209 */ /* 0x000fe20007810000 */
[-C--:B------:R-:W-:Y:S01]  /*7c70*/  FMUL.FTZ R36, R36, R13.reuse ;  /* 0x0000000d24247220 */ /* 0x080fe20000410000 */
[----:B----4-:R-:W-:Y:S01]  /*7c80*/  F2FP.F16.F32.PACK_AB R152, R15, R152 ;  /* 0x000000980f98723e */ /* 0x010fe200000000ff */
[-C--:B------:R-:W-:Y:S01]  /*7c90*/  FMUL.FTZ R37, R37, R13.reuse ;  /* 0x0000000d25257220 */ /* 0x080fe20000410000 */
[----:B------:R-:W-:Y:S01]  /*7ca0*/  FMNMX.FTZ R161, R187, R10, !PT ;  /* 0x0000000abba17209 */ /* 0x000fe20007810000 */
[-C--:B------:R-:W-:Y:S01]  /*7cb0*/  FMUL.FTZ R40, R40, R13.reuse ;  /* 0x0000000d28287220 */ /* 0x080fe20000410000 */
[----:B------:R-:W-:Y:S01]  /*7cc0*/  FMUL.FTZ R41, R41, R13 ;  /* 0x0000000d29297220 */ /* 0x000fe20000410000 */
        /* <DEDUP_REMOVED lines=10> */
[-C--:B------:R-:W-:Y:S01]  /*7d70*/  FMUL.FTZ R44, R44, R13.reuse ;  /* 0x0000000d2c2c7220 */ /* 0x080fe20000410000 */
[-C--:B------:R-:W-:Y:S01]  /*7d80*/  FMUL.FTZ R45, R45, R13.reuse ;  /* 0x0000000d2d2d7220 */ /* 0x080fe20000410000 */
        /* <DEDUP_REMOVED lines=8> */
[----:B------:R-:W-:Y:S01]  /*7e10*/  FFMA.FTZ R181, R189, UR10, -R5 ;  /* 0x0000000abdb57c23 */ /* 0x000fe20008010805 */
[----:B------:R-:W-:Y:S01]  /*7e20*/  FMNMX.FTZ R10, R199, R10, !PT ;  /* 0x0000000ac70a7209 */ /* 0x000fe20007810000 */
[-C--:B------:R-:W-:Y:S01]  /*7e30*/  FMUL.FTZ R53, R53, R13.reuse ;  /* 0x0000000d35357220 */ /* 0x080fe20000410000 */
[-C--:B------:R-:W-:Y:S01]  /*7e40*/  FMUL.FTZ R56, R56, R13.reuse ;  /* 0x0000000d38387220 */ /* 0x080fe20000410000 */
[----:B------:R-:W3:Y:S01]  /*7e50*/  MUFU.EX2 R157, R157 ;  /* 0x0000009d009d7308 */ /* 0x000ee20000000800 */
[-C--:B------:R-:W-:Y:S01]  /*7e60*/  FMUL.FTZ R57, R57, R13.reuse ;  /* 0x0000000d39397220 */ /* 0x080fe20000410000 */
[----:B------:R-:W4:Y:S01]  /*7e70*/  SHFL.BFLY PT, R205, R10, 0x2, 0x1f ;  /* 0x0c401f000acd7f89 */ /* 0x000f2200000e0000 */
        /* <DEDUP_REMOVED lines=22> */
[----:B------:R-:W-:Y:S01]  /*7fe0*/  FMUL.FTZ R97, R97, R13 ;  /* 0x0000000d61617220 */ /* 0x000fe20000410000 */
[----:B----4-:R-:W-:Y:S01]  /*7ff0*/  FMNMX.FTZ R205, R10, R205, !PT ;  /* 0x000000cd0acd7209 */ /* 0x010fe20007810000 */
[-C--:B------:R-:W-:Y:S01]  /*8000*/  FMUL.FTZ R100, R100, R13.reuse ;  /* 0x0000000d64647220 */ /* 0x080fe20000410000 */
[-C--:B------:R-:W-:Y:S01]  /*8010*/  FMUL.FTZ R101, R101, R13.reuse ;  /* 0x0000000d65657220 */ /* 0x080fe20000410000 */
[-C--:B------:R-:W-:Y:S01]  /*8020*/  FMUL.FTZ R104, R104, R13.reuse ;  /* 0x0000000d68687220 */ /* 0x080fe20000410000 */
[-C--:B------:R-:W-:Y:S01]  /*8030*/  FMUL.FTZ R105, R105, R13.reuse ;  /* 0x0000000d69697220 */ /* 0x080fe20000410000 */
[----:B------:R-:W4:Y:S01]  /*8040*/  SHFL.BFLY PT, R10, R205, 0x1, 0x1f ;  /* 0x0c201f00cd0a7f89 */ /* 0x000f2200000e0000 */
        /* <DEDUP_REMOVED lines=23> */
[----:B----4-:R-:W-:Y:S01]  /*81c0*/  FMNMX.FTZ R10, R205, R10, !PT ;  /* 0x0000000acd0a7209 */ /* 0x010fe20007810000 */
[----:B------:R-:W-:Y:S01]  /*81d0*/  MUFU.EX2 R168, R168 ;  /* 0x000000a800a87308 */ /* 0x000fe20000000800 */
[-C--:B------:R-:W-:Y:S01]  /*81e0*/  FMUL.FTZ R148, R148, R13.reuse ;  /* 0x0000000d94947220 */ /* 0x080fe20000410000 */
[----:B------:R-:W-:-:S02]  /*81f0*/  FMUL.FTZ R149, R149, R13 ;  /* 0x0000000d95957220 */ /* 0x000fc40000410000 */
[C---:B------:R-:W-:Y:S01]  /*8200*/  FADD.FTZ R5, -R10.reuse, R203 ;  /* 0x000000cb0a057221 */ /* 0x040fe20000010100 */
[----:B------:R-:W-:-:S03]  /*8210*/  FMUL.FTZ R203, R10, UR10 ;  /* 0x0000000a0acb7c20 */ /* 0x000fc60008410000 */
[----:B------:R-:W4:Y:S01]  /*8220*/  MUFU.EX2 R173, R173 ;  /* 0x000000ad00ad7308 */ /* 0x000f220000000800 */
[--C-:B------:R-:W-:Y:S01]  /*8230*/  FFMA.FTZ R208, R175, UR10, -R203.reuse ;  /* 0x0000000aafd07c23 */ /* 0x100fe200080108cb */
        /* <DEDUP_REMOVED lines=22> */
[----:B------:R-:W-:Y:S01]  /*83a0*/  FFMA.FTZ R199, R199, UR10, -R203 ;  /* 0x0000000ac7c77c23 */ /* 0x000fe200080108cb */
[----:B------:R-:W-:Y:S01]  /*83b0*/  FADD.FTZ R203, R15, R4 ;  /* 0x000000040fcb7221 */ /* 0x000fe20000010000 */
[----:B------:R-:W-:Y:S01]  /*83c0*/  MUFU.EX2 R172, R172 ;  /* 0x000000ac00ac7308 */ /* 0x000fe20000000800 */
[----:B------:R-:W-:Y:S01]  /*83d0*/  FMUL.FTZ R5, R5, UR10 ;  /* 0x0000000a05057c20 */ /* 0x000fe20008410000 */
[----:B------:R-:W-:-:S02]  /*83e0*/  IMAD.U32 R183, RZ, RZ, UR24 ;  /* 0x00000018ffb77e24 */ /* 0x000fc4000f8e00ff */
[----:B--2---:R-:W-:Y:S01]  /*83f0*/  FADD.FTZ R4, R14, R203 ;  /* 0x000000cb0e047221 */ /* 0x004fe20000010000 */
[----:B---3--:R-:W-:Y:S01]  /*8400*/  F2FP.F16.F32.PACK_AB R158, R157, R20 ;  /* 0x000000149d9e723e */ /* 0x008fe200000000ff */
[----:B------:R-:W-:Y:S02]  /*8410*/  @!P2 VIADD R154, R183, 0x22840 ;  /* 0x00022840b79aa836 */ /* 0x000fe40000000000 */
[----:B------:R-:W-:Y:S01]  /*8420*/  FADD.FTZ R203, R21, R4 ;  /* 0x0000000415cb7221 */ /* 0x000fe20000010000 */
[----:B------:R-:W-:Y:S01]  /*8430*/  MUFU.EX2 R177, R177 ;  /* 0x000000b100b17308 */ /* 0x000fe20000000800 */
[----:B-----5:R-:W-:Y:S02]  /*8440*/  F2FP.F16.F32.PACK_AB R162, R165, R22 ;  /* 0x00000016a5a2723e */ /* 0x020fe400000000ff */
[----:B------:R-:W-:Y:S01]  /*8450*/  FADD.FTZ R4, R156, R203 ;  /* 0x000000cb9c047221 */ /* 0x000fe20000010000 */
[----:B------:R-:W-:Y:S02]  /*8460*/  @!P2 PRMT R154, RZ, 0x654, R154 ;  /* 0x00000654ff9aa816 */ /* 0x000fe4000000009a */
[C---:B------:R-:W-:Y:S01]  /*8470*/  F2FP.F16.F32.PACK_AB R156, R153.reuse, R156 ;  /* 0x0000009c999c723e */ /* 0x040fe200000000ff */
[----:B------:R-:W-:Y:S01]  /*8480*/  FADD.FTZ R203, R153, R4 ;  /* 0x0000000499cb7221 */ /* 0x000fe20000010000 */
[----:B------:R-:W-:Y:S01]  /*8490*/  MUFU.EX2 R176, R176 ;  /* 0x000000b000b07308 */ /* 0x000fe20000000800 */
[----:B----4-:R-:W-:-:S02]  /*84a0*/  F2FP.F16.F32.PACK_AB R166, R173, R168 ;  /* 0x000000a8ada6723e */ /* 0x010fc400000000ff */
[----:B------:R-:W-:-:S04]  /*84b0*/  FADD.FTZ R4, R20, R203 ;  /* 0x000000cb14047221 */ /* 0x000fc80000010000 */
[----:B------:R-:W-:Y:S01]  /*84c0*/  FADD.FTZ R203, R157, R4 ;  /* 0x000000049dcb7221 */ /* 0x000fe20000010000 */
[----:B------:R-:W2:Y:S03]  /*84d0*/  MUFU.EX2 R181, R181 ;  /* 0x000000b500b57308 */ /* 0x000ea60000000800 */
[----:B------:R-:W-:Y:S01]  /*84e0*/  FADD.FTZ R4, R160, R203 ;  /* 0x000000cba0047221 */ /* 0x000fe20000010000 */
[----:B------:R-:W-:-:S03]  /*84f0*/  F2FP.F16.F32.PACK_AB R160, R161, R160 ;  /* 0x000000a0a1a0723e */ /* 0x000fc600000000ff */
[----:B------:R-:W-:Y:S01]  /*8500*/  FADD.FTZ R203, R161, R4 ;  /* 0x00000004a1cb7221 */ /* 0x000fe20000010000 */
[----:B------:R-:W-:Y:S03]  /*8510*/  MUFU.EX2 R180, R180 ;  /* 0x000000b400b47308 */ /* 0x000fe60000000800 */
[----:B------:R-:W-:-:S04]  /*8520*/  FADD.FTZ R4, R22, R203 ;  /* 0x000000cb16047221 */ /* 0x000fc80000010000 */
[----:B------:R-:W-:Y:S01]  /*8530*/  FADD.FTZ R203, R165, R4 ;  /* 0x00000004a5cb7221 */ /* 0x000fe20000010000 */
[----:B------:R-:W3:Y:S01]  /*8540*/  MUFU.EX2 R185, R185 ;  /* 0x000000b900b97308 */ /* 0x000ee20000000800 */
[----:B--2---:R-:W-:Y:S02]  /*8550*/  F2FP.F16.F32.PACK_AB R170, R181, R176 ;  /* 0x000000b0b5aa723e */ /* 0x004fe400000000ff */
[----:B------:R-:W-:Y:S01]  /*8560*/  FADD.FTZ R4, R164, R203 ;  /* 0x000000cba4047221 */ /* 0x000fe20000010000 */
[----:B------:R-:W-:-:S03]  /*8570*/  F2FP.F16.F32.PACK_AB R164, R169, R164 ;  /* 0x000000a4a9a4723e */ /* 0x000fc600000000ff */
[----:B------:R-:W-:Y:S01]  /*8580*/  FADD.FTZ R203, R169, R4 ;  /* 0x00000004a9cb7221 */ /* 0x000fe20000010000 */
[----:B------:R2:W4:Y:S03]  /*8590*/  MUFU.EX2 R189, R5 ;  /* 0x0000000500bd7308 */ /* 0x0005260000000800 */
[----:B------:R-:W-:Y:S01]  /*85a0*/  FADD.FTZ R4, R168, R203 ;  /* 0x000000cba8047221 */ /* 0x000fe20000010000 */
[----:B------:R-:W-:-:S03]  /*85b0*/  F2FP.F16.F32.PACK_AB R168, R177, R172 ;  /* 0x000000acb1a8723e */ /* 0x000fc600000000ff */
[----:B------:R-:W-:Y:S01]  /*85c0*/  FADD.FTZ R203, R173, R4 ;  /* 0x00000004adcb7221 */ /* 0x000fe20000010000 */
[----:B------:R-:W5:Y:S01]  /*85d0*/  MUFU.EX2 R188, R188 ;  /* 0x000000bc00bc7308 */ /* 0x000f620000000800 */
[----:B--2---:R-:W-:Y:S02]  /*85e0*/  IADD3 R5, -R23, 0xb, RZ ;  /* 0x0000000b17057810 */ /* 0x004fe40007ffe1ff */
[----:B------:R-:W-:Y:S01]  /*85f0*/  FADD.FTZ R4, R172, R203 ;  /* 0x000000cbac047221 */ /* 0x000fe20000010000 */
[----:B---3--:R-:W-:Y:S02]  /*8600*/  F2FP.F16.F32.PACK_AB R172, R185, R180 ;  /* 0x000000b4b9ac723e */ /* 0x008fe400000000ff */
[----:B------:R2:W-:Y:S06]  /*8610*/  BAR.ARV R5, 0x100 ;  /* 0x000400050000751d */ /* 0x0005ec0000002000 */
[----:B------:R-:W-:Y:S01]  /*8620*/  FADD.FTZ R203, R177, R4 ;  /* 0x00000004b1cb7221 */ /* 0x000fe20000010000 */
[----:B------:R-:W3:Y:S01]  /*8630*/  MUFU.EX2 R184, R184 ;  /* 0x000000b800b87308 */ /* 0x000ee20000000800 */
[----:B------:R1:W-:Y:S01]  /*8640*/  @!P2 SYNCS.ARRIVE.TRANS64.RED.A1T0 RZ, [R154+URZ], RZ ;  /* 0x000000ff9affa9a7 */ /* 0x0003e2000810043f */
[-C--:B----4-:R-:W-:Y:S01]  /*8650*/  FMUL.FTZ R26, R26, R189.reuse ;  /* 0x000000bd1a1a7220 */ /* 0x090fe20000410000 */
[----:B------:R-:W-:Y:S01]  /*8660*/  FADD.FTZ R4, R176, R203 ;  /* 0x000000cbb0047221 */ /* 0x000fe20000010000 */
[----:B-----5:R-:W-:Y:S01]  /*8670*/  FFMA.FTZ R0, R189, R0, R188 ;  /* 0x00000000bd007223 */ /* 0x020fe200000100bc */
[-C--:B------:R-:W-:Y:S01]  /*8680*/  FMUL.FTZ R27, R27, R189.reuse ;  /* 0x000000bd1b1b7220 */ /* 0x080fe20000410000 */
[-C--:B------:R-:W-:Y:S01]  /*8690*/  FMUL.FTZ R30, R30, R189.reuse ;  /* 0x000000bd1e1e7220 */ /* 0x080fe20000410000 */
[----:B------:R-:W-:Y:S01]  /*86a0*/  FADD.FTZ R15, R181, R4 ;  /* 0x00000004b50f7221 */ /* 0x000fe20000010000 */
[----:B------:R-:W4:Y:S01]  /*86b0*/  MUFU.EX2 R155, R155 ;  /* 0x0000009b009b7308 */ /* 0x000f220000000800 */
[----:B-1----:R-:W-:Y:S01]  /*86c0*/  F2FP.F16.F32.PACK_AB R154, R21, R14 ;  /* 0x0000000e159a723e */ /* 0x002fe200000000ff */
[-C--:B------:R-:W-:Y:S01]  /*86d0*/  FMUL.FTZ R31, R31, R189.reuse ;  /* 0x000000bd1f1f7220 */ /* 0x080fe20000410000 */
[----:B------:R-:W-:Y:S01]  /*86e0*/  FADD.FTZ R4, R180, R15 ;  /* 0x0000000fb4047221 */ /* 0x000fe20000010000 */
[-C--:B------:R-:W-:Y:S01]  /*86f0*/  FMUL.FTZ R34, R34, R189.reuse ;  /* 0x000000bd22227220 */ /* 0x080fe20000410000 */
[-C--:B------:R-:W-:Y:S01]  /*8700*/  FMUL.FTZ R35, R35, R189.reuse ;  /* 0x000000bd23237220 */ /* 0x080fe20000410000 */
[-C--:B------:R-:W-:Y:S01]  /*8710*/  FMUL.FTZ R38, R38, R189.reuse ;  /* 0x000000bd26267220 */ /* 0x080fe20000410000 */
[----:B------:R-:W-:Y:S01]  /*8720*/  FADD.FTZ R15, R185, R4 ;  /* 0x00000004b90f7221 */ /* 0x000fe20000010000 */
[----:B------:R-:W1:Y:S01]  /*8730*/  MUFU.EX2 R192, R192 ;  /* 0x000000c000c07308 */ /* 0x000e620000000800 */
[-C--:B------:R-:W-:Y:S01]  /*8740*/  FMUL.FTZ R39, R39, R189.reuse ;  /* 0x000000bd27277220 */ /* 0x080fe20000410000 */
[-C--:B------:R-:W-:Y:S01]  /*8750*/  FMUL.FTZ R42, R42, R189.reuse ;  /* 0x000000bd2a2a7220 */ /* 0x080fe20000410000 */
[----:B---3--:R-:W-:Y:S01]  /*8760*/  FADD.FTZ R4, R184, R15 ;  /* 0x0000000fb8047221 */ /* 0x008fe20000010000 */
[-C--:B------:R-:W-:Y:S01]  /*8770*/  FMUL.FTZ R43, R43, R189.reuse ;  /* 0x000000bd2b2b7220 */ /* 0x080fe20000410000 */
[-C--:B------:R-:W-:Y:S01]  /*8780*/  FMUL.FTZ R46, R46, R189.reuse ;  /* 0x000000bd2e2e7220 */ /* 0x080fe20000410000 */
[-C--:B------:R-:W-:Y:S01]  /*8790*/  FMUL.FTZ R47, R47, R189.reuse ;  /* 0x000000bd2f2f7220 */ /* 0x080fe20000410000 */
[-C--:B------:R-:W-:Y:S01]  /*87a0*/  FMUL.FTZ R50, R50, R189.reuse ;  /* 0x000000bd32327220 */ /* 0x080fe20000410000 */
[----:B------:R-:W3:Y:S01]  /*87b0*/  MUFU.EX2 R159, R159 ;  /* 0x0000009f009f7308 */ /* 0x000ee20000000800 */
[C---:B----4-:R-:W-:Y:S01]  /*87c0*/  FADD.FTZ R15, R155.reuse, R0 ;  /* 0x000000009b0f7221 */ /* 0x050fe20000010000 */
[----:B------:R-:W-:Y:S01]  /*87d0*/  F2FP.F16.F32.PACK_AB R153, R155, R188 ;  /* 0x000000bc9b99723e */ /* 0x000fe200000000ff */
        /* <DEDUP_REMOVED lines=14> */
[C---:B---3--:R-:W-:Y:S01]  /*88c0*/  FADD.FTZ R15, R159.reuse, R0 ;  /* 0x000000009f0f7221 */ /* 0x048fe20000010000 */
[----:B------:R-:W-:Y:S01]  /*88d0*/  F2FP.F16.F32.PACK_AB R155, R159, R192 ;  /* 0x000000c09f9b723e */ /* 0x000fe200000000ff */
[-C--:B------:R-:W-:Y:S01]  /*88e0*/  FMUL.FTZ R74, R74, R189.reuse ;  /* 0x000000bd4a4a7220 */ /* 0x080fe20000410000 */
[-C--:B------:R-:W-:Y:S01]  /*88f0*/  FMUL.FTZ R75, R75, R189.reuse ;  /* 0x000000bd4b4b7220 */ /* 0x080fe20000410000 */
[-C--:B------:R-:W-:Y:S01]  /*8900*/  FMUL.FTZ R78, R78, R189.reuse ;  /* 0x000000bd4e4e7220 */ /* 0x080fe20000410000 */
[-C--:B------:R-:W-:Y:S01]  /*8910*/  FMUL.FTZ R79, R79, R189.reuse ;  /* 0x000000bd4f4f7220 */ /* 0x080fe20000410000 */
[-C--:B------:R-:W-:Y:S01]  /*8920*/  FMUL.FTZ R82, R82, R189.reuse ;  /* 0x000000bd52527220 */ /* 0x080fe20000410000 */
[----:B------:R-:W3:Y:S01]  /*8930*/  MUFU.EX2 R197, R197 ;  /* 0x000000c500c57308 */ /* 0x000ee20000000800 */
        /* <DEDUP_REMOVED lines=38> */
[----:B------:R-:W-:Y:S01]  /*8ba0*/  FMUL.FTZ R139, R139, R189 ;  /* 0x000000bd8b8b7220 */ /* 0x000fe20000410000 */
        /* <DEDUP_REMOVED lines=10> */
[----:B------:R-:W-:Y:S01]  /*8c50*/  FMUL.FTZ R151, R151, R189 ;  /* 0x000000bd97977220 */ /* 0x000fe20000410000 */
[----:B------:R-:W-:-:S05]  /*8c60*/  F2FP.F16.F32.PACK_AB R159, R204, R197 ;  /* 0x000000c5cc9f723e */ /* 0x000fca00000000ff */
        /* <DEDUP_REMOVED lines=9> */
[----:B-1----:R-:W-:-:S07]  /*8d00*/  FADD.FTZ R15, R179, R0 ;  /* 0x00000000b30f7221 */ /* 0x002fce0000010000 */
        /* <DEDUP_REMOVED lines=19> */
[----:B----4-:R-:W-:Y:S01]  /*8e40*/  FADD.FTZ R0, R198, R15 ;  /* 0x0000000fc6007221 */ /* 0x010fe20000010000 */
[C---:B-1----:R-:W-:Y:S01]  /*8e50*/  FADD.FTZ R4, R193.reuse, R4 ;  /* 0x00000004c1047221 */ /* 0x042fe20000010000 */
[----:B------:R-:W-:Y:S02]  /*8e60*/  F2FP.F16.F32.PACK_AB R174, R193, R184 ;  /* 0x000000b8c1ae723e */ /* 0x000fe400000000ff */
[C---:B---3--:R-:W-:Y:S01]  /*8e70*/  FADD.FTZ R0, R199.reuse, R0 ;  /* 0x00000000c7007221 */ /* 0x048fe20000010000 */
[----:B------:R-:W-:Y:S01]  /*8e80*/  F2FP.F16.F32.PACK_AB R175, R199, R198 ;  /* 0x000000c6c7af723e */ /* 0x000fe200000000ff */
[----:B--2---:R-:W-:Y:S06]  /*8e90*/  @!P0 BRA `(.L_x_1355) ;  /* 0x0000000000048947 */ /* 0x004fec0003800000 */
[----:B------:R-:W-:Y:S01]  /*8ea0*/  BPT.TRAP 0x1 ;  /* 0x000000040000795c */ /* 0x000fe20000300000 */
.L_x_1355:
[----:B------:R1:W2:Y:S01]  /*8eb0*/  SYNCS.PHASECHK.TRANS64.TRYWAIT P2, [UR24+0x22850], R8 ;  /* 0x02285008ff0075a7 */ /* 0x0002a20008040158 */
[----:B------:R-:W-:Y:S05]  /*8ec0*/  @!P0 BRA `(.L_x_1356) ;  /* 0x0000000000048947 */ /* 0x000fea0003800000 */
[----:B------:R-:W-:Y:S01]  /*8ed0*/  BPT.TRAP 0x1 ;  /* 0x000000040000795c */ /* 0x000fe20000300000 */
.L_x_1356:
[----:B--2---:R-:W-:Y:S05]  /*8ee0*/  @P2 BRA `(.L_x_1357) ;  /* 0x0000000000082947 */ /* 0x004fea0003800000 */
[----:B------:R-:W2:Y:S02]  /*8ef0*/  SYNCS.PHASECHK.TRANS64.TRYWAIT P2, [UR24+0x22850], R8 ;  /* 0x02285008ff0075a7 */ /* 0x000ea40008040158 */
[----:B--2---:R-:W-:Y:S05]  /*8f00*/  @!P2 BRA `(.L_x_1358) ;  /* 0x000000880048a947 */ /* 0x004fea0003800000 */
.L_x_1357:
[----:B-12---:R-:W-:Y:S01]  /*8f10*/  VIADD R8, R23, 0x8 ;  /* 0x0000000817087836 */ /* 0x006fe20000000000 */
[----:B------:R-:W-:Y:S01]  /*8f20*/  UIMAD UR11, UR39, 0xc00, UR21 ;  /* 0x00000c00270b78a4 */ /* 0x000fe2000f8e0215 */
[----:B------:R-:W1:Y:S01]  /*8f30*/  S2R R13, SR_TID.X ;  /* 0x00000000000d7919 */ /* 0x000e620000002100 */
[----:B------:R-:W-:Y:S01]  /*8f40*/  UMOV UR7, 0x40000040 ;  /* 0x4000004000077882 */ /* 0x000fe20000000000 */
[----:B------:R-:W-:Y:S01]  /*8f50*/  IMAD.MOV.U32 R203, RZ, RZ, R10 ;  /* 0x000000ffffcb7224 */ /* 0x000fe200078e000a */
[----:B------:R2:W-:Y:S06]  /*8f60*/  BAR.SYNC.DEFER_BLOCKING R8, 0x100 ;  /* 0x000400080000751d */ /* 0x0005ec0000010000 */
[----:B------:R-:W-:Y:S01]  /*8f70*/  UMOV UR6, UR11 ;  /* 0x0000000b00067c82 */ /* 0x000fe20008000000 */
[----:B------:R-:W-:Y:S01]  /*8f80*/  WARPGROUP.ARRIVE ;  /* 0x00000000000079c5 */ /* 0x000fe20000000000 */
[----:B-1----:R-:W-:Y:S01]  /*8f90*/  LOP3.LUT P2, RZ, R13, 0x7f, RZ, 0xc0, !PT ;  /* 0x0000007f0dff7812 */ /* 0x002fe2000784c0ff */
[----:B------:R-:W-:-:S04]  /*8fa0*/  IMAD.MOV.U32 R13, RZ, RZ, R3 ;  /* 0x000000ffff0d7224 */ /* 0x000fc800078e0003 */
[----:B------:R-:W-:Y:S01]  /*8fb0*/  HGMMA.64x256x16.F32 R24, R152, gdesc[UR4].tnspB, R24, gsb0 ;  /* 0x43e0000498187df0 */ /* 0x000fe20008000818 */
[----:B------:R-:W-:Y:S01]  /*8fc0*/  UIADD3 UR6, UR11, 0x80, URZ ;  /* 0x000000800b067890 */ /* 0x000fe2000fffe03f */
[----:B------:R-:W-:-:S06]  /*8fd0*/  UMOV UR7, 0x40000040 ;  /* 0x4000004000077882 */ /* 0x000fcc0000000000 */
[----:B------:R-:W-:-:S05]  /*8fe0*/  @!P2 VIADD R183, R183, 0x22860 ;  /* 0x00022860b7b7a836 */ /* 0x000fca0000000000 */
        /* <DEDUP_REMOVED lines=31> */
[----:B--2---:R-:W-:-:S07]  /*91e0*/  IMAD.MOV.U32 R8, RZ, RZ, R12 ;  /* 0x000000ffff087224 */ /* 0x004fce00078e000c */
.L_x_1350:
[----:B------:R-:W-:-:S13]  /*91f0*/  ISETP.GE.AND P1, PT, R8, UR40, PT ;  /* 0x0000002808007c0c */ /* 0x000fda000bf26270 */
[----:B------:R-:W-:Y:S05]  /*9200*/  @!P1 BRA `(.L_x_1360) ;  /* 0x0000002c00dc9947 */ /* 0x000fea0003800000 */
[----:B------:R-:W-:Y:S01]  /*9210*/  IMAD.MOV.U32 R22, RZ, RZ, R10 ;  /* 0x000000ffff167224 */ /* 0x000fe200078e000a */
[----:B------:R-:W-:Y:S01]  /*9220*/  ULDC UR24, c[0x0][0x9e4] ;  /* 0x0002790000187ab9 */ /* 0x000fe20000000800 */
[----:B------:R-:W-:Y:S01]  /*9230*/  IMAD.MOV.U32 R15, RZ, RZ, R3 ;  /* 0x000000ffff0f7224 */ /* 0x000fe200078e0003 */
[----:B------:R-:W-:Y:S01]  /*9240*/  ULDC UR25, c[0x0][0x9dc] ;  /* 0x0002770000197ab9 */ /* 0x000fe20000000800 */
[----:B------:R-:W-:Y:S01]  /*9250*/  IMAD.IADD R14, R7, 0x1, R9 ;  /* 0x00000001070e7824 */ /* 0x000fe200078e0209 */
[----:B------:R-:W-:Y:S01]  /*9260*/  ULDC UR22, c[0x0][0x988] ;  /* 0x0002620000167ab9 */ /* 0x000fe20000000800 */
[----:B------:R-:W-:-:S05]  /*9270*/  ULDC UR23, c[0x0][0x9e0] ;  /* 0x0002780000177ab9 */ /* 0x000fca0000000800 */
.L_x_1377:
[----:B------:R-:W-:-:S04]  /*9280*/  UIADD3 UR39, UR39, 0x1, URZ ;  /* 0x0000000127277890 */ /* 0x000fc8000fffe03f */
[----:B------:R-:W-:-:S04]  /*9290*/  UISETP.NE.AND UP0, UPT, UR39, 0x2, UPT ;  /* 0x000000022700788c */ /* 0x000fc8000bf05270 */
[----:B------:R-:W-:Y:S02]  /*92a0*/  USEL UR6, URZ, 0x1, UP0 ;  /* 0x000000013f067887 */ /* 0x000fe40008000000 */
[----:B------:R-:W-:Y:S02]  /*92b0*/  USEL UR39, UR39, URZ, UP0 ;  /* 0x0000003f27277287 */ /* 0x000fe40008000000 */
[----:B------:R-:W-:Y:S01]  /*92c0*/  ULOP3.LUT UR38, UR38, UR6, URZ, 0x3c, !UPT ;  /* 0x0000000626267292 */ /* 0x000fe2000f8e3c3f */
[----:B------:R-:W-:Y:S11]  /*92d0*/  @!P0 BRA `(.L_x_1361) ;  /* 0x0000000000048947 */ /* 0x000ff60003800000 */
[----:B------:R-:W-:Y:S01]  /*92e0*/  BPT.TRAP 0x1 ;  /* 0x000000040000795c */ /* 0x000fe20000300000 */
.L_x_1361:
[----:B------:R-:W-:Y:S01]  /*92f0*/  ULEA UR26, UR39, UR46, 0x3 ;  /* 0x0000002e271a7291 */ /* 0x000fe2000f8e183f */
[----:B------:R-:W-:-:S05]  /*9300*/  IMAD.U32 R13, RZ, RZ, UR38 ;  /* 0x00000026ff0d7e24 */ /* 0x000fca000f8e00ff */
[----:B------:R-:W-:-:S04]  /*9310*/  SHF.L.U32 R13, R13, 0x1f, RZ ;  /* 0x0000001f0d0d7819 */ /* 0x000fc800000006ff */
[----:B------:R1:W2:Y:S01]  /*9320*/  SYNCS.PHASECHK.TRANS64.TRYWAIT P1, [UR26+0x22830], R13 ;  /* 0x0228300dff0075a7 */ /* 0x0002a2000802015a */
[----:B------:R-:W-:Y:S05]  /*9330*/  @!P0 BRA `(.L_x_1362) ;  /* 0x0000000000048947 */ /* 0x000fea0003800000 */
[----:B------:R-:W-:Y:S01]  /*9340*/  BPT.TRAP 0x1 ;  /* 0x000000040000795c */ /* 0x000fe20000300000 */
.L_x_1362:
[----:B--2---:R-:W-:Y:S05]  /*9350*/  @P1 BRA `(.L_x_1363) ;  /* 0x0000000000081947 */ /* 0x004fea0003800000 */
[----:B------:R-:W2:Y:S02]  /*9360*/  SYNCS.PHASECHK.TRANS64.TRYWAIT P1, [UR26+0x22830], R13 ;  /* 0x0228300dff0075a7 */ /* 0x000ea4000802015a */
[----:B--2---:R-:W-:Y:S05]  /*9370*/  @!P1 BRA `(.L_x_1364) ;  /* 0x0000008400409947 */ /* 0x004fea0003800000 */
.L_x_1363:
[----:B------:R-:W-:Y:S01]  /*9380*/  UIMAD UR18, UR39, 0x300, UR20 ;  /* 0x00000300271278a4 */ /* 0x000fe2000f8e0214 */
[----:B------:R-:W-:Y:S01]  /*9390*/  WARPGROUP.ARRIVE ;  /* 0x00000000000079c5 */ /* 0x000fe20000000000 */
[----:B------:R-:W-:Y:S01]  /*93a0*/  UMOV UR19, 0x40000040 ;  /* 0x4000004000137882 */ /* 0x000fe20000000000 */
[----:B------:R-:W-:Y:S01]  /*93b0*/  UMOV UR7, 0x40000040 ;  /* 0x4000004000077882 */ /* 0x000fe20000000000 */
[----:B------:R-:W-:-:S03]  /*93c0*/  UIADD3 UR6, UR18, 0x2, URZ ;  /* 0x0000000212067890 */ /* 0x000fc6000fffe03f */
[----:B------:R-:W3:Y:S01]  /*93d0*/  S2R R3, SR_TID.X ;  /* 0x0000000000037919 */ /* 0x000ee20000002100 */
[----:B------:R-:W-:Y:S01]  /*93e0*/  UIADD3 UR10, UR18, 0x4, URZ ;  /* 0x00000004120a7890 */ /* 0x000fe2000fffe03f */
[----:B------:R-:W4:Y:S01]  /*93f0*/  LDC R21, c[0x0][0x288] ;  /* 0x0000a200ff157b82 */ /* 0x000f220000000800 */
[----:B------:R-:W-:Y:S01]  /*9400*/  UMOV UR11, 0x40000040 ;  /* 0x40000040000b7882 */ /* 0x000fe20000000000 */
[----:B------:R-:W-:Y:S01]  /*9410*/  HGMMA.64x96x16.F32 R152, gdesc[UR16], RZ, !UPT, gsb0 ;  /* 0x01600000109879f0 */ /* 0x000fe2000c0008ff */
[----:B------:R-:W-:Y:S01]  /*9420*/  UIADD3 UR14, UR18, 0x6, URZ ;  /* 0x00000006120e7890 */ /* 0x000fe2000fffe03f */
[----:B------:R-:W-:Y:S01]  /*9430*/  IMAD.U32 R12, RZ, RZ, UR26 ;  /* 0x0000001aff0c7e24 */ /* 0x000fe2000f8e00ff */
[----:B------:R-:W-:Y:S01]  /*9440*/  UMOV UR15, 0x40000040 ;  /* 0x40000040000f7882 */ /* 0x000fe20000000000 */
[----:B------:R-:W-:Y:S01]  /*9450*/  IADD3 R5, -R23, 0xb, RZ ;  /* 0x0000000b17057810 */ /* 0x000fe20007ffe1ff */
[----:B--2---:R-:W-:Y:S01]  /*9460*/  IMAD R10, R8, -0x60, R17 ;  /* 0xffffffa0080a7824 */ /* 0x004fe200078e0211 */
[----:B---3--:R-:W-:-:S13]  /*9470*/  LOP3.LUT P1, RZ, R3, 0x7f, RZ, 0xc0, !PT ;  /* 0x0000007f03ff7812 */ /* 0x008fda000782c0ff */
        /* <DEDUP_REMOVED lines=15> */
[----:B------:R-:W-:-:S02]  /*9570*/  ISETP.GE.AND P1, PT, R11, 0x1, PT ;  /* 0x000000010b00780c */ /* 0x000fc40003f26270 */
[----:B----4-:R-:W-:-:S05]  /*9580*/  IADD3 R3, R10, 0x1, -R21 ;  /* 0x000000010a037810 */ /* 0x010fca0007ffe815 */
[----:B------:R-:W-:-:S04]  /*9590*/  IMAD.IADD R3, R3, 0x1, -R16 ;  /* 0x0000000103037824 */ /* 0x000fc800078e0a10 */
[C---:B------:R-:W-:Y:S02]  /*95a0*/  VIADD R10, R3.reuse, UR23 ;  /* 0x00000017030a7c36 */ /* 0x040fe40008000000 */
[----:B------:R-:W-:Y:S02]  /*95b0*/  VIADD R203, R3, UR6 ;  /* 0x0000000603cb7c36 */ /* 0x000fe40008000000 */
[C---:B------:R-:W-:Y:S02]  /*95c0*/  IMAD.IADD R21, R7.reuse, 0x1, R10 ;  /* 0x0000000107157824 */ /* 0x040fe400078e020a */
[----:B------:R-:W-:Y:S01]  /*95d0*/  IMAD.IADD R20, R7, 0x1, R203 ;  /* 0x0000000107147824 */ /* 0x000fe200078e02cb */
[----:B--2---:R-:W-:Y:S06]  /*95e0*/  @!P1 BRA `(.L_x_1365) ;  /* 0x00000000005c9947 */ /* 0x004fec0003800000 */
[----:B------:R-:W-:Y:S01]  /*95f0*/  ISETP.GT.AND P1, PT, R14, -0x1, PT ;  /* 0xffffffff0e00780c */ /* 0x000fe20003f24270 */
[----:B------:R-:W-:-:S12]  /*9600*/  BSSY B0, `(.L_x_1366) ;  /* 0x0000011000007945 */ /* 0x000fd80003800000 */
[----:B------:R-:W-:Y:S05]  /*9610*/  @P1 BRA `(.L_x_1367) ;  /* 0x0000000000201947 */ /* 0x000fea0003800000 */
[----:B------:R-:W-:Y:S01]  /*9620*/  IMAD.U32 R206, RZ, RZ, UR24 ;  /* 0x00000018ffce7e24 */ /* 0x000fe2000f8e00ff */
[----:B------:R-:W-:-:S04]  /*9630*/  LOP3.LUT R3, RZ, R14, RZ, 0x33, !PT ;  /* 0x0000000eff037212 */ /* 0x000fc800078e33ff */
[----:B------:R-:W-:-:S13]  /*9640*/  ISETP.NE.AND P1, PT, R206, 0x1, PT ;  /* 0x00000001ce00780c */ /* 0x000fda0003f25270 */
[----:B------:R-:W2:Y:S02]  /*9650*/  @P1 LDC.64 R204, c[0x0][0x9e8] ;  /* 0x00027a00ffcc1b82 */ /* 0x000ea40000000a00 */
[----:B--2---:R-:W-:-:S05]  /*9660*/  @P1 IMAD.HI.U32 R204, R3, R204, RZ ;  /* 0x000000cc03cc1227 */ /* 0x004fca00078e00ff */
[----:B------:R-:W-:-:S04]  /*9670*/  @P1 SHF.R.U32.HI R3, RZ, R205, R204 ;  /* 0x000000cdff031219 */ /* 0x000fc800000116cc */
[----:B------:R-:W-:Y:S01]  /*9680*/  LOP3.LUT R3, RZ, R3, RZ, 0x33, !PT ;  /* 0x00000003ff037212 */ /* 0x000fe200078e33ff */
[----:B------:R-:W-:Y:S06]  /*9690*/  BRA `(.L_x_1368) ;  /* 0x00000000001c7947 */ /* 0x000fec0003800000 */
.L_x_1367:
[----:B------:R-:W-:-:S05]  /*96a0*/  IMAD.U32 R206, RZ, RZ, UR24 ;  /* 0x00000018ffce7e24 */ /* 0x000fca000f8e00ff */
[----:B------:R-:W-:-:S13]  /*96b0*/  ISETP.NE.AND P1, PT, R206, 0x1, PT ;  /* 0x00000001ce00780c */ /* 0x000fda0003f25270 */
[----:B------:R-:W2:Y:S01]  /*96c0*/  @P1 LDC.64 R204, c[0x0][0x9e8] ;  /* 0x00027a00ffcc1b82 */ /* 0x000ea20000000a00 */
[----:B------:R-:W-:-:S04]  /*96d0*/  @P1 IMAD.IADD R3, R7, 0x1, R9 ;  /* 0x0000000107031824 */ /* 0x000fc800078e0209 */
[----:B--2---:R-:W-:-:S04]  /*96e0*/  @P1 IMAD.HI.U32 R204, R3, R204, RZ ;  /* 0x000000cc03cc1227 */ /* 0x004fc800078e00ff */
[----:B------:R-:W-:Y:S01]  /*96f0*/  IMAD.MOV.U32 R3, RZ, RZ, R14 ;  /* 0x000000ffff037224 */ /* 0x000fe200078e000e */
[----:B------:R-:W-:-:S07]  /*9700*/  @P1 SHF.R.U32.HI R3, RZ, R205, R204 ;  /* 0x000000cdff031219 */ /* 0x000fce00000116cc */
.L_x_1368:
[----:B------:R-:W-:Y:S05]  /*9710*/  BSYNC B0 ;  /* 0x0000000000007941 */ /* 0x000fea0003800000 */
.L_x_1366:
[----:B------:R-:W-:-:S04]  /*9720*/  IMAD R204, R8, -0x60, -R16 ;  /* 0xffffffa008cc7824 */ /* 0x000fc800078e0a10 */
[----:B------:R-:W-:-:S05]  /*9730*/  IMAD R204, R3, R206, R204 ;  /* 0x000000ce03cc7224 */ /* 0x000fca00078e02cc */
[----:B------:R-:W-:Y:S02]  /*9740*/  VIADDMNMX R21, R204, R206, R21, PT ;  /* 0x000000cecc157246 */ /* 0x000fe40003800115 */
[----:B------:R-:W-:-:S07]  /*9750*/  VIMNMX R20, R20, R204, !PT ;  /* 0x000000cc14147248 */ /* 0x000fce0007fe0100 */
.L_x_1365:
[----:B------:R-:W-:Y:S01]  /*9760*/  IMAD R3, R8, -0x60, RZ ;  /* 0xffffffa008037824 */ /* 0x000fe200078e02ff */
[----:B------:R-:W-:Y:S01]  /*9770*/  LOP3.LUT R2, R2, 0xfffbffff, RZ, 0xc0, !PT ;  /* 0xfffbffff02027812 */ /* 0x000fe200078ec0ff */
[C---:B------:R-:W-:Y:S02]  /*9780*/  IMAD.IADD R10, R6.reuse, 0x1, R10 ;  /* 0x00000001060a7824 */ /* 0x040fe400078e020a */
[----:B------:R-:W-:Y:S01]  /*9790*/  IMAD.IADD R203, R6, 0x1, R203 ;  /* 0x0000000106cb7824 */ /* 0x000fe200078e02cb */
[C---:B------:R-:W-:Y:S02]  /*97a0*/  ISETP.GE.AND P2, PT, R3.reuse, 0x1, PT ;  /* 0x000000010300780c */ /* 0x040fe40003f46270 */
[C---:B------:R-:W-:Y:S02]  /*97b0*/  ISETP.GE.AND P1, PT, R3.reuse, 0x2, PT ;  /* 0x000000020300780c */ /* 0x040fe40003f26270 */
[----:B------:R-:W-:Y:S02]  /*97c0*/  ISETP.GT.AND P3, PT, R20, RZ, !P2 ;  /* 0x000000ff1400720c */ /* 0x000fe40005764270 */
[----:B------:R-:W-:-:S02]  /*97d0*/  ISETP.GE.AND P4, PT, R3, 0x9, PT ;  /* 0x000000090300780c */ /* 0x000fc40003f86270 */
[----:B------:R-:W-:-:S04]  /*97e0*/  ISETP.LT.OR P3, PT, R21, 0x1, P3 ;  /* 0x000000011500780c */ /* 0x000fc80001f61670 */
[----:B------:R-:W-:Y:S02]  /*97f0*/  FSEL R152, R152, -INF , !P3 ;  /* 0xff80000098987808 */ /* 0x000fe40005800000 */
[----:B------:R-:W-:Y:S02]  /*9800*/  @P2 LOP3.LUT R2, R2, 0x40000, RZ, 0xfc, !PT ;  /* 0x0004000002022812 */ /* 0x000fe400078efcff */
[----:B------:R-:W-:Y:S02]  /*9810*/  ISETP.GT.AND P2, PT, R20, 0x1, !P1 ;  /* 0x000000011400780c */ /* 0x000fe40004f44270 */
[----:B------:R-:W-:Y:S02]  /*9820*/  ISETP.GE.AND P3, PT, R3, 0xa, PT ;  /* 0x0000000a0300780c */ /* 0x000fe40003f66270 */
[----:B------:R-:W-:Y:S02]  /*9830*/  ISETP.LT.OR P2, PT, R21, 0x2, P2 ;  /* 0x000000021500780c */ /* 0x000fe40001741670 */
[----:B------:R-:W-:-:S02]  /*9840*/  LOP3.LUT R2, R2, 0xfffffffd, RZ, 0xc0, !PT ;  /* 0xfffffffd02027812 */ /* 0x000fc400078ec0ff */
[----:B------:R-:W-:Y:S02]  /*9850*/  FSEL R153, R153, -INF , !P2 ;  /* 0xff80000099997808 */ /* 0x000fe40005000000 */
[----:B------:R-:W-:Y:S02]  /*9860*/  ISETP.GT.AND P2, PT, R20, 0x8, !P4 ;  /* 0x000000081400780c */ /* 0x000fe40006744270 */
[----:B------:R-:W-:Y:S02]  /*9870*/  @P4 LOP3.LUT R2, R2, 0x2, RZ, 0xfc, !PT ;  /* 0x0000000202024812 */ /* 0x000fe400078efcff */
[----:B------:R-:W-:Y:S02]  /*9880*/  ISETP.LT.OR P2, PT, R21, 0x9, P2 ;  /* 0x000000091500780c */ /* 0x000fe40001741670 */
[----:B------:R-:W-:Y:S02]  /*9890*/  LOP3.LUT R2, R2, 0xfffffffb, RZ, 0xc0, !PT ;  /* 0xfffffffb02027812 */ /* 0x000fe400078ec0ff */
[----:B------:R-:W-:-:S02]  /*98a0*/  FSEL R156, R156, -INF , !P2 ;  /* 0xff8000009c9c7808 */ /* 0x000fc40005000000 */
[----:B------:R-:W-:Y:S02]  /*98b0*/  @P3 LOP3.LUT R2, R2, 0x4, RZ, 0xfc, !PT ;  /* 0x0000000402023812 */ /* 0x000fe400078efcff */
[----:B------:R-:W-:Y:S02]  /*98c0*/  ISETP.GT.AND P2, PT, R20, 0x9, !P3 ;  /* 0x000000091400780c */ /* 0x000fe40005f44270 */
[----:B------:R-:W-:Y:S02]  /*98d0*/  ISETP.GE.AND P3, PT, R3, 0x11, PT ;  /* 0x000000110300780c */ /* 0x000fe40003f66270 */
[----:B------:R-:W-:Y:S02]  /*98e0*/  ISETP.LT.OR P2, PT, R21, 0xa, P2 ;  /* 0x0000000a1500780c */ /* 0x000fe40001741670 */
[----:B------:R-:W-:Y:S02]  /*98f0*/  LOP3.LUT R2, R2, 0xfffffff7, RZ, 0xc0, !PT ;  /* 0xfffffff702027812 */ /* 0x000fe400078ec0ff */
[----:B------:R-:W-:-:S02]  /*9900*/  FSEL R157, R157, -INF , !P2 ;  /* 0xff8000009d9d7808 */ /* 0x000fc40005000000 */
        /* <DEDUP_REMOVED lines=110> */
[----:B------:R-:W-:-:S13]  /*9ff0*/  ISETP.GE.AND P6, PT, R11, 0x1, PT ;  /* 0x000000010b00780c */ /* 0x000fda0003fc6270 */
[----:B------:R-:W-:Y:S05]  /*a000*/  @!P6 BRA `(.L_x_1369) ;  /* 0x000000000058e947 */ /* 0x000fea0003800000 */
[----:B------:R-:W-:Y:S01]  /*a010*/  IMAD.IADD R204, R6, 0x1, R9 ;  /* 0x0000000106cc7824 */ /* 0x000fe200078e0209 */
[----:B------:R-:W-:Y:S04]  /*a020*/  BSSY B0, `(.L_x_1370) ;  /* 0x0000010000007945 */ /* 0x000fe80003800000 */
[----:B------:R-:W-:-:S13]  /*a030*/  ISETP.GT.AND P6, PT, R204, -0x1, PT ;  /* 0xffffffffcc00780c */ /* 0x000fda0003fc4270 */
        /* <DEDUP_REMOVED lines=9> */
.L_x_1371:
[----:B------:R-:W-:-:S05]  /*a0d0*/  IMAD.U32 R206, RZ, RZ, UR24 ;  /* 0x00000018ffce7e24 */ /* 0x000fca000f8e00ff */
[----:B------:R-:W-:-:S13]  /*a0e0*/  ISETP.NE.AND P6, PT, R206, 0x1, PT ;  /* 0x00000001ce00780c */ /* 0x000fda0003fc5270 */
[----:B------:R-:W2:Y:S02]  /*a0f0*/  @P6 LDC.64 R20, c[0x0][0x9e8] ;  /* 0x00027a00ff146b82 */ /* 0x000ea40000000a00 */
[----:B--2---:R-:W-:-:S05]  /*a100*/  @P6 IMAD.HI.U32 R20, R204, R20, RZ ;  /* 0x00000014cc146227 */ /* 0x004fca00078e00ff */
[----:B------:R-:W-:-:S07]  /*a110*/  @P6 SHF.R.U32.HI R204, RZ, R21, R20 ;  /* 0x00000015ffcc6219 */ /* 0x000fce0000011614 */
.L_x_1372:
[----:B------:R-:W-:Y:S05]  /*a120*/  BSYNC B0 ;  /* 0x0000000000007941 */ /* 0x000fea0003800000 */
.L_x_1370:
[----:B------:R-:W-:-:S04]  /*a130*/  IMAD.IADD R3, R3, 0x1, -R16 ;  /* 0x0000000103037824 */ /* 0x000fc800078e0a10 */
[----:B------:R-:W-:-:S05]  /*a140*/  IMAD R3, R204, R206, R3 ;  /* 0x000000cecc037224 */ /* 0x000fca00078e0203 */
[----:B------:R-:W-:Y:S02]  /*a150*/  VIADDMNMX R10, R3, R206, R10, PT ;  /* 0x000000ce030a7246 */ /* 0x000fe4000380010a */
[----:B------:R-:W-:-:S07]  /*a160*/  VIMNMX R203, R203, R3, !PT ;  /* 0x00000003cbcb7248 */ /* 0x000fce0007fe0100 */
.L_x_1369:
        /* <DEDUP_REMOVED lines=61> */
[----:B------:R-:W2:Y:S01]  /*a540*/  SHFL.BFLY PT, R3, R20, 0x2, 0x1f ;  /* 0x0c401f0014037f89 */ /* 0x000ea200000e0000 */
        /* <DEDUP_REMOVED lines=10> */
[C---:B------:R-:W-:Y:S02]  /*a5f0*/  ISETP.LT.OR P1, PT, R10.reuse, 0x2a, P1 ;  /* 0x0000002a0a00780c */ /* 0x040fe40000f21670 */
[----:B------:R-:W-:Y:S02]  /*a600*/  ISETP.LT.OR P3, PT, R10, 0x51, P3 ;  /* 0x000000510a00780c */ /* 0x000fe40001f61670 */
[----:B------:R-:W-:-:S02]  /*a610*/  FSEL R175, R175, -INF , !P1 ;  /* 0xff800000afaf7808 */ /* 0x000fc40004800000 */
[----:B------:R-:W-:Y:S02]  /*a620*/  LOP3.LUT P1, RZ, R2, 0x800, RZ, 0xc0, !PT ;  /* 0x0000080002ff7812 */ /* 0x000fe4000782c0ff */
[----:B--2---:R-:W-:Y:S02]  /*a630*/  FMNMX.FTZ R206, R20, R3, !PT ;  /* 0x0000000314ce7209 */ /* 0x004fe40007810000 */
[C---:B------:R-:W-:Y:S02]  /*a640*/  ISETP.GT.AND P1, PT, R203.reuse, 0x30, !P1 ;  /* 0x00000030cb00780c */ /* 0x040fe40004f24270 */
[----:B------:R-:W-:Y:S01]  /*a650*/  ISETP.GT.AND P4, PT, R203, 0x51, !P4 ;  /* 0x00000051cb00780c */ /* 0x000fe20006784270 */
[----:B------:R-:W2:Y:S01]  /*a660*/  SHFL.BFLY PT, R3, R206, 0x1, 0x1f ;  /* 0x0c201f00ce037f89 */ /* 0x000ea200000e0000 */
[----:B------:R-:W-:Y:S02]  /*a670*/  ISETP.LT.OR P1, PT, R10, 0x31, P1 ;  /* 0x000000310a00780c */ /* 0x000fe40000f21670 */
[----:B------:R-:W-:-:S02]  /*a680*/  FSEL R194, R194, -INF , !P3 ;  /* 0xff800000c2c27808 */ /* 0x000fc40005800000 */
[----:B------:R-:W-:Y:S02]  /*a690*/  FSEL R178, R178, -INF , !P1 ;  /* 0xff800000b2b27808 */ /* 0x000fe40004800000 */
[----:B------:R-:W-:Y:S02]  /*a6a0*/  LOP3.LUT P1, RZ, R2, 0x400, RZ, 0xc0, !PT ;  /* 0x0000040002ff7812 */ /* 0x000fe4000782c0ff */
[C---:B------:R-:W-:Y:S02]  /*a6b0*/  ISETP.GT.AND P5, PT, R203.reuse, 0x58, !P5 ;  /* 0x00000058cb00780c */ /* 0x040fe40006fa4270 */
[----:B------:R-:W-:Y:S02]  /*a6c0*/  ISETP.GT.AND P1, PT, R203, 0x31, !P1 ;  /* 0x00000031cb00780c */ /* 0x000fe40004f24270 */
[C---:B------:R-:W-:Y:S02]  /*a6d0*/  ISETP.LT.OR P4, PT, R10.reuse, 0x52, P4 ;  /* 0x000000520a00780c */ /* 0x040fe40002781670 */
[----:B------:R-:W-:-:S02]  /*a6e0*/  ISETP.LT.OR P1, PT, R10, 0x32, P1 ;  /* 0x000000320a00780c */ /* 0x000fc40000f21670 */
[----:B------:R-:W-:Y:S02]  /*a6f0*/  ISETP.LT.OR P5, PT, R10, 0x59, P5 ;  /* 0x000000590a00780c */ /* 0x000fe40002fa1670 */
[----:B------:R-:W-:Y:S02]  /*a700*/  FSEL R179, R179, -INF , !P1 ;  /* 0xff800000b3b37808 */ /* 0x000fe40004800000 */
[----:B------:R-:W-:Y:S02]  /*a710*/  LOP3.LUT P1, RZ, R2, 0x200, RZ, 0xc0, !PT ;  /* 0x0000020002ff7812 */ /* 0x000fe4000782c0ff */
[----:B------:R-:W-:Y:S02]  /*a720*/  FSEL R195, R195, -INF , !P4 ;  /* 0xff800000c3c37808 */ /* 0x000fe40006000000 */
[----:B------:R-:W-:Y:S02]  /*a730*/  ISETP.GT.AND P1, PT, R203, 0x38, !P1 ;  /* 0x00000038cb00780c */ /* 0x000fe40004f24270 */
[----:B--2---:R-:W-:-:S02]  /*a740*/  FMNMX.FTZ R3, R206, R3, !PT ;  /* 0x00000003ce037209 */ /* 0x004fc40007810000 */
        /* <DEDUP_REMOVED lines=26> */
[----:B------:R-:W-:Y:S02]  /*a8f0*/  FMNMX.FTZ R20, R205, R22, !PT ;  /* 0x00000016cd147209 */ /* 0x000fe40007810000 */
[----:B------:R-:W-:Y:S02]  /*a900*/  FSEL R204, R204, RZ, P1 ;  /* 0x000000ffcccc7208 */ /* 0x000fe40000800000 */
[----:B------:R-:W-:-:S03]  /*a910*/  ISETP.LT.OR P2, PT, R10, 0x5a, P2 ;  /* 0x0000005a0a00780c */ /* 0x000fc60001741670 */
[--C-:B------:R-:W-:Y:S01]  /*a920*/  FFMA.FTZ R21, R152, UR10, -R204.reuse ;  /* 0x0000000a98157c23 */ /* 0x100fe200080108cc */
[--C-:B------:R-:W-:Y:S01]  /*a930*/  FFMA.FTZ R152, R153, UR10, -R204.reuse ;  /* 0x0000000a99987c23 */ /* 0x100fe200080108cc */
[----:B------:R-:W-:Y:S01]  /*a940*/  FMNMX.FTZ R153, R155, R20, !PT ;  /* 0x000000149b997209 */ /* 0x000fe20007810000 */
[--C-:B------:R-:W-:Y:S01]  /*a950*/  FFMA.FTZ R154, R156, UR10, -R204.reuse ;  /* 0x0000000a9c9a7c23 */ /* 0x100fe200080108cc */
[--C-:B------:R-:W-:Y:S01]  /*a960*/  FFMA.FTZ R156, R160, UR10, -R204.reuse ;  /* 0x0000000aa09c7c23 */ /* 0x100fe200080108cc */
[--C-:B------:R-:W-:Y:S01]  /*a970*/  FFMA.FTZ R206, R164, UR10, -R204.reuse ;  /* 0x0000000aa4ce7c23 */ /* 0x100fe200080108cc */
[----:B------:R-:W-:Y:S01]  /*a980*/  FMNMX.FTZ R20, R158, R153, !PT ;  /* 0x000000999e147209 */ /* 0x000fe20007810000 */
[--C-:B------:R-:W-:Y:S01]  /*a990*/  FFMA.FTZ R168, R168, UR10, -R204.reuse ;  /* 0x0000000aa8a87c23 */ /* 0x100fe200080108cc */
[----:B------:R-:W-:Y:S01]  /*a9a0*/  FSEL R199, R199, -INF , !P2 ;  /* 0xff800000c7c77808 */ /* 0x000fe20005000000 */
[--C-:B------:R-:W-:Y:S01]  /*a9b0*/  FFMA.FTZ R172, R172, UR10, -R204.reuse ;  /* 0x0000000aacac7c23 */ /* 0x100fe200080108cc */
[----:B------:R-:W-:Y:S01]  /*a9c0*/  FMNMX.FTZ R153, R159, R20, !PT ;  /* 0x000000149f997209 */ /* 0x000fe20007810000 */
[----:B------:R-:W-:Y:S01]  /*a9d0*/  MUFU.EX2 R21, R21 ;  /* 0x0000001500157308 */ /* 0x000fe20000000800 */
[----:B------:R-:W-:-:S02]  /*a9e0*/  FFMA.FTZ R196, R196, UR10, -R204 ;  /* 0x0000000ac4c47c23 */ /* 0x000fc400080108cc */
        /* <DEDUP_REMOVED lines=27> */
[----:B------:R-:W-:Y:S03]  /*aba0*/  MUFU.EX2 R161, R161 ;  /* 0x000000a100a17308 */ /* 0x000fe60000000800 */
[----:B--2---:R-:W-:Y:S01]  /*abb0*/  FMNMX.FTZ R168, R194, R169, !PT ;  /* 0x000000a9c2a87209 */ /* 0x004fe20007810000 */
[----:B------:R-:W-:-:S03]  /*abc0*/  FFMA.FTZ R169, R173, UR10, -R204 ;  /* 0x0000000aada97c23 */ /* 0x000fc600080108cc */
[----:B------:R-:W-:Y:S01]  /*abd0*/  FMNMX.FTZ R173, R195, R168, !PT ;  /* 0x000000a8c3ad7209 */ /* 0x000fe20007810000 */
[----:B------:R2:W-:Y:S01]  /*abe0*/  MUFU.EX2 R164, R172 ;  /* 0x000000ac00a47308 */ /* 0x0005e20000000800 */
        /* <DEDUP_REMOVED lines=8> */
[--C-:B--2---:R-:W-:Y:S01]  /*ac70*/  FFMA.FTZ R172, R180, UR10, -R204.reuse ;  /* 0x0000000ab4ac7c23 */ /* 0x104fe200080108cc */
[--C-:B------:R-:W-:Y:S01]  /*ac80*/  FFMA.FTZ R180, R188, UR10, -R204.reuse ;  /* 0x0000000abcb47c23 */ /* 0x100fe200080108cc */
[----:B------:R-:W-:Y:S01]  /*ac90*/  FSEL R188, R3, RZ, P1 ;  /* 0x000000ff03bc7208 */ /* 0x000fe20000800000 */
[----:B------:R-:W2:Y:S01]  /*aca0*/  SHFL.BFLY PT, R203, R10, 0x2, 0x1f ;  /* 0x0c401f000acb7f89 */ /* 0x000ea200000e0000 */
[--C-:B------:R-:W-:Y:S01]  /*acb0*/  FFMA.FTZ R177, R181, UR10, -R204.reuse ;  /* 0x0000000ab5b17c23 */ /* 0x100fe200080108cc */
[--C-:B------:R-:W-:Y:S01]  /*acc0*/  FFMA.FTZ R181, R185, UR10, -R204.reuse ;  /* 0x0000000ab9b57c23 */ /* 0x100fe200080108cc */
[--C-:B------:R-:W-:Y:S01]  /*acd0*/  FFMA.FTZ R185, R189, UR10, -R204.reuse ;  /* 0x0000000abdb97c23 */ /* 0x100fe200080108cc */
[----:B------:R-:W-:Y:S01]  /*ace0*/  FADD.FTZ R188, -R188, R15 ;  /* 0x0000000fbcbc7221 */ /* 0x000fe20000010100 */
[----:B------:R-:W-:Y:S01]  /*acf0*/  MUFU.EX2 R169, R169 ;  /* 0x000000a900a97308 */ /* 0x000fe20000000800 */
[----:B------:R-:W-:-:S02]  /*ad00*/  FFMA.FTZ R189, R193, UR10, -R204 ;  /* 0x0000000ac1bd7c23 */ /* 0x000fc400080108cc */
[----:B------:R-:W-:-:S05]  /*ad10*/  FMUL.FTZ R188, R188, UR10 ;  /* 0x0000000abcbc7c20 */ /* 0x000fca0008410000 */
[----:B------:R-:W-:Y:S08]  /*ad20*/  MUFU.EX2 R15, R196 ;  /* 0x000000c4000f7308 */ /* 0x000ff00000000800 */
[----:B------:R-:W3:Y:S01]  /*ad30*/  MUFU.EX2 R188, R188 ;  /* 0x000000bc00bc7308 */ /* 0x000ee20000000800 */
[----:B--2---:R-:W-:-:S05]  /*ad40*/  FMNMX.FTZ R203, R10, R203, !PT ;  /* 0x000000cb0acb7209 */ /* 0x004fca0007810000 */
[----:B------:R-:W2:Y:S02]  /*ad50*/  SHFL.BFLY PT, R10, R203, 0x1, 0x1f ;  /* 0x0c201f00cb0a7f89 */ /* 0x000ea400000e0000 */
[----:B------:R-:W4:Y:S08]  /*ad60*/  MUFU.EX2 R168, R168 ;  /* 0x000000a800a87308 */ /* 0x000f300000000800 */
[----:B------:R-:W5:Y:S01]  /*ad70*/  MUFU.EX2 R173, R173 ;  /* 0x000000ad00ad7308 */ /* 0x000f620000000800 */
[-C--:B---3--:R-:W-:Y:S01]  /*ad80*/  FMUL.FTZ R24, R24, R188.reuse ;  /* 0x000000bc18187220 */ /* 0x088fe20000410000 */
        /* <DEDUP_REMOVED lines=12> */
[----:B------:R-:W-:Y:S01]  /*ae50*/  FMUL.FTZ R48, R48, R188 ;  /* 0x000000bc30307220 */ /* 0x000fe20000410000 */
[----:B--2---:R-:W-:Y:S01]  /*ae60*/  FMNMX.FTZ R10, R203, R10, !PT ;  /* 0x0000000acb0a7209 */ /* 0x004fe20007810000 */
[----:B------:R-:W2:Y:S01]  /*ae70*/  MUFU.EX2 R177, R177 ;  /* 0x000000b100b17308 */ /* 0x000ea20000000800 */
[-C--:B------:R-:W-:Y:S01]  /*ae80*/  FMUL.FTZ R49, R49, R188.reuse ;  /* 0x000000bc31317220 */ /* 0x080fe20000410000 */
[-C--:B------:R-:W-:Y:S01]  /*ae90*/  FMUL.FTZ R52, R52, R188.reuse ;  /* 0x000000bc34347220 */ /* 0x080fe20000410000 */
[C---:B------:R-:W-:Y:S01]  /*aea0*/  FSETP.NEU.FTZ.AND P1, PT, R10.reuse, -INF , PT ;  /* 0xff8000000a00780b */ /* 0x040fe20003f3d000 */
[----:B------:R-:W-:Y:S01]  /*aeb0*/  FMUL.FTZ R208, R10, UR10 ;  /* 0x0000000a0ad07c20 */ /* 0x000fe20008410000 */
[-C--:B------:R-:W-:Y:S01]  /*aec0*/  FMUL.FTZ R53, R53, R188.reuse ;  /* 0x000000bc35357220 */ /* 0x080fe20000410000 */
[-C--:B------:R-:W-:Y:S01]  /*aed0*/  FMUL.FTZ R56, R56, R188.reuse ;  /* 0x000000bc38387220 */ /* 0x080fe20000410000 */
[-C--:B------:R-:W-:Y:S01]  /*aee0*/  FMUL.FTZ R57, R57, R188.reuse ;  /* 0x000000bc39397220 */ /* 0x080fe20000410000 */
[----:B------:R-:W1:Y:S01]  /*aef0*/  MUFU.EX2 R176, R176 ;  /* 0x000000b000b07308 */ /* 0x000e620000000800 */
[----:B------:R-:W-:Y:S01]  /*af00*/  FSEL R208, R208, RZ, P1 ;  /* 0x000000ffd0d07208 */ /* 0x000fe20000800000 */
[-C--:B------:R-:W-:Y:S01]  /*af10*/  FMUL.FTZ R60, R60, R188.reuse ;  /* 0x000000bc3c3c7220 */ /* 0x080fe20000410000 */
[-C--:B------:R-:W-:Y:S01]  /*af20*/  FMUL.FTZ R61, R61, R188.reuse ;  /* 0x000000bc3d3d7220 */ /* 0x080fe20000410000 */
[-C--:B------:R-:W-:Y:S01]  /*af30*/  FMUL.FTZ R64, R64, R188.reuse ;  /* 0x000000bc40407220 */ /* 0x080fe20000410000 */
[----:B------:R-:W-:Y:S01]  /*af40*/  FMUL.FTZ R65, R65, R188 ;  /* 0x000000bc41417220 */ /* 0x000fe20000410000 */
[--C-:B------:R-:W-:Y:S01]  /*af50*/  FFMA.FTZ R196, R155, UR10, -R208.reuse ;  /* 0x0000000a9bc47c23 */ /* 0x100fe200080108d0 */
[----:B------:R-:W-:Y:S01]  /*af60*/  FFMA.FTZ R155, R188, R4, R21 ;  /* 0x00000004bc9b7223 */ /* 0x000fe20000010015 */
[--C-:B------:R-:W-:Y:S01]  /*af70*/  FFMA.FTZ R204, R159, UR10, -R208.reuse ;  /* 0x0000000a9fcc7c23 */ /* 0x100fe200080108d0 */
[--C-:B------:R-:W-:Y:S01]  /*af80*/  FFMA.FTZ R159, R162, UR10, -R208.reuse ;  /* 0x0000000aa29f7c23 */ /* 0x100fe200080108d0 */
[----:B------:R-:W1:Y:S01]  /*af90*/  MUFU.EX2 R181, R181 ;  /* 0x000000b500b57308 */ /* 0x000e620000000800 */
[----:B------:R-:W-:Y:S01]  /*afa0*/  FADD.FTZ R197, R152, R155 ;  /* 0x0000009b98c57221 */ /* 0x000fe20000010000 */
[--C-:B------:R-:W-:Y:S01]  /*afb0*/  FFMA.FTZ R193, R205, UR10, -R208.reuse ;  /* 0x0000000acdc17c23 */ /* 0x100fe200080108d0 */
[--C-:B------:R-:W-:Y:S01]  /*afc0*/  FFMA.FTZ R155, R158, UR10, -R208.reuse ;  /* 0x0000000a9e9b7c23 */ /* 0x100fe200080108d0 */
[--C-:B------:R-:W-:Y:S01]  /*afd0*/  FFMA.FTZ R206, R163, UR10, -R208.reuse ;  /* 0x0000000aa3ce7c23 */ /* 0x100fe200080108d0 */
[----:B------:R-:W-:Y:S01]  /*afe0*/  FADD.FTZ R4, R154, R197 ;  /* 0x000000c59a047221 */ /* 0x000fe20000010000 */
[C---:B------:R-:W-:Y:S01]  /*aff0*/  F2FP.F16.F32.PACK_AB R154, R153.reuse, R154 ;  /* 0x0000009a999a723e */ /* 0x040fe200000000ff */
[----:B------:R-:W-:Y:S01]  /*b000*/  FFMA.FTZ R163, R166, UR10, -R208 ;  /* 0x0000000aa6a37c23 */ /* 0x000fe200080108d0 */
[----:B------:R-:W1:Y:S01]  /*b010*/  MUFU.EX2 R180, R180 ;  /* 0x000000b400b47308 */ /* 0x000e620000000800 */
[----:B------:R-:W-:Y:S01]  /*b020*/  FADD.FTZ R197, R153, R4 ;  /* 0x0000000499c57221 */ /* 0x000fe20000010000 */
[--C-:B------:R-:W-:Y:S01]  /*b030*/  FFMA.FTZ R174, R174, UR10, -R208.reuse ;  /* 0x0000000aaeae7c23 */ /* 0x100fe200080108d0 */
[----:B------:R-:W-:Y:S01]  /*b040*/  F2FP.F16.F32.PACK_AB R152, R152, R21 ;  /* 0x000000159898723e */ /* 0x000fe200000000ff */
[--C-:B------:R-:W-:Y:S01]  /*b050*/  FFMA.FTZ R158, R171, UR10, -R208.reuse ;  /* 0x0000000aab9e7c23 */ /* 0x100fe200080108d0 */
[----:B------:R-:W-:Y:S01]  /*b060*/  FADD.FTZ R4, R156, R197 ;  /* 0x000000c59c047221 */ /* 0x000fe20000010000 */
[--C-:B------:R-:W-:Y:S01]  /*b070*/  FFMA.FTZ R171, R178, UR10, -R208.reuse ;  /* 0x0000000ab2ab7c23 */ /* 0x100fe200080108d0 */
[----:B------:R-:W-:Y:S01]  /*b080*/  FFMA.FTZ R175, R175, UR10, -R208 ;  /* 0x0000000aafaf7c23 */ /* 0x000fe200080108d0 */
[----:B------:R-:W1:Y:S01]  /*b090*/  MUFU.EX2 R185, R185 ;  /* 0x000000b900b97308 */ /* 0x000e620000000800 */
[----:B------:R-:W-:Y:S01]  /*b0a0*/  FADD.FTZ R197, R157, R4 ;  /* 0x000000049dc57221 */ /* 0x000fe20000010000 */
[--C-:B------:R-:W-:Y:S01]  /*b0b0*/  FFMA.FTZ R179, R179, UR10, -R208.reuse ;  /* 0x0000000ab3b37c23 */ /* 0x100fe200080108d0 */
[--C-:B------:R-:W-:Y:S01]  /*b0c0*/  FFMA.FTZ R182, R182, UR10, -R208.reuse ;  /* 0x0000000ab6b67c23 */ /* 0x100fe200080108d0 */
        /* <DEDUP_REMOVED lines=10> */
[----:B------:R-:W-:Y:S01]  /*b170*/  FSEL R197, R10, RZ, P1 ;  /* 0x000000ff0ac57208 */ /* 0x000fe20000800000 */
[----:B------:R-:W-:Y:S01]  /*b180*/  FFMA.FTZ R195, R195, UR10, -R208 ;  /* 0x0000000ac3c37c23 */ /* 0x000fe200080108d0 */
[----:B------:R-:W1:Y:S01]  /*b190*/  MUFU.EX2 R189, R189 ;  /* 0x000000bd00bd7308 */ /* 0x000e620000000800 */
[C---:B------:R-:W-:Y:S01]  /*b1a0*/  FADD.FTZ R203, R165.reuse, R4 ;  /* 0x00000004a5cb7221 */ /* 0x040fe20000010000 */
[----:B------:R-:W-:Y:S01]  /*b1b0*/  F2FP.F16.F32.PACK_AB R160, R165, R160 ;  /* 0x000000a0a5a0723e */ /* 0x000fe200000000ff */
[--C-:B------:R-:W-:Y:S01]  /*b1c0*/  FFMA.FTZ R198, R198, UR10, -R208.reuse ;  /* 0x0000000ac6c67c23 */ /* 0x100fe200080108d0 */
[----:B------:R-:W-:Y:S01]  /*b1d0*/  FFMA.FTZ R199, R199, UR10, -R208 ;  /* 0x0000000ac7c77c23 */ /* 0x000fe200080108d0 */
[----:B------:R-:W-:Y:S01]  /*b1e0*/  FADD.FTZ R4, R164, R203 ;  /* 0x000000cba4047221 */ /* 0x000fe20000010000 */
[----:B------:R-:W-:Y:S01]  /*b1f0*/  F2FP.F16.F32.PACK_AB R156, R157, R156 ;  /* 0x0000009c9d9c723e */ /* 0x000fe200000000ff */
[-C--:B------:R-:W-:Y:S01]  /*b200*/  FMUL.FTZ R68, R68, R188.reuse ;  /* 0x000000bc44447220 */ /* 0x080fe20000410000 */
[----:B------:R-:W1:Y:S01]  /*b210*/  MUFU.EX2 R192, R192 ;  /* 0x000000c000c07308 */ /* 0x000e620000000800 */
[----:B------:R-:W-:Y:S01]  /*b220*/  FADD.FTZ R203, R169, R4 ;  /* 0x00000004a9cb7221 */ /* 0x000fe20000010000 */
[----:B------:R-:W-:Y:S01]  /*b230*/  FADD.FTZ R4, -R197, R22 ;  /* 0x00000016c5047221 */ /* 0x000fe20000010100 */
[--C-:B------:R-:W-:Y:S01]  /*b240*/  FFMA.FTZ R22, R167, UR10, -R208.reuse ;  /* 0x0000000aa7167c23 */ /* 0x100fe200080108d0 */
[----:B------:R-:W-:Y:S01]  /*b250*/  FFMA.FTZ R167, R170, UR10, -R208 ;  /* 0x0000000aaaa77c23 */ /* 0x000fe200080108d0 */
[----:B----4-:R-:W-:Y:S01]  /*b260*/  FADD.FTZ R162, R168, R203 ;  /* 0x000000cba8a27221 */ /* 0x010fe20000010000 */
[-C--:B------:R-:W-:Y:S01]  /*b270*/  FMUL.FTZ R69, R69, R188.reuse ;  /* 0x000000bc45457220 */ /* 0x080fe20000410000 */
[-C--:B------:R-:W-:Y:S01]  /*b280*/  FMUL.FTZ R72, R72, R188.reuse ;  /* 0x000000bc48487220 */ /* 0x080fe20000410000 */
[----:B------:R-:W-:Y:S01]  /*b290*/  MUFU.EX2 R193, R193 ;  /* 0x000000c100c17308 */ /* 0x000fe20000000800 */
[----:B-----5:R-:W-:Y:S01]  /*b2a0*/  FADD.FTZ R197, R173, R162 ;  /* 0x000000a2adc57221 */ /* 0x020fe20000010000 */
[-C--:B------:R-:W-:Y:S01]  /*b2b0*/  FMUL.FTZ R73, R73, R188.reuse ;  /* 0x000000bc49497220 */ /* 0x080fe20000410000 */
[-C--:B------:R-:W-:Y:S01]  /*b2c0*/  FMUL.FTZ R76, R76, R188.reuse ;  /* 0x000000bc4c4c7220 */ /* 0x080fe20000410000 */
[-C--:B------:R-:W-:Y:S01]  /*b2d0*/  FMUL.FTZ R77, R77, R188.reuse ;  /* 0x000000bc4d4d7220 */ /* 0x080fe20000410000 */
[----:B---3--:R-:W-:Y:S01]  /*b2e0*/  FADD.FTZ R162, R172, R197 ;  /* 0x000000c5aca27221 */ /* 0x008fe20000010000 */
[-C--:B------:R-:W-:Y:S01]  /*b2f0*/  FMUL.FTZ R80, R80, R188.reuse ;  /* 0x000000bc50507220 */ /* 0x080fe20000410000 */
[-C--:B------:R-:W-:Y:S01]  /*b300*/  FMUL.FTZ R81, R81, R188.reuse ;  /* 0x000000bc51517220 */ /* 0x080fe20000410000 */
[----:B------:R-:W-:Y:S01]  /*b310*/  MUFU.EX2 R196, R196 ;  /* 0x000000c400c47308 */ /* 0x000fe20000000800 */
[----:B--2---:R-:W-:Y:S01]  /*b320*/  FADD.FTZ R197, R177, R162 ;  /* 0x000000a2b1c57221 */ /* 0x004fe20000010000 */
[-C--:B------:R-:W-:Y:S01]  /*b330*/  FMUL.FTZ R84, R84, R188.reuse ;  /* 0x000000bc54547220 */ /* 0x080fe20000410000 */
[-C--:B------:R-:W-:Y:S01]  /*b340*/  FMUL.FTZ R85, R85, R188.reuse ;  /* 0x000000bc55557220 */ /* 0x080fe20000410000 */
[-C--:B------:R-:W-:Y:S01]  /*b350*/  FMUL.FTZ R88, R88, R188.reuse ;  /* 0x000000bc58587220 */ /* 0x080fe20000410000 */
[----:B-1----:R-:W-:Y:S01]  /*b360*/  FADD.FTZ R162, R176, R197 ;  /* 0x000000c5b0a27221 */ /* 0x002fe20000010000 */
[-C--:B------:R-:W-:Y:S01]  /*b370*/  FMUL.FTZ R89, R89, R188.reuse ;  /* 0x000000bc59597220 */ /* 0x080fe20000410000 */
[-C--:B------:R-:W-:Y:S01]  /*b380*/  FMUL.FTZ R92, R92, R188.reuse ;  /* 0x000000bc5c5c7220 */ /* 0x080fe20000410000 */
[----:B------:R-:W-:Y:S01]  /*b390*/  MUFU.EX2 R155, R155 ;  /* 0x0000009b009b7308 */ /* 0x000fe20000000800 */
[----:B------:R-:W-:Y:S01]  /*b3a0*/  FADD.FTZ R197, R181, R162 ;  /* 0x000000a2b5c57221 */ /* 0x000fe20000010000 */
[-C--:B------:R-:W-:Y:S01]  /*b3b0*/  FMUL.FTZ R93, R93, R188.reuse ;  /* 0x000000bc5d5d7220 */ /* 0x080fe20000410000 */
[-C--:B------:R-:W-:Y:S01]  /*b3c0*/  FMUL.FTZ R96, R96, R188.reuse ;  /* 0x000000bc60607220 */ /* 0x080fe20000410000 */
[-C--:B------:R-:W-:Y:S01]  /*b3d0*/  FMUL.FTZ R97, R97, R188.reuse ;  /* 0x000000bc61617220 */ /* 0x080fe20000410000 */
[----:B------:R-:W-:Y:S01]  /*b3e0*/  FADD.FTZ R162, R180, R197 ;  /* 0x000000c5b4a27221 */ /* 0x000fe20000010000 */
[-C--:B------:R-:W-:Y:S01]  /*b3f0*/  FMUL.FTZ R100, R100, R188.reuse ;  /* 0x000000bc64647220 */ /* 0x080fe20000410000 */
[----:B------:R-:W-:Y:S01]  /*b400*/  FMUL.FTZ R101, R101, R188 ;  /* 0x000000bc65657220 */ /* 0x000fe20000410000 */
[----:B------:R-:W-:Y:S01]  /*b410*/  MUFU.EX2 R204, R204 ;  /* 0x000000cc00cc7308 */ /* 0x000fe20000000800 */
[----:B------:R-:W-:Y:S01]  /*b420*/  FADD.FTZ R153, R185, R162 ;  /* 0x000000a2b9997221 */ /* 0x000fe20000010000 */
[----:B------:R-:W-:Y:S01]  /*b430*/  F2FP.F16.F32.PACK_AB R162, R169, R164 ;  /* 0x000000a4a9a2723e */ /* 0x000fe200000000ff */
[----:B------:R-:W-:Y:S01]  /*b440*/  FMUL.FTZ R104, R104, R188 ;  /* 0x000000bc68687220 */ /* 0x000fe20000410000 */
[----:B------:R-:W-:Y:S01]  /*b450*/  F2FP.F16.F32.PACK_AB R164, R173, R168 ;  /* 0x000000a8ada4723e */ /* 0x000fe200000000ff */
[----:B------:R-:W-:Y:S01]  /*b460*/  FADD.FTZ R166, R184, R153 ;  /* 0x00000099b8a67221 */ /* 0x000fe20000010000 */
[----:B------:R-:W-:Y:S01]  /*b470*/  F2FP.F16.F32.PACK_AB R168, R181, R176 ;  /* 0x000000b0b5a8723e */ /* 0x000fe200000000ff */
[----:B------:R-:W-:Y:S01]  /*b480*/  FMUL.FTZ R176, R4, UR10 ;  /* 0x0000000a04b07c20 */ /* 0x000fe20008410000 */
[----:B------:R1:W-:Y:S01]  /*b490*/  MUFU.EX2 R21, R174 ;  /* 0x000000ae00157308 */ /* 0x0003e20000000800 */
[----:B------:R-:W-:Y:S01]  /*b4a0*/  FADD.FTZ R170, R189, R166 ;  /* 0x000000a6bdaa7221 */ /* 0x000fe20000010000 */
[----:B------:R-:W-:Y:S01]  /*b4b0*/  F2FP.F16.F32.PACK_AB R166, R177, R172 ;  /* 0x000000acb1a6723e */ /* 0x000fe200000000ff */
[----:B------:R-:W-:Y:S01]  /*b4c0*/  FMUL.FTZ R105, R105, R188 ;  /* 0x000000bc69697220 */ /* 0x000fe20000410000 */
[----:B------:R-:W-:Y:S01]  /*b4d0*/  F2FP.F16.F32.PACK_AB R172, R189, R184 ;  /* 0x000000b8bdac723e */ /* 0x000fe200000000ff */
[----:B------:R-:W-:Y:S01]  /*b4e0*/  FADD.FTZ R153, R15, R170 ;  /* 0x000000aa0f997221 */ /* 0x000fe20000010000 */
[----:B------:R-:W-:Y:S01]  /*b4f0*/  F2FP.F16.F32.PACK_AB R170, R185, R180 ;  /* 0x000000b4b9aa723e */ /* 0x000fe200000000ff */
[-C--:B------:R-:W-:Y:S01]  /*b500*/  FMUL.FTZ R108, R108, R188.reuse ;  /* 0x000000bc6c6c7220 */ /* 0x080fe20000410000 */
[----:B------:R-:W2:Y:S01]  /*b510*/  MUFU.EX2 R176, R176 ;  /* 0x000000b000b07308 */ /* 0x000ea20000000800 */
[C---:B-1----:R-:W-:Y:S01]  /*b520*/  F2FP.F16.F32.PACK_AB R174, R192.reuse, R15 ;  /* 0x0000000fc0ae723e */ /* 0x042fe200000000ff */
[----:B------:R-:W-:Y:S01]  /*b530*/  FADD.FTZ R4, R192, R153 ;  /* 0x00000099c0047221 */ /* 0x000fe20000010000 */
        /* <DEDUP_REMOVED lines=12> */
[----:B------:R-:W-:Y:S01]  /*b600*/  FMUL.FTZ R132, R132, R188 ;  /* 0x000000bc84847220 */ /* 0x000fe20000410000 */
[----:B------:R-:W3:Y:S01]  /*b610*/  MUFU.EX2 R206, R206 ;  /* 0x000000ce00ce7308 */ /* 0x000ee20000000800 */
[----:B--2---:R-:W-:Y:S01]  /*b620*/  FFMA.FTZ R15, R176, R0, R193 ;  /* 0x00000000b00f7223 */ /* 0x004fe200000100c1 */
        /* <DEDUP_REMOVED lines=8> */
[-C--:B------:R-:W-:Y:S01]  /*b6b0*/  FMUL.FTZ R144, R144, R188.reuse ;  /* 0x000000bc90907220 */ /* 0x080fe20000410000 */
[-C--:B------:R-:W-:Y:S01]  /*b6c0*/  FMUL.FTZ R145, R145, R188.reuse ;  /* 0x000000bc91917220 */ /* 0x080fe20000410000 */
[-C--:B------:R-:W-:Y:S01]  /*b6d0*/  FMUL.FTZ R148, R148, R188.reuse ;  /* 0x000000bc94947220 */ /* 0x080fe20000410000 */
[----:B------:R-:W-:Y:S01]  /*b6e0*/  FADD.FTZ R0, R204, R15 ;  /* 0x0000000fcc007221 */ /* 0x000fe20000010000 */
[----:B------:R-:W-:Y:S01]  /*b6f0*/  FMUL.FTZ R149, R149, R188 ;  /* 0x000000bc95957220 */ /* 0x000fe20000410000 */
[----:B------:R-:W-:Y:S01]  /*b700*/  F2FP.F16.F32.PACK_AB R153, R196, R193 ;  /* 0x000000c1c499723e */ /* 0x000fe200000000ff */
[----:B------:R-:W4:Y:S01]  /*b710*/  MUFU.EX2 R22, R22 ;  /* 0x0000001600167308 */ /* 0x000f220000000800 */
[----:B-1----:R-:W-:Y:S01]  /*b720*/  FADD.FTZ R15, R159, R0 ;  /* 0x000000009f0f7221 */ /* 0x002fe20000010000 */
[----:B---3--:R-:W-:Y:S01]  /*b730*/  F2FP.F16.F32.PACK_AB R157, R206, R159 ;  /* 0x0000009fce9d723e */ /* 0x008fe200000000ff */
[-C--:B------:R-:W-:Y:S01]  /*b740*/  FMUL.FTZ R26, R26, R176.reuse ;  /* 0x000000b01a1a7220 */ /* 0x080fe20000410000 */
[----:B------:R-:W-:Y:S01]  /*b750*/  F2FP.F16.F32.PACK_AB R155, R204, R155 ;  /* 0x0000009bcc9b723e */ /* 0x000fe200000000ff */
[----:B------:R-:W-:Y:S01]  /*b760*/  FADD.FTZ R0, R206, R15 ;  /* 0x0000000fce007221 */ /* 0x000fe20000010000 */
        /* <DEDUP_REMOVED lines=10> */
[----:B------:R2:W3:Y:S01]  /*b810*/  MUFU.EX2 R178, R158 ;  /* 0x0000009e00b27308 */ /* 0x0004e20000000800 */
[C---:B----4-:R-:W-:Y:S01]  /*b820*/  FADD.FTZ R184, R22.reuse, R15 ;  /* 0x0000000f16b87221 */ /* 0x050fe20000010000 */
[----:B------:R-:W-:Y:S01]  /*b830*/  F2FP.F16.F32.PACK_AB R159, R22, R163 ;  /* 0x000000a3169f723e */ /* 0x000fe200000000ff */
[-C--:B------:R-:W-:Y:S01]  /*b840*/  FMUL.FTZ R43, R43, R176.reuse ;  /* 0x000000b02b2b7220 */ /* 0x080fe20000410000 */
[-C--:B------:R-:W-:Y:S01]  /*b850*/  FMUL.FTZ R46, R46, R176.reuse ;  /* 0x000000b02e2e7220 */ /* 0x080fe20000410000 */
[-C--:B------:R-:W-:Y:S01]  /*b860*/  FMUL.FTZ R47, R47, R176.reuse ;  /* 0x000000b02f2f7220 */ /* 0x080fe20000410000 */
[-C--:B------:R-:W-:Y:S01]  /*b870*/  FMUL.FTZ R50, R50, R176.reuse ;  /* 0x000000b032327220 */ /* 0x080fe20000410000 */
[----:B------:R-:W-:Y:S01]  /*b880*/  FMUL.FTZ R51, R51, R176 ;  /* 0x000000b033337220 */ /* 0x000fe20000410000 */
[----:B------:R-:W-:Y:S01]  /*b890*/  MUFU.EX2 R165, R171 ;  /* 0x000000ab00a57308 */ /* 0x000fe20000000800 */
[----:B--2---:R-:W-:Y:S01]  /*b8a0*/  F2FP.F16.F32.PACK_AB R158, R161, R20 ;  /* 0x00000014a19e723e */ /* 0x004fe200000000ff */
[----:B-1----:R-:W-:Y:S01]  /*b8b0*/  FADD.FTZ R15, R167, R184 ;  /* 0x000000b8a70f7221 */ /* 0x002fe20000010000 */
        /* <DEDUP_REMOVED lines=10> */
[----:B------:R-:W-:Y:S01]  /*b960*/  FADD.FTZ R15, R21, R184 ;  /* 0x000000b8150f7221 */ /* 0x000fe20000010000 */
        /* <DEDUP_REMOVED lines=11> */
[----:B-1----:R-:W-:Y:S01]  /*ba20*/  F2FP.F16.F32.PACK_AB R163, R20, R21 ;  /* 0x0000001514a3723e */ /* 0x002fe200000000ff */
        /* <DEDUP_REMOVED lines=18> */
[-C--:B------:R-:W-:Y:S01]  /*bb50*/  FMUL.FTZ R118, R118, R176.reuse ;  /* 0x000000b076767220 */ /* 0x080fe20000410000 */
[-C--:B------:R-:W-:Y:S01]  /*bb60*/  FMUL.FTZ R119, R119, R176.reuse ;  /* 0x000000b077777220 */ /* 0x080fe20000410000 */
[-C--:B------:R-:W-:Y:S01]  /*bb70*/  FMUL.FTZ R122, R122, R176.reuse ;  /* 0x000000b07a7a7220 */ /* 0x080fe20000410000 */
[----:B------:R-:W-:Y:S01]  /*bb80*/  FMUL.FTZ R123, R123, R176 ;  /* 0x000000b07b7b7220 */ /* 0x000fe20000410000 */
[----:B------:R-:W4:Y:S01]  /*bb90*/  MUFU.EX2 R0, R187 ;  /* 0x000000bb00007308 */ /* 0x000f220000000800 */
[----:B--2---:R-:W-:Y:S01]  /*bba0*/  FADD.FTZ R186, R20, R15 ;  /* 0x0000000f14ba7221 */ /* 0x004fe20000010000 */
[----:B-1----:R-:W-:Y:S01]  /*bbb0*/  F2FP.F16.F32.PACK_AB R167, R183, R182 ;  /* 0x000000b6b7a7723e */ /* 0x002fe200000000ff */
[-C--:B------:R-:W-:Y:S01]  /*bbc0*/  FMUL.FTZ R126, R126, R176.reuse ;  /* 0x000000b07e7e7220 */ /* 0x080fe20000410000 */
[-C--:B------:R-:W-:Y:S01]  /*bbd0*/  FMUL.FTZ R127, R127, R176.reuse ;  /* 0x000000b07f7f7220 */ /* 0x080fe20000410000 */
[----:B------:R-:W-:Y:S01]  /*bbe0*/  FADD.FTZ R15, R165, R186 ;  /* 0x000000baa50f7221 */ /* 0x000fe20000010000 */
[----:B------:R-:W-:Y:S01]  /*bbf0*/  F2FP.F16.F32.PACK_AB R165, R180, R165 ;  /* 0x000000a5b4a5723e */ /* 0x000fe200000000ff */
[-C--:B------:R-:W-:Y:S01]  /*bc00*/  FMUL.FTZ R130, R130, R176.reuse ;  /* 0x000000b082827220 */ /* 0x080fe20000410000 */
[----:B------:R1:W2:Y:S01]  /*bc10*/  MUFU.EX2 R171, R190 ;  /* 0x000000be00ab7308 */ /* 0x0002a20000000800 */
[----:B------:R-:W-:Y:S01]  /*bc20*/  FADD.FTZ R15, R180, R15 ;  /* 0x0000000fb40f7221 */ /* 0x000fe20000010000 */
[-C--:B------:R-:W-:Y:S01]  /*bc30*/  FMUL.FTZ R131, R131, R176.reuse ;  /* 0x000000b083837220 */ /* 0x080fe20000410000 */
[-C--:B------:R-:W-:Y:S01]  /*bc40*/  FMUL.FTZ R134, R134, R176.reuse ;  /* 0x000000b086867220 */ /* 0x080fe20000410000 */
[-C--:B------:R-:W-:Y:S01]  /*bc50*/  FMUL.FTZ R135, R135, R176.reuse ;  /* 0x000000b087877220 */ /* 0x080fe20000410000 */
[-C--:B------:R-:W-:Y:S01]  /*bc60*/  FMUL.FTZ R138, R138, R176.reuse ;  /* 0x000000b08a8a7220 */ /* 0x080fe20000410000 */
[-C--:B------:R-:W-:Y:S01]  /*bc70*/  FMUL.FTZ R139, R139, R176.reuse ;  /* 0x000000b08b8b7220 */ /* 0x080fe20000410000 */
[-C--:B------:R-:W-:Y:S01]  /*bc80*/  FMUL.FTZ R142, R142, R176.reuse ;  /* 0x000000b08e8e7220 */ /* 0x080fe20000410000 */
[----:B------:R-:W5:Y:S01]  /*bc90*/  MUFU.EX2 R184, R191 ;  /* 0x000000bf00b87308 */ /* 0x000f620000000800 */
[----:B-1----:R-:W-:Y:S01]  /*bca0*/  FADD.FTZ R190, R182, R15 ;  /* 0x0000000fb6be7221 */ /* 0x002fe20000010000 */
[-C--:B------:R-:W-:Y:S01]  /*bcb0*/  FMUL.FTZ R143, R143, R176.reuse ;  /* 0x000000b08f8f7220 */ /* 0x080fe20000410000 */
[-C--:B------:R-:W-:Y:S01]  /*bcc0*/  FMUL.FTZ R146, R146, R176.reuse ;  /* 0x000000b092927220 */ /* 0x080fe20000410000 */
[-C--:B------:R-:W-:Y:S01]  /*bcd0*/  FMUL.FTZ R147, R147, R176.reuse ;  /* 0x000000b093937220 */ /* 0x080fe20000410000 */
[----:B------:R-:W-:Y:S01]  /*bce0*/  FADD.FTZ R190, R183, R190 ;  /* 0x000000beb7be7221 */ /* 0x000fe20000010000 */
[-C--:B------:R-:W-:Y:S01]  /*bcf0*/  FMUL.FTZ R150, R150, R176.reuse ;  /* 0x000000b096967220 */ /* 0x080fe20000410000 */
[----:B------:R-:W-:Y:S01]  /*bd00*/  FMUL.FTZ R151, R151, R176 ;  /* 0x000000b097977220 */ /* 0x000fe20000410000 */
[----:B------:R-:W1:Y:S01]  /*bd10*/  MUFU.EX2 R173, R194 ;  /* 0x000000c200ad7308 */ /* 0x000e620000000800 */
[----:B---3--:R-:W-:Y:S01]  /*bd20*/  FADD.FTZ R15, R169, R190 ;  /* 0x000000bea90f7221 */ /* 0x008fe20000010000 */
[----:B----4-:R-:W-:-:S03]  /*bd30*/  F2FP.F16.F32.PACK_AB R169, R0, R169 ;  /* 0x000000a900a9723e */ /* 0x010fc600000000ff */
[----:B------:R-:W-:-:S03]  /*bd40*/  FADD.FTZ R190, R0, R15 ;  /* 0x0000000f00be7221 */ /* 0x000fc60000010000 */
[----:B------:R-:W3:Y:S01]  /*bd50*/  MUFU.EX2 R186, R195 ;  /* 0x000000c300ba7308 */ /* 0x000ee20000000800 */
[----:B--2---:R-:W-:Y:S01]  /*bd60*/  FADD.FTZ R15, R171, R190 ;  /* 0x000000beab0f7221 */ /* 0x004fe20000010000 */
[----:B-----5:R-:W-:-:S03]  /*bd70*/  F2FP.F16.F32.PACK_AB R171, R184, R171 ;  /* 0x000000abb8ab723e */ /* 0x020fc600000000ff */
[----:B------:R-:W-:-:S03]  /*bd80*/  FADD.FTZ R192, R184, R15 ;  /* 0x0000000fb8c07221 */ /* 0x000fc60000010000 */
[----:B------:R-:W2:Y:S01]  /*bd90*/  MUFU.EX2 R175, R198 ;  /* 0x000000c600af7308 */ /* 0x000ea20000000800 */
[----:B-1----:R-:W-:-:S07]  /*bda0*/  FADD.FTZ R15, R173, R192 ;  /* 0x000000c0ad0f7221 */ /* 0x002fce0000010000 */
[----:B------:R-:W1:Y:S01]  /*bdb0*/  MUFU.EX2 R190, R199 ;  /* 0x000000c700be7308 */ /* 0x000e620000000800 */
[C---:B---3--:R-:W-:Y:S01]  /*bdc0*/  FADD.FTZ R22, R186.reuse, R15 ;  /* 0x0000000fba167221 */ /* 0x048fe20000010000 */
[----:B------:R-:W-:-:S03]  /*bdd0*/  F2FP.F16.F32.PACK_AB R173, R186, R173 ;  /* 0x000000adbaad723e */ /* 0x000fc600000000ff */
[----:B--2---:R-:W-:-:S04]  /*bde0*/  FADD.FTZ R15, R175, R22 ;  /* 0x00000016af0f7221 */ /* 0x004fc80000010000 */
[C---:B-1----:R-:W-:Y:S01]  /*bdf0*/  FADD.FTZ R0, R190.reuse, R15 ;  /* 0x0000000fbe007221 */ /* 0x042fe20000010000 */
[----:B------:R-:W-:Y:S01]  /*be00*/  F2FP.F16.F32.PACK_AB R175, R190, R175 ;  /* 0x000000afbeaf723e */ /* 0x000fe200000000ff */
[----:B------:R-:W-:Y:S06]  /*be10*/  @!P0 BRA `(.L_x_1373) ;  /* 0x0000000000048947 */ /* 0x000fec0003800000 */
[----:B------:R-:W-:Y:S01]  /*be20*/  BPT.TRAP 0x1 ;  /* 0x000000040000795c */ /* 0x000fe20000300000 */
.L_x_1373:
[----:B------:R1:W2:Y:S01]  /*be30*/  SYNCS.PHASECHK.TRANS64.TRYWAIT P1, [UR26+0x22850], R13 ;  /* 0x0228500dff0075a7 */ /* 0x0002a2000802015a */
[----:B------:R-:W-:Y:S05]  /*be40*/  @!P0 BRA `(.L_x_1374) ;  /* 0x0000000000048947 */ /* 0x000fea0003800000 */
[----:B------:R-:W-:Y:S01]  /*be50*/  BPT.TRAP 0x1 ;  /* 0x000000040000795c */ /* 0x000fe20000300000 */
.L_x_1374:
[----:B--2---:R-:W-:Y:S05]  /*be60*/  @P1 BRA `(.L_x_1375) ;  /* 0x0000000000081947 */ /* 0x004fea0003800000 */
[----:B------:R-:W2:Y:S02]  /*be70*/  SYNCS.PHASECHK.TRANS64.TRYWAIT P1, [UR26+0x22850], R13 ;  /* 0x0228500dff0075a7 */ /* 0x000ea4000802015a */
[----:B--2---:R-:W-:Y:S05]  /*be80*/  @!P1 BRA `(.L_x_1376) ;  /* 0x0000005800949947 */ /* 0x004fea0003800000 */
.L_x_1375:
        /* <DEDUP_REMOVED lines=46> */
[----:B--2---:R-:W-:Y:S05]  /*c170*/  @P1 BRA `(.L_x_1377) ;  /* 0xffffffd000401947 */ /* 0x004fea000383ffff */
.L_x_1360:
[----:B------:R-:W1:Y:S01]  /*c180*/  SHFL.BFLY PT, R7, R4, 0x2, 0x1f ;  /* 0x0c401f0004077f89 */ /* 0x000e6200000e0000 */
[----:B------:R-:W-:Y:S01]  /*c190*/  IMAD.MOV.U32 R11, RZ, RZ, RZ ;  /* 0x000000ffff0b7224 */ /* 0x000fe200078e00ff */
[----:B------:R-:W-:Y:S01]  /*c1a0*/  UIADD3 UR39, UR39, 0x1, URZ ;  /* 0x0000000127277890 */ /* 0x000fe2000fffe03f */
[----:B------:R-:W-:Y:S01]  /*c1b0*/  IMAD.U32 R22, RZ, RZ, UR10 ;  /* 0x0000000aff167e24 */ /* 0x000fe2000f8e00ff */
[----:B------:R-:W2:Y:S01]  /*c1c0*/  SHFL.BFLY PT, R9, R0, 0x2, 0x1f ;  /* 0x0c401f0000097f89 */ /* 0x000ea200000e0000 */
[----:B------:R-:W-:Y:S01]  /*c1d0*/  IMAD.MOV.U32 R20, RZ, RZ, -0x800000 ;  /* 0xff800000ff147424 */ /* 0x000fe200078e00ff */
[----:B------:R-:W-:Y:S01]  /*c1e0*/  UISETP.NE.AND UP0, UPT, UR39, 0x2, UPT ;  /* 0x000000022700788c */ /* 0x000fe2000bf05270 */
[----:B------:R3:W-:Y:S06]  /*c1f0*/  BAR.ARV R5, 0x100 ;  /* 0x000400050000751d */ /* 0x0007ec0000002000 */
[----:B------:R-:W-:-:S02]  /*c200*/  USEL UR4, URZ, 0x1, UP0 ;  /* 0x000000013f047887 */ /* 0x000fc40008000000 */
[----:B------:R-:W-:Y:S06]  /*c210*/  BAR.ARV 0x8, 0x120 ;  /* 0x0204800000007b1d */ /* 0x000fec0000002000 */
[----:B------:R-:W-:Y:S01]  /*c220*/  PLOP3.LUT P0, PT, PT, PT, PT, 0x8, 0x0 ;  /* 0x000000000000781c */ /* 0x000fe20003f0e170 */
[----:B------:R-:W-:Y:S01]  /*c230*/  UIADD3 UR37, UR37, 0x1, URZ ;  /* 0x0000000125257890 */ /* 0x000fe2000fffe03f */
[----:B-1----:R-:W-:Y:S01]  /*c240*/  FADD.FTZ R6, R7, R4 ;  /* 0x0000000407067221 */ /* 0x002fe20000010000 */
[----:B------:R-:W-:Y:S02]  /*c250*/  USEL UR39, UR39, URZ, UP0 ;  /* 0x0000003f27277287 */ /* 0x000fe40008000000 */
[----:B------:R-:W-:Y:S01]  /*c260*/  ULOP3.LUT UR38, UR38, UR4, URZ, 0x3c, !UPT ;  /* 0x0000000426267292 */ /* 0x000fe2000f8e3c3f */
[----:B--2---:R-:W-:Y:S01]  /*c270*/  FADD.FTZ R9, R9, R0 ;  /* 0x0000000009097221 */ /* 0x004fe20000010000 */
[----:B------:R-:W1:Y:S01]  /*c280*/  SHFL.BFLY PT, R7, R6, 0x1, 0x1f ;  /* 0x0c201f0006077f89 */ /* 0x000e6200000e0000 */
[----:B------:R-:W-:-:S03]  /*c290*/  IMAD.MOV.U32 R0, RZ, RZ, -0x800000 ;  /* 0xff800000ff007424 */ /* 0x000fc600078e00ff */
[----:B------:R-:W2:Y:S01]  /*c2a0*/  SHFL.BFLY PT, R8, R9, 0x1, 0x1f ;  /* 0x0c201f0009087f89 */ /* 0x000ea200000e0000 */
[----:B-1----:R-:W-:Y:S01]  /*c2b0*/  FADD.FTZ R152, R6, R7 ;  /* 0x0000000706987221 */ /* 0x002fe20000010000 */
[----:B------:R-:W-:Y:S02]  /*c2c0*/  IMAD.MOV.U32 R7, RZ, RZ, RZ ;  /* 0x000000ffff077224 */ /* 0x000fe400078e00ff */
[----:B--2---:R-:W-:Y:S02]  /*c2d0*/  FADD.FTZ R17, R9, R8 ;  /* 0x0000000809117221 */ /* 0x004fe40000010000 */
[----:B------:R-:W-:-:S03]  /*c2e0*/  FSETP.NE.FTZ.AND P1, PT, R152, RZ, PT ;  /* 0x000000ff9800720b */ /* 0x000fc60003f35000 */
[----:B------:R-:W-:-:S10]  /*c2f0*/  FSETP.NE.FTZ.AND P2, PT, R17, RZ, PT ;  /* 0x000000ff1100720b */ /* 0x000fd40003f55000 */
[----:B------:R-:W1:Y:S01]  /*c300*/  @P1 MUFU.RCP R11, R152 ;  /* 0x00000098000b1308 */ /* 0x000e620000001000 */
[----:B------:R-:W-:-:S07]  /*c310*/  @P1 FMUL.FTZ R22, R22, 0.69314718246459960938 ;  /* 0x3f31721816161820 */ /* 0x000fce0000410000 */
[----:B------:R-:W-:Y:S08]  /*c320*/  @P2 MUFU.RCP R7, R17 ;  /* 0x0000001100072308 */ /* 0x000ff00000001000 */
[----:B------:R-:W2:Y:S01]  /*c330*/  @P2 MUFU.LG2 R17, R17 ;  /* 0x0000001100112308 */ /* 0x000ea20000000c00 */
        /* <DEDUP_REMOVED lines=65> */
[----:B------:R-:W1:Y:S01]  /*c750*/  @P1 MUFU.LG2 R11, R152 ;  /* 0x00000098000b1308 */ /* 0x000e620000000c00 */
[----:B--2---:R-:W-:Y:S01]  /*c760*/  @P2 FMUL.FTZ R17, R17, 0.69314718246459960938 ;  /* 0x3f31721811112820 */ /* 0x004fe20000410000 */
[-C--:B------:R-:W-:Y:S01]  /*c770*/  FMUL.FTZ R160, R79, R7.reuse ;  /* 0x000000074fa07220 */ /* 0x080fe20000410000 */
[----:B------:R-:W-:Y:S01]  /*c780*/  @P2 FMUL.FTZ R28, R28, 0.69314718246459960938 ;  /* 0x3f3172181c1c2820 */ /* 0x000fe20000410000 */
        /* <DEDUP_REMOVED lines=13> */
[----:B-1----:R-:W-:Y:S01]  /*c860*/  @P1 FMUL.FTZ R11, R11, 0.69314718246459960938 ;  /* 0x3f3172180b0b1820 */ /* 0x002fe20000410000 */
        /* <DEDUP_REMOVED lines=52> */
.L_x_1307:
[----:B------:R-:W1:Y:S08]  /*cbb0*/  S2UR UR4, SR_CgaCtaId ;  /* 0x00000000000479c3 */ /* 0x000e700000008800 */
[----:B------:R-:W-:Y:S06]  /*cbc0*/  BAR.SYNC.DEFER_BLOCKING 0x5, 0x120 ;  /* 0x0144800000007b1d */ /* 0x000fec0000010000 */
[----:B------:R-:W-:-:S02]  /*cbd0*/  UMOV UR46, 0x400 ;  /* 0x00000400002e7882 */ /* 0x000fc40000000000 */
[----:B-1----:R-:W-:-:S09]  /*cbe0*/  ULEA UR46, UR4, UR46, 0x18 ;  /* 0x0000002e042e7291 */ /* 0x002fd2000f8ec03f */
[----:B------:R-:W1:Y:S02]  /*cbf0*/  LDS R3, [UR46+0x228d0] ;  /* 0x0228d02eff037984 */ /* 0x000e640008000800 */
[----:B-1----:R-:W-:Y:S01]  /*cc00*/  R2UR UR4, R3 ;  /* 0x00000000030472ca */ /* 0x002fe200000e0000 */
[----:B------:R-:W-:Y:S06]  /*cc10*/  BAR.ARV 0x4, 0x120 ;  /* 0x0104800000007b1d */ /* 0x000fec0000002000 */
[----:B------:R-:W-:Y:S08]  /*cc20*/  @P0 BRA `(.L_x_1378) ;  /* 0x0000000c00f00947 */ /* 0x000ff00003800000 */
[C---:B------:R-:W-:Y:S01]  /*cc30*/  IADD3 R27, P0, R18.reuse, 0x40, RZ ;  /* 0x00000040121b7810 */ /* 0x040fe20007f1e0ff */
[----:B------:R-:W-:Y:S01]  /*cc40*/  BAR.SYNC.DEFER_BLOCKING 0x1, 0x100 ;  /* 0x0044000000007b1d */ /* 0x000fe20000010000 */
[----:B------:R-:W-:Y:S01]  /*cc50*/  IADD3 R31, P1, R18, 0x60, RZ ;  /* 0x00000060121f7810 */ /* 0x000fe20007f3e0ff */
[----:B------:R-:W-:Y:S01]  /*cc60*/  USHF.R.S32.HI UR5, URZ, 0x1f, UR43 ;  /* 0x0000001f3f057899 */ /* 0x000fe2000801142b */
[----:B------:R-:W-:Y:S02]  /*cc70*/  LOP3.LUT R26, R27, 0x380, RZ, 0xc0, !PT ;  /* 0x000003801b1a7812 */ /* 0x000fe400078ec0ff */
[----:B------:R-:W-:Y:S01]  /*cc80*/  LOP3.LUT R30, R31, 0x380, RZ, 0xc0, !PT ;  /* 0x000003801f1e7812 */ /* 0x000fe200078ec0ff */
[----:B------:R-:W-:Y:S01]  /*cc90*/  ULDC.64 UR6, c[0x0][0xb70] ;  /* 0x0002dc0000067ab9 */ /* 0x000fe20000000a00 */
[----:B------:R-:W-:Y:S01]  /*cca0*/  SHF.R.U64 R26, R26, 0x3, RZ ;  /* 0x000000031a1a7819 */ /* 0x000fe200000012ff */
[----:B------:R-:W-:Y:S01]  /*ccb0*/  UIMAD.WIDE.U32 UR8, UR43, UR6, URZ ;  /* 0x000000062b0872a5 */ /* 0x000fe2000f8e003f */
[----:B------:R-:W-:Y:S01]  /*ccc0*/  SHF.R.U64 R30, R30, 0x3, RZ ;  /* 0x000000031e1e7819 */ /* 0x000fe200000012ff */
[----:B------:R-:W-:Y:S01]  /*ccd0*/  UIMAD UR5, UR5, UR6, URZ ;  /* 0x00000006050572a4 */ /* 0x000fe2000f8e023f */
[----:B------:R-:W-:Y:S01]  /*cce0*/  LOP3.LUT R26, R26, R27, RZ, 0x3c, !PT ;  /* 0x0000001b1a1a7212 */ /* 0x000fe200078e3cff */
[--C-:B------:R-:W-:Y:S01]  /*ccf0*/  IMAD.X R27, RZ, RZ, R19.reuse, P0 ;  /* 0x000000ffff1b7224 */ /* 0x100fe200000e0613 */
[----:B------:R-:W-:Y:S01]  /*cd00*/  IADD3 R3, P0, R18, 0x8020, RZ ;  /* 0x0000802012037810 */ /* 0x000fe20007f1e0ff */
[----:B------:R-:W-:Y:S01]  /*cd10*/  ULDC UR6, c[0x0][0xa88] ;  /* 0x0002a20000067ab9 */ /* 0x000fe20000000800 */
[----:B------:R-:W-:Y:S01]  /*cd20*/  LOP3.LUT R30, R30, R31, RZ, 0x3c, !PT ;  /* 0x0000001f1e1e7212 */ /* 0x000fe200078e3cff */
[----:B------:R-:W-:Y:S01]  /*cd30*/  IMAD.X R31, RZ, RZ, R19, P1 ;  /* 0x000000ffff1f7224 */ /* 0x000fe200008e0613 */
[----:B------:R-:W-:Y:S01]  /*cd40*/  IADD3 R7, P1, R18, 0x8040, RZ ;  /* 0x0000804012077810 */ /* 0x000fe20007f3e0ff */
[----:B------:R-:W-:Y:S01]  /*cd50*/  UIMAD UR5, UR43, UR7, UR5 ;  /* 0x000000072b0572a4 */ /* 0x000fe2000f8e0205 */
[----:B------:R-:W-:-:S02]  /*cd60*/  LOP3.LUT R28, R3, 0x380, RZ, 0xc0, !PT ;  /* 0x00000380031c7812 */ /* 0x000fc400078ec0ff */
[----:B------:R-:W-:Y:S01]  /*cd70*/  IADD3 R11, P6, R18, 0x20, RZ ;  /* 0x00000020120b7810 */ /* 0x000fe20007fde0ff */
[----:B------:R-:W-:Y:S01]  /*cd80*/  UIADD3 UR5, UR9, UR5, URZ ;  /* 0x0000000509057290 */ /* 0x000fe2000fffe03f */
[----:B------:R-:W-:Y:S02]  /*cd90*/  LOP3.LUT R48, R7, 0x380, RZ, 0xc0, !PT ;  /* 0x0000038007307812 */ /* 0x000fe400078ec0ff */
[----:B------:R-:W-:Y:S02]  /*cda0*/  SHF.R.U64 R28, R28, 0x3, RZ ;  /* 0x000000031c1c7819 */ /* 0x000fe400000012ff */
[----:B------:R-:W-:Y:S02]  /*cdb0*/  LOP3.LUT R10, R11, 0x380, RZ, 0xc0, !PT ;  /* 0x000003800b0a7812 */ /* 0x000fe400078ec0ff */
[----:B------:R-:W-:Y:S02]  /*cdc0*/  IADD3 R35, P2, R18, 0x4000, RZ ;  /* 0x0000400012237810 */ /* 0x000fe40007f5e0ff */
[----:B------:R-:W-:-:S02]  /*cdd0*/  SHF.R.U64 R48, R48, 0x3, RZ ;  /* 0x0000000330307819 */ /* 0x000fc400000012ff */
[----:B------:R-:W-:Y:S02]  /*cde0*/  LOP3.LUT R28, R28, R3, RZ, 0x3c, !PT ;  /* 0x000000031c1c7212 */ /* 0x000fe400078e3cff */
[----:B------:R-:W-:Y:S02]  /*cdf0*/  LOP3.LUT R59, R18, 0x380, RZ, 0xc0, !PT ;  /* 0x00000380123b7812 */ /* 0x000fe400078ec0ff */
[----:B------:R-:W-:Y:S02]  /*ce00*/  SHF.R.S32.HI R3, RZ, 0x1f, R202 ;  /* 0x0000001fff037819 */ /* 0x000fe400000114ca */
[----:B------:R-:W-:Y:S02]  /*ce10*/  SHF.R.U64 R10, R10, 0x3, RZ ;  /* 0x000000030a0a7819 */ /* 0x000fe400000012ff */
[----:B------:R-:W-:Y:S02]  /*ce20*/  LOP3.LUT R34, R35, 0x380, RZ, 0xc0, !PT ;  /* 0x0000038023227812 */ /* 0x000fe400078ec0ff */
[----:B------:R-:W-:-:S02]  /*ce30*/  LOP3.LUT R48, R48, R7, RZ, 0x3c, !PT ;  /* 0x0000000730307212 */ /* 0x000fc400078e3cff */
[----:B------:R-:W-:Y:S02]  /*ce40*/  SHF.R.U64 R59, R59, 0x3, RZ ;  /* 0x000000033b3b7819 */ /* 0x000fe400000012ff */
[----:B------:R-:W-:Y:S02]  /*ce50*/  LEA.HI R7, R3, R202, RZ, 0x7 ;  /* 0x000000ca03077211 */ /* 0x000fe400078f38ff */
[----:B------:R-:W-:Y:S01]  /*ce60*/  LOP3.LUT R10, R10, R11, RZ, 0x3c, !PT ;  /* 0x0000000b0a0a7212 */ /* 0x000fe200078e3cff */
[----:B------:R-:W-:Y:S01]  /*ce70*/  IMAD.X R11, RZ, RZ, R19, P6 ;  /* 0x000000ffff0b7224 */ /* 0x000fe200030e0613 */
[----:B------:R-:W-:Y:S02]  /*ce80*/  IADD3 R39, P3, R18, 0x4020, RZ ;  /* 0x0000402012277810 */ /* 0x000fe40007f7e0ff */
[----:B------:R-:W-:Y:S02]  /*ce90*/  SHF.R.U64 R34, R34, 0x3, RZ ;  /* 0x0000000322227819 */ /* 0x000fe400000012ff */
[----:B------:R-:W-:-:S02]  /*cea0*/  IADD3 R41, P4, R18, 0x4040, RZ ;  /* 0x0000404012297810 */ /* 0x000fc40007f9e0ff */
[C---:B------:R-:W-:Y:S02]  /*ceb0*/  IADD3 R43, P5, R18.reuse, 0x4060, RZ ;  /* 0x00004060122b7810 */ /* 0x040fe40007fbe0ff */
[----:B------:R-:W-:Y:S02]  /*cec0*/  IADD3 R47, P6, R18, 0x8000, RZ ;  /* 0x00008000122f7810 */ /* 0x000fe40007fde0ff */
[----:B------:R-:W-:Y:S01]  /*ced0*/  LOP3.LUT R58, R59, R18, RZ, 0x3c, !PT ;  /* 0x000000123b3a7212 */ /* 0x000fe200078e3cff */
[--C-:B------:R-:W-:Y:S01]  /*cee0*/  IMAD.MOV.U32 R59, RZ, RZ, R19.reuse ;  /* 0x000000ffff3b7224 */ /* 0x100fe200078e0013 */
[----:B------:R-:W-:Y:S02]  /*cef0*/  LOP3.LUT R7, R7, 0xffffff80, RZ, 0xc0, !PT ;  /* 0xffffff8007077812 */ /* 0x000fe400078ec0ff */
[----:B------:R-:W-:Y:S02]  /*cf00*/  LOP3.LUT R38, R39, 0x380, RZ, 0xc0, !PT ;  /* 0x0000038027267812 */ /* 0x000fe400078ec0ff */
[----:B------:R-:W-:Y:S01]  /*cf10*/  LOP3.LUT R34, R34, R35, RZ, 0x3c, !PT ;  /* 0x0000002322227212 */ /* 0x000fe200078e3cff */
[----:B------:R-:W-:Y:S01]  /*cf20*/  IMAD.X R35, RZ, RZ, R19, P2 ;  /* 0x000000ffff237224 */ /* 0x000fe200010e0613 */
[----:B------:R-:W-:Y:S01]  /*cf30*/  LOP3.LUT R40, R41, 0x380, RZ, 0xc0, !PT ;  /* 0x0000038029287812 */ /* 0x000fe200078ec0ff */
[----:B------:R-:W-:Y:S01]  /*cf40*/  IMAD.IADD R22, R202, 0x1, -R7 ;  /* 0x00000001ca167824 */ /* 0x000fe200078e0a07 */
[----:B------:R-:W-:-:S02]  /*cf50*/  LOP3.LUT R42, R43, 0x380, RZ, 0xc0, !PT ;  /* 0x000003802b2a7812 */ /* 0x000fc400078ec0ff */
[----:B------:R-:W-:Y:S02]  /*cf60*/  LOP3.LUT R46, R47, 0x380, RZ, 0xc0, !PT ;  /* 0x000003802f2e7812 */ /* 0x000fe400078ec0ff */
[----:B------:R-:W-:Y:S02]  /*cf70*/  SHF.R.U64 R38, R38, 0x3, RZ ;  /* 0x0000000326267819 */ /* 0x000fe400000012ff */
[----:B------:R-:W-:Y:S02]  /*cf80*/  SHF.R.U64 R40, R40, 0x3, RZ ;  /* 0x0000000328287819 */ /* 0x000fe400000012ff */
[----:B------:R-:W-:Y:S02]  /*cf90*/  MOV R59, R58 ;  /* 0x0000003a003b7202 */ /* 0x000fe40000000f00 */
[----:B------:R-:W-:Y:S02]  /*cfa0*/  F2FP.F16.F32.PACK_AB R4, R25, R4 ;  /* 0x000000041904723e */ /* 0x000fe400000000ff */
[----:B------:R-:W-:-:S02]  /*cfb0*/  F2FP.F16.F32.PACK_AB R5, R172, R5 ;  /* 0x00000005ac05723e */ /* 0x000fc400000000ff */
[----:B------:R-:W-:Y:S01]  /*cfc0*/  F2FP.F16.F32.PACK_AB R6, R29, R6 ;  /* 0x000000061d06723e */ /* 0x000fe200000000ff */
[--C-:B------:R-:W-:Y:S01]  /*cfd0*/  IMAD.X R29, RZ, RZ, R19.reuse, P0 ;  /* 0x000000ffff1d7224 */ /* 0x100fe200000e0613 */
[----:B------:R-:W-:Y:S01]  /*cfe0*/  F2FP.F16.F32.PACK_AB R7, R170, R49 ;  /* 0x00000031aa07723e */ /* 0x000fe200000000ff */
[--C-:B------:R-:W-:Y:S01]  /*cff0*/  IMAD.X R49, RZ, RZ, R19.reuse, P1 ;  /* 0x000000ffff317224 */ /* 0x100fe200008e0613 */
[----:B------:R-:W-:Y:S02]  /*d000*/  SHF.R.U64 R42, R42, 0x3, RZ ;  /* 0x000000032a2a7819 */ /* 0x000fe400000012ff */
[----:B------:R-:W-:Y:S01]  /*d010*/  SHF.R.U64 R46, R46, 0x3, RZ ;  /* 0x000000032e2e7819 */ /* 0x000fe200000012ff */
[----:B------:R1:W-:Y:S01]  /*d020*/  STSM.16.M88.4 [R59], R4 ;  /* 0x000000043b007844 */ /* 0x0003e20000000200 */
[----:B------:R-:W-:Y:S01]  /*d030*/  MOV R34, R34 ;  /* 0x0000002200227202 */ /* 0x000fe20000000f00 */
[----:B------:R-:W-:Y:S01]  /*d040*/  VIADD R35, R201, UR42 ;  /* 0x0000002ac9237c36 */ /* 0x000fe20008000000 */
[----:B------:R-:W-:Y:S01]  /*d050*/  LOP3.LUT R38, R38, R39, RZ, 0x3c, !PT ;  /* 0x0000002726267212 */ /* 0x000fe200078e3cff */
[--C-:B------:R-:W-:Y:S01]  /*d060*/  IMAD.X R39, RZ, RZ, R19.reuse, P3 ;  /* 0x000000ffff277224 */ /* 0x100fe200018e0613 */
[----:B------:R-:W-:Y:S01]  /*d070*/  LOP3.LUT R40, R40, R41, RZ, 0x3c, !PT ;  /* 0x0000002928287212 */ /* 0x000fe200078e3cff */
[----:B------:R-:W-:Y:S01]  /*d080*/  IMAD.X R41, RZ, RZ, R19, P4 ;  /* 0x000000ffff297224 */ /* 0x000fe200020e0613 */
[----:B------:R-:W-:-:S02]  /*d090*/  IADD3 R51, P2, R18, 0x8060, RZ ;  /* 0x0000806012337810 */ /* 0x000fc40007f5e0ff */
[----:B------:R-:W-:Y:S01]  /*d0a0*/  LOP3.LUT R42, R42, R43, RZ, 0x3c, !PT ;  /* 0x0000002b2a2a7212 */ /* 0x000fe200078e3cff */
[--C-:B------:R-:W-:Y:S01]  /*d0b0*/  IMAD.X R43, RZ, RZ, R19.reuse, P5 ;  /* 0x000000ffff2b7224 */ /* 0x100fe200028e0613 */
[----:B------:R-:W-:Y:S01]  /*d0c0*/  LOP3.LUT R46, R46, R47, RZ, 0x3c, !PT ;  /* 0x0000002f2e2e7212 */ /* 0x000fe200078e3cff */
[----:B------:R-:W-:Y:S01]  /*d0d0*/  IMAD.X R47, RZ, RZ, R19, P6 ;  /* 0x000000ffff2f7224 */ /* 0x000fe200030e0613 */
[C---:B------:R-:W-:Y:S02]  /*d0e0*/  IADD3 R53, P3, R18.reuse, 0xc000, RZ ;  /* 0x0000c00012357810 */ /* 0x040fe40007f7e0ff */
[C---:B------:R-:W-:Y:S01]  /*d0f0*/  IADD3 R55, P4, R18.reuse, 0xc020, RZ ;  /* 0x0000c02012377810 */ /* 0x040fe20007f9e0ff */
[----:B-1----:R-:W-:Y:S01]  /*d100*/  VIADD R4, R35, 0x8 ;  /* 0x0000000823047836 */ /* 0x002fe20000000000 */
[C---:B------:R-:W-:Y:S02]  /*d110*/  IADD3 R57, P5, R18.reuse, 0xc040, RZ ;  /* 0x0000c04012397810 */ /* 0x040fe40007fbe0ff */
[----:B------:R-:W-:-:S02]  /*d120*/  IADD3 R17, P6, R18, 0xc060, RZ ;  /* 0x0000c06012117810 */ /* 0x000fc40007fde0ff */
[----:B------:R-:W-:Y:S02]  /*d130*/  LOP3.LUT P0, RZ, R22, 0x3, RZ, 0xc0, !PT ;  /* 0x0000000316ff7812 */ /* 0x000fe4000780c0ff */
[----:B------:R-:W-:Y:S01]  /*d140*/  LOP3.LUT R50, R51, 0x380, RZ, 0xc0, !PT ;  /* 0x0000038033327812 */ /* 0x000fe200078ec0ff */
[----:B------:R-:W-:Y:S01]  /*d150*/  IMAD.X R59, RZ, RZ, R19, P6 ;  /* 0x000000ffff3b7224 */ /* 0x000fe200030e0613 */
[----:B------:R-:W-:Y:S02]  /*d160*/  LOP3.LUT R52, R53, 0x380, RZ, 0xc0, !PT ;  /* 0x0000038035347812 */ /* 0x000fe400078ec0ff */
[----:B------:R-:W-:Y:S02]  /*d170*/  LOP3.LUT R54, R55, 0x380, RZ, 0xc0, !PT ;  /* 0x0000038037367812 */ /* 0x000fe400078ec0ff */
[----:B------:R-:W-:Y:S02]  /*d180*/  LOP3.LUT R56, R57, 0x380, RZ, 0xc0, !PT ;  /* 0x0000038039387812 */ /* 0x000fe400078ec0ff */
[----:B------:R-:W-:-:S02]  /*d190*/  LOP3.LUT R58, R17, 0x380, RZ, 0xc0, !PT ;  /* 0x00000380113a7812 */ /* 0x000fc400078ec0ff */
[----:B------:R-:W-:Y:S02]  /*d1a0*/  ISETP.GE.OR P1, PT, R4, UR6, P0 ;  /* 0x0000000604007c0c */ /* 0x000fe40008726670 */
[----:B------:R-:W-:Y:S02]  /*d1b0*/  SHF.R.U64 R50, R50, 0x3, RZ ;  /* 0x0000000332327819 */ /* 0x000fe400000012ff */
[----:B------:R-:W-:Y:S02]  /*d1c0*/  MOV R94, R10 ;  /* 0x0000000a005e7202 */ /* 0x000fe40000000f00 */
[----:B------:R-:W-:Y:S02]  /*d1d0*/  F2FP.F16.F32.PACK_AB R4, R33, R32 ;  /* 0x000000202104723e */ /* 0x000fe400000000ff */
[----:B------:R-:W-:Y:S02]  /*d1e0*/  F2FP.F16.F32.PACK_AB R5, R171, R158 ;  /* 0x0000009eab05723e */ /* 0x000fe400000000ff */
[----:B------:R-:W-:-:S02]  /*d1f0*/  F2FP.F16.F32.PACK_AB R6, R37, R36 ;  /* 0x000000242506723e */ /* 0x000fc400000000ff */
[----:B------:R-:W-:Y:S02]  /*d200*/  F2FP.F16.F32.PACK_AB R7, R168, R157 ;  /* 0x0000009da807723e */ /* 0x000fe400000000ff */
[----:B------:R-:W-:Y:S02]  /*d210*/  F2FP.F16.F32.PACK_AB R8, R8, R9 ;  /* 0x000000090808723e */ /* 0x000fe400000000ff */
[----:B------:R-:W-:Y:S01]  /*d220*/  SHF.R.U64 R52, R52, 0x3, RZ ;  /* 0x0000000334347819 */ /* 0x000fe200000012ff */
[----:B------:R1:W-:Y:S01]  /*d230*/  STSM.16.M88.4 [R94], R4 ;  /* 0x000000045e007844 */ /* 0x0003e20000000200 */
[----:B------:R-:W-:Y:S02]  /*d240*/  MOV R87, R26 ;  /* 0x0000001a00577202 */ /* 0x000fe40000000f00 */
[----:B------:R-:W-:Y:S02]  /*d250*/  MOV R22, R30 ;  /* 0x0000001e00167202 */ /* 0x000fe40000000f00 */
[----:B------:R-:W-:Y:S01]  /*d260*/  F2FP.F16.F32.PACK_AB R9, R169, R156 ;  /* 0x0000009ca909723e */ /* 0x000fe200000000ff */
[----:B------:R-:W1:Y:S01]  /*d270*/  LDC.64 R30, c[0x0][0xb78] ;  /* 0x0002de00ff1e7b82 */ /* 0x000e620000000a00 */
[----:B------:R-:W-:-:S02]  /*d280*/  F2FP.F16.F32.PACK_AB R10, R45, R44 ;  /* 0x0000002c2d0a723e */ /* 0x000fc400000000ff */
[----:B------:R-:W-:Y:S02]  /*d290*/  F2FP.F16.F32.PACK_AB R11, R166, R155 ;  /* 0x0000009ba60b723e */ /* 0x000fe400000000ff */
[----:B------:R-:W-:Y:S02]  /*d2a0*/  F2FP.F16.F32.PACK_AB R12, R12, R13 ;  /* 0x0000000d0c0c723e */ /* 0x000fe400000000ff */
[----:B------:R-:W-:Y:S01]  /*d2b0*/  F2FP.F16.F32.PACK_AB R14, R14, R15 ;  /* 0x0000000f0e0e723e */ /* 0x000fe200000000ff */
[----:B------:R-:W-:Y:S01]  /*d2c0*/  STSM.16.M88.4 [R87], R8 ;  /* 0x0000000857007844 */ /* 0x000fe20000000200 */
[----:B------:R-:W-:Y:S02]  /*d2d0*/  SHF.R.U64 R54, R54, 0x3, RZ ;  /* 0x0000000336367819 */ /* 0x000fe400000012ff */
[----:B------:R-:W-:Y:S02]  /*d2e0*/  F2FP.F16.F32.PACK_AB R13, R167, R154 ;  /* 0x0000009aa70d723e */ /* 0x000fe400000000ff */
[----:B------:R-:W-:-:S02]  /*d2f0*/  F2FP.F16.F32.PACK_AB R15, R164, R153 ;  /* 0x00000099a40f723e */ /* 0x000fc400000000ff */
[----:B------:R-:W-:Y:S02]  /*d300*/  F2FP.F16.F32.PACK_AB R64, R65, R64 ;  /* 0x000000404140723e */ /* 0x000fe400000000ff */
[----:B------:R-:W-:Y:S01]  /*d310*/  SHF.R.U64 R56, R56, 0x3, RZ ;  /* 0x0000000338387819 */ /* 0x000fe200000012ff */
[----:B------:R-:W-:Y:S01]  /*d320*/  STSM.16.M88.4 [R22], R12 ;  /* 0x0000000c16007844 */ /* 0x000fe20000000200 */
[----:B------:R-:W-:Y:S02]  /*d330*/  SHF.R.U64 R58, R58, 0x3, RZ ;  /* 0x000000033a3a7819 */ /* 0x000fe400000012ff */
[----:B------:R-:W-:Y:S02]  /*d340*/  F2FP.F16.F32.PACK_AB R24, R24, R21 ;  /* 0x000000151818723e */ /* 0x000fe400000000ff */
[----:B------:R-:W-:Y:S02]  /*d350*/  F2FP.F16.F32.PACK_AB R25, R165, R152 ;  /* 0x00000098a519723e */ /* 0x000fe400000000ff */
[----:B------:R-:W-:-:S02]  /*d360*/  F2FP.F16.F32.PACK_AB R26, R61, R60 ;  /* 0x0000003c3d1a723e */ /* 0x000fc400000000ff */
[----:B------:R-:W-:Y:S02]  /*d370*/  F2FP.F16.F32.PACK_AB R27, R163, R62 ;  /* 0x0000003ea31b723e */ /* 0x000fe400000000ff */
[----:B------:R-:W-:Y:S02]  /*d380*/  F2FP.F16.F32.PACK_AB R65, R161, R66 ;  /* 0x00000042a141723e */ /* 0x000fe400000000ff */
[----:B------:R-:W-:Y:S01]  /*d390*/  F2FP.F16.F32.PACK_AB R72, R73, R72 ;  /* 0x000000484948723e */ /* 0x000fe200000000ff */
[----:B------:R-:W-:Y:S01]  /*d3a0*/  STSM.16.M88.4 [R34], R24 ;  /* 0x0000001822007844 */ /* 0x000fe20000000200 */
[----:B------:R-:W-:Y:S01]  /*d3b0*/  LOP3.LUT R50, R50, R51, RZ, 0x3c, !PT ;  /* 0x0000003332327212 */ /* 0x000fe200078e3cff */
[----:B------:R-:W-:Y:S01]  /*d3c0*/  IMAD.X R51, RZ, RZ, R19, P2 ;  /* 0x000000ffff337224 */ /* 0x000fe200010e0613 */
[----:B------:R-:W-:Y:S02]  /*d3d0*/  MOV R38, R38 ;  /* 0x0000002600267202 */ /* 0x000fe40000000f00 */
        /* <DEDUP_REMOVED lines=23> */
[----:B------:R-:W-:Y:S02]  /*d550*/  LOP3.LUT R58, R58, R17, RZ, 0x3c, !PT ;  /* 0x000000113a3a7212 */ /* 0x000fe400078e3cff */
[----:B------:R-:W-:-:S02]  /*d560*/  MOV R46, R46 ;  /* 0x0000002e002e7202 */ /* 0x000fc40000000f00 */
[----:B------:R-:W-:Y:S02]  /*d570*/  F2FP.F16.F32.PACK_AB R90, R93, R92 ;  /* 0x0000005c5d5a723e */ /* 0x000fe400000000ff */
[----:B------:R-:W-:Y:S02]  /*d580*/  F2FP.F16.F32.PACK_AB R91, R78, R91 ;  /* 0x0000005b4e5b723e */ /* 0x000fe400000000ff */
[----:B------:R-:W-:Y:S02]  /*d590*/  F2FP.F16.F32.PACK_AB R97, R63, R98 ;  /* 0x000000623f61723e */ /* 0x000fe400000000ff */
[----:B------:R-:W-:Y:S01]  /*d5a0*/  F2FP.F16.F32.PACK_AB R104, R105, R104 ;  /* 0x000000686968723e */ /* 0x000fe200000000ff */
[----:B------:R-:W-:Y:S01]  /*d5b0*/  STSM.16.M88.4 [R46], R88 ;  /* 0x000000582e007844 */ /* 0x000fe20000000200 */
[----:B------:R-:W-:Y:S01]  /*d5c0*/  MOV R17, R28 ;  /* 0x0000001c00117202 */ /* 0x000fe20000000f00 */
[----:B------:R-:W-:Y:S01]  /*d5d0*/  IMAD.U32 R29, RZ, RZ, UR9 ;  /* 0x00000009ff1d7e24 */ /* 0x000fe2000f8e00ff */
[----:B------:R-:W-:Y:S01]  /*d5e0*/  F2FP.F16.F32.PACK_AB R98, R101, R100 ;  /* 0x000000646562723e */ /* 0x000fe200000000ff */
[----:B------:R-:W-:Y:S01]  /*d5f0*/  IMAD.U32 R29, RZ, RZ, UR5 ;  /* 0x00000005ff1d7e24 */ /* 0x000fe2000f8e00ff */
[----:B------:R-:W-:Y:S01]  /*d600*/  F2FP.F16.F32.PACK_AB R99, R70, R99 ;  /* 0x000000634663723e */ /* 0x000fe200000000ff */
[----:B------:R-:W-:Y:S01]  /*d610*/  USHF.R.S32.HI UR5, URZ, 0x1f, UR44 ;  /* 0x0000001f3f057899 */ /* 0x000fe2000801142c */
[----:B------:R-:W-:Y:S01]  /*d620*/  F2FP.F16.F32.PACK_AB R105, R107, R106 ;  /* 0x0000006a6b69723e */ /* 0x000fe200000000ff */
[----:B------:R-:W-:Y:S01]  /*d630*/  IMAD.U32 R28, RZ, RZ, UR8 ;  /* 0x00000008ff1c7e24 */ /* 0x000fe2000f8e00ff */
[----:B------:R-:W-:Y:S01]  /*d640*/  F2FP.F16.F32.PACK_AB R112, R113, R112 ;  /* 0x000000707170723e */ /* 0x000fe200000000ff */
[----:B------:R-:W-:Y:S01]  /*d650*/  STSM.16.M88.4 [R17], R96 ;  /* 0x0000006011007844 */ /* 0x000fe20000000200 */
[----:B------:R-:W-:Y:S01]  /*d660*/  MOV R48, R48 ;  /* 0x0000003000307202 */ /* 0x000fe20000000f00 */
[C---:B-1----:R-:W-:Y:S01]  /*d670*/  IMAD R4, R30.reuse, UR5, RZ ;  /* 0x000000051e047c24 */ /* 0x042fe2000f8e02ff */
[----:B------:R-:W-:Y:S01]  /*d680*/  F2FP.F16.F32.PACK_AB R106, R109, R108 ;  /* 0x0000006c6d6a723e */ /* 0x000fe200000000ff */
[----:B------:R-:W-:Y:S01]  /*d690*/  IMAD.WIDE.U32 R28, R30, UR44, R28 ;  /* 0x0000002c1e1c7c25 */ /* 0x000fe2000f8e001c */
[----:B------:R-:W-:-:S02]  /*d6a0*/  F2FP.F16.F32.PACK_AB R107, R111, R110 ;  /* 0x0000006e6f6b723e */ /* 0x000fc400000000ff */
[----:B------:R-:W-:Y:S01]  /*d6b0*/  F2FP.F16.F32.PACK_AB R113, R115, R114 ;  /* 0x000000727371723e */ /* 0x000fe200000000ff */
[----:B------:R-:W-:Y:S01]  /*d6c0*/  IMAD R4, R31, UR44, R4 ;  /* 0x0000002c1f047c24 */ /* 0x000fe2000f8e0204 */
[----:B------:R-:W-:Y:S01]  /*d6d0*/  F2FP.F16.F32.PACK_AB R120, R121, R120 ;  /* 0x000000787978723e */ /* 0x000fe200000000ff */
[----:B------:R-:W-:Y:S01]  /*d6e0*/  STSM.16.M88.4 [R48], R104 ;  /* 0x0000006830007844 */ /* 0x000fe20000000200 */
[----:B------:R-:W-:Y:S02]  /*d6f0*/  MOV R50, R50 ;  /* 0x0000003200327202 */ /* 0x000fe40000000f00 */
[----:B------:R-:W-:Y:S02]  /*d700*/  F2FP.F16.F32.PACK_AB R114, R117, R116 ;  /* 0x000000747572723e */ /* 0x000fe400000000ff */
[----:B------:R-:W-:Y:S02]  /*d710*/  F2FP.F16.F32.PACK_AB R115, R119, R118 ;  /* 0x000000767773723e */ /* 0x000fe400000000ff */
[----:B------:R-:W-:-:S02]  /*d720*/  F2FP.F16.F32.PACK_AB R121, R123, R122 ;  /* 0x0000007a7b79723e */ /* 0x000fc400000000ff */
[----:B------:R-:W-:Y:S01]  /*d730*/  F2FP.F16.F32.PACK_AB R128, R129, R128 ;  /* 0x000000808180723e */ /* 0x000fe200000000ff */
[----:B------:R-:W-:Y:S01]  /*d740*/  STSM.16.M88.4 [R50], R112 ;  /* 0x0000007032007844 */ /* 0x000fe20000000200 */
[----:B------:R-:W-:Y:S02]  /*d750*/  MOV R52, R52 ;  /* 0x0000003400347202 */ /* 0x000fe40000000f00 */
        /* <DEDUP_REMOVED lines=15> */
[----:B------:R-:W-:Y:S01]  /*d850*/  MOV R58, R58 ;  /* 0x0000003a003a7202 */ /* 0x000fe20000000f00 */
[----:B------:R-:W-:Y:S01]  /*d860*/  STSM.16.M88.4 [R56], R136 ;  /* 0x0000008838007844 */ /* 0x000fe20000000200 */
[----:B------:R-:W-:Y:S02]  /*d870*/  F2FP.F16.F32.PACK_AB R146, R149, R148 ;  /* 0x000000949592723e */ /* 0x000fe400000000ff */
[----:B------:R-:W-:Y:S02]  /*d880*/  F2FP.F16.F32.PACK_AB R147, R151, R150 ;  /* 0x000000969793723e */ /* 0x000fe400000000ff */
[----:B------:R-:W-:-:S02]  /*d890*/  LEA.HI R3, R3, R202, RZ, 0x5 ;  /* 0x000000ca03037211 */ /* 0x000fc400078f28ff */
[----:B------:R-:W-:Y:S01]  /*d8a0*/  SHF.R.S32.HI R5, RZ, 0x1f, R35 ;  /* 0x0000001fff057819 */ /* 0x000fe20000011423 */
[----:B------:R-:W-:Y:S01]  /*d8b0*/  STSM.16.M88.4 [R58], R144 ;  /* 0x000000903a007844 */ /* 0x000fe20000000200 */
[----:B------:R-:W-:Y:S02]  /*d8c0*/  SHF.R.S32.HI R3, RZ, 0x5, R3 ;  /* 0x00000005ff037819 */ /* 0x000fe40000011403 */
[C---:B------:R-:W-:Y:S01]  /*d8d0*/  IADD3 R6, P2, R35.reuse, R28, RZ ;  /* 0x0000001c23067210 */ /* 0x040fe20007f5e0ff */
[----:B------:R-:W-:Y:S01]  /*d8e0*/  @!PT LDS RZ, [RZ] ;  /* 0x00000000fffff984 */ /* 0x000fe20000000800 */
[----:B------:R-:W-:Y:S01]  /*d8f0*/  @!PT LDS RZ, [RZ] ;  /* 0x00000000fffff984 */ /* 0x000fe20000000800 */
[----:B------:R-:W-:Y:S01]  /*d900*/  @!PT LDS RZ, [RZ] ;  /* 0x00000000fffff984 */ /* 0x000fe20000000800 */
[----:B------:R-:W-:Y:S01]  /*d910*/  @!PT LDS RZ, [RZ] ;  /* 0x00000000fffff984 */ /* 0x000fe20000000800 */
[----:B------:R1:W-:Y:S06]  /*d920*/  MEMBAR.ALL.CTA ;  /* 0x0000000000007992 */ /* 0x0003ec0000008000 */
[----:B-1----:R-:W1:Y:S02]  /*d930*/  FENCE.VIEW.ASYNC.S ;  /* 0x00000000000073c6 */ /* 0x002e640000000000 */
[----:B-1----:R-:W-:Y:S06]  /*d940*/  BAR.ARV 0x1, 0x120 ;  /* 0x0044800000007b1d */ /* 0x002fec0000002000 */
[----:B------:R-:W-:Y:S01]  /*d950*/  ISETP.GE.OR P0, PT, R35, UR6, P0 ;  /* 0x0000000623007c0c */ /* 0x000fe20008706670 */
[----:B------:R-:W-:Y:S01]  /*d960*/  ULDC.64 UR6, c[0x0][0xb40] ;  /* 0x0002d00000067ab9 */ /* 0x000fe20000000a00 */
[----:B------:R-:W1:Y:S01]  /*d970*/  SHFL.IDX PT, R3, R3, RZ, 0x1f ;  /* 0x00001fff03037589 */ /* 0x000e6200000e0000 */
[----:B------:R-:W-:-:S02]  /*d980*/  IADD3.X R5, R5, R29, R4, P2, !PT ;  /* 0x0000001d05057210 */ /* 0x000fc400017fe404 */
[----:B------:R-:W-:-:S04]  /*d990*/  LEA R4, P2, R6, UR6, 0x2 ;  /* 0x0000000606047c11 */ /* 0x000fc8000f8410ff */
        /* <DEDUP_REMOVED lines=35> */
.L_x_1381:
[----:B------:R-:W-:Y:S05]  /*dbd0*/  BSYNC B0 ;  /* 0x0000000000007941 */ /* 0x000fea0003800000 */
.L_x_1380:
[----:B------:R-:W-:Y:S05]  /*dbe0*/  BRA `(.L_x_1379) ;  /* 0x0000000800907947 */ /* 0x000fea0003800000 */
.L_x_1378:
[----:B------:R-:W1:Y:S01]  /*dbf0*/  LDC.64 R12, c[0x0][0xae0] ;  /* 0x0002b800ff0c7b82 */ /* 0x000e620000000a00 */
[----:B------:R-:W-:Y:S01]  /*dc00*/  SHF.R.S32.HI R3, RZ, 0x1f, R202 ;  /* 0x0000001fff037819 */ /* 0x000fe200000114ca */
[----:B------:R-:W-:Y:S01]  /*dc10*/  USHF.R.S32.HI UR5, URZ, 0x1f, UR43 ;  /* 0x0000001f3f057899 */ /* 0x000fe2000801142b */
[----:B------:R-:W-:Y:S01]  /*dc20*/  ISETP.GT.AND P0, PT, R202, 0x7f, PT ;  /* 0x0000007fca00780c */ /* 0x000fe20003f04270 */
[----:B------:R-:W-:Y:S01]  /*dc30*/  USHF.R.S32.HI UR6, URZ, 0x1f, UR44 ;  /* 0x0000001f3f067899 */ /* 0x000fe2000801142c */
[----:B------:R-:W-:Y:S01]  /*dc40*/  LEA.HI R17, R3, R202, RZ, 0x3 ;  /* 0x000000ca03117211 */ /* 0x000fe200078f18ff */
[----:B------:R-:W-:Y:S02]  /*dc50*/  BSSY B0, `(.L_x_1382) ;  /* 0x000001e000007945 */ /* 0x000fe40003800000 */
[----:B------:R-:W2:Y:S01]  /*dc60*/  LDC R11, c[0x0][0xdac] ;  /* 0x00036b00ff0b7b82 */ /* 0x000ea20000000800 */
[----:B------:R-:W-:-:S05]  /*dc70*/  LOP3.LUT R3, R17, 0x1ffffff8, RZ, 0xc0, !PT ;  /* 0x1ffffff811037812 */ /* 0x000fca00078ec0ff */
[----:B------:R-:W-:Y:S02]  /*dc80*/  IMAD.IADD R3, R202, 0x1, -R3 ;  /* 0x00000001ca037824 */ /* 0x000fe400078e0a03 */
[----:B------:R-:W3:Y:S02]  /*dc90*/  LDC.64 R14, c[0x0][0xae8] ;  /* 0x0002ba00ff0e7b82 */ /* 0x000ee40000000a00 */
[----:B------:R-:W-:-:S05]  /*dca0*/  IMAD.SHL.U32 R8, R3, 0x8, RZ ;  /* 0x0000000803087824 */ /* 0x000fca00078e00ff */
[----:B------:R-:W-:Y:S01]  /*dcb0*/  SHF.R.S32.HI R9, RZ, 0x1f, R8 ;  /* 0x0000001fff097819 */ /* 0x000fe20000011408 */
[----:B-1----:R-:W-:Y:S01]  /*dcc0*/  IMAD R10, R12, UR5, RZ ;  /* 0x000000050c0a7c24 */ /* 0x002fe2000f8e02ff */
[----:B------:R-:W-:Y:S06]  /*dcd0*/  @P0 BRA `(.L_x_1383) ;  /* 0x0000000000540947 */ /* 0x000fec0003800000 */
[----:B------:R-:W1:Y:S01]  /*dce0*/  S2R R0, SR_TID.X ;  /* 0x0000000000007919 */ /* 0x000e620000002100 */
[----:B------:R-:W-:Y:S01]  /*dcf0*/  ULDC UR7, c[0x0][0xa88] ;  /* 0x0002a20000077ab9 */ /* 0x000fe20000000800 */
[----:B-1----:R-:W-:-:S04]  /*dd00*/  IADD3 R4, R200, -0x80, R0 ;  /* 0xffffff80c8047810 */ /* 0x002fc80007ffe000 */
[----:B------:R-:W-:-:S13]  /*dd10*/  ISETP.GE.AND P0, PT, R4, UR7, PT ;  /* 0x0000000704007c0c */ /* 0x000fda000bf06270 */
[----:B------:R-:W-:Y:S05]  /*dd20*/  @P0 BRA `(.L_x_1383) ;  /* 0x0000000000400947 */ /* 0x000fea0003800000 */
[----:B------:R-:W1:Y:S01]  /*dd30*/  LDC.64 R6, c[0x0][0xb70] ;  /* 0x0002dc00ff067b82 */ /* 0x000e620000000a00 */
[----:B------:R-:W-:Y:S01]  /*dd40*/  SHF.R.S32.HI R5, RZ, 0x1f, R4 ;  /* 0x0000001fff057819 */ /* 0x000fe20000011404 */
[----:B------:R-:W-:-:S06]  /*dd50*/  ULDC.64 UR8, c[0x0][0xb40] ;  /* 0x0002d00000087ab9 */ /* 0x000fcc0000000a00 */
[----:B------:R-:W4:Y:S01]  /*dd60*/  LDC.64 R20, c[0x0][0xb78] ;  /* 0x0002de00ff147b82 */ /* 0x000f220000000a00 */
[C---:B-1----:R-:W-:Y:S02]  /*dd70*/  IMAD R0, R6.reuse, UR5, RZ ;  /* 0x0000000506007c24 */ /* 0x042fe4000f8e02ff */
[----:B------:R-:W-:-:S04]  /*dd80*/  IMAD.WIDE.U32 R4, R6, UR43, R4 ;  /* 0x0000002b06047c25 */ /* 0x000fc8000f8e0004 */
[----:B------:R-:W-:Y:S02]  /*dd90*/  IMAD R3, R7, UR43, R0 ;  /* 0x0000002b07037c24 */ /* 0x000fe4000f8e0200 */
[C---:B----4-:R-:W-:Y:S02]  /*dda0*/  IMAD R0, R20.reuse, UR6, RZ ;  /* 0x0000000614007c24 */ /* 0x050fe4000f8e02ff */
[----:B------:R-:W-:Y:S02]  /*ddb0*/  IMAD.IADD R5, R5, 0x1, R3 ;  /* 0x0000000105057824 */ /* 0x000fe400078e0203 */
[----:B------:R-:W-:Y:S02]  /*ddc0*/  IMAD R3, R21, UR44, R0 ;  /* 0x0000002c15037c24 */ /* 0x000fe4000f8e0200 */
[----:B------:R-:W-:-:S04]  /*ddd0*/  IMAD.WIDE.U32 R4, R20, UR44, R4 ;  /* 0x0000002c14047c25 */ /* 0x000fc8000f8e0004 */
[----:B------:R-:W-:Y:S01]  /*dde0*/  IMAD.IADD R3, R5, 0x1, R3 ;  /* 0x0000000105037824 */ /* 0x000fe200078e0203 */
[----:B------:R-:W-:-:S04]  /*ddf0*/  LEA R6, P0, R4, UR8, 0x2 ;  /* 0x0000000804067c11 */ /* 0x000fc8000f8010ff */
[----:B------:R-:W-:Y:S01]  /*de00*/  LEA.HI.X R7, R4, UR9, R3, 0x2, P0 ;  /* 0x0000000904077c11 */ /* 0x000fe200080f1403 */
[----:B------:R-:W-:-:S05]  /*de10*/  IMAD.MOV.U32 R3, RZ, RZ, -0x800000 ;  /* 0xff800000ff037424 */ /* 0x000fca00078e00ff */
[----:B------:R1:W-:Y:S03]  /*de20*/  STG.E desc[UR48][R6.64], R3 ;  /* 0x0000000306007986 */ /* 0x0003e6000c101930 */
.L_x_1383:
[----:B------:R-:W-:Y:S05]  /*de30*/  BSYNC B0 ;  /* 0x0000000000007941 */ /* 0x000fea0003800000 */
.L_x_1382:
[----:B------:R-:W-:Y:S01]  /*de40*/  ULDC UR5, c[0x0][0xa88] ;  /* 0x0002a20000057ab9 */ /* 0x000fe20000000800 */
[----:B------:R-:W-:Y:S01]  /*de50*/  SHF.R.S32.HI R4, RZ, 0x3, R17 ;  /* 0x00000003ff047819 */ /* 0x000fe20000011411 */
[----:B------:R-:W-:Y:S01]  /*de60*/  UIADD3 UR42, -UR42, UR5, URZ ;  /* 0x000000052a2a7290 */ /* 0x000fe2000fffe13f */
[----:B-1----:R-:W-:Y:S01]  /*de70*/  IMAD R3, R13, UR43, R10 ;  /* 0x0000002b0d037c24 */ /* 0x002fe2000f8e020a */
[----:B------:R-:W-:Y:S01]  /*de80*/  ULOP3.LUT UR41, URZ, UR41, URZ, 0x33, !UPT ;  /* 0x000000293f297292 */ /* 0x000fe2000f8e333f */
[----:B------:R-:W-:Y:S01]  /*de90*/  IMAD.WIDE.U32 R6, R12, UR43, R8 ;  /* 0x0000002b0c067c25 */ /* 0x000fe2000f8e0008 */
[----:B------:R-:W-:Y:S02]  /*dea0*/  BSSY B0, `(.L_x_1384) ;  /* 0x0000026000007945 */ /* 0x000fe40003800000 */
[C---:B------:R-:W-:Y:S01]  /*deb0*/  ISETP.GE.AND P2, PT, R4.reuse, UR42, PT ;  /* 0x0000002a04007c0c */ /* 0x040fe2000bf46270 */
[C---:B------:R-:W-:Y:S02]  /*dec0*/  VIADD R0, R4.reuse, 0x20 ;  /* 0x0000002004007836 */ /* 0x040fe40000000000 */
[----:B------:R-:W-:-:S02]  /*ded0*/  VIADD R5, R4, 0x40 ;  /* 0x0000004004057836 */ /* 0x000fc40000000000 */
[----:B------:R-:W-:Y:S01]  /*dee0*/  IMAD.IADD R7, R7, 0x1, R3 ;  /* 0x0000000107077824 */ /* 0x000fe200078e0203 */
[----:B------:R-:W-:Y:S01]  /*def0*/  ISETP.GE.AND P0, PT, R0, UR42, PT ;  /* 0x0000002a00007c0c */ /* 0x000fe2000bf06270 */
[C---:B---3--:R-:W-:Y:S01]  /*df00*/  IMAD R0, R14.reuse, UR6, RZ ;  /* 0x000000060e007c24 */ /* 0x048fe2000f8e02ff */
[----:B------:R-:W-:Y:S01]  /*df10*/  ISETP.GE.AND P1, PT, R5, UR42, PT ;  /* 0x0000002a05007c0c */ /* 0x000fe2000bf26270 */
[----:B--2---:R-:W-:Y:S01]  /*df20*/  VIADD R13, R11, UR41 ;  /* 0x000000290b0d7c36 */ /* 0x004fe20008000000 */
[----:B------:R-:W-:Y:S01]  /*df30*/  SHF.R.S32.HI R5, RZ, 0x1f, R4 ;  /* 0x0000001fff057819 */ /* 0x000fe20000011404 */
[----:B------:R-:W-:Y:S02]  /*df40*/  IMAD R3, R15, UR44, R0 ;  /* 0x0000002c0f037c24 */ /* 0x000fe4000f8e0200 */
[----:B------:R-:W-:-:S04]  /*df50*/  IMAD.WIDE.U32 R10, R14, UR44, R6 ;  /* 0x0000002c0e0a7c25 */ /* 0x000fc8000f8e0006 */
        /* <DEDUP_REMOVED lines=26> */
.L_x_1385:
[----:B------:R-:W-:Y:S05]  /*e100*/  BSYNC B0 ;  /* 0x0000000000007941 */ /* 0x000fea0003800000 */
.L_x_1384:
[----:B------:R-:W-:Y:S01]  /*e110*/  BSSY B0, `(.L_x_1386) ;  /* 0x000001b000007945 */ /* 0x000fe20003800000 */
[----:B------:R-:W-:-:S03]  /*e120*/  ISETP.GE.AND P2, PT, R0, UR42, PT ;  /* 0x0000002a00007c0c */ /* 0x000fc6000bf46270 */
        /* <DEDUP_REMOVED lines=18> */
[----:B-1----:R-:W-:Y:S01]  /*e250*/  LEA R14, P0, R4, UR6, 0x1 ;  /* 0x00000006040e7c11 */ /* 0x002fe2000f8008ff */
[----:B------:R-:W-:-:S05]  /*e260*/  IMAD.IADD R3, R5, 0x1, R3 ;  /* 0x0000000105037824 */ /* 0x000fca00078e0203 */
[----:B------:R-:W-:-:S05]  /*e270*/  LEA.HI.X R15, R4, UR7, R3, 0x1, P0 ;  /* 0x00000007040f7c11 */ /* 0x000fca00080f0c03 */
[----:B------:R2:W-:Y:S04]  /*e280*/  @!P3 STG.E.128 desc[UR48][R14.64], RZ ;  /* 0x000000ff0e00b986 */ /* 0x0005e8000c101d30 */
[----:B------:R2:W-:Y:S04]  /*e290*/  @!P4 STG.E.128 desc[UR48][R14.64+0x80], RZ ;  /* 0x000080ff0e00c986 */ /* 0x0005e8000c101d30 */
[----:B------:R2:W-:Y:S04]  /*e2a0*/  @!P5 STG.E.128 desc[UR48][R14.64+0x100], RZ ;  /* 0x000100ff0e00d986 */ /* 0x0005e8000c101d30 */
[----:B------:R2:W-:Y:S02]  /*e2b0*/  @!P6 STG.E.128 desc[UR48][R14.64+0x180], RZ ;  /* 0x000180ff0e00e986 */ /* 0x0005e4000c101d30 */
.L_x_1387:
[----:B------:R-:W-:Y:S05]  /*e2c0*/  BSYNC B0 ;  /* 0x0000000000007941 */ /* 0x000fea0003800000 */
.L_x_1386:
        /* <DEDUP_REMOVED lines=19> */
[----:B-12---:R-:W-:Y:S01]  /*e400*/  LEA R14, P0, R4, UR6, 0x1 ;  /* 0x00000006040e7c11 */ /* 0x006fe2000f8008ff */
[----:B------:R-:W-:-:S05]  /*e410*/  IMAD.IADD R3, R5, 0x1, R3 ;  /* 0x0000000105037824 */ /* 0x000fca00078e0203 */
[----:B------:R-:W-:-:S05]  /*e420*/  LEA.HI.X R15, R4, UR7, R3, 0x1, P0 ;  /* 0x00000007040f7c11 */ /* 0x000fca00080f0c03 */
[----:B------:R3:W-:Y:S04]  /*e430*/  @!P1 STG.E.128 desc[UR48][R14.64], RZ ;  /* 0x000000ff0e009986 */ /* 0x0007e8000c101d30 */
[----:B------:R3:W-:Y:S04]  /*e440*/  @!P3 STG.E.128 desc[UR48][R14.64+0x80], RZ ;  /* 0x000080ff0e00b986 */ /* 0x0007e8000c101d30 */
[----:B------:R3:W-:Y:S04]  /*e450*/  @!P4 STG.E.128 desc[UR48][R14.64+0x100], RZ ;  /* 0x000100ff0e00c986 */ /* 0x0007e8000c101d30 */
[----:B------:R3:W-:Y:S02]  /*e460*/  @!P5 STG.E.128 desc[UR48][R14.64+0x180], RZ ;  /* 0x000180ff0e00d986 */ /* 0x0007e4000c101d30 */
.L_x_1389:
[----:B------:R-:W-:Y:S05]  /*e470*/  BSYNC B0 ;  /* 0x0000000000007941 */ /* 0x000fea0003800000 */
.L_x_1388:
        /* <DEDUP_REMOVED lines=26> */
.L_x_1390:
[----:B------:R-:W-:Y:S05]  /*e620*/  BSYNC B0 ;  /* 0x0000000000007941 */ /* 0x000fea0003800000 */
.L_x_1379:
[----:B------:R-:W5:Y:S02]  /*e630*/  LDC R0, c[0x0][0xda8] ;  /* 0x00036a00ff007b82 */ /* 0x000f640000000800 */
[----:B-----5:R-:W-:-:S13]  /*e640*/  ISETP.LE.AND P0, PT, R0, UR4, PT ;  /* 0x0000000400007c0c */ /* 0x020fda000bf03270 */
[----:B------:R-:W-:Y:S05]  /*e650*/  @!P0 BRA `(.L_x_1391) ;  /* 0xffffff2400c48947 */ /* 0x000fea000383ffff */
[----:B------:R-:W-:Y:S05]  /*e660*/  EXIT ;  /* 0x000000000000794d */ /* 0x000fea0003800000 */
.L_x_1297:
[----:B------:R-:W-:-:S08]  /*e670*/  NOP ;  /* 0x0000000000007918 */ /* 0x000fd00000000000 */
[----:B------:R-:W1:-:S00]  /*e680*/  USETMAXREG.DEALLOC.CTAPOOL 0x18 ;  /* 0x00000018000079c8 */ /* 0x000e4000080e0500 */
[----:B-1----:R-:W-:-:S06]  /*e690*/  LOP3.LUT R0, R0, 0x3, RZ, 0xc0, !PT ;  /* 0x0000000300007812 */ /* 0x002fcc00078ec0ff */
[----:B------:R-:W1:Y:S02]  /*e6a0*/  SHFL.IDX PT, R0, R0, RZ, 0x1f ;  /* 0x00001fff00007589 */ /* 0x000e6400000e0000 */
[----:B-1----:R-:W-:-:S13]  /*e6b0*/  ISETP.NE.AND P0, PT, R0, RZ, PT ;  /* 0x000000ff0000720c */ /* 0x002fda0003f05270 */
[----:B------:R-:W-:Y:S05]  /*e6c0*/  @P0 EXIT ;  /* 0x000000000000094d */ /* 0x000fea0003800000 */
[----:B------:R-:W1:Y:S01]  /*e6d0*/  S2UR UR4, SR_CTAID.X ;  /* 0x00000000000479c3 */ /* 0x000e620000002500 */
[----:B------:R-:W-:Y:S01]  /*e6e0*/  UMOV UR45, URZ ;  /* 0x0000003f002d7c82 */ /* 0x000fe20008000000 */
[----:B------:R-:W-:Y:S02]  /*e6f0*/  IMAD.MOV.U32 R16, RZ, RZ, RZ ;  /* 0x000000ffff107224 */ /* 0x000fe400078e00ff */
[----:B------:R-:W-:-:S04]  /*e700*/  IMAD.MOV.U32 R17, RZ, RZ, 0x1 ;  /* 0x00000001ff117424 */ /* 0x000fc800078e00ff */
[----:B------:R-:W1:Y:S02]  /*e710*/  LDC R0, c[0x0][0xda8] ;  /* 0x00036a00ff007b82 */ /* 0x000e640000000800 */
[----:B-1----:R-:W-:-:S13]  /*e720*/  ISETP.LE.AND P0, PT, R0, UR4, PT ;  /* 0x0000000400007c0c */ /* 0x002fda000bf03270 */
[----:B------:R-:W-:Y:S05]  /*e730*/  @P0 BRA `(.L_x_1392) ;  /* 0x0000002800e40947 */ /* 0x000fea0003800000 */
[----:B------:R-:W1:Y:S01]  /*e740*/  S2R R2, SR_TID.X ;  /* 0x0000000000027919 */ /* 0x000e620000002100 */
[----:B------:R-:W-:Y:S01]  /*e750*/  IMAD.U32 R18, RZ, RZ, UR4 ;  /* 0x00000004ff127e24 */ /* 0x000fe2000f8e00ff */
[----:B------:R-:W-:Y:S01]  /*e760*/  ULDC UR44, c[0x0][0xc] ;  /* 0x00000300002c7ab9 */ /* 0x000fe20000000800 */
[----:B------:R-:W-:Y:S01]  /*e770*/  IMAD.MOV.U32 R17, RZ, RZ, 0x1 ;  /* 0x00000001ff117424 */ /* 0x000fe200078e00ff */
[----:B------:R-:W-:Y:S01]  /*e780*/  ULDC.64 UR46, c[0x0][0x198] ;  /* 0x00006600002e7ab9 */ /* 0x000fe20000000a00 */
[----:B------:R-:W-:Y:S01]  /*e790*/  IMAD.MOV.U32 R16, RZ, RZ, RZ ;  /* 0x000000ffff107224 */ /* 0x000fe200078e00ff */
[----:B------:R-:W-:Y:S01]  /*e7a0*/  UMOV UR45, URZ ;  /* 0x0000003f002d7c82 */ /* 0x000fe20008000000 */
[----:B-1----:R-:W-:-:S07]  /*e7b0*/  LOP3.LUT R19, R2, 0x1f, RZ, 0xc0, !PT ;  /* 0x0000001f02137812 */ /* 0x002fce00078ec0ff */
.L_x_1446:
[----:B------:R-:W-:Y:S01]  /*e7c0*/  ULDC UR9, c[0x0][0xdd0] ;  /* 0x0003740000097ab9 */ /* 0x000fe20000000800 */
[----:B------:R-:W1:Y:S01]  /*e7d0*/  LDC R0, c[0x0][0xde8] ;  /* 0x00037a00ff007b82 */ /* 0x000e620000000800 */
[C---:B------:R-:W-:Y:S01]  /*e7e0*/  R2UR UR10, R18.reuse ;  /* 0x00000000120a72ca */ /* 0x040fe200000e0000 */
[----:B------:R-:W-:Y:S01]  /*e7f0*/  UISETP.NE.AND UP0, UPT, UR9, 0x1, UPT ;  /* 0x000000010900788c */ /* 0x000fe2000bf05270 */
[----:B------:R-:W-:-:S10]  /*e800*/  R2UR UR8, R18 ;  /* 0x00000000120872ca */ /* 0x000fd400000e0000 */
[----:B------:R-:W-:Y:S01]  /*e810*/  @UP0 ULDC UR6, c[0x0][0xdd4] ;  /* 0x0003750000060ab9 */ /* 0x000fe20000000800 */
[----:B------:R-:W-:Y:S01]  /*e820*/  @UP0 ULDC UR11, c[0x0][0xdd8] ;  /* 0x00037600000b0ab9 */ /* 0x000fe20000000800 */
[----:B------:R-:W-:-:S04]  /*e830*/  UIMAD.WIDE.U32 UR6, UR10, UR6, URZ ;  /* 0x000000060a0672a5 */ /* 0x000fc8000f8e003f */
[----:B------:R-:W-:-:S04]  /*e840*/  @UP0 USHF.R.U32.HI UR10, URZ, UR11, UR7 ;  /* 0x0000000b3f0a0299 */ /* 0x000fc80008011607 */
[----:B------:R-:W-:Y:S02]  /*e850*/  UIADD3 UR6, -UR10, URZ, URZ ;  /* 0x0000003f0a067290 */ /* 0x000fe4000fffe13f */
[----:B-1----:R-:W-:Y:S02]  /*e860*/  ISETP.LE.AND P0, PT, R0, UR10, PT ;  /* 0x0000000a00007c0c */ /* 0x002fe4000bf03270 */
[----:B------:R-:W-:-:S11]  /*e870*/  UIMAD UR9, UR9, UR6, UR8 ;  /* 0x00000006090972a4 */ /* 0x000fd6000f8e0208 */
[----:B------:R-:W-:Y:S05]  /*e880*/  @!P0 BRA `(.L_x_1393) ;  /* 0x0000000000208947 */ /* 0x000fea0003800000 */
        /* <DEDUP_REMOVED lines=8> */
.L_x_1393:
[----:B------:R-:W-:Y:S01]  /*e910*/  ULDC UR11, c[0x0][0xdc4] ;  /* 0x00037100000b7ab9 */ /* 0x000fe20000000800 */
[----:B------:R-:W-:Y:S01]  /*e920*/  UMOV UR8, UR9 ;  /* 0x0000000900087c82 */ /* 0x000fe20008000000 */
[----:B------:R-:W-:-:S11]  /*e930*/  UISETP.NE.AND UP0, UPT, UR11, 0x1, UPT ;  /* 0x000000010b00788c */ /* 0x000fd6000bf05270 */
[----:B------:R-:W-:Y:S02]  /*e940*/  @UP0 ULDC.64 UR12, c[0x0][0xdc8] ;  /* 0x00037200000c0ab9 */ /* 0x000fe40000000a00 */
[----:B------:R-:W-:-:S04]  /*e950*/  UIMAD.WIDE.U32 UR6, UR9, UR12, URZ ;  /* 0x0000000c090672a5 */ /* 0x000fc8000f8e003f */
[----:B------:R-:W-:-:S04]  /*e960*/  @UP0 USHF.R.U32.HI UR8, URZ, UR13, UR7 ;  /* 0x0000000d3f080299 */ /* 0x000fc80008011607 */
[----:B------:R-:W-:-:S12]  /*e970*/  UIMAD UR6, UR8, UR11, URZ ;  /* 0x0000000b080672a4 */ /* 0x000fd8000f8e023f */
.L_x_1394:
[----:B------:R-:W-:Y:S01]  /*e980*/  ULDC.64 UR14, c[0x0][0x3f8] ;  /* 0x0000fe00000e7ab9 */ /* 0x000fe20000000a00 */
[----:B------:R-:W-:Y:S02]  /*e990*/  UIADD3 UR11, UR9, -UR6, URZ ;  /* 0x80000006090b7290 */ /* 0x000fe4000fffe03f */
[----:B------:R-:W-:Y:S02]  /*e9a0*/  UISETP.NE.U32.AND UP0, UPT, UR14, URZ, UPT ;  /* 0x0000003f0e00728c */ /* 0x000fe4000bf05070 */
[----:B------:R-:W-:Y:S01]  /*e9b0*/  ULOP3.LUT UR12, URZ, UR8, URZ, 0x33, !UPT ;  /* 0x000000083f0c7292 */ /* 0x000fe2000f8e333f */
[----:B------:R-:W-:Y:S01]  /*e9c0*/  ULDC UR14, c[0x0][0xdb8] ;  /* 0x00036e00000e7ab9 */ /* 0x000fe20000000800 */
[----:B------:R-:W-:Y:S01]  /*e9d0*/  ULDC.64 UR6, c[0x0][0x9e0] ;  /* 0x0002780000067ab9 */ /* 0x000fe20000000a00 */
[----:B------:R-:W-:Y:S02]  /*e9e0*/  UISETP.NE.AND UP1, UPT, UR14, 0x1, UPT ;  /* 0x000000010e00788c */ /* 0x000fe4000bf25270 */
[----:B------:R-:W-:Y:S01]  /*e9f0*/  UISETP.NE.AND.EX UP0, UPT, UR15, URZ, UPT, UP0 ;  /* 0x0000003f0f00728c */ /* 0x000fe2000bf05300 */
[----:B------:R-:W-:-:S02]  /*ea00*/  ULDC UR13, c[0x0][0xdc4] ;  /* 0x00037100000d7ab9 */ /* 0x000fc40000000800 */
[----:B------:R-:W-:Y:S01]  /*ea10*/  ULDC UR15, c[0x0][0xdac] ;  /* 0x00036b00000f7ab9 */ /* 0x000fe20000000800 */
[----:B------:R-:W-:Y:S02]  /*ea20*/  UISETP.GE.AND UP2, UPT, UR7, 0x1, UPT ;  /* 0x000000010700788c */ /* 0x000fe4000bf46270 */
[----:B------:R-:W-:Y:S02]  /*ea30*/  UIMAD UR13, UR10, UR13, UR11 ;  /* 0x0000000d0a0d72a4 */ /* 0x000fe4000f8e020b */
[----:B------:R-:W-:Y:S01]  /*ea40*/  UIADD3 UR12, UR12, UR15, URZ ;  /* 0x0000000f0c0c7290 */ /* 0x000fe2000fffe03f */
[----:B------:R-:W-:Y:S01]  /*ea50*/  @UP1 ULDC UR10, c[0x0][0xdbc] ;  /* 0x00036f00000a1ab9 */ /* 0x000fe20000000800 */
[----:B------:R-:W-:Y:S01]  /*ea60*/  PLOP3.LUT P1, PT, PT, PT, UP2, 0x80, 0x0 ;  /* 0x000000000000781c */ /* 0x000fe20003f2f028 */
[----:B------:R-:W-:Y:S02]  /*ea70*/  UIMAD.WIDE.U32 UR10, UR13, UR10, URZ ;  /* 0x0000000a0d0a72a5 */ /* 0x000fe4000f8e003f */
[----:B------:R-:W-:Y:S01]  /*ea80*/  USHF.L.U32 UR41, UR12, 0x7, URZ ;  /* 0x000000070c297899 */ /* 0x000fe2000800063f */
[----:B------:R-:W-:Y:S01]  /*ea90*/  ULDC UR16, c[0x0][0x404] ;  /* 0x0001010000107ab9 */ /* 0x000fe20000000800 */
[----:B------:R-:W-:Y:S01]  /*eaa0*/  ULDC UR9, c[0x0][0x288] ;  /* 0x0000a20000097ab9 */ /* 0x000fe20000000800 */
[----:B------:R-:W-:Y:S01]  /*eab0*/  @UP1 ULDC UR15, c[0x0][0xdc0] ;  /* 0x00037000000f1ab9 */ /* 0x000fe20000000800 */
[----:B------:R-:W-:Y:S01]  /*eac0*/  UMOV UR43, UR13 ;  /* 0x0000000d002b7c82 */ /* 0x000fe20008000000 */
[----:B------:R-:W-:-:S02]  /*ead0*/  USEL UR16, UR16, 0x1, UP0 ;  /* 0x0000000110107887 */ /* 0x000fc40008000000 */
[----:B------:R-:W-:Y:S02]  /*eae0*/  UIADD3 UR12, UR41, 0x80, -UR9 ;  /* 0x00000080290c7890 */ /* 0x000fe4000fffe809 */
[----:B------:R-:W-:Y:S01]  /*eaf0*/  @UP1 USHF.R.U32.HI UR43, URZ, UR15, UR11 ;  /* 0x0000000f3f2b1299 */ /* 0x000fe2000801160b */
[----:B------:R-:W-:Y:S02]  /*eb00*/  ULDC UR8, c[0x0][0x2e0] ;  /* 0x0000b80000087ab9 */ /* 0x000fe40000000800 */
[----:B------:R-:W-:Y:S02]  /*eb10*/  UIMAD UR10, UR16, UR8, UR12 ;  /* 0x00000008100a72a4 */ /* 0x000fe4000f8e020c */
[----:B------:R-:W-:Y:S02]  /*eb20*/  UIADD3 UR42, -UR43, URZ, URZ ;  /* 0x0000003f2b2a7290 */ /* 0x000fe4000fffe13f */
[----:B------:R-:W-:Y:S02]  /*eb30*/  UIADD3 UR6, UR10, UR6, URZ ;  /* 0x000000060a067290 */ /* 0x000fe4000fffe03f */
[----:B------:R-:W-:Y:S01]  /*eb40*/  UIMAD UR42, UR14, UR42, UR13 ;  /* 0x0000002a0e2a72a4 */ /* 0x000fe2000f8e020d */
[----:B------:R-:W-:Y:S11]  /*eb50*/  @!P1 BRA `(.L_x_1395) ;  /* 0x0000000000449947 */ /* 0x000ff60003800000 */
[----:B------:R-:W-:Y:S01]  /*eb60*/  ISETP.LT.AND P0, PT, RZ, UR10, PT ;  /* 0x0000000aff007c0c */ /* 0x000fe2000bf01270 */
[----:B------:R-:W-:-:S12]  /*eb70*/  UIADD3 UR12, UR10, -0x1, URZ ;  /* 0xffffffff0a0c7890 */ /* 0x000fd8000fffe03f */
[----:B------:R-:W-:Y:S05]  /*eb80*/  @P0 BRA `(.L_x_1396) ;  /* 0x00000000001c0947 */ /* 0x000fea0003800000 */
[----:B------:R-:W-:Y:S02]  /*eb90*/  UISETP.NE.AND UP0, UPT, UR7, 0x1, UPT ;  /* 0x000000010700788c */ /* 0x000fe4000bf05270 */
[----:B------:R-:W-:-:S09]  /*eba0*/  UIADD3 UR12, -UR10, URZ, URZ ;  /* 0x0000003f0a0c7290 */ /* 0x000fd2000fffe13f */
[----:B------:R-:W-:Y:S02]  /*ebb0*/  @UP0 ULDC.64 UR14, c[0x0][0x9e8] ;  /* 0x00027a00000e0ab9 */ /* 0x000fe40000000a00 */
[----:B------:R-:W-:-:S04]  /*ebc0*/  UIMAD.WIDE.U32 UR10, UR12, UR14, URZ ;  /* 0x0000000e0c0a72a5 */ /* 0x000fc8000f8e003f */
[----:B------:R-:W-:-:S04]  /*ebd0*/  @UP0 USHF.R.U32.HI UR12, URZ, UR15, UR11 ;  /* 0x0000000f3f0c0299 */ /* 0x000fc8000801160b */
[----:B------:R-:W-:Y:S01]  /*ebe0*/  ULOP3.LUT UR12, URZ, UR12, URZ, 0x33, !UPT ;  /* 0x0000000c3f0c7292 */ /* 0x000fe2000f8e333f */
[----:B------:R-:W-:Y:S11]  /*ebf0*/  BRA `(.L_x_1397) ;  /* 0x0000000000107947 */ /* 0x000ff60003800000 */
.L_x_1396:
[----:B------:R-:W-:-:S11]  /*ec00*/  UISETP.NE.AND UP0, UPT, UR7, 0x1, UPT ;  /* 0x000000010700788c */ /* 0x000fd6000bf05270 */
[----:B------:R-:W-:Y:S02]  /*ec10*/  @UP0 ULDC.64 UR14, c[0x0][0x9e8] ;  /* 0x00027a00000e0ab9 */ /* 0x000fe40000000a00 */
[----:B------:R-:W-:-:S04]  /*ec20*/  UIMAD.WIDE.U32 UR10, UR12, UR14, URZ ;  /* 0x0000000e0c0a72a5 */ /* 0x000fc8000f8e003f */
[----:B------:R-:W-:-:S12]  /*ec30*/  @UP0 USHF.R.U32.HI UR12, URZ, UR15, UR11 ;  /* 0x0000000f3f0c0299 */ /* 0x000fd8000801160b */
.L_x_1397:
[----:B------:R-:W-:-:S04]  /*ec40*/  UIMAD UR12, UR12, UR7, UR7 ;  /* 0x000000070c0c72a4 */ /* 0x000fc8000f8e0207 */
[----:B------:R-:W-:-:S04]  /*ec50*/  UISETP.LT.AND UP0, UPT, UR6, UR12, UPT ;  /* 0x0000000c0600728c */ /* 0x000fc8000bf01270 */
[----:B------:R-:W-:-:S12]  /*ec60*/  USEL UR6, UR6, UR12, UP0 ;  /* 0x0000000c06067287 */ /* 0x000fd80008000000 */
.L_x_1395:
[----:B------:R-:W-:Y:S02]  /*ec70*/  UIMAD UR10, UR16, UR8, 0x5f ;  /* 0x0000005f100a74a4 */ /* 0x000fe4000f8e0208 */
[----:B------:R-:W-:Y:S02]  /*ec80*/  UIADD3 UR12, UR6, 0x5f, URZ ;  /* 0x0000005f060c7890 */ /* 0x000fe4000fffe03f */
[----:B------:R-:W-:Y:S02]  /*ec90*/  UIMAD.WIDE UR10, UR10, 0x2aaaaaab, URZ ;  /* 0x2aaaaaab0a0a78a5 */ /* 0x000fe4000f8e023f */
[----:B------:R-:W-:Y:S02]  /*eca0*/  UIMAD.WIDE UR12, UR12, 0x2aaaaaab, URZ ;  /* 0x2aaaaaab0c0c78a5 */ /* 0x000fe4000f8e023f */
[----:B------:R-:W-:Y:S02]  /*ecb0*/  USHF.R.U32.HI UR6, URZ, 0x1f, UR11 ;  /* 0x0000001f3f067899 */ /* 0x000fe4000801160b */
[----:B------:R-:W-:-:S02]  /*ecc0*/  USHF.R.U32.HI UR10, URZ, 0x1f, UR13 ;  /* 0x0000001f3f0a7899 */ /* 0x000fc4000801160d */
[----:B------:R-:W-:Y:S02]  /*ecd0*/  UIADD3 UR9, UR41, -UR9, URZ ;  /* 0x8000000929097290 */ /* 0x000fe4000fffe03f */
[----:B------:R-:W-:Y:S02]  /*ece0*/  ULEA.HI.SX32 UR6, UR11, UR6, 0x1c ;  /* 0x000000060b067291 */ /* 0x000fe4000f8fe23f */
[----:B------:R-:W-:Y:S02]  /*ecf0*/  ULEA.HI.SX32 UR10, UR13, UR10, 0x1c ;  /* 0x0000000a0d0a7291 */ /* 0x000fe4000f8fe23f */
[----:B------:R-:W-:Y:S02]  /*ed00*/  UIMAD UR9, UR16, UR8, UR9 ;  /* 0x00000008100972a4 */ /* 0x000fe4000f8e0209 */
[----:B------:R-:W-:Y:S01]  /*ed10*/  UISETP.LT.AND UP0, UPT, UR6, UR10, UPT ;  /* 0x0000000a0600728c */ /* 0x000fe2000bf01270 */
[----:B------:R-:W-:Y:S02]  /*ed20*/  ULDC UR11, c[0x0][0x9dc] ;  /* 0x00027700000b7ab9 */ /* 0x000fe40000000800 */
[----:B------:R-:W-:-:S02]  /*ed30*/  UIADD3 UR11, UR9, -UR11, URZ ;  /* 0x8000000b090b7290 */ /* 0x000fc4000fffe03f */
[----:B------:R-:W-:Y:S01]  /*ed40*/  USEL UR39, UR6, UR10, UP0 ;  /* 0x0000000a06277287 */ /* 0x000fe20008000000 */
[----:B------:R-:W-:Y:S11]  /*ed50*/  @!P1 BRA `(.L_x_1398) ;  /* 0x0000000000489947 */ /* 0x000ff60003800000 */
[----:B------:R-:W-:Y:S02]  /*ed60*/  UMOV UR6, UR9 ;  /* 0x0000000900067c82 */ /* 0x000fe40008000000 */
[----:B------:R-:W-:-:S06]  /*ed70*/  UISETP.GT.AND UP0, UPT, UR6, -0x1, UPT ;  /* 0xffffffff0600788c */ /* 0x000fcc000bf04270 */
[----:B------:R-:W-:-:S13]  /*ed80*/  PLOP3.LUT P0, PT, PT, PT, UP0, 0x80, 0x0 ;  /* 0x000000000000781c */ /* 0x000fda0003f0f008 */
[----:B------:R-:W-:Y:S05]  /*ed90*/  @P0 BRA `(.L_x_1399) ;  /* 0x00000000001c0947 */ /* 0x000fea0003800000 */
[----:B------:R-:W-:Y:S02]  /*eda0*/  UISETP.NE.AND UP0, UPT, UR7, 0x1, UPT ;  /* 0x000000010700788c */ /* 0x000fe4000bf05270 */
[----:B------:R-:W-:-:S09]  /*edb0*/  ULOP3.LUT UR6, URZ, UR6, URZ, 0x33, !UPT ;  /* 0x000000063f067292 */ /* 0x000fd2000f8e333f */
[----:B------:R-:W-:Y:S02]  /*edc0*/  @UP0 ULDC.64 UR12, c[0x0][0x9e8] ;  /* 0x00027a00000c0ab9 */ /* 0x000fe40000000a00 */
[----:B------:R-:W-:-:S04]  /*edd0*/  UIMAD.WIDE.U32 UR8, UR6, UR12, URZ ;  /* 0x0000000c060872a5 */ /* 0x000fc8000f8e003f */
[----:B------:R-:W-:-:S04]  /*ede0*/  @UP0 USHF.R.U32.HI UR6, URZ, UR13, UR9 ;  /* 0x0000000d3f060299 */ /* 0x000fc80008011609 */
[----:B------:R-:W-:Y:S01]  /*edf0*/  ULOP3.LUT UR6, URZ, UR6, URZ, 0x33, !UPT ;  /* 0x000000063f067292 */ /* 0x000fe2000f8e333f */
[----:B------:R-:W-:Y:S11]  /*ee00*/  BRA `(.L_x_1400) ;  /* 0x0000000000107947 */ /* 0x000ff60003800000 */
.L_x_1399:
[----:B------:R-:W-:-:S11]  /*ee10*/  UISETP.NE.AND UP0, UPT, UR7, 0x1, UPT ;  /* 0x000000010700788c */ /* 0x000fd6000bf05270 */
[----:B------:R-:W-:Y:S02]  /*ee20*/  @UP0 ULDC.64 UR12, c[0x0][0x9e8] ;  /* 0x00027a00000c0ab9 */ /* 0x000fe40000000a00 */
[----:B------:R-:W-:-:S04]  /*ee30*/  UIMAD.WIDE.U32 UR8, UR6, UR12, URZ ;  /* 0x0000000c060872a5 */ /* 0x000fc8000f8e003f */
[----:B------:R-:W-:-:S12]  /*ee40*/  @UP0 USHF.R.U32.HI UR6, URZ, UR13, UR9 ;  /* 0x0000000d3f060299 */ /* 0x000fd80008011609 */
.L_x_1400:
[----:B------:R-:W-:-:S04]  /*ee50*/  UIMAD UR6, UR6, UR7, URZ ;  /* 0x00000007060672a4 */ /* 0x000fc8000f8e023f */
[----:B------:R-:W-:-:S04]  /*ee60*/  UISETP.LT.AND UP0, UPT, UR11, UR6, UPT ;  /* 0x000000060b00728c */ /* 0x000fc8000bf01270 */
[----:B------:R-:W-:-:S12]  /*ee70*/  USEL UR11, UR11, UR6, !UP0 ;  /* 0x000000060b0b7287 */ /* 0x000fd8000c000000 */
.L_x_1398:
[----:B------:R-:W-:Y:S01]  /*ee80*/  UIMAD.WIDE UR6, UR11, 0x2aaaaaab, URZ ;  /* 0x2aaaaaab0b0678a5 */ /* 0x000fe2000f8e023f */
[----:B------:R-:W-:Y:S03]  /*ee90*/  BSSY B6, `(.L_x_1401) ;  /* 0x0000234000067945 */ /* 0x000fe60003800000 */
[----:B------:R-:W-:-:S04]  /*eea0*/  USHF.R.U32.HI UR6, URZ, 0x1f, UR7 ;  /* 0x0000001f3f067899 */ /* 0x000fc80008011607 */
[----:B------:R-:W-:-:S04]  /*eeb0*/  ULEA.HI.SX32 UR6, UR7, UR6, 0x1c ;  /* 0x0000000607067291 */ /* 0x000fc8000f8fe23f */
[----:B------:R-:W-:-:S04]  /*eec0*/  UISETP.LT.AND UP0, UPT, URZ, UR6, UPT ;  /* 0x000000063f00728c */ /* 0x000fc8000bf01270 */
[----:B------:R-:W-:-:S04]  /*eed0*/  USEL UR38, URZ, UR6, !UP0 ;  /* 0x000000063f267287 */ /* 0x000fc8000c000000 */
[----:B------:R-:W-:-:S06]  /*eee0*/  UISETP.GT.AND UP0, UPT, UR39, UR38, UPT ;  /* 0x000000262700728c */ /* 0x000fcc000bf04270 */
[----:B------:R-:W-:-:S13]  /*eef0*/  PLOP3.LUT P0, PT, PT, PT, UP0, 0x80, 0x0 ;  /* 0x000000000000781c */ /* 0x000fda0003f0f008 */
[----:B------:R-:W-:Y:S05]  /*ef00*/  @P0 BRA `(.L_x_1402) ;  /* 0x0000000000400947 */ /* 0x000fea0003800000 */
[----:B------:R-:W-:Y:S01]  /*ef10*/  ISETP.NE.AND P0, PT, R19, RZ, PT ;  /* 0x000000ff1300720c */ /* 0x000fe20003f05270 */
[----:B------:R-:W-:-:S12]  /*ef20*/  IMAD.MOV.U32 R13, RZ, RZ, R18 ;  /* 0x000000ffff0d7224 */ /* 0x000fd800078e0012 */
[----:B------:R-:W-:Y:S05]  /*ef30*/  @P0 BRA `(.L_x_1403) ;  /* 0x0000002000a40947 */ /* 0x000fea0003800000 */
[----:B------:R-:W1:Y:S01]  /*ef40*/  S2R R5, SR_LANEID ;  /* 0x0000000000057919 */ /* 0x000e620000000000 */
[----:B------:R-:W-:Y:S01]  /*ef50*/  VOTEU.ANY UR6, UPT, PT ;  /* 0x0000000000067886 */ /* 0x000fe200038e0100 */
[----:B------:R-:W2:Y:S01]  /*ef60*/  LDC.64 R2, c[0x0][0xdf0] ;  /* 0x00037c00ff027b82 */ /* 0x000ea20000000a00 */
[----:B------:R-:W1:Y:S02]  /*ef70*/  FLO.U32 R0, UR6 ;  /* 0x0000000600007d00 */ /* 0x000e6400080e0000 */
[----:B-1----:R-:W-:-:S06]  /*ef80*/  ISETP.EQ.U32.AND P0, PT, R0, R5, PT ;  /* 0x000000050000720c */ /* 0x002fcc0003f02070 */
[----:B------:R-:W2:Y:S07]  /*ef90*/  POPC R5, UR6 ;  /* 0x0000000600057d09 */ /* 0x000eae0008000000 */
[----:B--2---:R-:W2:Y:S01]  /*efa0*/  @P0 ATOMG.E.ADD.STRONG.GPU PT, R3, desc[UR48][R2.64], R5 ;  /* 0x00000005020309a8 */ /* 0x004ea200081ee1f0 */
[----:B------:R-:W1:Y:S02]  /*efb0*/  S2R R4, SR_LTMASK ;  /* 0x0000000000047919 */ /* 0x000e640000003900 */
[----:B-1----:R-:W-:-:S04]  /*efc0*/  LOP3.LUT R4, R4, UR6, RZ, 0xc0, !PT ;  /* 0x0000000604047c12 */ /* 0x002fc8000f8ec0ff */
[----:B------:R-:W1:Y:S01]  /*efd0*/  POPC R13, R4 ;  /* 0x00000004000d7309 */ /* 0x000e620000000000 */
[----:B--2---:R-:W1:Y:S02]  /*efe0*/  SHFL.IDX PT, R0, R3, R0, 0x1f ;  /* 0x00001f0003007589 */ /* 0x004e6400000e0000 */
[----:B-1----:R-:W-:Y:S01]  /*eff0*/  IADD3 R13, R0, UR44, R13 ;  /* 0x0000002c000d7c10 */ /* 0x002fe2000fffe00d */
[----:B------:R-:W-:Y:S06]  /*f000*/  BRA `(.L_x_1403) ;  /* 0x0000002000707947 */ /* 0x000fec0003800000 */
.L_x_1402:
[----:B------:R-:W1:Y:S01]  /*f010*/  S2UR UR4, SR_CgaCtaId ;  /* 0x00000000000479c3 */ /* 0x000e620000008800 */
[----:B------:R-:W-:Y:S02]  /*f020*/  UMOV UR37, 0x400 ;  /* 0x0000040000257882 */ /* 0x000fe40000000000 */
[----:B-1----:R-:W-:-:S04]  /*f030*/  ULEA UR37, UR4, UR37, 0x18 ;  /* 0x0000002504257291 */ /* 0x002fc8000f8ec03f */
[----:B------:R-:W-:-:S04]  /*f040*/  UIADD3 UR4, UR37, 0x1c400, URZ ;  /* 0x0001c40025047890 */ /* 0x000fc8000fffe03f */
[----:B------:R-:W-:-:S06]  /*f050*/  ULOP3.LUT UP0, URZ, UR4, 0x3ff, URZ, 0xc0, !UPT ;  /* 0x000003ff043f7892 */ /* 0x000fcc000f80c03f */
[----:B------:R-:W-:-:S13]  /*f060*/  PLOP3.LUT P0, PT, PT, PT, UP0, 0x80, 0x0 ;  /* 0x000000000000781c */ /* 0x000fda0003f0f008 */
[----:B------:R-:W-:Y:S05]  /*f070*/  @!P0 BRA `(.L_x_1404) ;  /* 0x0000000000408947 */ /* 0x000fea0003800000 */
[----:B------:R-:W-:Y:S01]  /*f080*/  MOV R2, 0x0 ;  /* 0x0000000000027802 */ /* 0x000fe20000000f00 */
[----:B------:R-:W-:Y:S01]  /*f090*/  ULDC.64 UR6, c[0x4][0x90] ;  /* 0x0100240000067ab9 */ /* 0x000fe20000000a00 */
[----:B------:R-:W-:Y:S01]  /*f0a0*/  ULDC.64 UR8, c[0x4][0x98] ;  /* 0x0100260000087ab9 */ /* 0x000fe20000000a00 */
[----:B------:R-:W-:Y:S01]  /*f0b0*/  ULDC.64 UR4, c[0x4][0x8] ;  /* 0x0100020000047ab9 */ /* 0x000fe20000000a00 */
[----:B------:R-:W-:Y:S02]  /*f0c0*/  IMAD.U32 R4, RZ, RZ, UR6 ;  /* 0x00000006ff047e24 */ /* 0x000fe4000f8e00ff */
[----:B------:R-:W1:Y:S01]  /*f0d0*/  LDC.64 R2, c[0x4][R2] ;  /* 0x0100000002027b82 */ /* 0x000e620000000a00 */
        /* <DEDUP_REMOVED lines=9> */
[----:B-1----:R-:W-:Y:S05]  /*f170*/  CALL.ABS.NOINC R2 ;  /* 0x0000000002007343 */ /* 0x002fea0003c00000 */
.L_x_1404:
        /* <DEDUP_REMOVED lines=8> */
[----:B------:R1:W2:Y:S01]  /*f200*/  LDC.64 R2, c[0x4][R0] ;  /* 0x0100000000027b82 */ /* 0x0002a20000000a00 */
        /* <DEDUP_REMOVED lines=8> */
[----:B-1----:R-:W-:-:S07]  /*f290*/  IMAD.MOV.U32 R13, RZ, RZ, RZ ;  /* 0x000000ffff0d7224 */ /* 0x002fce00078e00ff */
[----:B------:R-:W-:-:S07]  /*f2a0*/  LEPC R20, `(.L_x_1406) ;  /* 0x000000001014794e */ /* 0x000fce0000000000 */
[----:B--2---:R-:W-:Y:S05]  /*f2b0*/  CALL.ABS.NOINC R2 ;  /* 0x0000000002007343 */ /* 0x004fea0003c00000 */
.L_x_1406:
        /* <DEDUP_REMOVED lines=16> */
.L_x_1405:
[----:B------:R-:W-:Y:S01]  /*f3c0*/  ULDC.64 UR4, c[0x0][0x9f8] ;  /* 0x00027e0000047ab9 */ /* 0x000fe20000000a00 */
[----:B------:R-:W-:Y:S01]  /*f3d0*/  IMAD.U32 R5, RZ, RZ, UR43 ;  /* 0x0000002bff057e24 */ /* 0x000fe2000f8e00ff */
[----:B------:R-:W-:Y:S01]  /*f3e0*/  ISETP.NE.U32.AND P0, PT, RZ, UR4, PT ;  /* 0x00000004ff007c0c */ /* 0x000fe2000bf05070 */
[----:B------:R-:W-:Y:S01]  /*f3f0*/  IMAD.U32 R6, RZ, RZ, UR43 ;  /* 0x0000002bff067e24 */ /* 0x000fe2000f8e00ff */
[----:B------:R-:W1:Y:S02]  /*f400*/  LDC R0, c[0x0][0x428] ;  /* 0x00010a00ff007b82 */ /* 0x000e640000000800 */
[----:B------:R-:W-:-:S13]  /*f410*/  ISETP.NE.AND.EX P0, PT, RZ, UR5, PT, P0 ;  /* 0x00000005ff007c0c */ /* 0x000fda000bf05300 */
[----:B------:R-:W2:Y:S02]  /*f420*/  @P0 LDC.64 R2, c[0x0][0x9f8] ;  /* 0x00027e00ff020b82 */ /* 0x000ea40000000a00 */
[----:B--2---:R-:W-:-:S05]  /*f430*/  @P0 IMAD.WIDE R2, R5, 0x4, R2 ;  /* 0x0000000405020825 */ /* 0x004fca00078e0202 */
[----:B------:R2:W3:Y:S01]  /*f440*/  @P0 LDG.E R6, desc[UR48][R2.64] ;  /* 0x0000003002060981 */ /* 0x0004e2000c1e1900 */
[----:B-1----:R-:W-:Y:S01]  /*f450*/  ISETP.NE.AND P0, PT, R0, 0x1, PT ;  /* 0x000000010000780c */ /* 0x002fe20003f05270 */
[----:B------:R-:W-:Y:S01]  /*f460*/  IMAD.U32 R0, RZ, RZ, UR42 ;  /* 0x0000002aff007e24 */ /* 0x000fe2000f8e00ff */
[----:B------:R-:W-:Y:S01]  /*f470*/  ISETP.NE.AND P1, PT, R19, RZ, PT ;  /* 0x000000ff1300720c */ /* 0x000fe20003f25270 */
[----:B------:R-:W-:Y:S01]  /*f480*/  UMOV UR40, URZ ;  /* 0x0000003f00287c82 */ /* 0x000fe20008000000 */
[----:B------:R-:W-:Y:S01]  /*f490*/  UMOV UR6, 0xffffffff ;  /* 0xffffffff00067882 */ /* 0x000fe20000000000 */
[----:B------:R-:W-:Y:S01]  /*f4a0*/  IMAD.U32 R10, RZ, RZ, UR39 ;  /* 0x00000027ff0a7e24 */ /* 0x000fe2000f8e00ff */
[----:B--2---:R-:W1:Y:S03]  /*f4b0*/  LDC.64 R2, c[0x0][0x3f8] ;  /* 0x0000fe00ff027b82 */ /* 0x004e660000000a00 */
[----:B------:R-:W-:-:S06]  /*f4c0*/  VIADD R10, R10, 0xffffffff ;  /* 0xffffffff0a0a7836 */ /* 0x000fcc0000000000 */
[----:B------:R-:W-:Y:S01]  /*f4d0*/  VOTEU.ALL UP1, P1 ;  /* 0x00000000003f7886 */ /* 0x000fe20000820000 */
[----:B------:R-:W2:Y:S04]  /*f4e0*/  @P0 LDC R4, c[0x0][0x42c] ;  /* 0x00010b00ff040b82 */ /* 0x000ea80000000800 */
[----:B------:R-:W-:-:S04]  /*f4f0*/  @!UP1 UIADD3 UR4, UP0, UR46, 0x270, URZ ;  /* 0x000002702e049890 */ /* 0x000fc8000ff1e03f */
[----:B------:R-:W-:Y:S01]  /*f500*/  @!UP1 UIADD3.X UR5, URZ, UR47, URZ, UP0, !UPT ;  /* 0x0000002f3f059290 */ /* 0x000fe200087fe43f */
[----:B------:R-:W4:Y:S08]  /*f510*/  @P0 LDC R5, c[0x0][0x430] ;  /* 0x00010c00ff050b82 */ /* 0x000f300000000800 */
[----:B------:R1:W-:Y:S01]  /*f520*/  @!UP1 UTMAPF.L2.4D [UR40], [UR4] ;  /* 0x00000028040095b8 */ /* 0x0003e20008018000 */
[----:B--2---:R-:W-:-:S05]  /*f530*/  @P0 IMAD.HI.U32 R4, R4, UR42, RZ ;  /* 0x0000002a04040c27 */ /* 0x004fca000f8e00ff */
[----:B----4-:R-:W-:Y:S02]  /*f540*/  @P0 SHF.R.U32.HI R0, RZ, R5, R4 ;  /* 0x00000005ff000219 */ /* 0x010fe40000011604 */
[----:B-1----:R-:W-:-:S04]  /*f550*/  ISETP.NE.U32.AND P0, PT, R2, RZ, PT ;  /* 0x000000ff0200720c */ /* 0x002fc80003f05070 */
[----:B------:R-:W-:-:S04]  /*f560*/  ISETP.NE.AND.EX P0, PT, R3, RZ, PT, P0 ;  /* 0x000000ff0300720c */ /* 0x000fc80003f05300 */
[----:B---3--:R-:W-:Y:S01]  /*f570*/  SEL R4, R6, RZ, !P0 ;  /* 0x000000ff06047207 */ /* 0x008fe20004000000 */
[----:B------:R-:W-:Y:S08]  /*f580*/  BRA.DIV UR6, `(.L_x_1407) ;  /* 0x0000002206e87947 */ /* 0x000ff0000b800000 */
.L_x_1458:
[----:B------:R-:W-:Y:S01]  /*f590*/  UMOV UR4, 0xffffffff ;  /* 0xffffffff00047882 */ /* 0x000fe20000000000 */
[----:B------:R-:W-:Y:S02]  /*f5a0*/  SHF.R.S32.HI R7, RZ, 0x1f, R6 ;  /* 0x0000001fff077819 */ /* 0x000fe40000011406 */
[----:B------:R-:W-:Y:S05]  /*f5b0*/  BRA.DIV UR4, `(.L_x_1408) ;  /* 0x0000002604087947 */ /* 0x000fea000b800000 */
[----:B------:R-:W-:-:S13]  /*f5c0*/  ELECT P6, URZ, PT ;  /* 0x00000000003f782f */ /* 0x000fda00038c0000 */
.L_x_1461:
[----:B------:R-:W-:Y:S05]  /*f5d0*/  @!P6 BRA `(.L_x_1409) ;  /* 0x0000000000c4e947 */ /* 0x000fea0003800000 */
[----:B------:R-:W-:Y:S01]  /*f5e0*/  IMAD.MOV.U32 R4, RZ, RZ, R6 ;  /* 0x000000ffff047224 */ /* 0x000fe200078e0006 */
[----:B------:R-:W-:Y:S06]  /*f5f0*/  @!P0 BRA `(.L_x_1410) ;  /* 0x0000000000488947 */ /* 0x000fec0003800000 */
        /* <DEDUP_REMOVED lines=14> */
[----:B------:R-:W-:-:S05]  /*f6e0*/  LEA.HI.X R9, R4, R3, R5, 0x2, P2 ;  /* 0x0000000304097211 */ /* 0x000fca00010f1405 */
[----:B------:R1:W5:Y:S01]  /*f6f0*/  LDG.E R4, desc[UR48][R8.64] ;  /* 0x0000003008047981 */ /* 0x000362000c1e1900 */
[----:B------:R-:W-:-:S04]  /*f700*/  IMAD.MOV R5, RZ, RZ, -R12 ;  /* 0x000000ffff057224 */ /* 0x000fc800078e0a0c */
[----:B------:R-:W-:-:S07]  /*f710*/  IMAD R10, R11, R5, R10 ;  /* 0x000000050b0a7224 */ /* 0x000fce00078e020a */
.L_x_1410:
[----:B------:R-:W2:Y:S01]  /*f720*/  S2R R5, SR_TID.X ;  /* 0x0000000000057919 */ /* 0x000ea20000002100 */
[----:B-1----:R-:W-:Y:S02]  /*f730*/  LEA R8, R16, UR37, 0x3 ;  /* 0x0000002510087c11 */ /* 0x002fe4000f8e18ff */
[----:B--2---:R-:W-:Y:S02]  /*f740*/  LOP3.LUT R9, R5, 0x7f, RZ, 0xc0, !PT ;  /* 0x0000007f05097812 */ /* 0x004fe400078ec0ff */
[----:B------:R-:W-:Y:S02]  /*f750*/  SHF.L.U32 R5, R17, 0x1f, RZ ;  /* 0x0000001f11057819 */ /* 0x000fe400000006ff */
[----:B------:R-:W-:Y:S02]  /*f760*/  ISETP.NE.AND P3, PT, R9, RZ, PT ;  /* 0x000000ff0900720c */ /* 0x000fe40003f65270 */
[----:B------:R-:W1:Y:S02]  /*f770*/  SYNCS.PHASECHK.TRANS64.TRYWAIT P2, [R8+URZ+0x22840], R5 ;  /* 0x02284005080075a7 */ /* 0x000e64000804017f */
[----:B-1----:R-:W-:Y:S09]  /*f780*/  @!P2 BRA `(.L_x_1411) ;  /* 0x0000002000b4a947 */ /* 0x002ff20003800000 */
.L_x_1462:
[----:B------:R-:W-:Y:S05]  /*f790*/  @P3 BRA `(.L_x_1412) ;  /* 0x0000000000143947 */ /* 0x000fea0003800000 */
[----:B------:R-:W-:Y:S01]  /*f7a0*/  ISETP.NE.AND P2, PT, R19, RZ, PT ;  /* 0x000000ff1300720c */ /* 0x000fe20003f45270 */
[----:B-1----:R-:W-:-:S04]  /*f7b0*/  IMAD.MOV.U32 R5, RZ, RZ, 0x3000 ;  /* 0x00003000ff057424 */ /* 0x002fc800078e00ff */
[----:B------:R2:W-:Y:S08]  /*f7c0*/  SYNCS.ARRIVE.TRANS64 RZ, [R8+URZ+0x22830], R5 ;  /* 0x0228300508ff79a7 */ /* 0x0005f0000800003f */
[----:B------:R-:W-:Y:S05]  /*f7d0*/  @!P2 BRA `(.L_x_1412) ;  /* 0x000000000004a947 */ /* 0x000fea0003800000 */
[----:B------:R-:W-:Y:S01]  /*f7e0*/  BPT.TRAP 0x1 ;  /* 0x000000040000795c */ /* 0x000fe20000300000 */
.L_x_1412:
        /* <DEDUP_REMOVED lines=8> */
[----:B-----5:R-:W-:Y:S01]  /*f870*/  R2UR UR13, R4 ;  /* 0x00000000040d72ca */ /* 0x020fe200000e0000 */
[----:B------:R-:W-:-:S04]  /*f880*/  UMOV UR10, URZ ;  /* 0x0000003f000a7c82 */ /* 0x000fc80008000000 */
[----:B------:R-:W-:Y:S02]  /*f890*/  UIMAD UR8, UR8, 0x3000, UR37 ;  /* 0x00003000080878a4 */ /* 0x000fe4000f8e0225 */
[----:B------:R-:W-:Y:S02]  /*f8a0*/  UIADD3 UR9, UR9, 0x22830, URZ ;  /* 0x0002283009097890 */ /* 0x000fe4000fffe03f */
[----:B------:R-:W-:Y:S02]  /*f8b0*/  UIMAD UR11, UR11, 0x60, URZ ;  /* 0x000000600b0b78a4 */ /* 0x000fe4000f8e023f */
[----:B------:R-:W-:-:S09]  /*f8c0*/  UIADD3 UR8, UR8, 0x1c400, URZ ;  /* 0x0001c40008087890 */ /* 0x000fd2000fffe03f */
[----:B------:R3:W-:Y:S02]  /*f8d0*/  UTMALDG.4D [UR8], [UR4], desc[UR6] ;  /* 0x00000608040075b4 */ /* 0x0007e40008019000 */
[----:B---3--:R-:W-:Y:S01]  /*f8e0*/  NOP ;  /* 0x0000000000007918 */ /* 0x008fe20000000000 */
.L_x_1409:
[----:B------:R-:W-:Y:S05]  /*f8f0*/  WARPSYNC.ALL ;  /* 0x0000000000007948 */ /* 0x000fea0003800000 */
[----:B------:R-:W-:Y:S01]  /*f900*/  BAR.SYNC.DEFER_BLOCKING 0x8, 0x120 ;  /* 0x0204800000007b1d */ /* 0x000fe20000010000 */
[----:B------:R-:W-:Y:S01]  /*f910*/  ELECT P2, URZ, PT ;  /* 0x00000000003f782f */ /* 0x000fe20003840000 */
[----:B------:R-:W-:Y:S02]  /*f920*/  UIADD3 UR45, UR45, 0x1, URZ ;  /* 0x000000012d2d7890 */ /* 0x000fe4000fffe03f */
[----:B------:R-:W-:Y:S02]  /*f930*/  UIADD3 UR6, UP0, UR46, 0x270, URZ ;  /* 0x000002702e067890 */ /* 0x000fe4000ff1e03f */
[----:B------:R-:W-:-:S02]  /*f940*/  ULEA.HI UR4, UR45, UR45, URZ, 0x1 ;  /* 0x0000002d2d047291 */ /* 0x000fc4000f8f083f */
[----:B------:R-:W-:Y:S02]  /*f950*/  UIADD3 UR8, UR37, 0x18400, URZ ;  /* 0x0001840025087890 */ /* 0x000fe4000fffe03f */
[----:B------:R-:W-:Y:S02]  /*f960*/  ULOP3.LUT UR4, UR4, 0xfffffffe, URZ, 0xc0, !UPT ;  /* 0xfffffffe04047892 */ /* 0x000fe4000f8ec03f */
[----:B------:R-:W-:Y:S02]  /*f970*/  UIADD3 UR9, UR37, 0x22800, URZ ;  /* 0x0002280025097890 */ /* 0x000fe4000fffe03f */
[----:B-12---:R-:W-:Y:S01]  /*f980*/  @P2 IMAD.MOV.U32 R5, RZ, RZ, 0x4000 ;  /* 0x00004000ff052424 */ /* 0x006fe200078e00ff */
[----:B------:R-:W-:Y:S02]  /*f990*/  UIADD3 UR4, UR45, -UR4, URZ ;  /* 0x800000042d047290 */ /* 0x000fe4000fffe03f */
[----:B------:R-:W-:Y:S01]  /*f9a0*/  UIADD3.X UR7, URZ, UR47, URZ, UP0, !UPT ;  /* 0x0000002f3f077290 */ /* 0x000fe200087fe43f */
[----:B------:R-:W-:Y:S01]  /*f9b0*/  UMOV UR11, UR41 ;  /* 0x00000029000b7c82 */ /* 0x000fe20008000000 */
[----:B------:R-:W-:Y:S01]  /*f9c0*/  UMOV UR12, UR42 ;  /* 0x0000002a000c7c82 */ /* 0x000fe20008000000 */
[----:B------:R-:W-:Y:S01]  /*f9d0*/  UMOV UR13, UR43 ;  /* 0x0000002b000d7c82 */ /* 0x000fe20008000000 */
[----:B------:R-:W-:Y:S01]  /*f9e0*/  UMOV UR5, 0x12f00000 ;  /* 0x12f0000000057882 */ /* 0x000fe20000000000 */
[----:B------:R-:W-:Y:S01]  /*f9f0*/  UMOV UR10, URZ ;  /* 0x0000003f000a7c82 */ /* 0x000fe20008000000 */
[----:B------:R1:W-:Y:S02]  /*fa00*/  @P2 SYNCS.ARRIVE.TRANS64 RZ, [UR37+0x22800], R5 ;  /* 0x02280005ffff29a7 */ /* 0x0003e40008000025 */
[----:B-1----:R-:W-:Y:S01]  /*fa10*/  IMAD.U32 R5, RZ, RZ, UR4 ;  /* 0x00000004ff057e24 */ /* 0x002fe2000f8e00ff */
[----:B------:R-:W-:-:S02]  /*fa20*/  UMOV UR4, 0x0 ;  /* 0x0000000000047882 */ /* 0x000fc40000000000 */
[----:B------:R1:W-:Y:S02]  /*fa30*/  UTMALDG.4D [UR8], [UR6], desc[UR4] ;  /* 0x00000408060075b4 */ /* 0x0003e40008019000 */
[----:B------:R-:W-:-:S04]  /*fa40*/  SHF.L.U32 R5, R5, 0x1f, RZ ;  /* 0x0000001f05057819 */ /* 0x000fc800000006ff */
[----:B------:R-:W2:Y:S02]  /*fa50*/  SYNCS.PHASECHK.TRANS64.TRYWAIT P2, [UR37+0x22820], R5 ;  /* 0x02282005ff0075a7 */ /* 0x000ea40008040165 */
[----:B-12---:R-:W-:Y:S05]  /*fa60*/  @!P2 BRA `(.L_x_1413) ;  /* 0x000000200010a947 */ /* 0x006fea0003800000 */
.L_x_1463:
[----:B------:R-:W-:Y:S01]  /*fa70*/  ULDC.64 UR4, c[0x0][0x408] ;  /* 0x0001020000047ab9 */ /* 0x000fe20000000a00 */
[----:B------:R-:W-:Y:S04]  /*fa80*/  BSSY B0, `(.L_x_1414) ;  /* 0x000002e000007945 */ /* 0x000fe80003800000 */
[----:B------:R-:W-:Y:S05]  /*fa90*/  @!P6 BRA `(.L_x_1415) ;  /* 0x0000000000b0e947 */ /* 0x000fea0003800000 */
[----:B-1----:R-:W1:Y:S01]  /*faa0*/  S2R R8, SR_TID.X ;  /* 0x0000000000087919 */ /* 0x002e620000002100 */
[----:B------:R-:W-:Y:S02]  /*fab0*/  SHF.L.U32 R5, R17, 0x1f, RZ ;  /* 0x0000001f11057819 */ /* 0x000fe400000006ff */
[----:B-1----:R-:W-:Y:S02]  /*fac0*/  LOP3.LUT R9, R8, 0x7f, RZ, 0xc0, !PT ;  /* 0x0000007f08097812 */ /* 0x002fe400078ec0ff */
[----:B------:R-:W-:Y:S02]  /*fad0*/  LEA R8, R16, UR37, 0x3 ;  /* 0x0000002510087c11 */ /* 0x000fe4000f8e18ff */
[----:B------:R-:W-:Y:S02]  /*fae0*/  ISETP.NE.AND P3, PT, R9, RZ, PT ;  /* 0x000000ff0900720c */ /* 0x000fe40003f65270 */
[----:B------:R-:W1:Y:S02]  /*faf0*/  SYNCS.PHASECHK.TRANS64.TRYWAIT P2, [R8+URZ+0x22860], R5 ;  /* 0x02286005080075a7 */ /* 0x000e64000804017f */
[----:B-1----:R-:W-:Y:S09]  /*fb00*/  @!P2 BRA `(.L_x_1416) ;  /* 0x000000200000a947 */ /* 0x002ff20003800000 */
.L_x_1464:
[----:B------:R-:W-:Y:S05]  /*fb10*/  @P3 BRA `(.L_x_1417) ;  /* 0x0000000000143947 */ /* 0x000fea0003800000 */
[----:B------:R-:W-:Y:S01]  /*fb20*/  ISETP.NE.AND P2, PT, R19, RZ, PT ;  /* 0x000000ff1300720c */ /* 0x000fe20003f45270 */
[----:B-1----:R-:W-:-:S04]  /*fb30*/  IMAD.MOV.U32 R5, RZ, RZ, 0xc000 ;  /* 0x0000c000ff057424 */ /* 0x002fc800078e00ff */
[----:B------:R2:W-:Y:S08]  /*fb40*/  SYNCS.ARRIVE.TRANS64 RZ, [R8+URZ+0x22850], R5 ;  /* 0x0228500508ff79a7 */ /* 0x0005f0000800003f */
[----:B------:R-:W-:Y:S05]  /*fb50*/  @!P2 BRA `(.L_x_1417) ;  /* 0x000000000004a947 */ /* 0x000fea0003800000 */
[----:B------:R-:W-:Y:S01]  /*fb60*/  BPT.TRAP 0x1 ;  /* 0x000000040000795c */ /* 0x000fe20000300000 */
.L_x_1417:
        /* <DEDUP_REMOVED lines=10> */
[----:B------:R-:W-:-:S03]  /*fc10*/  UMOV UR18, 0x40 ;  /* 0x0000004000127882 */ /* 0x000fc60000000000 */
[----:B------:R-:W-:Y:S02]  /*fc20*/  UIMAD UR16, UR16, 0xc000, UR37 ;  /* 0x0000c000101078a4 */ /* 0x000fe4000f8e0225 */
[----:B------:R-:W-:Y:S02]  /*fc30*/  UIMAD UR11, UR11, 0x60, URZ ;  /* 0x000000600b0b78a4 */ /* 0x000fe4000f8e023f */
[----:B------:R-:W-:Y:S02]  /*fc40*/  UIADD3 UR9, UR9, 0x22850, URZ ;  /* 0x0002285009097890 */ /* 0x000fe4000fffe03f */
[----:B------:R-:W-:Y:S02]  /*fc50*/  UIADD3 UR8, UR16, 0x400, URZ ;  /* 0x0000040010087890 */ /* 0x000fe4000fffe03f */
[----:B------:R-:W-:Y:S02]  /*fc60*/  UIADD3 UR17, UR16, 0x3400, URZ ;  /* 0x0000340010117890 */ /* 0x000fe4000fffe03f */
[----:B------:R-:W-:-:S02]  /*fc70*/  UIADD3 UR19, UR16, 0x6400, URZ ;  /* 0x0000640010137890 */ /* 0x000fc4000fffe03f */
[----:B------:R-:W-:-:S03]  /*fc80*/  UIADD3 UR20, UR16, 0x9400, URZ ;  /* 0x0000940010147890 */ /* 0x000fc6000fffe03f */
[----:B------:R3:W-:Y:S01]  /*fc90*/  UTMALDG.4D [UR8], [UR6], desc[UR14] ;  /* 0x00000e08060075b4 */ /* 0x0007e20008019000 */
[----:B------:R-:W-:Y:S01]  /*fca0*/  UMOV UR16, 0x80 ;  /* 0x0000008000107882 */ /* 0x000fe20000000000 */
[----:B---3--:R-:W-:Y:S01]  /*fcb0*/  UMOV UR8, UR17 ;  /* 0x0000001100087c82 */ /* 0x008fe20008000000 */
[----:B------:R-:W-:Y:S02]  /*fcc0*/  UMOV UR10, UR18 ;  /* 0x00000012000a7c82 */ /* 0x000fe40008000000 */
[----:B------:R3:W-:Y:S02]  /*fcd0*/  UTMALDG.4D [UR8], [UR6], desc[UR14] ;  /* 0x00000e08060075b4 */ /* 0x0007e40008019000 */
[----:B---3--:R-:W-:Y:S01]  /*fce0*/  UMOV UR8, UR19 ;  /* 0x0000001300087c82 */ /* 0x008fe20008000000 */
[----:B------:R-:W-:Y:S01]  /*fcf0*/  UMOV UR10, UR16 ;  /* 0x00000010000a7c82 */ /* 0x000fe20008000000 */
[----:B------:R-:W-:Y:S01]  /*fd00*/  UMOV UR16, 0xc0 ;  /* 0x000000c000107882 */ /* 0x000fe20000000000 */
[----:B------:R3:W-:Y:S02]  /*fd10*/  UTMALDG.4D [UR8], [UR6], desc[UR14] ;  /* 0x00000e08060075b4 */ /* 0x0007e40008019000 */
[----:B---3--:R-:W-:Y:S01]  /*fd20*/  UMOV UR8, UR20 ;  /* 0x0000001400087c82 */ /* 0x008fe20008000000 */
[----:B------:R-:W-:-:S02]  /*fd30*/  UMOV UR10, UR16 ;  /* 0x00000010000a7c82 */ /* 0x000fc40008000000 */
[----:B------:R3:W-:Y:S02]  /*fd40*/  UTMALDG.4D [UR8], [UR6], desc[UR14] ;  /* 0x00000e08060075b4 */ /* 0x0007e40008019000 */
[----:B---3--:R-:W-:Y:S01]  /*fd50*/  NOP ;  /* 0x0000000000007918 */ /* 0x008fe20000000000 */
.L_x_1415:
[----:B------:R-:W-:Y:S05]  /*fd60*/  BSYNC B0 ;  /* 0x0000000000007941 */ /* 0x000fea0003800000 */
.L_x_1414:
[----:B------:R-:W-:-:S04]  /*fd70*/  UIADD3 UR6, UR39, -0x2, URZ ;  /* 0xfffffffe27067890 */ /* 0x000fc8000fffe03f */
[----:B------:R-:W-:-:S06]  /*fd80*/  UISETP.GE.AND UP0, UPT, UR6, UR38, UPT ;  /* 0x000000260600728c */ /* 0x000fcc000bf06270 */
[----:B------:R-:W-:-:S13]  /*fd90*/  PLOP3.LUT P2, PT, PT, PT, UP0, 0x80, 0x0 ;  /* 0x000000000000781c */ /* 0x000fda0003f4f008 */
[----:B------:R-:W-:Y:S05]  /*fda0*/  @!P2 BRA `(.L_x_1418) ;  /* 0x0000001000b4a947 */ /* 0x000fea0003800000 */
[----:B-12---:R-:W-:Y:S01]  /*fdb0*/  IMAD R8, RZ, RZ, -UR39 ;  /* 0x80000027ff087e24 */ /* 0x006fe2000f8e02ff */
[----:B------:R-:W-:-:S04]  /*fdc0*/  LOP3.LUT R9, RZ, UR38, RZ, 0x33, !PT ;  /* 0x00000026ff097c12 */ /* 0x000fc8000f8e33ff */
[----:B------:R-:W-:Y:S01]  /*fdd0*/  VIADDMNMX R9, R8, 0x1, R9, !PT ;  /* 0x0000000108097846 */ /* 0x000fe20007800109 */
[----:B------:R-:W-:-:S04]  /*fde0*/  IMAD.U32 R8, RZ, RZ, UR6 ;  /* 0x00000006ff087e24 */ /* 0x000fc8000f8e00ff */
[----:B------:R-:W-:-:S05]  /*fdf0*/  VIADD R5, R9, UR39 ;  /* 0x0000002709057c36 */ /* 0x000fca0008000000 */
[----:B------:R-:W-:-:S04]  /*fe00*/  LOP3.LUT R5, R5, 0x1, RZ, 0xc0, !PT ;  /* 0x0000000105057812 */ /* 0x000fc800078ec0ff */
[----:B------:R-:W-:-:S13]  /*fe10*/  ISETP.NE.U32.AND P2, PT, R5, 0x1, PT ;  /* 0x000000010500780c */ /* 0x000fda0003f45070 */
[----:B------:R-:W-:Y:S05]  /*fe20*/  @P2 BRA `(.L_x_1419) ;  /* 0x00000004007c2947 */ /* 0x000fea0003800000 */
[----:B------:R-:W-:Y:S01]  /*fe30*/  VIADD R16, R16, 0x1 ;  /* 0x0000000110107836 */ /* 0x000fe20000000000 */
[----:B------:R-:W-:Y:S04]  /*fe40*/  BSSY B0, `(.L_x_1420) ;  /* 0x000005b000007945 */ /* 0x000fe80003800000 */
[----:B------:R-:W-:-:S04]  /*fe50*/  ISETP.NE.AND P2, PT, R16, 0x2, PT ;  /* 0x000000021000780c */ /* 0x000fc80003f45270 */
[----:B------:R-:W-:Y:S02]  /*fe60*/  SEL R10, RZ, 0x1, P2 ;  /* 0x00000001ff0a7807 */ /* 0x000fe40001000000 */
[----:B------:R-:W-:Y:S02]  /*fe70*/  SEL R16, R16, RZ, P2 ;  /* 0x000000ff10107207 */ /* 0x000fe40001000000 */
[----:B------:R-:W-:Y:S01]  /*fe80*/  LOP3.LUT R17, R17, R10, RZ, 0x3c, !PT ;  /* 0x0000000a11117212 */ /* 0x000fe200078e3cff */
[----:B------:R-:W-:Y:S06]  /*fe90*/  @!P6 BRA `(.L_x_1421) ;  /* 0x000000040054e947 */ /* 0x000fec0003800000 */
        /* <DEDUP_REMOVED lines=19> */
.L_x_1422:
[----:B-1----:R-:W1:Y:S01]  /*ffd0*/  S2R R2, SR_TID.X ;  /* 0x0000000000027919 */ /* 0x002e620000002100 */
[----:B------:R-:W-:Y:S02]  /*ffe0*/  SHF.L.U32 R3, R17, 0x1f, RZ ;  /* 0x0000001f11037819 */ /* 0x000fe400000006ff */
[----:B-1----:R-:W-:Y:S02]  /*fff0*/  LOP3.LUT R5, R2, 0x7f, RZ, 0xc0, !PT ;  /* 0x0000007f02057812 */ /* 0x002fe400078ec0ff */
[----:B------:R-:W-:Y:S02]  /*10000*/  LEA R2, R16, UR37, 0x3 ;  /* 0x0000002510027c11 */ /* 0x000fe4000f8e18ff */
[----:B------:R-:W-:Y:S02]  /*10010*/  ISETP.NE.AND P2, PT, R5, RZ, PT ;  /* 0x000000ff0500720c */ /* 0x000fe40003f45270 */
[----:B------:R-:W1:Y:S02]  /*10020*/  SYNCS.PHASECHK.TRANS64.TRYWAIT P3, [R2+URZ+0x22840], R3 ;  /* 0x02284003020075a7 */ /* 0x000e64000806017f */
[----:B-1----:R-:W-:Y:S09]  /*10030*/  @!P3 BRA `(.L_x_1423) ;  /* 0x0000001800c8b947 */ /* 0x002ff20003800000 */
.L_x_1465:
[----:B------:R-:W-:Y:S05]  /*10040*/  @P2 BRA `(.L_x_1424) ;  /* 0x0000000000142947 */ /* 0x000fea0003800000 */
[----:B------:R-:W-:Y:S01]  /*10050*/  ISETP.NE.AND P3, PT, R19, RZ, PT ;  /* 0x000000ff1300720c */ /* 0x000fe20003f65270 */
[----:B------:R-:W-:-:S04]  /*10060*/  IMAD.MOV.U32 R5, RZ, RZ, 0x3000 ;  /* 0x00003000ff057424 */ /* 0x000fc800078e00ff */
[----:B------:R2:W-:Y:S08]  /*10070*/  SYNCS.ARRIVE.TRANS64 RZ, [R2+URZ+0x22830], R5 ;  /* 0x0228300502ff79a7 */ /* 0x0005f0000800003f */
[----:B------:R-:W-:Y:S05]  /*10080*/  @!P3 BRA `(.L_x_1424) ;  /* 0x000000000004b947 */ /* 0x000fea0003800000 */
[----:B------:R-:W-:Y:S01]  /*10090*/  BPT.TRAP 0x1 ;  /* 0x000000040000795c */ /* 0x000fe20000300000 */
.L_x_1424:
[----:B------:R-:W-:Y:S01]  /*100a0*/  R2UR UR8, R16 ;  /* 0x00000000100872ca */ /* 0x000fe200000e0000 */
        /* <DEDUP_REMOVED lines=9> */
[----:B------:R-:W-:-:S03]  /*10140*/  UMOV UR10, URZ ;  /* 0x0000003f000a7c82 */ /* 0x000fc60008000000 */
[----:B------:R-:W-:Y:S02]  /*10150*/  UIMAD UR8, UR8, 0x3000, UR37 ;  /* 0x00003000080878a4 */ /* 0x000fe4000f8e0225 */
[----:B------:R-:W-:Y:S02]  /*10160*/  UIADD3 UR9, UR9, 0x22830, URZ ;  /* 0x0002283009097890 */ /* 0x000fe4000fffe03f */
[----:B------:R-:W-:-:S09]  /*10170*/  UIADD3 UR8, UR8, 0x1c400, URZ ;  /* 0x0001c40008087890 */ /* 0x000fd2000fffe03f */
[----:B------:R3:W-:Y:S01]  /*10180*/  UTMALDG.4D [UR8], [UR6], desc[UR14] ;  /* 0x00000e08060075b4 */ /* 0x0007e20008019000 */
[----:B------:R-:W4:Y:S02]  /*10190*/  SYNCS.PHASECHK.TRANS64.TRYWAIT P3, [R2+URZ+0x22860], R3 ;  /* 0x02286003020075a7 */ /* 0x000f24000806017f */
[----:B---34-:R-:W-:Y:S05]  /*101a0*/  @!P3 BRA `(.L_x_1425) ;  /* 0x000000180080b947 */ /* 0x018fea0003800000 */
.L_x_1466:
[----:B------:R-:W-:Y:S05]  /*101b0*/  @P2 BRA `(.L_x_1426) ;  /* 0x0000000000142947 */ /* 0x000fea0003800000 */
[----:B------:R-:W-:Y:S01]  /*101c0*/  ISETP.NE.AND P2, PT, R19, RZ, PT ;  /* 0x000000ff1300720c */ /* 0x000fe20003f45270 */
[----:B-1-3--:R-:W-:-:S04]  /*101d0*/  IMAD.MOV.U32 R3, RZ, RZ, 0xc000 ;  /* 0x0000c000ff037424 */ /* 0x00afc800078e00ff */
[----:B------:R4:W-:Y:S08]  /*101e0*/  SYNCS.ARRIVE.TRANS64 RZ, [R2+URZ+0x22850], R3 ;  /* 0x0228500302ff79a7 */ /* 0x0009f0000800003f */
[----:B------:R-:W-:Y:S05]  /*101f0*/  @!P2 BRA `(.L_x_1426) ;  /* 0x000000000004a947 */ /* 0x000fea0003800000 */
[----:B------:R-:W-:Y:S01]  /*10200*/  BPT.TRAP 0x1 ;  /* 0x000000040000795c */ /* 0x000fe20000300000 */
.L_x_1426:
        /* <DEDUP_REMOVED lines=12> */
[----:B------:R-:W-:Y:S02]  /*102d0*/  UIADD3 UR9, UR9, 0x22850, URZ ;  /* 0x0002285009097890 */ /* 0x000fe4000fffe03f */
[----:B------:R-:W-:Y:S02]  /*102e0*/  UIADD3 UR8, UR16, 0x400, URZ ;  /* 0x0000040010087890 */ /* 0x000fe4000fffe03f */
[----:B------:R-:W-:Y:S02]  /*102f0*/  UIADD3 UR17, UR16, 0x3400, URZ ;  /* 0x0000340010117890 */ /* 0x000fe4000fffe03f */
[----:B------:R-:W-:Y:S02]  /*10300*/  UIADD3 UR19, UR16, 0x6400, URZ ;  /* 0x0000640010137890 */ /* 0x000fe4000fffe03f */
[----:B------:R-:W-:-:S03]  /*10310*/  UIADD3 UR20, UR16, 0x9400, URZ ;  /* 0x0000940010147890 */ /* 0x000fc6000fffe03f */
[----:B------:R5:W-:Y:S01]  /*10320*/  UTMALDG.4D [UR8], [UR6], desc[UR14] ;  /* 0x00000e08060075b4 */ /* 0x000be20008019000 */
[----:B------:R-:W-:Y:S01]  /*10330*/  UMOV UR16, 0x80 ;  /* 0x0000008000107882 */ /* 0x000fe20000000000 */
[----:B-----5:R-:W-:Y:S01]  /*10340*/  UMOV UR8, UR17 ;  /* 0x0000001100087c82 */ /* 0x020fe20008000000 */
[----:B------:R-:W-:Y:S02]  /*10350*/  UMOV UR10, UR18 ;  /* 0x00000012000a7c82 */ /* 0x000fe40008000000 */
[----:B------:R5:W-:Y:S02]  /*10360*/  UTMALDG.4D [UR8], [UR6], desc[UR14] ;  /* 0x00000e08060075b4 */ /* 0x000be40008019000 */
[----:B-----5:R-:W-:Y:S01]  /*10370*/  UMOV UR8, UR19 ;  /* 0x0000001300087c82 */ /* 0x020fe20008000000 */
[----:B------:R-:W-:Y:S01]  /*10380*/  UMOV UR10, UR16 ;  /* 0x00000010000a7c82 */ /* 0x000fe20008000000 */
[----:B------:R-:W-:Y:S01]  /*10390*/  UMOV UR16, 0xc0 ;  /* 0x000000c000107882 */ /* 0x000fe20000000000 */
[----:B------:R5:W-:Y:S02]  /*103a0*/  UTMALDG.4D [UR8], [UR6], desc[UR14] ;  /* 0x00000e08060075b4 */ /* 0x000be40008019000 */
[----:B-----5:R-:W-:Y:S01]  /*103b0*/  UMOV UR8, UR20 ;  /* 0x0000001400087c82 */ /* 0x020fe20008000000 */
[----:B------:R-:W-:-:S02]  /*103c0*/  UMOV UR10, UR16 ;  /* 0x00000010000a7c82 */ /* 0x000fc40008000000 */
[----:B------:R1:W-:Y:S02]  /*103d0*/  UTMALDG.4D [UR8], [UR6], desc[UR14] ;  /* 0x00000e08060075b4 */ /* 0x0003e40008019000 */
[----:B-1----:R-:W-:Y:S01]  /*103e0*/  NOP ;  /* 0x0000000000007918 */ /* 0x002fe20000000000 */
.L_x_1421:
[----:B------:R-:W-:Y:S05]  /*103f0*/  BSYNC B0 ;  /* 0x0000000000007941 */ /* 0x000fea0003800000 */
.L_x_1420:
[----:B------:R-:W-:-:S06]  /*10400*/  UIADD3 UR6, UR39, -0x3, URZ ;  /* 0xfffffffd27067890 */ /* 0x000fcc000fffe03f */
[----:B------:R-:W-:-:S07]  /*10410*/  IMAD.U32 R8, RZ, RZ, UR6 ;  /* 0x00000006ff087e24 */ /* 0x000fce000f8e00ff */
.L_x_1419:
[----:B------:R-:W-:Y:S01]  /*10420*/  ULOP3.LUT UR6, URZ, UR39, URZ, 0x33, !UPT ;  /* 0x000000273f067292 */ /* 0x000fe2000f8e333f */
[----:B------:R-:W-:Y:S01]  /*10430*/  VIADD R9, R9, 0xfffffffe ;  /* 0xfffffffe09097836 */ /* 0x000fe20000000000 */
[----:B------:R-:W-:Y:S04]  /*10440*/  BSSY B0, `(.L_x_1418) ;  /* 0x00000c3000007945 */ /* 0x000fe80003800000 */
[----:B------:R-:W-:-:S13]  /*10450*/  ISETP.NE.AND P2, PT, R9, UR6, PT ;  /* 0x0000000609007c0c */ /* 0x000fda000bf45270 */
[----:B------:R-:W-:Y:S05]  /*10460*/  @!P2 BRA `(.L_x_1427) ;  /* 0x0000000c0000a947 */ /* 0x000fea0003800000 */
.L_x_1442:
[----:B------:R-:W-:Y:S01]  /*10470*/  VIADD R9, R16, 0x1 ;  /* 0x0000000110097836 */ /* 0x000fe20000000000 */
[----:B------:R-:W-:Y:S05]  /*10480*/  YIELD ;  /* 0x0000000000007946 */ /* 0x000fea0003800000 */
[----:B------:R-:W-:Y:S01]  /*10490*/  ISETP.NE.AND P2, PT, R9, 0x2, PT ;  /* 0x000000020900780c */ /* 0x000fe20003f45270 */
[----:B------:R-:W-:Y:S03]  /*104a0*/  BSSY B1, `(.L_x_1428) ;  /* 0x000005b000017945 */ /* 0x000fe60003800000 */
[----:B-1234-:R-:W-:-:S02]  /*104b0*/  SEL R2, RZ, 0x1, P2 ;  /* 0x00000001ff027807 */ /* 0x01efc40001000000 */
[----:B------:R-:W-:Y:S02]  /*104c0*/  SEL R9, R9, RZ, P2 ;  /* 0x000000ff09097207 */ /* 0x000fe40001000000 */
[----:B------:R-:W-:Y:S01]  /*104d0*/  LOP3.LUT R17, R17, R2, RZ, 0x3c, !PT ;  /* 0x0000000211117212 */ /* 0x000fe200078e3cff */
[----:B------:R-:W-:Y:S06]  /*104e0*/  @!P6 BRA `(.L_x_1429) ;  /* 0x000000040058e947 */ /* 0x000fec0003800000 */
[----:B------:R-:W-:Y:S01]  /*104f0*/  IMAD.MOV.U32 R10, RZ, RZ, R8 ;  /* 0x000000ffff0a7224 */ /* 0x000fe200078e0008 */
[----:B------:R-:W-:Y:S06]  /*10500*/  @!P0 BRA `(.L_x_1430) ;  /* 0x0000000000488947 */ /* 0x000fec0003800000 */
[----:B------:R-:W1:Y:S01]  /*10510*/  LDC R10, c[0x0][0x41c] ;  /* 0x00010700ff0a7b82 */ /* 0x000e620000000800 */
[----:B------:R-:W-:Y:S02]  /*10520*/  IMAD.MOV.U32 R11, RZ, RZ, R8 ;  /* 0x000000ffff0b7224 */ /* 0x000fe400078e0008 */
[----:B------:R-:W-:-:S04]  /*10530*/  IMAD R13, R7, UR4, RZ ;  /* 0x00000004070d7c24 */ /* 0x000fc8000f8e02ff */
[----:B------:R-:W-:Y:S01]  /*10540*/  IMAD R13, R6, UR5, R13 ;  /* 0x00000005060d7c24 */ /* 0x000fe2000f8e020d */
[----:B------:R-:W2:Y:S01]  /*10550*/  LDC.64 R4, c[0x0][0x3f8] ;  /* 0x0000fe00ff047b82 */ /* 0x000ea20000000a00 */
        /* <DEDUP_REMOVED lines=8> */
[----:B--2---:R-:W-:-:S04]  /*105e0*/  LEA R4, P2, R2, R4, 0x2 ;  /* 0x0000000402047211 */ /* 0x004fc800078410ff */
[----:B------:R-:W-:-:S05]  /*105f0*/  LEA.HI.X R5, R2, R5, R3, 0x2, P2 ;  /* 0x0000000502057211 */ /* 0x000fca00010f1403 */
[----:B------:R1:W5:Y:S01]  /*10600*/  LDG.E R4, desc[UR48][R4.64] ;  /* 0x0000003004047981 */ /* 0x000362000c1e1900 */
[----:B------:R-:W-:-:S04]  /*10610*/  IMAD.MOV R3, RZ, RZ, -R11 ;  /* 0x000000ffff037224 */ /* 0x000fc800078e0a0b */
[----:B------:R-:W-:-:S07]  /*10620*/  IMAD R10, R10, R3, R8 ;  /* 0x000000030a0a7224 */ /* 0x000fce00078e0208 */
.L_x_1430:
[----:B------:R-:W1:Y:S01]  /*10630*/  S2R R2, SR_TID.X ;  /* 0x0000000000027919 */ /* 0x000e620000002100 */
[----:B------:R-:W-:Y:S02]  /*10640*/  LEA R3, R9, UR37, 0x3 ;  /* 0x0000002509037c11 */ /* 0x000fe4000f8e18ff */
[----:B-1----:R-:W-:Y:S02]  /*10650*/  LOP3.LUT R5, R2, 0x7f, RZ, 0xc0, !PT ;  /* 0x0000007f02057812 */ /* 0x002fe400078ec0ff */
[----:B------:R-:W-:Y:S02]  /*10660*/  SHF.L.U32 R2, R17, 0x1f, RZ ;  /* 0x0000001f11027819 */ /* 0x000fe400000006ff */
[----:B------:R-:W-:Y:S02]  /*10670*/  ISETP.NE.AND P2, PT, R5, RZ, PT ;  /* 0x000000ff0500720c */ /* 0x000fe40003f45270 */
[----:B------:R-:W1:Y:S02]  /*10680*/  SYNCS.PHASECHK.TRANS64.TRYWAIT P3, [R3+URZ+0x22840], R2 ;  /* 0x02284002030075a7 */ /* 0x000e64000806017f */
[----:B-1----:R-:W-:Y:S09]  /*10690*/  @!P3 BRA `(.L_x_1431) ;  /* 0x000000140058b947 */ /* 0x002ff20003800000 */
.L_x_1467:
[----:B------:R-:W-:Y:S05]  /*106a0*/  @P2 BRA `(.L_x_1432) ;  /* 0x0000000000142947 */ /* 0x000fea0003800000 */
[----:B------:R-:W-:Y:S01]  /*106b0*/  ISETP.NE.AND P3, PT, R19, RZ, PT ;  /* 0x000000ff1300720c */ /* 0x000fe20003f65270 */
[----:B------:R-:W-:-:S04]  /*106c0*/  IMAD.MOV.U32 R12, RZ, RZ, 0x3000 ;  /* 0x00003000ff0c7424 */ /* 0x000fc800078e00ff */
[----:B------:R2:W-:Y:S08]  /*106d0*/  SYNCS.ARRIVE.TRANS64 RZ, [R3+URZ+0x22830], R12 ;  /* 0x0228300c03ff79a7 */ /* 0x0005f0000800003f */
[----:B------:R-:W-:Y:S05]  /*106e0*/  @!P3 BRA `(.L_x_1432) ;  /* 0x000000000004b947 */ /* 0x000fea0003800000 */
[----:B------:R-:W-:Y:S01]  /*106f0*/  BPT.TRAP 0x1 ;  /* 0x000000040000795c */ /* 0x000fe20000300000 */
.L_x_1432:
        /* <DEDUP_REMOVED lines=17> */
.L_x_1468:
[----:B------:R-:W-:Y:S05]  /*10810*/  @P2 BRA `(.L_x_1434) ;  /* 0x0000000000142947 */ /* 0x000fea0003800000 */
[----:B------:R-:W-:Y:S01]  /*10820*/  ISETP.NE.AND P2, PT, R19, RZ, PT ;  /* 0x000000ff1300720c */ /* 0x000fe20003f45270 */
[----:B-1-3--:R-:W-:-:S04]  /*10830*/  IMAD.MOV.U32 R2, RZ, RZ, 0xc000 ;  /* 0x0000c000ff027424 */ /* 0x00afc800078e00ff */
[----:B------:R4:W-:Y:S08]  /*10840*/  SYNCS.ARRIVE.TRANS64 RZ, [R3+URZ+0x22850], R2 ;  /* 0x0228500203ff79a7 */ /* 0x0009f0000800003f */
[----:B------:R-:W-:Y:S05]  /*10850*/  @!P2 BRA `(.L_x_1434) ;  /* 0x000000000004a947 */ /* 0x000fea0003800000 */
[----:B------:R-:W-:Y:S01]  /*10860*/  BPT.TRAP 0x1 ;  /* 0x000000040000795c */ /* 0x000fe20000300000 */
.L_x_1434:
        /* <DEDUP_REMOVED lines=17> */
[----:B------:R5:W-:Y:S02]  /*10980*/  UTMALDG.4D [UR8], [UR6], desc[UR14] ;  /* 0x00000e08060075b4 */ /* 0x000be40008019000 */
[----:B-----5:R-:W-:Y:S01]  /*10990*/  UMOV UR8, UR17 ;  /* 0x0000001100087c82 */ /* 0x020fe20008000000 */
[----:B------:R-:W-:Y:S01]  /*109a0*/  UMOV UR10, UR19 ;  /* 0x00000013000a7c82 */ /* 0x000fe20008000000 */
[----:B------:R-:W-:Y:S01]  /*109b0*/  UMOV UR17, 0x80 ;  /* 0x0000008000117882 */ /* 0x000fe20000000000 */
        /* <DEDUP_REMOVED lines=9> */
.L_x_1429:
[----:B------:R-:W-:Y:S05]  /*10a50*/  BSYNC B1 ;  /* 0x0000000000017941 */ /* 0x000fea0003800000 */
.L_x_1428:
[----:B------:R-:W-:Y:S01]  /*10a60*/  VIADD R9, R9, 0x1 ;  /* 0x0000000109097836 */ /* 0x000fe20000000000 */
[----:B------:R-:W-:Y:S04]  /*10a70*/  BSSY B1, `(.L_x_1435) ;  /* 0x000005c000017945 */ /* 0x000fe80003800000 */
[----:B------:R-:W-:-:S04]  /*10a80*/  ISETP.NE.AND P2, PT, R9, 0x2, PT ;  /* 0x000000020900780c */ /* 0x000fc80003f45270 */
[----:B---34-:R-:W-:Y:S02]  /*10a90*/  SEL R2, RZ, 0x1, P2 ;  /* 0x00000001ff027807 */ /* 0x018fe40001000000 */
[----:B------:R-:W-:Y:S01]  /*10aa0*/  SEL R16, R9, RZ, P2 ;  /* 0x000000ff09107207 */ /* 0x000fe20001000000 */
[----:B------:R-:W-:Y:S01]  /*10ab0*/  VIADD R9, R8, 0xffffffff ;  /* 0xffffffff08097836 */ /* 0x000fe20000000000 */
[----:B------:R-:W-:Y:S01]  /*10ac0*/  LOP3.LUT R17, R17, R2, RZ, 0x3c, !PT ;  /* 0x0000000211117212 */ /* 0x000fe200078e3cff */
[----:B------:R-:W-:Y:S06]  /*10ad0*/  @!P6 BRA `(.L_x_1436) ;  /* 0x000000040054e947 */ /* 0x000fec0003800000 */
[----:B------:R-:W-:Y:S01]  /*10ae0*/  IMAD.MOV.U32 R10, RZ, RZ, R9 ;  /* 0x000000ffff0a7224 */ /* 0x000fe200078e0009 */
[----:B------:R-:W-:Y:S06]  /*10af0*/  @!P0 BRA `(.L_x_1437) ;  /* 0x0000000000448947 */ /* 0x000fec0003800000 */
[----:B------:R-:W1:Y:S02]  /*10b00*/  LDC R11, c[0x0][0x41c] ;  /* 0x00010700ff0b7b82 */ /* 0x000e640000000800 */
[----:B-1----:R-:W-:-:S13]  /*10b10*/  ISETP.NE.AND P2, PT, R11, 0x1, PT ;  /* 0x000000010b00780c */ /* 0x002fda0003f45270 */
[----:B--2---:R-:W1:Y:S02]  /*10b20*/  @P2 LDC.64 R2, c[0x0][0x420] ;  /* 0x00010800ff022b82 */ /* 0x004e640000000a00 */
[----:B-1----:R-:W-:-:S04]  /*10b30*/  @P2 IMAD.HI.U32 R4, R10, R2, RZ ;  /* 0x000000020a042227 */ /* 0x002fc800078e00ff */
[----:B------:R-:W-:Y:S01]  /*10b40*/  IMAD.MOV.U32 R2, RZ, RZ, R10 ;  /* 0x000000ffff027224 */ /* 0x000fe200078e000a */
[----:B------:R-:W-:Y:S02]  /*10b50*/  @P2 SHF.R.U32.HI R2, RZ, R3, R4 ;  /* 0x00000003ff022219 */ /* 0x000fe40000011604 */
[----:B------:R-:W1:Y:S03]  /*10b60*/  LDC.64 R4, c[0x0][0x3f8] ;  /* 0x0000fe00ff047b82 */ /* 0x000e660000000a00 */
[----:B------:R-:W-:-:S04]  /*10b70*/  IMAD.MOV R3, RZ, RZ, -R2 ;  /* 0x000000ffff037224 */ /* 0x000fc800078e0a02 */
[----:B------:R-:W-:Y:S01]  /*10b80*/  IMAD R10, R11, R3, R10 ;  /* 0x000000030b0a7224 */ /* 0x000fe200078e020a */
[----:B------:R-:W-:Y:S01]  /*10b90*/  SHF.R.S32.HI R3, RZ, 0x1f, R2 ;  /* 0x0000001fff037819 */ /* 0x000fe20000011402 */
[----:B------:R-:W-:-:S04]  /*10ba0*/  IMAD R11, R7, UR4, RZ ;  /* 0x00000004070b7c24 */ /* 0x000fc8000f8e02ff */
[C---:B------:R-:W-:Y:S02]  /*10bb0*/  IMAD R11, R6.reuse, UR5, R11 ;  /* 0x00000005060b7c24 */ /* 0x040fe4000f8e020b */
[----:B------:R-:W-:-:S04]  /*10bc0*/  IMAD.WIDE.U32 R2, R6, UR4, R2 ;  /* 0x0000000406027c25 */ /* 0x000fc8000f8e0002 */
[----:B------:R-:W-:Y:S01]  /*10bd0*/  IMAD.IADD R3, R11, 0x1, R3 ;  /* 0x000000010b037824 */ /* 0x000fe200078e0203 */
[----:B-1----:R-:W-:-:S04]  /*10be0*/  LEA R4, P2, R2, R4, 0x2 ;  /* 0x0000000402047211 */ /* 0x002fc800078410ff */
[----:B------:R-:W-:-:S05]  /*10bf0*/  LEA.HI.X R5, R2, R5, R3, 0x2, P2 ;  /* 0x0000000502057211 */ /* 0x000fca00010f1403 */
[----:B------:R1:W5:Y:S04]  /*10c00*/  LDG.E R4, desc[UR48][R4.64] ;  /* 0x0000003004047981 */ /* 0x000368000c1e1900 */
.L_x_1437:
[----:B------:R-:W1:Y:S01]  /*10c10*/  S2R R2, SR_TID.X ;  /* 0x0000000000027919 */ /* 0x000e620000002100 */
[----:B--2---:R-:W-:Y:S02]  /*10c20*/  SHF.L.U32 R3, R17, 0x1f, RZ ;  /* 0x0000001f11037819 */ /* 0x004fe400000006ff */
[----:B-1----:R-:W-:Y:S02]  /*10c30*/  LOP3.LUT R5, R2, 0x7f, RZ, 0xc0, !PT ;  /* 0x0000007f02057812 */ /* 0x002fe400078ec0ff */
[----:B------:R-:W-:Y:S02]  /*10c40*/  LEA R2, R16, UR37, 0x3 ;  /* 0x0000002510027c11 */ /* 0x000fe4000f8e18ff */
[----:B------:R-:W-:Y:S02]  /*10c50*/  ISETP.NE.AND P2, PT, R5, RZ, PT ;  /* 0x000000ff0500720c */ /* 0x000fe40003f45270 */
[----:B------:R-:W1:Y:S02]  /*10c60*/  SYNCS.PHASECHK.TRANS64.TRYWAIT P3, [R2+URZ+0x22840], R3 ;  /* 0x02284003020075a7 */ /* 0x000e64000806017f */
[----:B-1----:R-:W-:Y:S09]  /*10c70*/  @!P3 BRA `(.L_x_1438) ;  /* 0x000000100008b947 */ /* 0x002ff20003800000 */
.L_x_1469:
[----:B------:R-:W-:Y:S05]  /*10c80*/  @P2 BRA `(.L_x_1439) ;  /* 0x0000000000142947 */ /* 0x000fea0003800000 */
[----:B------:R-:W-:Y:S01]  /*10c90*/  ISETP.NE.AND P3, PT, R19, RZ, PT ;  /* 0x000000ff1300720c */ /* 0x000fe20003f65270 */
[----:B------:R-:W-:-:S04]  /*10ca0*/  IMAD.MOV.U32 R5, RZ, RZ, 0x3000 ;  /* 0x00003000ff057424 */ /* 0x000fc800078e00ff */
[----:B------:R2:W-:Y:S08]  /*10cb0*/  SYNCS.ARRIVE.TRANS64 RZ, [R2+URZ+0x22830], R5 ;  /* 0x0228300502ff79a7 */ /* 0x0005f0000800003f */
[----:B------:R-:W-:Y:S05]  /*10cc0*/  @!P3 BRA `(.L_x_1439) ;  /* 0x000000000004b947 */ /* 0x000fea0003800000 */
[----:B------:R-:W-:Y:S01]  /*10cd0*/  BPT.TRAP 0x1 ;  /* 0x000000040000795c */ /* 0x000fe20000300000 */
.L_x_1439:
[----:B------:R-:W-:Y:S01]  /*10ce0*/  R2UR UR8, R16 ;  /* 0x00000000100872ca */ /* 0x000fe200000e0000 */
[----:B--2---:R-:W-:Y:S01]  /*10cf0*/  IMAD R5, R10, 0x60, RZ ;  /* 0x000000600a057824 */ /* 0x004fe200078e02ff */
        /* <DEDUP_REMOVED lines=13> */
[----:B------:R-:W3:Y:S02]  /*10dd0*/  SYNCS.PHASECHK.TRANS64.TRYWAIT P3, [R2+URZ+0x22860], R3 ;  /* 0x02286003020075a7 */ /* 0x000ee4000806017f */
[----:B--23--:R-:W-:Y:S05]  /*10de0*/  @!P3 BRA `(.L_x_1440) ;  /* 0x0000000c00c0b947 */ /* 0x00cfea0003800000 */
.L_x_1470:
[----:B------:R-:W-:Y:S05]  /*10df0*/  @P2 BRA `(.L_x_1441) ;  /* 0x0000000000142947 */ /* 0x000fea0003800000 */
[----:B------:R-:W-:Y:S01]  /*10e00*/  ISETP.NE.AND P2, PT, R19, RZ, PT ;  /* 0x000000ff1300720c */ /* 0x000fe20003f45270 */
[----:B-12---:R-:W-:-:S04]  /*10e10*/  IMAD.MOV.U32 R3, RZ, RZ, 0xc000 ;  /* 0x0000c000ff037424 */ /* 0x006fc800078e00ff */
[----:B------:R3:W-:Y:S08]  /*10e20*/  SYNCS.ARRIVE.TRANS64 RZ, [R2+URZ+0x22850], R3 ;  /* 0x0228500302ff79a7 */ /* 0x0007f0000800003f */
[----:B------:R-:W-:Y:S05]  /*10e30*/  @!P2 BRA `(.L_x_1441) ;  /* 0x000000000004a947 */ /* 0x000fea0003800000 */
[----:B------:R-:W-:Y:S01]  /*10e40*/  BPT.TRAP 0x1 ;  /* 0x000000040000795c */ /* 0x000fe20000300000 */
.L_x_1441:
        /* <DEDUP_REMOVED lines=19> */
[----:B----4-:R-:W-:Y:S01]  /*10f80*/  UMOV UR8, UR17 ;  /* 0x0000001100087c82 */ /* 0x010fe20008000000 */
[----:B------:R-:W-:Y:S02]  /*10f90*/  UMOV UR10, UR18 ;  /* 0x00000012000a7c82 */ /* 0x000fe40008000000 */
[----:B------:R4:W-:Y:S02]  /*10fa0*/  UTMALDG.4D [UR8], [UR6], desc[UR14] ;  /* 0x00000e08060075b4 */ /* 0x0009e40008019000 */
[----:B----4-:R-:W-:Y:S01]  /*10fb0*/  UMOV UR8, UR19 ;  /* 0x0000001300087c82 */ /* 0x010fe20008000000 */
[----:B------:R-:W-:Y:S01]  /*10fc0*/  UMOV UR10, UR16 ;  /* 0x00000010000a7c82 */ /* 0x000fe20008000000 */
[----:B------:R-:W-:Y:S01]  /*10fd0*/  UMOV UR16, 0xc0 ;  /* 0x000000c000107882 */ /* 0x000fe20000000000 */
[----:B------:R4:W-:Y:S02]  /*10fe0*/  UTMALDG.4D [UR8], [UR6], desc[UR14] ;  /* 0x00000e08060075b4 */ /* 0x0009e40008019000 */
[----:B----4-:R-:W-:Y:S01]  /*10ff0*/  UMOV UR8, UR20 ;  /* 0x0000001400087c82 */ /* 0x010fe20008000000 */
[----:B------:R-:W-:-:S02]  /*11000*/  UMOV UR10, UR16 ;  /* 0x00000010000a7c82 */ /* 0x000fc40008000000 */
[----:B------:R4:W-:Y:S02]  /*11010*/  UTMALDG.4D [UR8], [UR6], desc[UR14] ;  /* 0x00000e08060075b4 */ /* 0x0009e40008019000 */
[----:B----4-:R-:W-:Y:S01]  /*11020*/  NOP ;  /* 0x0000000000007918 */ /* 0x010fe20000000000 */
.L_x_1436:
[----:B------:R-:W-:Y:S05]  /*11030*/  BSYNC B1 ;  /* 0x0000000000017941 */ /* 0x000fea0003800000 */
.L_x_1435:
[----:B------:R-:W-:Y:S01]  /*11040*/  ISETP.GT.AND P2, PT, R9, UR38, PT ;  /* 0x0000002609007c0c */ /* 0x000fe2000bf44270 */
[----:B------:R-:W-:-:S12]  /*11050*/  VIADD R8, R8, 0xfffffffe ;  /* 0xfffffffe08087836 */ /* 0x000fd80000000000 */
[----:B------:R-:W-:Y:S05]  /*11060*/  @P2 BRA `(.L_x_1442) ;  /* 0xfffffff400002947 */ /* 0x000fea000383ffff */
.L_x_1427:
[----:B------:R-:W-:Y:S05]  /*11070*/  BSYNC B0 ;  /* 0x0000000000007941 */ /* 0x000fea0003800000 */
.L_x_1418:
[----:B------:R-:W-:Y:S01]  /*11080*/  VIADD R16, R16, 0x1 ;  /* 0x0000000110107836 */ /* 0x000fe20000000000 */
[----:B------:R-:W-:Y:S04]  /*11090*/  BSSY B0, `(.L_x_1443) ;  /* 0x0000011000007945 */ /* 0x000fe80003800000 */
[----:B------:R-:W-:-:S04]  /*110a0*/  ISETP.NE.AND P0, PT, R16, 0x2, PT ;  /* 0x000000021000780c */ /* 0x000fc80003f05270 */
[----:B------:R-:W-:-:S04]  /*110b0*/  SEL R0, RZ, 0x1, P0 ;  /* 0x00000001ff007807 */ /* 0x000fc80000000000 */
[----:B------:R-:W-:Y:S01]  /*110c0*/  LOP3.LUT R17, R17, R0, RZ, 0x3c, !PT ;  /* 0x0000000011117212 */ /* 0x000fe200078e3cff */
[----:B------:R-:W-:Y:S06]  /*110d0*/  @P1 BRA `(.L_x_1444) ;  /* 0x0000000000301947 */ /* 0x000fec0003800000 */
[----:B-12---:R-:W1:Y:S01]  /*110e0*/  S2R R5, SR_LANEID ;  /* 0x0000000000057919 */ /* 0x006e620000000000 */
[----:B------:R-:W-:Y:S01]  /*110f0*/  VOTEU.ANY UR6, UPT, PT ;  /* 0x0000000000067886 */ /* 0x000fe200038e0100 */
[----:B---34-:R-:W2:Y:S01]  /*11100*/  LDC.64 R2, c[0x0][0xdf0] ;  /* 0x00037c00ff027b82 */ /* 0x018ea20000000a00 */
        /* <DEDUP_REMOVED lines=8> */
[----:B-1----:R-:W-:-:S07]  /*11190*/  IADD3 R18, R0, UR44, R7 ;  /* 0x0000002c00127c10 */ /* 0x002fce000fffe007 */
.L_x_1444:
[----:B------:R-:W-:Y:S05]  /*111a0*/  BSYNC B0 ;  /* 0x0000000000007941 */ /* 0x000fea0003800000 */
.L_x_1443:
[----:B------:R-:W-:Y:S01]  /*111b0*/  SEL R16, R16, RZ, P0 ;  /* 0x000000ff10107207 */ /* 0x000fe20000000000 */
[----:B------:R-:W-:-:S07]  /*111c0*/  IMAD.MOV.U32 R13, RZ, RZ, R18 ;  /* 0x000000ffff0d7224 */ /* 0x000fce00078e0012 */
.L_x_1403:
[----:B------:R-:W-:Y:S05]  /*111d0*/  BSYNC B6 ;  /* 0x0000000000067941 */ /* 0x000fea0003800000 */
.L_x_1401:
[----:B------:R-:W-:-:S03]  /*111e0*/  UMOV UR6, 0xffffffff ;  /* 0xffffffff00067882 */ /* 0x000fc60000000000 */
[----:B------:R-:W-:Y:S05]  /*111f0*/  BRA.DIV UR6, `(.L_x_1445) ;  /* 0x0000000a06d07947 */ /* 0x000fea000b800000 */
[----:B------:R1:W1:Y:S02]  /*11200*/  SHFL.IDX PT, R14, R13, RZ, 0x1f ;  /* 0x00001fff0d0e7589 */ /* 0x00026400000e0000 */
.L_x_1473:
[----:B------:R-:W-:Y:S01]  /*11210*/  ISETP.NE.AND P0, PT, R19, RZ, PT ;  /* 0x000000ff1300720c */ /* 0x000fe20003f05270 */
[----:B------:R-:W-:Y:S05]  /*11220*/  WARPSYNC.ALL ;  /* 0x0000000000007948 */ /* 0x000fea0003800000 */
[----:B------:R-:W-:Y:S01]  /*11230*/  BAR.SYNC.DEFER_BLOCKING 0x4, 0x120 ;  /* 0x0104800000007b1d */ /* 0x000fe20000010000 */
[----:B-1----:R-:W-:-:S05]  /*11240*/  IMAD.MOV.U32 R18, RZ, RZ, R14 ;  /* 0x000000ffff127224 */ /* 0x002fca00078e000e */
[----:B------:R-:W-:Y:S01]  /*11250*/  ULDC UR6, c[0x0][0xda8] ;  /* 0x00036a0000067ab9 */ /* 0x000fe20000000800 */
[----:B------:R-:W-:Y:S01]  /*11260*/  @!P0 MOV R0, 0x400 ;  /* 0x0000040000008802 */ /* 0x000fe20000000f00 */
[----:B--234-:R-:W1:Y:S03]  /*11270*/  @!P0 S2R R3, SR_CgaCtaId ;  /* 0x0000000000038919 */ /* 0x01ce660000008800 */
[----:B-1----:R-:W-:-:S05]  /*11280*/  @!P0 LEA R0, R3, R0, 0x18 ;  /* 0x0000000003008211 */ /* 0x002fca00078ec0ff */
[----:B------:R1:W-:Y:S01]  /*11290*/  @!P0 STS [R0+0x228d0], R13 ;  /* 0x0228d00d00008388 */ /* 0x0003e20000000800 */
[----:B------:R-:W-:Y:S06]  /*112a0*/  BAR.ARV 0x5, 0x120 ;  /* 0x0144800000007b1d */ /* 0x000fec0000002000 */
[----:B------:R-:W-:-:S13]  /*112b0*/  ISETP.GE.AND P0, PT, R18, UR6, PT ;  /* 0x0000000612007c0c */ /* 0x000fda000bf06270 */
[----:B-1----:R-:W-:Y:S05]  /*112c0*/  @!P0 BRA `(.L_x_1446) ;  /* 0xffffffd4003c8947 */ /* 0x002fea000383ffff */
.L_x_1392:
[----:B------:R-:W1:Y:S01]  /*112d0*/  S2R R3, SR_CgaCtaId ;  /* 0x0000000000037919 */ /* 0x000e620000008800 */
[----:B------:R-:W-:Y:S01]  /*112e0*/  UIADD3 UR45, UR45, 0x1, URZ ;  /* 0x000000012d2d7890 */ /* 0x000fe2000fffe03f */
[----:B------:R-:W-:-:S03]  /*112f0*/  MOV R0, 0x400 ;  /* 0x0000040000007802 */ /* 0x000fc60000000f00 */
[----:B------:R-:W-:-:S04]  /*11300*/  ULEA.HI UR4, UR45, UR45, URZ, 0x1 ;  /* 0x0000002d2d047291 */ /* 0x000fc8000f8f083f */
[----:B------:R-:W-:-:S04]  /*11310*/  ULOP3.LUT UR4, UR4, 0xfffffffe, URZ, 0xc0, !UPT ;  /* 0xfffffffe04047892 */ /* 0x000fc8000f8ec03f */
[----:B------:R-:W-:Y:S01]  /*11320*/  UIADD3 UR4, UR45, -UR4, URZ ;  /* 0x800000042d047290 */ /* 0x000fe2000fffe03f */
[----:B-1----:R-:W-:-:S05]  /*11330*/  LEA R7, R3, R0, 0x18 ;  /* 0x0000000003077211 */ /* 0x002fca00078ec0ff */
[----:B------:R-:W-:-:S05]  /*11340*/  IMAD.U32 R0, RZ, RZ, UR4 ;  /* 0x00000004ff007e24 */ /* 0x000fca000f8e00ff */
[----:B------:R-:W-:-:S04]  /*11350*/  SHF.L.U32 R0, R0, 0x1f, RZ ;  /* 0x0000001f00007819 */ /* 0x000fc800000006ff */
[----:B------:R-:W1:Y:S02]  /*11360*/  SYNCS.PHASECHK.TRANS64.TRYWAIT P0, [R7+URZ+0x22820], R0 ;  /* 0x02282000070075a7 */ /* 0x000e64000800017f */
[----:B-1----:R-:W-:Y:S05]  /*11370*/  @!P0 BRA `(.L_x_1447) ;  /* 0x0000000800948947 */ /* 0x002fea0003800000 */
.L_x_1474:
[----:B------:R-:W2:Y:S02]  /*11380*/  S2R R2, SR_TID.X ;  /* 0x0000000000027919 */ /* 0x000ea40000002100 */
[----:B--2---:R-:W-:-:S04]  /*11390*/  SHF.R.U32.HI R2, RZ, 0x5, R2 ;  /* 0x00000005ff027819 */ /* 0x004fc80000011602 */
[----:B------:R-:W-:-:S05]  /*113a0*/  LOP3.LUT R2, R2, 0x3, RZ, 0xc0, !PT ;  /* 0x0000000302027812 */ /* 0x000fca00078ec0ff */
[----:B-1----:R-:W1:Y:S02]  /*113b0*/  SHFL.IDX PT, R0, R2, RZ, 0x1f ;  /* 0x00001fff02007589 */ /* 0x002e6400000e0000 */
[----:B-1----:R-:W-:-:S13]  /*113c0*/  ISETP.NE.AND P0, PT, R0, RZ, PT ;  /* 0x000000ff0000720c */ /* 0x002fda0003f05270 */
[----:B------:R-:W-:Y:S05]  /*113d0*/  @P0 EXIT ;  /* 0x000000000000094d */ /* 0x000fea0003800000 */
[----:B------:R-:W-:Y:S01]  /*113e0*/  ELECT P0, URZ, PT ;  /* 0x00000000003f782f */ /* 0x000fe20003800000 */
[----:B------:R-:W-:-:S12]  /*113f0*/  BSSY B0, `(.L_x_1448) ;  /* 0x0000020000007945 */ /* 0x000fd80003800000 */
[----:B------:R-:W-:Y:S05]  /*11400*/  @!P0 BRA `(.L_x_1449) ;  /* 0x0000000000788947 */ /* 0x000fea0003800000 */
[----:B------:R-:W-:-:S06]  /*11410*/  ULOP3.LUT UR4, UR36, 0x2, URZ, 0xfc, !UPT ;  /* 0x0000000224047892 */ /* 0x000fcc000f8efc3f */
[----:B------:R-:W-:-:S05]  /*11420*/  IMAD.U32 R0, RZ, RZ, UR4 ;  /* 0x00000004ff007e24 */ /* 0x000fca000f8e00ff */
[----:B------:R-:W-:-:S13]  /*11430*/  ISETP.NE.AND P2, PT, R0, 0x3, PT ;  /* 0x000000030000780c */ /* 0x000fda0003f45270 */
[----:B------:R-:W-:Y:S05]  /*11440*/  @!P2 BRA `(.L_x_1450) ;  /* 0x000000000004a947 */ /* 0x000fea0003800000 */
[----:B------:R-:W-:Y:S01]  /*11450*/  BPT.TRAP 0x1 ;  /* 0x000000040000795c */ /* 0x000fe20000300000 */
.L_x_1450:
[----:B------:R-:W-:Y:S01]  /*11460*/  VIADD R3, R7, 0x22840 ;  /* 0x0002284007037836 */ /* 0x000fe20000000000 */
[----:B------:R-:W-:Y:S01]  /*11470*/  SHF.L.U32 R4, R17, 0x1f, RZ ;  /* 0x0000001f11047819 */ /* 0x000fe200000006ff */
[C---:B------:R-:W-:Y:S02]  /*11480*/  VIADD R0, R16.reuse, 0x1 ;  /* 0x0000000110007836 */ /* 0x040fe40000000000 */
[----:B------:R-:W-:-:S03]  /*11490*/  IMAD R5, R16, 0x8, R3 ;  /* 0x0000000810057824 */ /* 0x000fc600078e0203 */
[----:B------:R-:W-:Y:S01]  /*114a0*/  ISETP.NE.AND P1, PT, R0, 0x2, PT ;  /* 0x000000020000780c */ /* 0x000fe20003f25270 */
[----:B------:R-:W1:Y:S03]  /*114b0*/  SYNCS.PHASECHK.TRANS64.TRYWAIT P0, [R5+URZ], R4 ;  /* 0x00000004050075a7 */ /* 0x000e66000800017f */
[----:B------:R-:W-:-:S04]  /*114c0*/  SEL R2, RZ, 0x1, P1 ;  /* 0x00000001ff027807 */ /* 0x000fc80000800000 */
[----:B------:R-:W-:Y:S02]  /*114d0*/  LOP3.LUT R17, R17, R2, RZ, 0x3c, !PT ;  /* 0x0000000211117212 */ /* 0x000fe400078e3cff */
[----:B------:R-:W-:Y:S02]  /*114e0*/  SEL R2, R0, RZ, P1 ;  /* 0x000000ff00027207 */ /* 0x000fe40000800000 */
[----:B------:R-:W-:-:S03]  /*114f0*/  SHF.L.U32 R0, R17, 0x1f, RZ ;  /* 0x0000001f11007819 */ /* 0x000fc600000006ff */
[----:B------:R-:W-:Y:S01]  /*11500*/  IMAD R3, R2, 0x8, R3 ;  /* 0x0000000802037824 */ /* 0x000fe200078e0203 */
[----:B-1----:R-:W-:Y:S06]  /*11510*/  @!P0 BRA `(.L_x_1451) ;  /* 0x0000000800408947 */ /* 0x002fec0003800000 */
.L_x_1475:
[----:B------:R-:W2:Y:S02]  /*11520*/  SYNCS.PHASECHK.TRANS64.TRYWAIT P0, [R3+URZ], R0 ;  /* 0x00000000030075a7 */ /* 0x000ea4000800017f */
[----:B--2---:R-:W-:Y:S05]  /*11530*/  @!P0 BRA `(.L_x_1452) ;  /* 0x00000008004c8947 */ /* 0x004fea0003800000 */
.L_x_1476:
[----:B------:R-:W-:Y:S05]  /*11540*/  @!P2 BRA `(.L_x_1453) ;  /* 0x000000000004a947 */ /* 0x000fea0003800000 */
[----:B------:R-:W-:Y:S01]  /*11550*/  BPT.TRAP 0x1 ;  /* 0x000000040000795c */ /* 0x000fe20000300000 */
.L_x_1453:
[----:B--2---:R-:W-:-:S04]  /*11560*/  VIADD R3, R7, 0x22860 ;  /* 0x0002286007037836 */ /* 0x004fc80000000000 */
[----:B-1----:R-:W-:-:S04]  /*11570*/  IMAD R5, R16, 0x8, R3 ;  /* 0x0000000810057824 */ /* 0x002fc800078e0203 */
[----:B------:R-:W1:Y:S02]  /*11580*/  SYNCS.PHASECHK.TRANS64.TRYWAIT P0, [R5+URZ], R4 ;  /* 0x00000004050075a7 */ /* 0x000e64000800017f */
[----:B-1----:R-:W-:Y:S05]  /*11590*/  @!P0 BRA `(.L_x_1454) ;  /* 0x0000000800488947 */ /* 0x002fea0003800000 */
.L_x_1477:
[----:B------:R-:W-:-:S07]  /*115a0*/  IMAD R3, R2, 0x8, R3 ;  /* 0x0000000802037824 */ /* 0x000fce00078e0203 */
.L_x_1455:
[----:B--2---:R2:W3:Y:S02]  /*115b0*/  SYNCS.PHASECHK.TRANS64.TRYWAIT P0, [R3+URZ], R0 ;  /* 0x00000000030075a7 */ /* 0x0044e4000800017f */
[----:B---3--:R-:W-:Y:S05]  /*115c0*/  @!P0 NANOSLEEP.SYNCS 0x989680 ;  /* 0x009896800000895d */ /* 0x008fea0003900000 */
[----:B------:R-:W3:Y:S02]  /*115d0*/  @!P0 SYNCS.PHASECHK.TRANS64 P0, [R3+URZ], R0 ;  /* 0x00000000030085a7 */ /* 0x000ee4000800007f */
[----:B---3--:R-:W-:Y:S05]  /*115e0*/  @!P0 BRA `(.L_x_1455) ;  /* 0xfffffffc00f08947 */ /* 0x008fea000383ffff */
.L_x_1449:
[----:B------:R-:W-:Y:S05]  /*115f0*/  BSYNC B0 ;  /* 0x0000000000007941 */ /* 0x000fea0003800000 */
.L_x_1448:
[----:B------:R-:W-:Y:S05]  /*11600*/  EXIT ;  /* 0x000000000000794d */ /* 0x000fea0003800000 */
.L_x_1309:
[----:B-1----:R-:W-:-:S04]  /*11610*/  IMAD.U32 R3, RZ, RZ, UR46 ;  /* 0x0000002eff037e24 */ /* 0x002fc8000f8e00ff */
[----:B------:R1:W2:Y:S03]  /*11620*/  SYNCS.PHASECHK.TRANS64.TRYWAIT P0, [R3+URZ+0x22800], R0 ;  /* 0x02280000030075a7 */ /* 0x0002a6000800017f */
[----:B--2---:R-:W-:Y:S05]  /*11630*/  @!P0 NANOSLEEP.SYNCS 0x989680 ;  /* 0x009896800000895d */ /* 0x004fea0003900000 */
[----:B------:R-:W2:Y:S02]  /*11640*/  @!P0 SYNCS.PHASECHK.TRANS64 P0, [R3+URZ+0x22800], R0 ;  /* 0x02280000030085a7 */ /* 0x000ea4000800007f */
[----:B--2---:R-:W-:Y:S05]  /*11650*/  @!P0 BRA `(.L_x_1309) ;  /* 0xfffffffc00ec8947 */ /* 0x004fea000383ffff */
[----:B------:R-:W-:Y:S05]  /*11660*/  BRA `(.L_x_1456) ;  /* 0xffffff0400347947 */ /* 0x000fea000383ffff */
.L_x_1313:
[----:B--2---:R-:W-:-:S04]  /*11670*/  IMAD.U32 R0, RZ, RZ, UR21 ;  /* 0x00000015ff007e24 */ /* 0x004fc8000f8e00ff */
[----:B------:R2:W3:Y:S03]  /*11680*/  SYNCS.PHASECHK.TRANS64.TRYWAIT P1, [R0+URZ+0x22830], R11 ;  /* 0x0228300b000075a7 */ /* 0x0004e6000802017f */
[----:B---3--:R-:W-:Y:S05]  /*11690*/  @!P1 NANOSLEEP.SYNCS 0x989680 ;  /* 0x009896800000995d */ /* 0x008fea0003900000 */
[----:B------:R-:W3:Y:S02]  /*116a0*/  @!P1 SYNCS.PHASECHK.TRANS64 P1, [R0+URZ+0x22830], R11 ;  /* 0x0228300b000095a7 */ /* 0x000ee4000802007f */
[----:B---3--:R-:W-:Y:S05]  /*116b0*/  @!P1 BRA `(.L_x_1313) ;  /* 0xfffffffc00ec9947 */ /* 0x008fea000383ffff */
[----:B------:R-:W-:Y:S05]  /*116c0*/  BRA `(.L_x_1312) ;  /* 0xffffff0400587947 */ /* 0x000fea000383ffff */
.L_x_1325:
[----:B---3--:R3:W4:Y:S02]  /*116d0*/  SYNCS.PHASECHK.TRANS64.TRYWAIT P1, [R8+URZ+0x22850], R11 ;  /* 0x0228500b080075a7 */ /* 0x008724000802017f */
[----:B----4-:R-:W-:Y:S05]  /*116e0*/  @!P1 NANOSLEEP.SYNCS 0x989680 ;  /* 0x009896800000995d */ /* 0x010fea0003900000 */
[----:B------:R-:W4:Y:S02]  /*116f0*/  @!P1 SYNCS.PHASECHK.TRANS64 P1, [R8+URZ+0x22850], R11 ;  /* 0x0228500b080095a7 */ /* 0x000f24000802007f */
[----:B----4-:R-:W-:Y:S05]  /*11700*/  @!P1 BRA `(.L_x_1325) ;  /* 0xfffffffc00f09947 */ /* 0x010fea000383ffff */
[----:B------:R-:W-:Y:S05]  /*11710*/  BRA `(.L_x_1324) ;  /* 0xffffff2400e07947 */ /* 0x000fea000383ffff */
.L_x_1333:
[----:B----4-:R-:W-:-:S04]  /*11720*/  IMAD.U32 R5, RZ, RZ, UR27 ;  /* 0x0000001bff057e24 */ /* 0x010fc8000f8e00ff */
[----:B------:R4:W1:Y:S03]  /*11730*/  SYNCS.PHASECHK.TRANS64.TRYWAIT P1, [R5+URZ+0x22830], R12 ;  /* 0x0228300c050075a7 */ /* 0x000866000802017f */
[----:B-1----:R-:W-:Y:S05]  /*11740*/  @!P1 NANOSLEEP.SYNCS 0x989680 ;  /* 0x009896800000995d */ /* 0x002fea0003900000 */
[----:B------:R-:W1:Y:S02]  /*11750*/  @!P1 SYNCS.PHASECHK.TRANS64 P1, [R5+URZ+0x22830], R12 ;  /* 0x0228300c050095a7 */ /* 0x000e64000802007f */
[----:B-1----:R-:W-:Y:S05]  /*11760*/  @!P1 BRA `(.L_x_1333) ;  /* 0xfffffffc00ec9947 */ /* 0x002fea000383ffff */
[----:B------:R-:W-:Y:S05]  /*11770*/  BRA `(.L_x_1332) ;  /* 0xffffff2c00507947 */ /* 0x000fea000383ffff */
.L_x_1345:
[----:B--2---:R2:W3:Y:S02]  /*11780*/  SYNCS.PHASECHK.TRANS64.TRYWAIT P1, [R11+URZ+0x22850], R12 ;  /* 0x0228500c0b0075a7 */ /* 0x0044e4000802017f */
[----:B---3--:R-:W-:Y:S05]  /*11790*/  @!P1 NANOSLEEP.SYNCS 0x989680 ;  /* 0x009896800000995d */ /* 0x008fea0003900000 */
[----:B------:R-:W3:Y:S02]  /*117a0*/  @!P1 SYNCS.PHASECHK.TRANS64 P1, [R11+URZ+0x22850], R12 ;  /* 0x0228500c0b0095a7 */ /* 0x000ee4000802007f */
[----:B---3--:R-:W-:Y:S05]  /*117b0*/  @!P1 BRA `(.L_x_1345) ;  /* 0xfffffffc00f09947 */ /* 0x008fea000383ffff */
[----:B------:R-:W-:Y:S05]  /*117c0*/  BRA `(.L_x_1344) ;  /* 0xffffff5800007947 */ /* 0x000fea000383ffff */
.L_x_1354:
[----:B--2---:R-:W-:-:S04]  /*117d0*/  IMAD.U32 R3, RZ, RZ, UR24 ;  /* 0x00000018ff037e24 */ /* 0x004fc8000f8e00ff */
[----:B------:R2:W3:Y:S03]  /*117e0*/  SYNCS.PHASECHK.TRANS64.TRYWAIT P2, [R3+URZ+0x22830], R8 ;  /* 0x02283008030075a7 */ /* 0x0004e6000804017f */
[----:B---3--:R-:W-:Y:S05]  /*117f0*/  @!P2 NANOSLEEP.SYNCS 0x989680 ;  /* 0x009896800000a95d */ /* 0x008fea0003900000 */
[----:B------:R-:W3:Y:S02]  /*11800*/  @!P2 SYNCS.PHASECHK.TRANS64 P2, [R3+URZ+0x22830], R8 ;  /* 0x022830080300a5a7 */ /* 0x000ee4000804007f */
[----:B---3--:R-:W-:Y:S05]  /*11810*/  @!P2 BRA `(.L_x_1354) ;  /* 0xfffffffc00eca947 */ /* 0x008fea000383ffff */
[----:B------:R-:W-:Y:S05]  /*11820*/  BRA `(.L_x_1353) ;  /* 0xffffff5c00847947 */ /* 0x000fea000383ffff */
.L_x_1358:
[----:B--2---:R2:W3:Y:S02]  /*11830*/  SYNCS.PHASECHK.TRANS64.TRYWAIT P2, [R183+URZ+0x22850], R8 ;  /* 0x02285008b70075a7 */ /* 0x0044e4000804017f */
[----:B---3--:R-:W-:Y:S05]  /*11840*/  @!P2 NANOSLEEP.SYNCS 0x989680 ;  /* 0x009896800000a95d */ /* 0x008fea0003900000 */
[----:B------:R-:W3:Y:S02]  /*11850*/  @!P2 SYNCS.PHASECHK.TRANS64 P2, [R183+URZ+0x22850], R8 ;  /* 0x02285008b700a5a7 */ /* 0x000ee4000804007f */
[----:B---3--:R-:W-:Y:S05]  /*11860*/  @!P2 BRA `(.L_x_1358) ;  /* 0xfffffffc00f0a947 */ /* 0x008fea000383ffff */
[----:B------:R-:W-:Y:S05]  /*11870*/  BRA `(.L_x_1357) ;  /* 0xffffff7400a47947 */ /* 0x000fea000383ffff */
.L_x_1364:
[----:B--2---:R-:W-:-:S04]  /*11880*/  IMAD.U32 R10, RZ, RZ, UR26 ;  /* 0x0000001aff0a7e24 */ /* 0x004fc8000f8e00ff */
[----:B------:R2:W3:Y:S03]  /*11890*/  SYNCS.PHASECHK.TRANS64.TRYWAIT P1, [R10+URZ+0x22830], R13 ;  /* 0x0228300d0a0075a7 */ /* 0x0004e6000802017f */
[----:B---3--:R-:W-:Y:S05]  /*118a0*/  @!P1 NANOSLEEP.SYNCS 0x989680 ;  /* 0x009896800000995d */ /* 0x008fea0003900000 */
[----:B------:R-:W3:Y:S02]  /*118b0*/  @!P1 SYNCS.PHASECHK.TRANS64 P1, [R10+URZ+0x22830], R13 ;  /* 0x0228300d0a0095a7 */ /* 0x000ee4000802007f */
[----:B---3--:R-:W-:Y:S05]  /*118c0*/  @!P1 BRA `(.L_x_1364) ;  /* 0xfffffffc00ec9947 */ /* 0x008fea000383ffff */
[----:B------:R-:W-:Y:S05]  /*118d0*/  BRA `(.L_x_1363) ;  /* 0xffffff7800a87947 */ /* 0x000fea000383ffff */
.L_x_1376:
[----:B--2---:R2:W3:Y:S02]  /*118e0*/  SYNCS.PHASECHK.TRANS64.TRYWAIT P1, [R12+URZ+0x22850], R13 ;  /* 0x0228500d0c0075a7 */ /* 0x0044e4000802017f */
[----:B---3--:R-:W-:Y:S05]  /*118f0*/  @!P1 NANOSLEEP.SYNCS 0x989680 ;  /* 0x009896800000995d */ /* 0x008fea0003900000 */
[----:B------:R-:W3:Y:S02]  /*11900*/  @!P1 SYNCS.PHASECHK.TRANS64 P1, [R12+URZ+0x22850], R13 ;  /* 0x0228500d0c0095a7 */ /* 0x000ee4000802007f */
[----:B---3--:R-:W-:Y:S05]  /*11910*/  @!P1 BRA `(.L_x_1376) ;  /* 0xfffffffc00f09947 */ /* 0x008fea000383ffff */
[----:B------:R-:W-:Y:S05]  /*11920*/  BRA `(.L_x_1375) ;  /* 0xffffffa400587947 */ /* 0x000fea000383ffff */
.L_x_1407:
[----:B------:R-:W1:Y:S01]  /*11930*/  S2R R7, SR_TID.X ;  /* 0x0000000000077919 */ /* 0x000e620000002100 */
[----:B------:R-:W-:Y:S02]  /*11940*/  IMAD.MOV.U32 R12, RZ, RZ, RZ ;  /* 0x000000ffff0c7224 */ /* 0x000fe400078e00ff */
[----:B------:R-:W-:Y:S02]  /*11950*/  IMAD.MOV.U32 R11, RZ, RZ, 0x1f ;  /* 0x0000001fff0b7424 */ /* 0x000fe400078e00ff */
[----:B------:R-:W-:Y:S01]  /*11960*/  IMAD.MOV.U32 R15, RZ, RZ, -0x1 ;  /* 0xffffffffff0f7424 */ /* 0x000fe200078e00ff */
[----:B-1----:R-:W-:-:S04]  /*11970*/  SHF.R.U32.HI R7, RZ, 0x5, R7 ;  /* 0x00000005ff077819 */ /* 0x002fc80000011607 */
[----:B------:R-:W-:-:S05]  /*11980*/  LOP3.LUT R7, R7, 0x3, RZ, 0xc0, !PT ;  /* 0x0000000307077812 */ /* 0x000fca00078ec0ff */
[----:B------:R-:W-:-:S07]  /*11990*/  IMAD.MOV.U32 R13, RZ, RZ, R7 ;  /* 0x000000ffff0d7224 */ /* 0x000fce00078e0007 */
[----:B------:R-:W-:Y:S05]  /*119a0*/  WARPSYNC.COLLECTIVE R15, `(.L_x_1457) ;  /* 0x000000000f087348 */ /* 0x000fea0003c00000 */
[----:B------:R1:W2:Y:S02]  /*119b0*/  SHFL.IDX P6, R14, R13, R12, R11 ;  /* 0x0000000c0d0e7389 */ /* 0x0002a400000c000b */
[----:B-12---:R-:W-:Y:S01]  /*119c0*/  ENDCOLLECTIVE ;  /* 0x000000000000791b */ /* 0x006fe20003800000 */
.L_x_1457:
[----:B------:R-:W-:Y:S05]  /*119d0*/  BRA `(.L_x_1458) ;  /* 0xffffffd800ec7947 */ /* 0x000fea000383ffff */
.L_x_1408:
[----:B------:R-:W-:Y:S01]  /*119e0*/  BSSY B0, `(.L_x_1459) ;  /* 0x0000006000007945 */ /* 0x000fe20003800000 */
[----:B------:R-:W-:-:S07]  /*119f0*/  IMAD.MOV.U32 R15, RZ, RZ, -0x1 ;  /* 0xffffffffff0f7424 */ /* 0x000fce00078e00ff */
[----:B------:R-:W-:Y:S05]  /*11a00*/  WARPSYNC.COLLECTIVE R15, `(.L_x_1460) ;  /* 0x000000000f0c7348 */ /* 0x000fea0003c00000 */
[----:B------:R-:W-:Y:S02]  /*11a10*/  ELECT P6, UR62, PT ;  /* 0x00000000003e782f */ /* 0x000fe400038c0000 */
[----:B------:R-:W-:Y:S01]  /*11a20*/  MOV R14, UR62 ;  /* 0x0000003e000e7c02 */ /* 0x000fe20008000f00 */
[----:B------:R-:W-:Y:S10]  /*11a30*/  ENDCOLLECTIVE ;  /* 0x000000000000791b */ /* 0x000ff40003800000 */
.L_x_1460:
[----:B------:R-:W-:Y:S05]  /*11a40*/  BSYNC B0 ;  /* 0x0000000000007941 */ /* 0x000fea0003800000 */
.L_x_1459:
[----:B------:R-:W-:Y:S05]  /*11a50*/  BRA `(.L_x_1461) ;  /* 0xffffffd800dc7947 */ /* 0x000fea000383ffff */
.L_x_1411:
[----:B-1----:R1:W2:Y:S02]  /*11a60*/  SYNCS.PHASECHK.TRANS64.TRYWAIT P2, [R8+URZ+0x22840], R5 ;  /* 0x02284005080075a7 */ /* 0x0022a4000804017f */
[----:B--2---:R-:W-:Y:S05]  /*11a70*/  @!P2 NANOSLEEP.SYNCS 0x989680 ;  /* 0x009896800000a95d */ /* 0x004fea0003900000 */
[----:B------:R-:W2:Y:S02]  /*11a80*/  @!P2 SYNCS.PHASECHK.TRANS64 P2, [R8+URZ+0x22840], R5 ;  /* 0x022840050800a5a7 */ /* 0x000ea4000804007f */
[----:B--2---:R-:W-:Y:S05]  /*11a90*/  @!P2 BRA `(.L_x_1411) ;  /* 0xfffffffc00f0a947 */ /* 0x004fea000383ffff */
[----:B------:R-:W-:Y:S05]  /*11aa0*/  BRA `(.L_x_1462) ;  /* 0xffffffdc00387947 */ /* 0x000fea000383ffff */
.L_x_1413:
[----:B-1----:R-:W-:-:S04]  /*11ab0*/  IMAD.U32 R8, RZ, RZ, UR37 ;  /* 0x00000025ff087e24 */ /* 0x002fc8000f8e00ff */
[----:B------:R1:W2:Y:S03]  /*11ac0*/  SYNCS.PHASECHK.TRANS64.TRYWAIT P2, [R8+URZ+0x22820], R5 ;  /* 0x02282005080075a7 */ /* 0x0002a6000804017f */
[----:B--2---:R-:W-:Y:S05]  /*11ad0*/  @!P2 NANOSLEEP.SYNCS 0x989680 ;  /* 0x009896800000a95d */ /* 0x004fea0003900000 */
[----:B------:R-:W2:Y:S02]  /*11ae0*/  @!P2 SYNCS.PHASECHK.TRANS64 P2, [R8+URZ+0x22820], R5 ;  /* 0x022820050800a5a7 */ /* 0x000ea4000804007f */
[----:B--2---:R-:W-:Y:S05]  /*11af0*/  @!P2 BRA `(.L_x_1413) ;  /* 0xfffffffc00eca947 */ /* 0x004fea000383ffff */
[----:B------:R-:W-:Y:S05]  /*11b00*/  BRA `(.L_x_1463) ;  /* 0xffffffdc00d87947 */ /* 0x000fea000383ffff */
.L_x_1416:
[----:B-1----:R1:W2:Y:S02]  /*11b10*/  SYNCS.PHASECHK.TRANS64.TRYWAIT P2, [R8+URZ+0x22860], R5 ;  /* 0x02286005080075a7 */ /* 0x0022a4000804017f */
[----:B--2---:R-:W-:Y:S05]  /*11b20*/  @!P2 NANOSLEEP.SYNCS 0x989680 ;  /* 0x009896800000a95d */ /* 0x004fea0003900000 */
[----:B------:R-:W2:Y:S02]  /*11b30*/  @!P2 SYNCS.PHASECHK.TRANS64 P2, [R8+URZ+0x22860], R5 ;  /* 0x022860050800a5a7 */ /* 0x000ea4000804007f */
[----:B--2---:R-:W-:Y:S05]  /*11b40*/  @!P2 BRA `(.L_x_1416) ;  /* 0xfffffffc00f0a947 */ /* 0x004fea000383ffff */
[----:B------:R-:W-:Y:S05]  /*11b50*/  BRA `(.L_x_1464) ;  /* 0xffffffdc00ec7947 */ /* 0x000fea000383ffff */
.L_x_1423:
[----:B-1----:R1:W2:Y:S02]  /*11b60*/  SYNCS.PHASECHK.TRANS64.TRYWAIT P3, [R2+URZ+0x22840], R3 ;  /* 0x02284003020075a7 */ /* 0x0022a4000806017f */
[----:B--2---:R-:W-:Y:S05]  /*11b70*/  @!P3 NANOSLEEP.SYNCS 0x989680 ;  /* 0x009896800000b95d */ /* 0x004fea0003900000 */
[----:B------:R-:W2:Y:S02]  /*11b80*/  @!P3 SYNCS.PHASECHK.TRANS64 P3, [R2+URZ+0x22840], R3 ;  /* 0x022840030200b5a7 */ /* 0x000ea4000806007f */
[----:B--2---:R-:W-:Y:S05]  /*11b90*/  @!P3 BRA `(.L_x_1423) ;  /* 0xfffffffc00f0b947 */ /* 0x004fea000383ffff */
[----:B------:R-:W-:Y:S05]  /*11ba0*/  BRA `(.L_x_1465) ;  /* 0xffffffe400247947 */ /* 0x000fea000383ffff */
.L_x_1425:
[----:B---3--:R3:W4:Y:S02]  /*11bb0*/  SYNCS.PHASECHK.TRANS64.TRYWAIT P3, [R2+URZ+0x22860], R3 ;  /* 0x02286003020075a7 */ /* 0x008724000806017f */
[----:B----4-:R-:W-:Y:S05]  /*11bc0*/  @!P3 NANOSLEEP.SYNCS 0x989680 ;  /* 0x009896800000b95d */ /* 0x010fea0003900000 */
[----:B------:R-:W4:Y:S02]  /*11bd0*/  @!P3 SYNCS.PHASECHK.TRANS64 P3, [R2+URZ+0x22860], R3 ;  /* 0x022860030200b5a7 */ /* 0x000f24000806007f */
[----:B----4-:R-:W-:Y:S05]  /*11be0*/  @!P3 BRA `(.L_x_1425) ;  /* 0xfffffffc00f0b947 */ /* 0x010fea000383ffff */
[----:B------:R-:W-:Y:S05]  /*11bf0*/  BRA `(.L_x_1466) ;  /* 0xffffffe4006c7947 */ /* 0x000fea000383ffff */
.L_x_1431:
[----:B-1----:R1:W2:Y:S02]  /*11c00*/  SYNCS.PHASECHK.TRANS64.TRYWAIT P3, [R3+URZ+0x22840], R2 ;  /* 0x02284002030075a7 */ /* 0x0022a4000806017f */
[----:B--2---:R-:W-:Y:S05]  /*11c10*/  @!P3 NANOSLEEP.SYNCS 0x989680 ;  /* 0x009896800000b95d */ /* 0x004fea0003900000 */
[----:B------:R-:W2:Y:S02]  /*11c20*/  @!P3 SYNCS.PHASECHK.TRANS64 P3, [R3+URZ+0x22840], R2 ;  /* 0x022840020300b5a7 */ /* 0x000ea4000806007f */
[----:B--2---:R-:W-:Y:S05]  /*11c30*/  @!P3 BRA `(.L_x_1431) ;  /* 0xfffffffc00f0b947 */ /* 0x004fea000383ffff */
[----:B------:R-:W-:Y:S05]  /*11c40*/  BRA `(.L_x_1467) ;  /* 0xffffffe800947947 */ /* 0x000fea000383ffff */
.L_x_1433:
[----:B---3--:R3:W4:Y:S02]  /*11c50*/  SYNCS.PHASECHK.TRANS64.TRYWAIT P3, [R3+URZ+0x22860], R2 ;  /* 0x02286002030075a7 */ /* 0x008724000806017f */
[----:B----4-:R-:W-:Y:S05]  /*11c60*/  @!P3 NANOSLEEP.SYNCS 0x989680 ;  /* 0x009896800000b95d */ /* 0x010fea0003900000 */
[----:B------:R-:W4:Y:S02]  /*11c70*/  @!P3 SYNCS.PHASECHK.TRANS64 P3, [R3+URZ+0x22860], R2 ;  /* 0x022860020300b5a7 */ /* 0x000f24000806007f */
[----:B----4-:R-:W-:Y:S05]  /*11c80*/  @!P3 BRA `(.L_x_1433) ;  /* 0xfffffffc00f0b947 */ /* 0x010fea000383ffff */
[----:B------:R-:W-:Y:S05]  /*11c90*/  BRA `(.L_x_1468) ;  /* 0xffffffe800dc7947 */ /* 0x000fea000383ffff */
.L_x_1438:
[----:B-1----:R1:W2:Y:S02]  /*11ca0*/  SYNCS.PHASECHK.TRANS64.TRYWAIT P3, [R2+URZ+0x22840], R3 ;  /* 0x02284003020075a7 */ /* 0x0022a4000806017f */
[----:B--2---:R-:W-:Y:S05]  /*11cb0*/  @!P3 NANOSLEEP.SYNCS 0x989680 ;  /* 0x009896800000b95d */ /* 0x004fea0003900000 */
[----:B------:R-:W2:Y:S02]  /*11cc0*/  @!P3 SYNCS.PHASECHK.TRANS64 P3, [R2+URZ+0x22840], R3 ;  /* 0x022840030200b5a7 */ /* 0x000ea4000806007f */
[----:B--2---:R-:W-:Y:S05]  /*11cd0*/  @!P3 BRA `(.L_x_1438) ;  /* 0xfffffffc00f0b947 */ /* 0x004fea000383ffff */
[----:B------:R-:W-:Y:S05]  /*11ce0*/  BRA `(.L_x_1469) ;  /* 0xffffffec00e47947 */ /* 0x000fea000383ffff */
.L_x_1440:
[----:B--2---:R2:W3:Y:S02]  /*11cf0*/  SYNCS.PHASECHK.TRANS64.TRYWAIT P3, [R2+URZ+0x22860], R3 ;  /* 0x02286003020075a7 */ /* 0x0044e4000806017f */
[----:B---3--:R-:W-:Y:S05]  /*11d00*/  @!P3 NANOSLEEP.SYNCS 0x989680 ;  /* 0x009896800000b95d */ /* 0x008fea0003900000 */
[----:B------:R-:W3:Y:S02]  /*11d10*/  @!P3 SYNCS.PHASECHK.TRANS64 P3, [R2+URZ+0x22860], R3 ;  /* 0x022860030200b5a7 */ /* 0x000ee4000806007f */
[----:B---3--:R-:W-:Y:S05]  /*11d20*/  @!P3 BRA `(.L_x_1440) ;  /* 0xfffffffc00f0b947 */ /* 0x008fea000383ffff */
[----:B------:R-:W-:Y:S05]  /*11d30*/  BRA `(.L_x_1470) ;  /* 0xfffffff0002c7947 */ /* 0x000fea000383ffff */
.L_x_1445:
[----:B------:R-:W-:Y:S01]  /*11d40*/  BSSY B0, `(.L_x_1471) ;  /* 0x0000007000007945 */ /* 0x000fe20003800000 */
[----:B--2---:R-:W-:Y:S02]  /*11d50*/  IMAD.MOV.U32 R12, RZ, RZ, RZ ;  /* 0x000000ffff0c7224 */ /* 0x004fe400078e00ff */
[----:B------:R-:W-:Y:S02]  /*11d60*/  IMAD.MOV.U32 R11, RZ, RZ, 0x1f ;  /* 0x0000001fff0b7424 */ /* 0x000fe400078e00ff */
[----:B------:R-:W-:-:S07]  /*11d70*/  IMAD.MOV.U32 R15, RZ, RZ, -0x1 ;  /* 0xffffffffff0f7424 */ /* 0x000fce00078e00ff */
[----:B-1-34-:R-:W-:Y:S05]  /*11d80*/  WARPSYNC.COLLECTIVE R15, `(.L_x_1472) ;  /* 0x000000000f087348 */ /* 0x01afea0003c00000 */
[----:B------:R2:W1:Y:S02]  /*11d90*/  SHFL.IDX P6, R14, R13, R12, R11 ;  /* 0x0000000c0d0e7389 */ /* 0x00046400000c000b */
[----:B-1234-:R-:W-:Y:S01]  /*11da0*/  ENDCOLLECTIVE ;  /* 0x000000000000791b */ /* 0x01efe20003800000 */
.L_x_1472:
[----:B------:R-:W-:Y:S05]  /*11db0*/  BSYNC B0 ;  /* 0x0000000000007941 */ /* 0x000fea0003800000 */
.L_x_1471:
[----:B------:R-:W-:Y:S05]  /*11dc0*/  BRA `(.L_x_1473) ;  /* 0xfffffff400107947 */ /* 0x000fea000383ffff */
.L_x_1447:
[----:B-1----:R1:W2:Y:S02]  /*11dd0*/  SYNCS.PHASECHK.TRANS64.TRYWAIT P0, [R7+URZ+0x22820], R0 ;  /* 0x02282000070075a7 */ /* 0x0022a4000800017f */
[----:B--2---:R-:W-:Y:S05]  /*11de0*/  @!P0 NANOSLEEP.SYNCS 0x989680 ;  /* 0x009896800000895d */ /* 0x004fea0003900000 */
[----:B------:R-:W2:Y:S02]  /*11df0*/  @!P0 SYNCS.PHASECHK.TRANS64 P0, [R7+URZ+0x22820], R0 ;  /* 0x02282000070085a7 */ /* 0x000ea4000800007f */
[----:B--2---:R-:W-:Y:S05]  /*11e00*/  @!P0 BRA `(.L_x_1447) ;  /* 0xfffffffc00f08947 */ /* 0x004fea000383ffff */
[----:B------:R-:W-:Y:S05]  /*11e10*/  BRA `(.L_x_1474) ;  /* 0xfffffff400587947 */ /* 0x000fea000383ffff */
.L_x_1451:
[----:B-1----:R1:W2:Y:S02]  /*11e20*/  SYNCS.PHASECHK.TRANS64.TRYWAIT P0, [R5+URZ], R4 ;  /* 0x00000004050075a7 */ /* 0x0022a4000800017f */
[----:B--2---:R-:W-:Y:S05]  /*11e30*/  @!P0 NANOSLEEP.SYNCS 0x989680 ;  /* 0x009896800000895d */ /* 0x004fea0003900000 */
[----:B------:R-:W2:Y:S02]  /*11e40*/  @!P0 SYNCS.PHASECHK.TRANS64 P0, [R5+URZ], R4 ;  /* 0x00000004050085a7 */ /* 0x000ea4000800007f */
[----:B--2---:R-:W-:Y:S05]  /*11e50*/  @!P0 BRA `(.L_x_1451) ;  /* 0xfffffffc00f08947 */ /* 0x004fea000383ffff */
[----:B------:R-:W-:Y:S05]  /*11e60*/  BRA `(.L_x_1475) ;  /* 0xfffffff400ac7947 */ /* 0x000fea000383ffff */
.L_x_1452:
[----:B--2---:R2:W3:Y:S02]  /*11e70*/  SYNCS.PHASECHK.TRANS64.TRYWAIT P0, [R3+URZ], R0 ;  /* 0x00000000030075a7 */ /* 0x0044e4000800017f */
[----:B---3--:R-:W-:Y:S05]  /*11e80*/  @!P0 NANOSLEEP.SYNCS 0x989680 ;  /* 0x009896800000895d */ /* 0x008fea0003900000 */
[----:B------:R-:W3:Y:S02]  /*11e90*/  @!P0 SYNCS.PHASECHK.TRANS64 P0, [R3+URZ], R0 ;  /* 0x00000000030085a7 */ /* 0x000ee4000800007f */
[----:B---3--:R-:W-:Y:S05]  /*11ea0*/  @!P0 BRA `(.L_x_1452) ;  /* 0xfffffffc00f08947 */ /* 0x008fea000383ffff */
[----:B------:R-:W-:Y:S05]  /*11eb0*/  BRA `(.L_x_1476) ;  /* 0xfffffff400a07947 */ /* 0x000fea000383ffff */
.L_x_1454:
[----:B-1----:R1:W2:Y:S02]  /*11ec0*/  SYNCS.PHASECHK.TRANS64.TRYWAIT P0, [R5+URZ], R4 ;  /* 0x00000004050075a7 */ /* 0x0022a4000800017f */
[----:B--2---:R-:W-:Y:S05]  /*11ed0*/  @!P0 NANOSLEEP.SYNCS 0x989680 ;  /* 0x009896800000895d */ /* 0x004fea0003900000 */
[----:B------:R-:W2:Y:S02]  /*11ee0*/  @!P0 SYNCS.PHASECHK.TRANS64 P0, [R5+URZ], R4 ;  /* 0x00000004050085a7 */ /* 0x000ea4000800007f */
[----:B--2---:R-:W-:Y:S05]  /*11ef0*/  @!P0 BRA `(.L_x_1454) ;  /* 0xfffffffc00f08947 */ /* 0x004fea000383ffff */
[----:B------:R-:W-:Y:S05]  /*11f00*/  BRA `(.L_x_1477) ;  /* 0xfffffff400a47947 */ /* 0x000fea000383ffff */
.L_x_1478:
        /* <DEDUP_REMOVED lines=15> */
.L_x_4720:


//--------------------- .text._ZN7cutlass13device_kernelIN5flash11enable_sm90INS1_16FlashAttnFwdSm90INS1_25CollectiveMainloopFwdSm90ILi2EN4cute5tupleIJNS5_1CILi1EEES8_S8_EEENS6_IJNS7_ILi128EEENS7_ILi96EEENS7_ILi64EEEEEELi256ENS_6half_tEfNS_4arch4Sm90ELb0ELb1ELb0ELb0ELb0ELb0ELb1ELb1ELb0ELb0ELb0ELb0EEENS1_21CollectiveEpilogueFwdINS6_IJSA_NS7_ILi256EEESB_EEES9_SE_SG_Li256ELb0ELb0ELb0ELb0EEENS1_30DynamicPersistentTileSchedulerILi256ELi32ELb0ELb0ELb1EEEEEEEEEvNT_6ParamsE --------------------------
	.section	.text._ZN7cutlass13device_kernelIN5flash11enable_sm90INS1_16FlashAttnFwdSm90INS1_25CollectiveMainloopFwdSm90ILi2EN4cute5tupleIJNS5_1CILi1EEES8_S8_EEENS6_IJNS7_ILi128EEENS7_ILi96EEENS7_ILi64EEEEEELi256ENS_6half_tEfNS_4arch4Sm90ELb0ELb1ELb0ELb0ELb0ELb0ELb1ELb1ELb0ELb0ELb0ELb0EEENS1_21CollectiveEpilogueFwdINS6_IJSA_NS7_ILi256EEESB_EEES9_SE_SG_Li256ELb0ELb0ELb0ELb0EEENS1_30DynamicPersistentTileSchedulerILi256ELi32ELb0ELb0ELb1EEEEEEEEEvNT_6ParamsE,"ax",@progbits
	.align	128
.text._ZN7cutlass13device_kernelIN5flash11enable_sm90INS1_16FlashAttnFwdSm90INS1_25CollectiveMainloopFwdSm90ILi2EN4cute5tupleIJNS5_1CILi1EEES8_S8_EEENS6_IJNS7_ILi128EEENS7_ILi96EEENS7_ILi64EEEEEELi256ENS_6half_tEfNS_4arch4Sm90ELb0ELb1ELb0ELb0ELb0ELb0ELb1ELb1ELb0ELb0ELb0ELb0EEENS1_21CollectiveEpilogueFwdINS6_IJSA_NS7_ILi256EEESB_EEES9_SE_SG_Li256ELb0ELb0ELb0ELb0EEENS1_30DynamicPersistentTileSchedulerILi256ELi32ELb0ELb0ELb1EEEEEEEEEvNT_6ParamsE:
        .type           _ZN7cutlass13device_kernelIN5flash11enable_sm90INS1_16FlashAttnFwdSm90INS1_25CollectiveMainloopFwdSm90ILi2EN4cute5tupleIJNS5_1CILi1EEES8_S8_EEENS6_IJNS7_ILi128EEENS7_ILi96EEENS7_ILi64EEEEEELi256ENS_6half_tEfNS_4arch4Sm90ELb0ELb1ELb0ELb0ELb0ELb0ELb1ELb1ELb0ELb0ELb0ELb0EEENS1_21CollectiveEpilogueFwdINS6_IJSA_NS7_ILi256EEESB_EEES9_SE_SG_Li256ELb0ELb0ELb0ELb0EEENS1_30DynamicPersistentTileSchedulerILi256ELi32ELb0ELb0ELb1EEEEEEEEEvNT_6ParamsE,@function
        .size           _ZN7cutlass13device_kernelIN5flash11enable_sm90INS1_16FlashAttnFwdSm90INS1_25CollectiveMainloopFwdSm90ILi2EN4cute5tupleIJNS5_1CILi1EEES8_S8_EEENS6_IJNS7_ILi128EEENS7_ILi96EEENS7_ILi64EEEEEELi256ENS_6half_tEfNS_4arch4Sm90ELb0ELb1ELb0ELb0ELb0ELb0ELb1ELb1ELb0ELb0ELb0ELb0EEENS1_21CollectiveEpilogueFwdINS6_IJSA_NS7_ILi256EEESB_EEES9_SE_SG_Li256ELb0ELb0ELb0ELb0EEENS1_30DynamicPersistentTileSchedulerILi256ELi32ELb0ELb0ELb1EEEEEEEEEvNT_6ParamsE,(.L_x_4721 - _ZN7cutlass13device_kernelIN5flash11enable_sm90INS1_16FlashAttnFwdSm90INS1_25CollectiveMainloopFwdSm90ILi2EN4cute5tupleIJNS5_1CILi1EEES8_S8_EEENS6_IJNS7_ILi128EEENS7_ILi96EEENS7_ILi64EEEEEELi256ENS_6half_tEfNS_4arch4Sm90ELb0ELb1ELb0ELb0ELb0ELb0ELb1ELb1ELb0ELb0ELb0ELb0EEENS1_21CollectiveEpilogueFwdINS6_IJSA_NS7_ILi256EEESB_EEES9_SE_SG_Li256ELb0ELb0ELb0ELb0EEENS1_30DynamicPersistentTileSchedulerILi256ELi32ELb0ELb0ELb1EEEEEEEEEvNT_6ParamsE)
        .other          _ZN7cutlass13device_kernelIN5flash11enable_sm90INS1_16FlashAttnFwdSm90INS1_25CollectiveMainloopFwdSm90ILi2EN4cute5tupleIJNS5_1CILi1EEES8_S8_EEENS6_IJNS7_ILi128EEENS7_ILi96EEENS7_ILi64EEEEEELi256ENS_6half_tEfNS_4arch4Sm90ELb0ELb1ELb0ELb0ELb0ELb0ELb1ELb1ELb0ELb0ELb0ELb0EEENS1_21CollectiveEpilogueFwdINS6_IJSA_NS7_ILi256EEESB_EEES9_SE_SG_Li256ELb0ELb0ELb0ELb0EEENS1_30DynamicPersistentTileSchedulerILi256ELi32ELb0ELb0ELb1EEEEEEEEEvNT_6ParamsE,@"STO_CUDA_ENTRY STV_DEFAULT"
_ZN7cutlass13device_kernelIN5flash11enable_sm90INS1_16FlashAttnFwdSm90INS1_25CollectiveMainloopFwdSm90ILi2EN4cute5tupleIJNS5_1CILi1EEES8_S8_EEENS6_IJNS7_ILi128EEENS7_ILi96EEENS7_ILi64EEEEEELi256ENS_6half_tEfNS_4arch4Sm90ELb0ELb1ELb0ELb0ELb0ELb0ELb1ELb1ELb0ELb0ELb0ELb0EEENS1_21CollectiveEpilogueFwdINS6_IJSA_NS7_ILi256EEESB_EEES9_SE_SG_Li256ELb0ELb0ELb0ELb0EEENS1_30DynamicPersistentTileSchedulerILi256ELi32ELb0ELb0ELb1EEEEEEEEEvNT_6ParamsE:
[----:B------:R-:W1:Y:S02]  /*0000*/  LDC R1, c[0x0][0x28] ;  /* 0x00000a00ff017b82 */ /* 0x000e640000000800 */
[----:B-1----:R-:W-:Y:S01]  /*0010*/  VIADD R1, R1, 0xfffffb90 ;  /* 0xfffffb9001017836 */ /* 0x002fe20000000000 */
[----:B------:R-:W1:Y:S01]  /*0020*/  S2R R3, SR_TID.X ;  /* 0x0000000000037919 */ /* 0x000e620000002100 */
[----:B------:R-:W-:Y:S01]  /*0030*/  ELECT P0, URZ, PT ;  /* 0x00000000003f782f */ /* 0x000fe20003800000 */
[----:B------:R-:W-:Y:S01]  /*0040*/  BSSY B0, `(.L_x_1479) ;  /* 0x000001b000007945 */ /* 0x000fe20003800000 */
[----:B------:R-:W-:Y:S02]  /*0050*/  ULDC UR4, c[0x0][0x20] ;  /* 0x0000080000047ab9 */ /* 0x000fe40000000800 */
[----:B------:R-:W-:Y:S01]  /*0060*/  IADD3 R16, P1, R1, UR4, RZ ;  /* 0x0000000401107c10 */ /* 0x000fe2000ff3e0ff */
[----:B------:R-:W-:-:S04]  /*0070*/  ULDC UR4, c[0x0][0x24] ;  /* 0x0000090000047ab9 */ /* 0x000fc80000000800 */
[----:B------:R-:W-:Y:S01]  /*0080*/  IMAD.X R17, RZ, RZ, UR4, P1 ;  /* 0x00000004ff117e24 */ /* 0x000fe200088e06ff */
        /* <DEDUP_REMOVED lines=22> */
.L_x_1480:
[----:B------:R-:W-:Y:S05]  /*01f0*/  BSYNC B0 ;  /* 0x0000000000007941 */ /* 0x000fea0003800000 */
.L_x_1479:
        /* <DEDUP_REMOVED lines=39> */
.L_x_1481:
        /* <DEDUP_REMOVED lines=22> */
.L_x_1482:
        /* <DEDUP_REMOVED lines=18> */
.L_x_1483:
        /* <DEDUP_REMOVED lines=22> */
.L_x_1484:
        /* <DEDUP_REMOVED lines=22> */
.L_x_1485:
[----:B------:R-:W-:Y:S01]  /*09b0*/  IADD3 R2, P0, R16, 0x70, RZ ;  /* 0x0000007010027810 */ /* 0x000fe20007f1e0ff */
[----:B------:R-:W-:Y:S01]  /*09c0*/  UMOV UR38, 0x1 ;  /* 0x0000000100267882 */ /* 0x000fe20000000000 */
[----:B------:R-:W-:Y:S01]  /*09d0*/  PLOP3.LUT P1, PT, PT, PT, UP0, 0x80, 0x0 ;  /* 0x000000000000781c */ /* 0x000fe20003f2f008 */
[----:B------:R-:W-:Y:S01]  /*09e0*/  NOP ;  /* 0x0000000000007918 */ /* 0x000fe20000000000 */
[----:B------:R-:W-:Y:S01]  /*09f0*/  USEL UR38, UR38, 0x2, !UP0 ;  /* 0x0000000226267887 */ /* 0x000fe2000c000000 */
[----:B------:R5:W-:Y:S01]  /*0a00*/  STL [R1+0x464], R2 ;  /* 0x0004640201007387 */ /* 0x000be20000100800 */
[----:B------:R-:W-:Y:S01]  /*0a10*/  ULDC.64 UR46, c[0x0][0x208] ;  /* 0x00008200002e7ab9 */ /* 0x000fe20000000a00 */
[----:B------:R-:W-:Y:S02]  /*0a20*/  IMAD.MOV.U32 R22, RZ, RZ, R16 ;  /* 0x000000ffff167224 */ /* 0x000fe400078e0010 */
[--C-:B------:R-:W-:Y:S02]  /*0a30*/  IMAD.MOV.U32 R23, RZ, RZ, R17.reuse ;  /* 0x000000ffff177224 */ /* 0x100fe400078e0011 */
[----:B-----5:R-:W-:-:S05]  /*0a40*/  IMAD.X R2, RZ, RZ, R17, P0 ;  /* 0x000000ffff027224 */ /* 0x020fca00000e0611 */
[----:B------:R1:W-:Y:S02]  /*0a50*/  STL [R1+0x460], R2 ;  /* 0x0004600201007387 */ /* 0x0003e40000100800 */
[----:B-1234-:R-:W-:Y:S06]  /*0a60*/  BAR.SYNC.DEFER_BLOCKING 0x0 ;  /* 0x0000000000007b1d */ /* 0x01efec0000010000 */
[----:B------:R-:W-:Y:S05]  /*0a70*/  @!P1 BRA `(.L_x_1486) ;  /* 0x000001f800409947 */ /* 0x000fea0003800000 */
.L_x_1487:
        /* <DEDUP_REMOVED lines=8> */
[----:B------:R-:W-:Y:S01]  /*0b00*/  ISETP.NE.AND P0, PT, R26, 0x1, PT ;  /* 0x000000011a00780c */ /* 0x000fe20003f05270 */
[----:B------:R2:W-:-:S12]  /*0b10*/  STL.64 [R1+0x210], RZ ;  /* 0x000210ff01007387 */ /* 0x0005d80000100a00 */
[----:B------:R-:W-:Y:S06]  /*0b20*/  @!P0 BAR.ARV 0x9, 0x100 ;  /* 0x0244000000008b1d */ /* 0x000fec0000002000 */
[C---:B------:R-:W-:Y:S02]  /*0b30*/  IADD3 R217, P1, R16.reuse, 0x210, RZ ;  /* 0x0000021010d97810 */ /* 0x040fe40007f3e0ff */
[----:B------:R-:W-:Y:S01]  /*0b40*/  IADD3 R219, P2, R16, 0x21c, RZ ;  /* 0x0000021c10db7810 */ /* 0x000fe20007f5e0ff */
[----:B------:R2:W-:Y:S01]  /*0b50*/  STL [R1+0x218], RZ ;  /* 0x000218ff01007387 */ /* 0x0005e20000100800 */
[----:B-1----:R-:W-:Y:S01]  /*0b60*/  ISETP.LE.AND P0, PT, R0, UR5, PT ;  /* 0x0000000500007c0c */ /* 0x002fe2000bf03270 */
[----:B------:R-:W-:-:S02]  /*0b70*/  IMAD.X R216, RZ, RZ, R17, P1 ;  /* 0x000000ffffd87224 */ /* 0x000fc400008e0611 */
[----:B------:R2:W-:Y:S01]  /*0b80*/  STL [R1+0x21c], RZ ;  /* 0x00021cff01007387 */ /* 0x0005e20000100800 */
[----:B------:R-:W-:-:S09]  /*0b90*/  IMAD.X R218, RZ, RZ, R17, P2 ;  /* 0x000000ffffda7224 */ /* 0x000fd200010e0611 */
[----:B--2---:R-:W-:Y:S05]  /*0ba0*/  @P0 EXIT ;  /* 0x000000000000094d */ /* 0x004fea0003800000 */
[----:B------:R-:W1:Y:S01]  /*0bb0*/  S2R R8, SR_TID.X ;  /* 0x0000000000087919 */ /* 0x000e620000002100 */
[----:B------:R-:W2:Y:S01]  /*0bc0*/  S2UR UR6, SR_CgaCtaId ;  /* 0x00000000000679c3 */ /* 0x000ea20000008800 */
[----:B------:R-:W-:Y:S01]  /*0bd0*/  UMOV UR50, 0x400 ;  /* 0x0000040000327882 */ /* 0x000fe20000000000 */
[----:B------:R-:W-:Y:S01]  /*0be0*/  IMAD.MOV.U32 R195, RZ, RZ, 0x2 ;  /* 0x00000002ffc37424 */ /* 0x000fe200078e00ff */
[C---:B------:R-:W-:Y:S01]  /*0bf0*/  IADD3 R203, -R26.reuse, 0xb, RZ ;  /* 0x0000000b1acb7810 */ /* 0x040fe20007ffe1ff */
[----:B------:R-:W-:Y:S01]  /*0c00*/  VIADD R208, R26, 0x8 ;  /* 0x000000081ad07836 */ /* 0x000fe20000000000 */
[----:B------:R-:W-:-:S03]  /*0c10*/  ULDC.64 UR36, c[0x0][0x198] ;  /* 0x0000660000247ab9 */ /* 0x000fc60000000a00 */
[----:B------:R-:W3:Y:S01]  /*0c20*/  S2UR UR4, SR_SWINHI ;  /* 0x00000000000479c3 */ /* 0x000ee20000002f00 */
[----:B--2---:R-:W-:Y:S01]  /*0c30*/  ULEA UR50, UR6, UR50, 0x18 ;  /* 0x0000003206327291 */ /* 0x004fe2000f8ec03f */
[----:B-1----:R-:W-:-:S06]  /*0c40*/  VIADD R197, R8, 0xffffff80 ;  /* 0xffffff8008c57836 */ /* 0x002fcc0000000000 */
[----:B------:R-:W-:Y:S01]  /*0c50*/  UMOV UR48, UR50 ;  /* 0x0000003200307c82 */ /* 0x000fe20008000000 */
[----:B---3--:R-:W-:Y:S01]  /*0c60*/  UMOV UR49, UR4 ;  /* 0x0000000400317c82 */ /* 0x008fe20008000000 */
[----:B------:R-:W-:Y:S01]  /*0c70*/  LOP3.LUT R8, R8, 0x7f, RZ, 0xc0, !PT ;  /* 0x0000007f08087812 */ /* 0x000fe200078ec0ff */
[----:B------:R-:W-:Y:S01]  /*0c80*/  UMOV UR4, UR5 ;  /* 0x0000000500047c82 */ /* 0x000fe20008000000 */
[----:B------:R-:W-:Y:S02]  /*0c90*/  SHF.R.S32.HI R0, RZ, 0x1f, R197 ;  /* 0x0000001fff007819 */ /* 0x000fe400000114c5 */
[----:B------:R-:W-:Y:S02]  /*0ca0*/  ISETP.NE.AND P0, PT, R8, RZ, PT ;  /* 0x000000ff0800720c */ /* 0x000fe40003f05270 */
[CC--:B------:R-:W-:Y:S02]  /*0cb0*/  LEA.HI R2, R0.reuse, R197.reuse, RZ, 0x4 ;  /* 0x000000c500027211 */ /* 0x0c0fe400078f20ff */
[----:B------:R-:W-:-:S02]  /*0cc0*/  LEA.HI R19, R0, R197, RZ, 0x7 ;  /* 0x000000c500137211 */ /* 0x000fc400078f38ff */
[----:B------:R-:W-:Y:S02]  /*0cd0*/  SHF.R.S32.HI R3, RZ, 0x4, R2 ;  /* 0x00000004ff037819 */ /* 0x000fe40000011402 */
[----:B------:R-:W-:Y:S02]  /*0ce0*/  LEA.HI R221, R0, R197, RZ, 0x5 ;  /* 0x000000c500dd7211 */ /* 0x000fe400078f28ff */
[C---:B------:R-:W-:Y:S02]  /*0cf0*/  LEA.HI R5, R2.reuse, R3, RZ, 0x1 ;  /* 0x0000000302057211 */ /* 0x040fe400078f08ff */
[----:B------:R-:W-:Y:S02]  /*0d00*/  LOP3.LUT R4, R2, 0x3fffff0, RZ, 0xc0, !PT ;  /* 0x03fffff002047812 */ /* 0x000fe400078ec0ff */
[----:B------:R-:W-:Y:S02]  /*0d10*/  LOP3.LUT R2, R19, 0xffffff80, RZ, 0xc0, !PT ;  /* 0xffffff8013027812 */ /* 0x000fe400078ec0ff */
[----:B------:R-:W-:Y:S01]  /*0d20*/  LOP3.LUT R6, R5, 0x1ffffffe, RZ, 0xc0, !PT ;  /* 0x1ffffffe05067812 */ /* 0x000fe200078ec0ff */
[C---:B------:R-:W-:Y:S01]  /*0d30*/  IMAD.IADD R4, R197.reuse, 0x1, -R4 ;  /* 0x00000001c5047824 */ /* 0x040fe200078e0a04 */
[----:B------:R-:W-:Y:S01]  /*0d40*/  SHF.R.S32.HI R221, RZ, 0x5, R221 ;  /* 0x00000005ffdd7819 */ /* 0x000fe200000114dd */
[----:B------:R-:W-:Y:S01]  /*0d50*/  IMAD.IADD R209, R197, 0x1, -R2 ;  /* 0x00000001c5d17824 */ /* 0x000fe200078e0a02 */
[----:B------:R-:W-:Y:S01]  /*0d60*/  SHF.R.S32.HI R220, RZ, 0x7, R19 ;  /* 0x00000007ffdc7819 */ /* 0x000fe20000011413 */
[----:B------:R-:W-:Y:S01]  /*0d70*/  IMAD.IADD R6, R3, 0x1, -R6 ;  /* 0x0000000103067824 */ /* 0x000fe200078e0a06 */
[----:B------:R-:W-:Y:S01]  /*0d80*/  LEA.HI R198, R0, R197, RZ, 0x3 ;  /* 0x000000c500c67211 */ /* 0x000fe200078f18ff */
[----:B------:R-:W-:Y:S01]  /*0d90*/  IMAD R3, R221, 0x10, R4 ;  /* 0x00000010dd037824 */ /* 0x000fe200078e0204 */
[----:B------:R-:W-:-:S02]  /*0da0*/  SHF.R.S32.HI R2, RZ, 0x1f, R209 ;  /* 0x0000001fff027819 */ /* 0x000fc400000114d1 */
[----:B------:R-:W-:Y:S01]  /*0db0*/  SEL R204, RZ, 0x1, P0 ;  /* 0x00000001ffcc7807 */ /* 0x000fe20000000000 */
[----:B------:R-:W-:Y:S01]  /*0dc0*/  IMAD R3, R3, 0x8, R6 ;  /* 0x0000000803037824 */ /* 0x000fe200078e0206 */
[CC--:B------:R-:W-:Y:S02]  /*0dd0*/  LEA.HI R27, R2.reuse, R209.reuse, RZ, 0x2 ;  /* 0x000000d1021b7211 */ /* 0x0c0fe400078f10ff */
[----:B------:R-:W-:Y:S01]  /*0de0*/  LEA.HI R2, R2, R209, RZ, 0x5 ;  /* 0x000000d102027211 */ /* 0x000fe200078f28ff */
[----:B------:R-:W-:Y:S01]  /*0df0*/  IMAD.SHL.U32 R194, R3, 0x8, RZ ;  /* 0x0000000803c27824 */ /* 0x000fe200078e00ff */
[--C-:B------:R-:W-:Y:S02]  /*0e00*/  SHF.R.S32.HI R3, RZ, 0x2, R27.reuse ;  /* 0x00000002ff037819 */ /* 0x100fe4000001141b */
[----:B------:R-:W-:Y:S01]  /*0e10*/  SHF.R.S32.HI R4, RZ, 0x1f, R27 ;  /* 0x0000001fff047819 */ /* 0x000fe2000001141b */
[----:B------:R-:W-:Y:S01]  /*0e20*/  IMAD.WIDE R194, R194, R195, UR48 ;  /* 0x00000030c2c27e25 */ /* 0x000fe2000f8e02c3 */
[----:B------:R-:W-:-:S02]  /*0e30*/  SHF.R.S32.HI R2, RZ, 0x5, R2 ;  /* 0x00000005ff027819 */ /* 0x000fc40000011402 */
[----:B------:R-:W-:Y:S02]  /*0e40*/  LEA.HI R4, R4, R3, RZ, 0x3 ;  /* 0x0000000304047211 */ /* 0x000fe400078f18ff */
[C---:B------:R-:W-:Y:S02]  /*0e50*/  IADD3 R9, P5, R194.reuse, 0x20, RZ ;  /* 0x00000020c2097810 */ /* 0x040fe40007fbe0ff */
[----:B------:R-:W-:Y:S02]  /*0e60*/  IADD3 R7, P6, R194, 0x40, RZ ;  /* 0x00000040c2077810 */ /* 0x000fe40007fde0ff */
[----:B------:R-:W-:Y:S02]  /*0e70*/  LOP3.LUT R4, R4, 0xfffffff8, RZ, 0xc0, !PT ;  /* 0xfffffff804047812 */ /* 0x000fe400078ec0ff */
[----:B------:R-:W-:Y:S02]  /*0e80*/  LOP3.LUT R6, R9, 0x380, RZ, 0xc0, !PT ;  /* 0x0000038009067812 */ /* 0x000fe400078ec0ff */
[----:B------:R-:W-:Y:S01]  /*0e90*/  LOP3.LUT R5, R7, 0x380, RZ, 0xc0, !PT ;  /* 0x0000038007057812 */ /* 0x000fe200078ec0ff */
[----:B------:R-:W-:Y:S01]  /*0ea0*/  IMAD.IADD R3, R3, 0x1, -R4 ;  /* 0x0000000103037824 */ /* 0x000fe200078e0a04 */
[----:B------:R-:W-:-:S02]  /*0eb0*/  SHF.R.U64 R6, R6, 0x3, RZ ;  /* 0x0000000306067819 */ /* 0x000fc400000012ff */
[----:B------:R-:W-:Y:S01]  /*0ec0*/  SHF.R.U64 R4, R5, 0x3, RZ ;  /* 0x0000000305047819 */ /* 0x000fe200000012ff */
[----:B------:R-:W-:Y:S01]  /*0ed0*/  IMAD R200, R2, 0x10, R3 ;  /* 0x0000001002c87824 */ /* 0x000fe200078e0203 */
[----:B------:R-:W-:Y:S01]  /*0ee0*/  IADD3 R11, P3, R194, 0x4020, RZ ;  /* 0x00004020c20b7810 */ /* 0x000fe20007f7e0ff */
[--C-:B------:R-:W-:Y:S01]  /*0ef0*/  IMAD.X R3, RZ, RZ, R195.reuse, P5 ;  /* 0x000000ffff037224 */ /* 0x100fe200028e06c3 */
[----:B------:R-:W-:Y:S01]  /*0f00*/  LOP3.LUT R2, R6, R9, RZ, 0x3c, !PT ;  /* 0x0000000906027212 */ /* 0x000fe200078e3cff */
[----:B------:R-:W-:Y:S01]  /*0f10*/  IMAD.X R5, RZ, RZ, R195, P6 ;  /* 0x000000ffff057224 */ /* 0x000fe200030e06c3 */
[----:B------:R-:W-:Y:S02]  /*0f20*/  LOP3.LUT R4, R4, R7, RZ, 0x3c, !PT ;  /* 0x0000000704047212 */ /* 0x000fe400078e3cff */
[C---:B------:R-:W-:Y:S02]  /*0f30*/  IADD3 R7, P1, R194.reuse, 0x60, RZ ;  /* 0x00000060c2077810 */ /* 0x040fe40007f3e0ff */
[----:B------:R-:W-:-:S02]  /*0f40*/  IADD3 R9, P2, R194, 0x4000, RZ ;  /* 0x00004000c2097810 */ /* 0x000fc40007f5e0ff */
[----:B------:R-:W-:Y:S02]  /*0f50*/  LOP3.LUT R10, R11, 0x380, RZ, 0xc0, !PT ;  /* 0x000003800b0a7812 */ /* 0x000fe400078ec0ff */
[----:B------:R-:W-:Y:S02]  /*0f60*/  LOP3.LUT R6, R7, 0x380, RZ, 0xc0, !PT ;  /* 0x0000038007067812 */ /* 0x000fe400078ec0ff */
[----:B------:R-:W-:Y:S02]  /*0f70*/  LOP3.LUT R8, R9, 0x380, RZ, 0xc0, !PT ;  /* 0x0000038009087812 */ /* 0x000fe400078ec0ff */
[----:B------:R-:W-:Y:S02]  /*0f80*/  SHF.R.U64 R10, R10, 0x3, RZ ;  /* 0x000000030a0a7819 */ /* 0x000fe400000012ff */
[----:B------:R-:W-:Y:S02]  /*0f90*/  SHF.R.U64 R6, R6, 0x3, RZ ;  /* 0x0000000306067819 */ /* 0x000fe400000012ff */
[----:B------:R-:W-:-:S02]  /*0fa0*/  SHF.R.U64 R8, R8, 0x3, RZ ;  /* 0x0000000308087819 */ /* 0x000fc400000012ff */
[----:B------:R-:W-:Y:S02]  /*0fb0*/  LOP3.LUT R10, R10, R11, RZ, 0x3c, !PT ;  /* 0x0000000b0a0a7212 */ /* 0x000fe400078e3cff */
[----:B------:R-:W-:Y:S02]  /*0fc0*/  IADD3 R11, P6, R194, 0x8000, RZ ;  /* 0x00008000c20b7810 */ /* 0x000fe40007fde0ff */
[----:B------:R-:W-:Y:S01]  /*0fd0*/  LOP3.LUT R6, R6, R7, RZ, 0x3c, !PT ;  /* 0x0000000706067212 */ /* 0x000fe200078e3cff */
[--C-:B------:R-:W-:Y:S01]  /*0fe0*/  IMAD.X R7, RZ, RZ, R195.reuse, P1 ;  /* 0x000000ffff077224 */ /* 0x100fe200008e06c3 */
[----:B------:R-:W-:Y:S01]  /*0ff0*/  LOP3.LUT R8, R8, R9, RZ, 0x3c, !PT ;  /* 0x0000000908087212 */ /* 0x000fe200078e3cff */
[----:B------:R-:W-:Y:S01]  /*1000*/  IMAD.X R9, RZ, RZ, R195, P2 ;  /* 0x000000ffff097224 */ /* 0x000fe200010e06c3 */
[----:B------:R-:W-:Y:S02]  /*1010*/  MOV R3, R2 ;  /* 0x0000000200037202 */ /* 0x000fe40000000f00 */
[----:B------:R-:W-:-:S02]  /*1020*/  MOV R2, R4 ;  /* 0x0000000400027202 */ /* 0x000fc40000000f00 */
[C---:B------:R-:W-:Y:S01]  /*1030*/  IADD3 R21, P1, R194.reuse, 0x8020, RZ ;  /* 0x00008020c2157810 */ /* 0x040fe20007f3e0ff */
[----:B------:R-:W-:Y:S01]  /*1040*/  STL [R1+0x46c], R3 ;  /* 0x00046c0301007387 */ /* 0x000fe20000100800 */
[C---:B------:R-:W-:Y:S02]  /*1050*/  IADD3 R25, P2, R194.reuse, 0x8040, RZ ;  /* 0x00008040c2197810 */ /* 0x040fe40007f5e0ff */
[C---:B------:R-:W-:Y:S01]  /*1060*/  IADD3 R13, P4, R194.reuse, 0x4040, RZ ;  /* 0x00004040c20d7810 */ /* 0x040fe20007f9e0ff */
[----:B------:R1:W-:Y:S01]  /*1070*/  STL [R1+0x468], R2 ;  /* 0x0004680201007387 */ /* 0x0003e20000100800 */
[----:B------:R-:W-:Y:S02]  /*1080*/  IADD3 R15, P5, R194, 0x4060, RZ ;  /* 0x00004060c20f7810 */ /* 0x000fe40007fbe0ff */
[----:B------:R-:W-:Y:S02]  /*1090*/  LOP3.LUT R18, R11, 0x380, RZ, 0xc0, !PT ;  /* 0x000003800b127812 */ /* 0x000fe400078ec0ff */
[----:B------:R-:W-:-:S02]  /*10a0*/  LOP3.LUT R20, R21, 0x380, RZ, 0xc0, !PT ;  /* 0x0000038015147812 */ /* 0x000fc400078ec0ff */
[----:B------:R-:W-:Y:S02]  /*10b0*/  LOP3.LUT R24, R25, 0x380, RZ, 0xc0, !PT ;  /* 0x0000038019187812 */ /* 0x000fe400078ec0ff */
[----:B------:R-:W-:Y:S02]  /*10c0*/  LOP3.LUT R12, R13, 0x380, RZ, 0xc0, !PT ;  /* 0x000003800d0c7812 */ /* 0x000fe400078ec0ff */
[----:B------:R-:W-:Y:S02]  /*10d0*/  LOP3.LUT R14, R15, 0x380, RZ, 0xc0, !PT ;  /* 0x000003800f0e7812 */ /* 0x000fe400078ec0ff */
[----:B------:R-:W-:Y:S02]  /*10e0*/  SHF.R.U64 R18, R18, 0x3, RZ ;  /* 0x0000000312127819 */ /* 0x000fe400000012ff */
[----:B-1----:R-:W-:Y:S01]  /*10f0*/  LEA.HI R2, R19, R220, RZ, 0x1 ;  /* 0x000000dc13027211 */ /* 0x002fe200078f08ff */
[----:B------:R-:W-:Y:S01]  /*1100*/  IMAD.X R19, RZ, RZ, R195, P6 ;  /* 0x000000ffff137224 */ /* 0x000fe200030e06c3 */
[----:B------:R-:W-:-:S02]  /*1110*/  SHF.R.U64 R20, R20, 0x3, RZ ;  /* 0x0000000314147819 */ /* 0x000fc400000012ff */
[----:B------:R-:W-:Y:S02]  /*1120*/  SHF.R.U64 R24, R24, 0x3, RZ ;  /* 0x0000000318187819 */ /* 0x000fe400000012ff */
[----:B------:R-:W-:Y:S02]  /*1130*/  SHF.R.U64 R12, R12, 0x3, RZ ;  /* 0x000000030c0c7819 */ /* 0x000fe400000012ff */
[----:B------:R-:W-:Y:S02]  /*1140*/  SHF.R.U64 R14, R14, 0x3, RZ ;  /* 0x000000030e0e7819 */ /* 0x000fe400000012ff */
[----:B------:R-:W-:Y:S01]  /*1150*/  LOP3.LUT R18, R18, R11, RZ, 0x3c, !PT ;  /* 0x0000000b12127212 */ /* 0x000fe200078e3cff */
[----:B------:R-:W-:Y:S01]  /*1160*/  IMAD.X R11, RZ, RZ, R195, P3 ;  /* 0x000000ffff0b7224 */ /* 0x000fe200018e06c3 */
[----:B------:R-:W-:Y:S02]  /*1170*/  LOP3.LUT R3, R2, 0x3fffffe, RZ, 0xc0, !PT ;  /* 0x03fffffe02037812 */ /* 0x000fe400078ec0ff */
[----:B------:R-:W-:-:S02]  /*1180*/  LOP3.LUT R2, R198, 0x1ffffff8, RZ, 0xc0, !PT ;  /* 0x1ffffff8c6027812 */ /* 0x000fc400078ec0ff */
[----:B------:R-:W-:Y:S01]  /*1190*/  LOP3.LUT R0, R27, 0x7ffffffc, RZ, 0xc0, !PT ;  /* 0x7ffffffc1b007812 */ /* 0x000fe200078ec0ff */
[----:B------:R-:W-:Y:S01]  /*11a0*/  IMAD.IADD R3, R220, 0x1, -R3 ;  /* 0x00000001dc037824 */ /* 0x000fe200078e0a03 */
        /* <DEDUP_REMOVED lines=8> */
[----:B------:R-:W-:Y:S01]  /*1230*/  MOV R232, R18 ;  /* 0x0000001200e87202 */ /* 0x000fe20000000f00 */
[----:B------:R-:W-:Y:S01]  /*1240*/  IMAD.IADD R2, R197, 0x1, -R2 ;  /* 0x00000001c5027824 */ /* 0x000fe200078e0a02 */
[C---:B------:R-:W-:Y:S01]  /*1250*/  IADD3 R18, P1, R16.reuse, 0x13c, RZ ;  /* 0x0000013c10127810 */ /* 0x040fe20007f3e0ff */
[----:B------:R-:W-:Y:S01]  /*1260*/  IMAD.IADD R0, R209, 0x1, -R0 ;  /* 0x00000001d1007824 */ /* 0x000fe200078e0a00 */
[----:B------:R-:W-:Y:S01]  /*1270*/  IADD3 R211, P2, R16, 0x220, RZ ;  /* 0x0000022010d37810 */ /* 0x000fe20007f5e0ff */
[----:B------:R-:W-:Y:S01]  /*1280*/  IMAD R200, R3, 0x40, R200 ;  /* 0x0000004003c87824 */ /* 0x000fe200078e02c8 */
[----:B------:R-:W-:Y:S01]  /*1290*/  MOV R237, R6 ;  /* 0x0000000600ed7202 */ /* 0x000fe20000000f00 */
[--C-:B------:R-:W-:Y:S01]  /*12a0*/  IMAD.X R165, RZ, RZ, R17.reuse, P1 ;  /* 0x000000ffffa57224 */ /* 0x100fe200008e0611 */
[----:B------:R-:W-:Y:S01]  /*12b0*/  MOV R236, R8 ;  /* 0x0000000800ec7202 */ /* 0x000fe20000000f00 */
[----:B------:R-:W-:Y:S01]  /*12c0*/  IMAD.X R210, RZ, RZ, R17, P2 ;  /* 0x000000ffffd27224 */ /* 0x000fe200010e0611 */
[----:B------:R-:W-:Y:S01]  /*12d0*/  MOV R235, R10 ;  /* 0x0000000a00eb7202 */ /* 0x000fe20000000f00 */
[----:B------:R-:W-:Y:S01]  /*12e0*/  IMAD.SHL.U32 R188, R2, 0x8, RZ ;  /* 0x0000000802bc7824 */ /* 0x000fe200078e00ff */
[----:B------:R-:W-:Y:S01]  /*12f0*/  MOV R234, R12 ;  /* 0x0000000c00ea7202 */ /* 0x000fe20000000f00 */
[----:B------:R-:W-:Y:S01]  /*1300*/  IMAD.SHL.U32 R201, R0, 0x2, RZ ;  /* 0x0000000200c97824 */ /* 0x000fe200078e00ff */
[----:B------:R-:W-:-:S02]  /*1310*/  MOV R233, R14 ;  /* 0x0000000e00e97202 */ /* 0x000fc40000000f00 */
[----:B------:R-:W-:Y:S02]  /*1320*/  MOV R231, R20 ;  /* 0x0000001400e77202 */ /* 0x000fe40000000f00 */
[----:B------:R-:W-:Y:S02]  /*1330*/  MOV R230, R24 ;  /* 0x0000001800e67202 */ /* 0x000fe40000000f00 */
[----:B------:R-:W-:-:S07]  /*1340*/  SHF.R.S32.HI R198, RZ, 0x3, R198 ;  /* 0x00000003ffc67819 */ /* 0x000fce00000114c6 */
.L_x_1606:
        /* <DEDUP_REMOVED lines=20> */
.L_x_1488:
[----:B------:R-:W-:Y:S01]  /*1490*/  ULDC UR6, c[0x0][0xec4] ;  /* 0x0003b10000067ab9 */ /* 0x000fe20000000800 */
[----:B------:R-:W-:Y:S01]  /*14a0*/  UMOV UR39, UR7 ;  /* 0x0000000700277c82 */ /* 0x000fe20008000000 */
[----:B------:R-:W-:-:S11]  /*14b0*/  UISETP.NE.AND UP0, UPT, UR6, 0x1, UPT ;  /* 0x000000010600788c */ /* 0x000fd6000bf05270 */
[----:B------:R-:W-:Y:S02]  /*14c0*/  @UP0 ULDC.64 UR10, c[0x0][0xec8] ;  /* 0x0003b200000a0ab9 */ /* 0x000fe40000000a00 */
[----:B------:R-:W-:-:S04]  /*14d0*/  UIMAD.WIDE.U32 UR4, UR7, UR10, URZ ;  /* 0x0000000a070472a5 */ /* 0x000fc8000f8e003f */
[----:B------:R-:W-:-:S04]  /*14e0*/  @UP0 USHF.R.U32.HI UR39, URZ, UR11, UR5 ;  /* 0x0000000b3f270299 */ /* 0x000fc80008011605 */
[----:B------:R-:W-:-:S12]  /*14f0*/  UIMAD UR4, UR39, UR6, URZ ;  /* 0x00000006270472a4 */ /* 0x000fd8000f8e023f */
.L_x_1489:
[----:B------:R-:W1:Y:S01]  /*1500*/  LDC R0, c[0x0][0xa80] ;  /* 0x0002a000ff007b82 */ /* 0x000e620000000800 */
[----:B------:R-:W-:Y:S01]  /*1510*/  ULOP3.LUT UR5, URZ, UR39, URZ, 0x33, !UPT ;  /* 0x000000273f057292 */ /* 0x000fe2000f8e333f */
[----:B------:R-:W-:Y:S01]  /*1520*/  IMAD.MOV.U32 R2, RZ, RZ, 0x3000 ;  /* 0x00003000ff027424 */ /* 0x000fe200078e00ff */
[----:B------:R-:W-:Y:S01]  /*1530*/  UIADD3 UR6, UP2, UR48, 0x32450, URZ ;  /* 0x0003245030067890 */ /* 0x000fe2000ff5e03f */
[----:B------:R-:W-:Y:S01]  /*1540*/  IMAD.U32 R3, RZ, RZ, UR38 ;  /* 0x00000026ff037e24 */ /* 0x000fe2000f8e00ff */
[----:B------:R-:W-:Y:S01]  /*1550*/  ULDC UR42, c[0x0][0xeac] ;  /* 0x0003ab00002a7ab9 */ /* 0x000fe20000000800 */
[----:B------:R-:W-:Y:S01]  /*1560*/  UIADD3 UR11, UP3, UR48, 0x32460, URZ ;  /* 0x00032460300b7890 */ /* 0x000fe2000ff7e03f */
[----:B------:R-:W-:Y:S01]  /*1570*/  IMAD.MOV.U32 R4, RZ, RZ, 0xc000 ;  /* 0x0000c000ff047424 */ /* 0x000fe200078e00ff */
[----:B------:R-:W-:Y:S01]  /*1580*/  UIADD3 UR42, UR5, UR42, URZ ;  /* 0x0000002a052a7290 */ /* 0x000fe2000fffe03f */
[----:B------:R-:W-:Y:S01]  /*1590*/  IMAD.U32 R8, RZ, RZ, UR6 ;  /* 0x00000006ff087e24 */ /* 0x000fe2000f8e00ff */
[----:B------:R-:W-:Y:S01]  /*15a0*/  UIADD3.X UR5, URZ, UR49, URZ, UP2, !UPT ;  /* 0x000000313f057290 */ /* 0x000fe200097fe43f */
[----:B------:R-:W-:Y:S01]  /*15b0*/  IMAD.U32 R5, RZ, RZ, UR38 ;  /* 0x00000026ff057e24 */ /* 0x000fe2000f8e00ff */
[----:B------:R-:W-:Y:S01]  /*15c0*/  UIADD3 UR9, UP0, UR48, 0x32430, URZ ;  /* 0x0003243030097890 */ /* 0x000fe2000ff1e03f */
[----:B------:R-:W-:Y:S01]  /*15d0*/  IMAD.MOV.U32 R6, RZ, RZ, R204 ;  /* 0x000000ffff067224 */ /* 0x000fe200078e00cc */
[----:B------:R-:W-:Y:S01]  /*15e0*/  UIADD3 UR10, UP1, UR48, 0x32440, URZ ;  /* 0x00032440300a7890 */ /* 0x000fe2000ff3e03f */
[----:B------:R-:W-:Y:S01]  /*15f0*/  IMAD.MOV.U32 R7, RZ, RZ, 0x100 ;  /* 0x00000100ff077424 */ /* 0x000fe200078e00ff */
[----:B------:R-:W-:Y:S01]  /*1600*/  UIADD3.X UR12, URZ, UR49, URZ, UP3, !UPT ;  /* 0x000000313f0c7290 */ /* 0x000fe20009ffe43f */
[----:B------:R-:W-:Y:S01]  /*1610*/  IMAD.U32 R9, RZ, RZ, UR5 ;  /* 0x00000005ff097e24 */ /* 0x000fe2000f8e00ff */
[----:B------:R-:W-:Y:S01]  /*1620*/  UIADD3.X UR5, URZ, UR49, URZ, UP0, !UPT ;  /* 0x000000313f057290 */ /* 0x000fe200087fe43f */
[----:B------:R2:W-:Y:S01]  /*1630*/  STL.64 [R1+0x18], R2 ;  /* 0x0000180201007387 */ /* 0x0005e20000100a00 */
[----:B------:R-:W-:Y:S01]  /*1640*/  UIADD3.X UR6, URZ, UR49, URZ, UP1, !UPT ;  /* 0x000000313f067290 */ /* 0x000fe20008ffe43f */
[----:B------:R-:W-:Y:S01]  /*1650*/  IMAD.U32 R10, RZ, RZ, UR11 ;  /* 0x0000000bff0a7e24 */ /* 0x000fe2000f8e00ff */
[----:B------:R-:W-:Y:S01]  /*1660*/  ULDC UR43, c[0x0][0xeb8] ;  /* 0x0003ae00002b7ab9 */ /* 0x000fe20000000800 */
[----:B------:R3:W-:Y:S01]  /*1670*/  STL.128 [R1+0x50], R4 ;  /* 0x0000500401007387 */ /* 0x0007e20000100c00 */
[----:B------:R-:W-:Y:S01]  /*1680*/  UISETP.NE.AND UP1, UPT, UR43, 0x1, UPT ;  /* 0x000000012b00788c */ /* 0x000fe2000bf25270 */
[----:B------:R-:W-:Y:S01]  /*1690*/  IMAD.MOV.U32 R205, RZ, RZ, 0x100 ;  /* 0x00000100ffcd7424 */ /* 0x000fe200078e00ff */
[----:B------:R-:W-:Y:S01]  /*16a0*/  UIADD3 UR7, UR7, -UR4, URZ ;  /* 0x8000000407077290 */ /* 0x000fe2000fffe03f */
[----:B------:R-:W-:Y:S01]  /*16b0*/  IMAD.MOV.U32 R206, RZ, RZ, 0x1 ;  /* 0x00000001ffce7424 */ /* 0x000fe200078e00ff */
[----:B-1----:R1:W-:Y:S01]  /*16c0*/  STL [R1+0x450], R0 ;  /* 0x0004500001007387 */ /* 0x0023e20000100800 */
[----:B------:R-:W-:Y:S01]  /*16d0*/  IMAD.MOV.U32 R207, RZ, RZ, RZ ;  /* 0x000000ffffcf7224 */ /* 0x000fe200078e00ff */
[----:B------:R-:W-:Y:S01]  /*16e0*/  ULDC UR40, c[0x0][0x404] ;  /* 0x0001010000287ab9 */ /* 0x000fe20000000800 */
[----:B--2---:R-:W-:Y:S01]  /*16f0*/  IMAD.U32 R2, RZ, RZ, UR10 ;  /* 0x0000000aff027e24 */ /* 0x004fe2000f8e00ff */
[----:B------:R-:W-:Y:S01]  /*1700*/  ULDC.64 UR10, c[0x0][0x3f8] ;  /* 0x0000fe00000a7ab9 */ /* 0x000fe20000000a00 */
[----:B------:R-:W-:Y:S01]  /*1710*/  IMAD.MOV.U32 R12, RZ, RZ, 0x1 ;  /* 0x00000001ff0c7424 */ /* 0x000fe200078e00ff */
[----:B------:R-:W-:Y:S01]  /*1720*/  UISETP.NE.U32.AND UP0, UPT, UR10, URZ, UPT ;  /* 0x0000003f0a00728c */ /* 0x000fe2000bf05070 */
[----:B------:R-:W-:Y:S01]  /*1730*/  IMAD.MOV.U32 R13, RZ, RZ, RZ ;  /* 0x000000ffff0d7224 */ /* 0x000fe200078e00ff */
[----:B------:R1:W-:Y:S01]  /*1740*/  STL.128 [R1+0x20], R204 ;  /* 0x000020cc01007387 */ /* 0x0003e20000100c00 */
[----:B------:R-:W-:Y:S01]  /*1750*/  IMAD.U32 R11, RZ, RZ, UR12 ;  /* 0x0000000cff0b7e24 */ /* 0x000fe2000f8e00ff */
[----:B------:R-:W-:Y:S01]  /*1760*/  UISETP.NE.AND.EX UP0, UPT, UR11, URZ, UPT, UP0 ;  /* 0x0000003f0b00728c */ /* 0x000fe2000bf05300 */
[----:B---3--:R-:W-:Y:S01]  /*1770*/  IMAD.U32 R6, RZ, RZ, UR42 ;  /* 0x0000002aff067e24 */ /* 0x008fe2000f8e00ff */
[----:B------:R1:W-:Y:S01]  /*1780*/  STL.64 [R1+0x60], R12 ;  /* 0x0000600c01007387 */ /* 0x0003e20000100a00 */
[----:B------:R-:W-:Y:S01]  /*1790*/  IMAD.U32 R4, RZ, RZ, UR9 ;  /* 0x00000009ff047e24 */ /* 0x000fe2000f8e00ff */
[----:B------:R-:W-:Y:S01]  /*17a0*/  ULDC UR11, c[0x0][0xec4] ;  /* 0x0003b100000b7ab9 */ /* 0x000fe20000000800 */
[----:B------:R-:W-:Y:S01]  /*17b0*/  IMAD.U32 R5, RZ, RZ, UR5 ;  /* 0x00000005ff057e24 */ /* 0x000fe2000f8e00ff */
[----:B------:R-:W-:Y:S01]  /*17c0*/  ULDC.64 UR4, c[0x0][0xad8] ;  /* 0x0002b60000047ab9 */ /* 0x000fe20000000a00 */
[----:B------:R-:W-:Y:S01]  /*17d0*/  IMAD.U32 R3, RZ, RZ, UR6 ;  /* 0x00000006ff037e24 */ /* 0x000fe2000f8e00ff */
[----:B------:R-:W-:Y:S01]  /*17e0*/  UISETP.GE.AND UP2, UPT, UR5, 0x1, UPT ;  /* 0x000000010500788c */ /* 0x000fe2000bf46270 */
[----:B------:R1:W-:Y:S01]  /*17f0*/  STL [R1+0x70], R6 ;  /* 0x0000700601007387 */ /* 0x0003e20000100800 */
[----:B------:R-:W-:Y:S01]  /*1800*/  UIMAD UR11, UR8, UR11, UR7 ;  /* 0x0000000b080b72a4 */ /* 0x000fe2000f8e0207 */
[C---:B------:R-:W-:Y:S01]  /*1810*/  IADD3 R36, P0, R16.reuse, 0x430, RZ ;  /* 0x0000043010247810 */ /* 0x040fe20007f1e0ff */
[----:B------:R-:W-:Y:S01]  /*1820*/  USHF.L.U32 UR42, UR42, 0x7, URZ ;  /* 0x000000072a2a7899 */ /* 0x000fe2000800063f */
[----:B------:R1:W-:Y:S01]  /*1830*/  STL.128 [R1+0x40], R8 ;  /* 0x0000400801007387 */ /* 0x0003e20000100c00 */
[----:B------:R-:W-:Y:S01]  /*1840*/  @UP1 ULDC UR8, c[0x0][0xebc] ;  /* 0x0003af0000081ab9 */ /* 0x000fe20000000800 */
[----:B------:R-:W-:Y:S01]  /*1850*/  USEL UR40, UR40, 0x1, UP0 ;  /* 0x0000000128287887 */ /* 0x000fe20008000000 */
[----:B------:R-:W-:Y:S01]  /*1860*/  PLOP3.LUT P2, PT, PT, PT, UP2, 0x80, 0x0 ;  /* 0x000000000000781c */ /* 0x000fe20003f4f028 */
[----:B------:R1:W-:Y:S01]  /*1870*/  STL.64 [R1+0x68], R10 ;  /* 0x0000680a01007387 */ /* 0x0003e20000100a00 */
[----:B------:R-:W-:Y:S01]  /*1880*/  UIMAD.WIDE.U32 UR8, UR11, UR8, URZ ;  /* 0x000000080b0872a5 */ /* 0x000fe2000f8e003f */
[----:B------:R-:W-:Y:S01]  /*1890*/  IADD3 R34, P1, R16, 0x38, RZ ;  /* 0x0000003810227810 */ /* 0x000fe20007f3e0ff */
[----:B------:R-:W-:Y:S01]  /*18a0*/  ULDC UR10, c[0x0][0x2e0] ;  /* 0x0000b800000a7ab9 */ /* 0x000fe20000000800 */
[----:B------:R1:W-:Y:S01]  /*18b0*/  STL.64 [R1+0x8], R4 ;  /* 0x0000080401007387 */ /* 0x0003e20000100a00 */
[----:B------:R-:W-:Y:S01]  /*18c0*/  ULDC UR6, c[0x0][0x288] ;  /* 0x0000a20000067ab9 */ /* 0x000fe20000000800 */
[----:B------:R-:W-:Y:S01]  /*18d0*/  @UP1 ULDC UR12, c[0x0][0xec0] ;  /* 0x0003b000000c1ab9 */ /* 0x000fe20000000800 */
[----:B------:R-:W-:Y:S01]  /*18e0*/  UMOV UR44, UR11 ;  /* 0x0000000b002c7c82 */ /* 0x000fe20008000000 */
[----:B------:R1:W-:Y:S01]  /*18f0*/  STL.64 [R1+0x10], R2 ;  /* 0x0000100201007387 */ /* 0x0003e20000100a00 */
[----:B------:R-:W-:Y:S01]  /*1900*/  UIADD3 UR7, UR42, 0x80, -UR6 ;  /* 0x000000802a077890 */ /* 0x000fe2000fffe806 */
[--C-:B------:R-:W-:Y:S01]  /*1910*/  IMAD.X R45, RZ, RZ, R17.reuse, P0 ;  /* 0x000000ffff2d7224 */ /* 0x100fe200000e0611 */
[----:B------:R-:W-:Y:S01]  /*1920*/  UIMAD UR40, UR40, UR10, URZ ;  /* 0x0000000a282872a4 */ /* 0x000fe2000f8e023f */
[----:B------:R1:W-:Y:S01]  /*1930*/  STL.64 [R1+0x30], R2 ;  /* 0x0000300201007387 */ /* 0x0003e20000100a00 */
[----:B------:R-:W-:Y:S01]  /*1940*/  @UP1 USHF.R.U32.HI UR44, URZ, UR12, UR9 ;  /* 0x0000000c3f2c1299 */ /* 0x000fe20008011609 */
[----:B------:R-:W-:Y:S01]  /*1950*/  IMAD.X R43, RZ, RZ, R17, P1 ;  /* 0x000000ffff2b7224 */ /* 0x000fe200008e0611 */
[----:B------:R-:W-:Y:S01]  /*1960*/  UIADD3 UR8, UR40, UR7, URZ ;  /* 0x0000000728087290 */ /* 0x000fe2000fffe03f */
[----:B------:R1:W-:Y:S01]  /*1970*/  STL.128 [R1+0x430], RZ ;  /* 0x000430ff01007387 */ /* 0x0003e20000100c00 */
[----:B------:R-:W-:-:S02]  /*1980*/  UIADD3 UR7, -UR44, URZ, URZ ;  /* 0x0000003f2c077290 */ /* 0x000fc4000fffe13f */
[----:B------:R-:W-:Y:S01]  /*1990*/  UIADD3 UR4, UR8, UR4, URZ ;  /* 0x0000000408047290 */ /* 0x000fe2000fffe03f */
[----:B------:R1:W-:Y:S01]  /*19a0*/  STL.128 [R1+0x440], RZ ;  /* 0x000440ff01007387 */ /* 0x0003e20000100c00 */
[----:B------:R-:W-:-:S03]  /*19b0*/  UIMAD UR43, UR43, UR7, UR11 ;  /* 0x000000072b2b72a4 */ /* 0x000fc6000f8e020b */
[----:B------:R1:W-:Y:S04]  /*19c0*/  STL.128 [R1+0x220], RZ ;  /* 0x000220ff01007387 */ /* 0x0003e80000100c00 */
        /* <DEDUP_REMOVED lines=31> */
[----:B------:R1:W-:Y:S04]  /*1bc0*/  STL.64 [R1], RZ ;  /* 0x000000ff01007387 */ /* 0x0003e80000100a00 */
[----:B------:R1:W-:Y:S01]  /*1bd0*/  STL.64 [R1+0x38], RZ ;  /* 0x000038ff01007387 */ /* 0x0003e20000100a00 */
[----:B------:R-:W-:Y:S05]  /*1be0*/  @!P2 BRA `(.L_x_1490) ;  /* 0x000000000044a947 */ /* 0x000fea0003800000 */
        /* <DEDUP_REMOVED lines=10> */
.L_x_1491:
[----:B------:R-:W-:-:S11]  /*1c90*/  UISETP.NE.AND UP0, UPT, UR5, 0x1, UPT ;  /* 0x000000010500788c */ /* 0x000fd6000bf05270 */
[----:B------:R-:W-:Y:S02]  /*1ca0*/  @UP0 ULDC.64 UR10, c[0x0][0xae0] ;  /* 0x0002b800000a0ab9 */ /* 0x000fe40000000a00 */
[----:B------:R-:W-:-:S04]  /*1cb0*/  UIMAD.WIDE.U32 UR8, UR7, UR10, URZ ;  /* 0x0000000a070872a5 */ /* 0x000fc8000f8e003f */
[----:B------:R-:W-:-:S12]  /*1cc0*/  @UP0 USHF.R.U32.HI UR7, URZ, UR11, UR9 ;  /* 0x0000000b3f070299 */ /* 0x000fd80008011609 */
.L_x_1492:
[----:B------:R-:W-:-:S04]  /*1cd0*/  UIMAD UR7, UR7, UR5, UR5 ;  /* 0x00000005070772a4 */ /* 0x000fc8000f8e0205 */
[----:B------:R-:W-:-:S04]  /*1ce0*/  UISETP.LT.AND UP0, UPT, UR4, UR7, UPT ;  /* 0x000000070400728c */ /* 0x000fc8000bf01270 */
[----:B------:R-:W-:-:S12]  /*1cf0*/  USEL UR4, UR4, UR7, UP0 ;  /* 0x0000000704047287 */ /* 0x000fd80008000000 */
.L_x_1490:
[----:B------:R-:W-:Y:S02]  /*1d00*/  UIADD3 UR8, UR40, 0x5f, URZ ;  /* 0x0000005f28087890 */ /* 0x000fe4000fffe03f */
[----:B------:R-:W-:Y:S02]  /*1d10*/  UIADD3 UR10, UR4, 0x5f, URZ ;  /* 0x0000005f040a7890 */ /* 0x000fe4000fffe03f */
[----:B------:R-:W-:Y:S02]  /*1d20*/  UIMAD.WIDE UR8, UR8, 0x2aaaaaab, URZ ;  /* 0x2aaaaaab080878a5 */ /* 0x000fe4000f8e023f */
[----:B------:R-:W-:Y:S02]  /*1d30*/  UIMAD.WIDE UR10, UR10, 0x2aaaaaab, URZ ;  /* 0x2aaaaaab0a0a78a5 */ /* 0x000fe4000f8e023f */
[----:B------:R-:W-:Y:S02]  /*1d40*/  USHF.R.U32.HI UR4, URZ, 0x1f, UR9 ;  /* 0x0000001f3f047899 */ /* 0x000fe40008011609 */
[----:B------:R-:W-:-:S02]  /*1d50*/  USHF.R.U32.HI UR7, URZ, 0x1f, UR11 ;  /* 0x0000001f3f077899 */ /* 0x000fc4000801160b */
[----:B------:R-:W-:Y:S02]  /*1d60*/  ULEA.HI.SX32 UR4, UR9, UR4, 0x1c ;  /* 0x0000000409047291 */ /* 0x000fe4000f8fe23f */
[----:B------:R-:W-:Y:S02]  /*1d70*/  ULEA.HI.SX32 UR7, UR11, UR7, 0x1c ;  /* 0x000000070b077291 */ /* 0x000fe4000f8fe23f */
[----:B------:R-:W-:Y:S02]  /*1d80*/  UIADD3 UR6, UR40, -UR6, UR42 ;  /* 0x8000000628067290 */ /* 0x000fe4000fffe02a */
[----:B------:R-:W-:Y:S01]  /*1d90*/  UISETP.LT.AND UP0, UPT, UR4, UR7, UPT ;  /* 0x000000070400728c */ /* 0x000fe2000bf01270 */
[----:B------:R-:W-:Y:S02]  /*1da0*/  ULDC UR8, c[0x0][0xad4] ;  /* 0x0002b50000087ab9 */ /* 0x000fe40000000800 */
[----:B------:R-:W-:Y:S02]  /*1db0*/  UIADD3 UR8, UR6, -UR8, URZ ;  /* 0x8000000806087290 */ /* 0x000fe4000fffe03f */
        /* <DEDUP_REMOVED lines=13> */
.L_x_1494:
[----:B------:R-:W-:-:S11]  /*1e90*/  UISETP.NE.AND UP0, UPT, UR5, 0x1, UPT ;  /* 0x000000010500788c */ /* 0x000fd6000bf05270 */
[----:B------:R-:W-:Y:S02]  /*1ea0*/  @UP0 ULDC.64 UR10, c[0x0][0xae0] ;  /* 0x0002b800000a0ab9 */ /* 0x000fe40000000a00 */
[----:B------:R-:W-:-:S04]  /*1eb0*/  UIMAD.WIDE.U32 UR6, UR4, UR10, URZ ;  /* 0x0000000a040672a5 */ /* 0x000fc8000f8e003f */
[----:B------:R-:W-:-:S12]  /*1ec0*/  @UP0 USHF.R.U32.HI UR4, URZ, UR11, UR7 ;  /* 0x0000000b3f040299 */ /* 0x000fd80008011607 */
.L_x_1495:
[----:B------:R-:W-:-:S04]  /*1ed0*/  UIMAD UR4, UR4, UR5, URZ ;  /* 0x00000005040472a4 */ /* 0x000fc8000f8e023f */
[----:B------:R-:W-:-:S04]  /*1ee0*/  UISETP.LT.AND UP0, UPT, UR8, UR4, UPT ;  /* 0x000000040800728c */ /* 0x000fc8000bf01270 */
[----:B------:R-:W-:-:S12]  /*1ef0*/  USEL UR8, UR8, UR4, !UP0 ;  /* 0x0000000408087287 */ /* 0x000fd8000c000000 */
.L_x_1493:
[----:B------:R-:W-:Y:S01]  /*1f00*/  UIMAD.WIDE UR4, UR8, 0x2aaaaaab, URZ ;  /* 0x2aaaaaab080478a5 */ /* 0x000fe2000f8e023f */
[----:B------:R-:W-:-:S03]  /*1f10*/  PLOP3.LUT P0, PT, PT, PT, PT, 0x80, 0x0 ;  /* 0x000000000000781c */ /* 0x000fc60003f0f070 */
[----:B------:R-:W-:-:S04]  /*1f20*/  USHF.R.U32.HI UR4, URZ, 0x1f, UR5 ;  /* 0x0000001f3f047899 */ /* 0x000fc80008011605 */
[----:B------:R-:W-:-:S04]  /*1f30*/  ULEA.HI.SX32 UR4, UR5, UR4, 0x1c ;  /* 0x0000000405047291 */ /* 0x000fc8000f8fe23f */
[----:B------:R-:W-:-:S04]  /*1f40*/  UISETP.LT.AND UP0, UPT, URZ, UR4, UPT ;  /* 0x000000043f00728c */ /* 0x000fc8000bf01270 */
[----:B------:R-:W-:-:S04]  /*1f50*/  USEL UR41, URZ, UR4, !UP0 ;  /* 0x000000043f297287 */ /* 0x000fc8000c000000 */
[----:B------:R-:W-:-:S06]  /*1f60*/  UISETP.GT.AND UP0, UPT, UR45, UR41, UPT ;  /* 0x000000292d00728c */ /* 0x000fcc000bf04270 */
[----:B------:R-:W-:-:S13]  /*1f70*/  PLOP3.LUT P1, PT, PT, PT, UP0, 0x80, 0x0 ;  /* 0x000000000000781c */ /* 0x000fda0003f2f008 */
[----:B------:R-:W-:Y:S05]  /*1f80*/  @!P1 BRA `(.L_x_1496) ;  /* 0x000001c800d89947 */ /* 0x000fea0003800000 */
[----:B-1----:R-:W1:Y:S01]  /*1f90*/  SHFL.IDX PT, R0, R220, RZ, 0x1f ;  /* 0x00001fffdc007589 */ /* 0x002e6200000e0000 */
[----:B------:R-:W-:Y:S01]  /*1fa0*/  UIADD3 UR6, UR50, 0x18400, URZ ;  /* 0x0001840032067890 */ /* 0x000fe2000fffe03f */
[----:B------:R-:W-:Y:S01]  /*1fb0*/  IMAD.MOV.U32 R12, RZ, RZ, 0x1 ;  /* 0x00000001ff0c7424 */ /* 0x000fe200078e00ff */
[----:B------:R-:W-:Y:S01]  /*1fc0*/  UIADD3 UR5, UR50, 0x400, URZ ;  /* 0x0000040032057890 */ /* 0x000fe2000fffe03f */
[----:B------:R-:W-:Y:S01]  /*1fd0*/  IMAD.MOV.U32 R4, RZ, RZ, 0x1 ;  /* 0x00000001ff047424 */ /* 0x000fe200078e00ff */
[----:B------:R-:W-:Y:S01]  /*1fe0*/  UIADD3 UR4, UR50, 0x1c400, URZ ;  /* 0x0001c40032047890 */ /* 0x000fe2000fffe03f */
[----:B------:R-:W-:Y:S01]  /*1ff0*/  IMAD.MOV.U32 R5, RZ, RZ, RZ ;  /* 0x000000ffff057224 */ /* 0x000fe200078e00ff */
[----:B------:R-:W-:Y:S01]  /*2000*/  USHF.R.U32.HI UR5, URZ, 0x4, UR5 ;  /* 0x000000043f057899 */ /* 0x000fe20008011605 */
[----:B------:R-:W-:Y:S01]  /*2010*/  IMAD.MOV.U32 R6, RZ, RZ, 0x1 ;  /* 0x00000001ff067424 */ /* 0x000fe200078e00ff */
[----:B------:R-:W-:Y:S01]  /*2020*/  USHF.R.U32.HI UR4, URZ, 0x4, UR4 ;  /* 0x000000043f047899 */ /* 0x000fe20008011604 */
[----:B------:R-:W-:Y:S01]  /*2030*/  IMAD.MOV.U32 R7, RZ, RZ, RZ ;  /* 0x000000ffff077224 */ /* 0x000fe200078e00ff */
[----:B------:R-:W-:Y:S01]  /*2040*/  ULOP3.LUT UR5, UR5, 0x3fff, URZ, 0xc0, !UPT ;  /* 0x00003fff05057892 */ /* 0x000fe2000f8ec03f */
[----:B------:R-:W-:Y:S01]  /*2050*/  IMAD.MOV.U32 R13, RZ, RZ, RZ ;  /* 0x000000ffff0d7224 */ /* 0x000fe200078e00ff */
[----:B------:R-:W-:Y:S01]  /*2060*/  ULOP3.LUT UR4, UR4, 0x3fff, URZ, 0xc0, !UPT ;  /* 0x00003fff04047892 */ /* 0x000fe2000f8ec03f */
[----:B------:R-:W-:Y:S01]  /*2070*/  IMAD.MOV.U32 R9, RZ, RZ, 0x40000040 ;  /* 0x40000040ff097424 */ /* 0x000fe200078e00ff */
[----:B------:R-:W-:Y:S01]  /*2080*/  ULOP3.LUT UR7, UR5, 0x3000000, URZ, 0xfc, !UPT ;  /* 0x0300000005077892 */ /* 0x000fe2000f8efc3f */
[----:B------:R2:W-:Y:S01]  /*2090*/  STL.128 [R1+0x80], R4 ;  /* 0x0000800401007387 */ /* 0x0005e20000100c00 */
[----:B------:R-:W-:Y:S01]  /*20a0*/  ULOP3.LUT UR4, UR4, 0x10000, URZ, 0xfc, !UPT ;  /* 0x0001000004047892 */ /* 0x000fe2000f8efc3f */
[----:B------:R-:W-:Y:S01]  /*20b0*/  IMAD.MOV.U32 R11, RZ, RZ, 0x40000040 ;  /* 0x40000040ff0b7424 */ /* 0x000fe200078e00ff */
[----:B------:R-:W-:Y:S01]  /*20c0*/  ULOP3.LUT UR5, UR5, 0x10000, URZ, 0xfc, !UPT ;  /* 0x0001000005057892 */ /* 0x000fe2000f8efc3f */
[----:B------:R3:W-:Y:S01]  /*20d0*/  STL.64 [R1+0x90], R12 ;  /* 0x0000900c01007387 */ /* 0x0007e20000100a00 */
[----:B------:R-:W-:Y:S01]  /*20e0*/  IMAD.U32 R10, RZ, RZ, UR7 ;  /* 0x00000007ff0a7e24 */ /* 0x000fe2000f8e00ff */
[----:B------:R-:W-:Y:S01]  /*20f0*/  IADD3 R29, P5, R16, 0xa0, RZ ;  /* 0x000000a0101d7810 */ /* 0x000fe20007fbe0ff */
[----:B------:R-:W-:Y:S01]  /*2100*/  IMAD.U32 R8, RZ, RZ, UR4 ;  /* 0x00000004ff087e24 */ /* 0x000fe2000f8e00ff */
[----:B-1----:R-:W-:Y:S01]  /*2110*/  LEA.HI R2, R0, R0, RZ, 0x1 ;  /* 0x0000000000027211 */ /* 0x002fe200078f08ff */
[----:B------:R-:W-:Y:S01]  /*2120*/  IMAD.U32 R14, RZ, RZ, UR5 ;  /* 0x00000005ff0e7e24 */ /* 0x000fe2000f8e00ff */
[----:B------:R-:W-:Y:S01]  /*2130*/  ULOP3.LUT UP0, URZ, UR6, 0x1bf, URZ, 0xc0, !UPT ;  /* 0x000001bf063f7892 */ /* 0x000fe2000f80c03f */
[----:B------:R-:W-:Y:S01]  /*2140*/  IMAD.MOV.U32 R15, RZ, RZ, 0x40000040 ;  /* 0x40000040ff0f7424 */ /* 0x000fe200078e00ff */
[----:B------:R-:W-:Y:S01]  /*2150*/  LOP3.LUT R3, R2, 0x7fffe, RZ, 0xc0, !PT ;  /* 0x0007fffe02037812 */ /* 0x000fe200078ec0ff */
[----:B------:R1:W-:Y:S01]  /*2160*/  STL.128 [R1+0xa0], R8 ;  /* 0x0000a00801007387 */ /* 0x0003e20000100c00 */
[----:B------:R-:W-:Y:S01]  /*2170*/  IMAD.X R44, RZ, RZ, R17, P5 ;  /* 0x000000ffff2c7224 */ /* 0x000fe200028e0611 */
[----:B------:R-:W-:Y:S01]  /*2180*/  IADD3 R32, P1, R16, 0x118, RZ ;  /* 0x0000011810207810 */ /* 0x000fe20007f3e0ff */
[----:B--2---:R-:W-:Y:S01]  /*2190*/  IMAD.MOV.U32 R5, RZ, RZ, 0x40000040 ;  /* 0x40000040ff057424 */ /* 0x004fe200078e00ff */
[----:B------:R1:W-:Y:S01]  /*21a0*/  STL.64 [R1+0x78], RZ ;  /* 0x000078ff01007387 */ /* 0x0003e20000100a00 */
[----:B------:R-:W-:Y:S01]  /*21b0*/  IMAD.IADD R3, R0, 0x1, -R3 ;  /* 0x0000000100037824 */ /* 0x000fe200078e0a03 */
[----:B------:R-:W-:Y:S01]  /*21c0*/  PLOP3.LUT P5, PT, PT, PT, UP0, 0x80, 0x0 ;  /* 0x000000000000781c */ /* 0x000fe20003faf008 */
[----:B---3--:R-:W-:Y:S01]  /*21d0*/  IMAD.MOV.U32 R13, RZ, RZ, 0x40000040 ;  /* 0x40000040ff0d7424 */ /* 0x008fe200078e00ff */
[----:B------:R1:W-:Y:S01]  /*21e0*/  STL.128 [R1+0xb0], RZ ;  /* 0x0000b0ff01007387 */ /* 0x0003e20000100c00 */
[C---:B------:R-:W-:Y:S01]  /*21f0*/  IADD3 R30, P6, R16.reuse, 0x110, RZ ;  /* 0x00000110101e7810 */ /* 0x040fe20007fde0ff */
[--C-:B------:R-:W-:Y:S01]  /*2200*/  IMAD.X R33, RZ, RZ, R17.reuse, P1 ;  /* 0x000000ffff217224 */ /* 0x100fe200008e0611 */
[----:B------:R-:W-:Y:S01]  /*2210*/  LEA R3, R3, UR6, 0xd ;  /* 0x0000000603037c11 */ /* 0x000fe2000f8e68ff */
[----:B------:R1:W-:Y:S01]  /*2220*/  STL.128 [R1+0xc0], RZ ;  /* 0x0000c0ff01007387 */ /* 0x0003e20000100c00 */
[C---:B------:R-:W-:Y:S01]  /*2230*/  IADD3 R27, P0, R16.reuse, 0x98, RZ ;  /* 0x00000098101b7810 */ /* 0x040fe20007f1e0ff */
[----:B------:R-:W-:Y:S01]  /*2240*/  IMAD.X R39, RZ, RZ, R17, P6 ;  /* 0x000000ffff277224 */ /* 0x000fe200030e0611 */
[----:B------:R-:W-:Y:S01]  /*2250*/  SHF.R.U32.HI R0, RZ, 0x4, R3 ;  /* 0x00000004ff007819 */ /* 0x000fe20000011603 */
[----:B------:R-:W-:Y:S01]  /*2260*/  VIADD R2, R3, 0xa000 ;  /* 0x0000a00003027836 */ /* 0x000fe20000000000 */
[----:B------:R1:W-:Y:S01]  /*2270*/  STL.128 [R1+0xd0], RZ ;  /* 0x0000d0ff01007387 */ /* 0x0003e20000100c00 */
[----:B------:R-:W-:Y:S01]  /*2280*/  IADD3 R26, P4, R16, 0x90, RZ ;  /* 0x00000090101a7810 */ /* 0x000fe20007f9e0ff */
[--C-:B------:R-:W-:Y:S01]  /*2290*/  IMAD.X R42, RZ, RZ, R17.reuse, P0 ;  /* 0x000000ffff2a7224 */ /* 0x100fe200000e0611 */
[----:B------:R-:W-:Y:S01]  /*22a0*/  LOP3.LUT R0, R0, 0x3fff, RZ, 0xc0, !PT ;  /* 0x00003fff00007812 */ /* 0x000fe200078ec0ff */
[----:B------:R1:W-:Y:S01]  /*22b0*/  STL.128 [R1+0xe0], RZ ;  /* 0x0000e0ff01007387 */ /* 0x0003e20000100c00 */
[----:B------:R-:W-:Y:S01]  /*22c0*/  SHF.R.U32.HI R2, RZ, 0x4, R2 ;  /* 0x00000004ff027819 */ /* 0x000fe20000011602 */
[----:B------:R-:W-:Y:S01]  /*22d0*/  IMAD.X R37, RZ, RZ, R17, P4 ;  /* 0x000000ffff257224 */ /* 0x000fe200020e0611 */
[----:B------:R-:W-:Y:S01]  /*22e0*/  LOP3.LUT R4, R0, 0x10000, RZ, 0xfc, !PT ;  /* 0x0001000000047812 */ /* 0x000fe200078efcff */
[----:B------:R1:W-:Y:S01]  /*22f0*/  STL.128 [R1+0xf0], RZ ;  /* 0x0000f0ff01007387 */ /* 0x0003e20000100c00 */
[----:B------:R-:W-:-:S02]  /*2300*/  LOP3.LUT R2, R2, 0x3fff, RZ, 0xc0, !PT ;  /* 0x00003fff02027812 */ /* 0x000fc400078ec0ff */
[----:B------:R-:W-:Y:S01]  /*2310*/  IADD3 R28, P3, R16, 0x88, RZ ;  /* 0x00000088101c7810 */ /* 0x000fe20007f7e0ff */
[----:B------:R1:W-:Y:S01]  /*2320*/  STL.64 [R1+0x98], R4 ;  /* 0x0000980401007387 */ /* 0x0003e20000100a00 */
[----:B------:R-:W-:Y:S02]  /*2330*/  LOP3.LUT R2, R2, 0x10000, RZ, 0xfc, !PT ;  /* 0x0001000002027812 */ /* 0x000fe400078efcff */
[C---:B------:R-:W-:Y:S01]  /*2340*/  IADD3 R19, P2, R16.reuse, 0x80, RZ ;  /* 0x0000008010137810 */ /* 0x040fe20007f5e0ff */
[----:B------:R1:W-:Y:S01]  /*2350*/  STL.128 [R1+0x100], RZ ;  /* 0x000100ff01007387 */ /* 0x0003e20000100c00 */
[C---:B------:R-:W-:Y:S01]  /*2360*/  IADD3 R24, P1, R16.reuse, 0x78, RZ ;  /* 0x0000007810187810 */ /* 0x040fe20007f3e0ff */
[----:B------:R-:W-:Y:S01]  /*2370*/  IMAD.MOV.U32 R12, RZ, RZ, R2 ;  /* 0x000000ffff0c7224 */ /* 0x000fe200078e0002 */
[----:B------:R-:W-:Y:S01]  /*2380*/  IADD3 R35, P6, R16, 0xb0, RZ ;  /* 0x000000b010237810 */ /* 0x000fe20007fde0ff */
[--C-:B------:R-:W-:Y:S02]  /*2390*/  IMAD.X R41, RZ, RZ, R17.reuse, P3 ;  /* 0x000000ffff297224 */ /* 0x100fe400018e0611 */
[--C-:B------:R-:W-:Y:S01]  /*23a0*/  IMAD.X R38, RZ, RZ, R17.reuse, P2 ;  /* 0x000000ffff267224 */ /* 0x100fe200010e0611 */
[----:B------:R1:W-:Y:S01]  /*23b0*/  STL.128 [R1+0x110], R12 ;  /* 0x0001100c01007387 */ /* 0x0003e20000100c00 */
[----:B------:R-:W-:-:S02]  /*23c0*/  IMAD.X R25, RZ, RZ, R17, P1 ;  /* 0x000000ffff197224 */ /* 0x000fc400008e0611 */
[----:B------:R-:W-:Y:S01]  /*23d0*/  IMAD.X R40, RZ, RZ, R17, P6 ;  /* 0x000000ffff287224 */ /* 0x000fe200030e0611 */
[----:B------:R-:W-:Y:S06]  /*23e0*/  @!P5 BRA `(.L_x_1497) ;  /* 0x000000000040d947 */ /* 0x000fec0003800000 */
[----:B------:R-:W-:Y:S01]  /*23f0*/  MOV R0, 0x0 ;  /* 0x0000000000007802 */ /* 0x000fe20000000f00 */
[----:B------:R-:W-:Y:S01]  /*2400*/  ULDC.64 UR4, c[0x4][0x90] ;  /* 0x0100240000047ab9 */ /* 0x000fe20000000a00 */
[----:B------:R-:W-:Y:S01]  /*2410*/  ULDC.64 UR6, c[0x4][0x28] ;  /* 0x01000a0000067ab9 */ /* 0x000fe20000000a00 */
[----:B-1----:R-:W-:Y:S01]  /*2420*/  IMAD.U32 R4, RZ, RZ, UR4 ;  /* 0x00000004ff047e24 */ /* 0x002fe2000f8e00ff */
        /* <DEDUP_REMOVED lines=12> */
.L_x_1497:
[----:B------:R-:W2:Y:S01]  /*24f0*/  S2R R20, SR_TID.X ;  /* 0x0000000000147919 */ /* 0x000ea20000002100 */
[----:B-1----:R-:W1:Y:S01]  /*2500*/  LDC.64 R10, c[0x0][0x428] ;  /* 0x00010a00ff0a7b82 */ /* 0x002e620000000a00 */
[----:B------:R-:W-:Y:S01]  /*2510*/  IADD3 R8, P0, R16, 0x120, RZ ;  /* 0x0000012010087810 */ /* 0x000fe20007f1e0ff */
[----:B------:R-:W-:Y:S01]  /*2520*/  ULDC UR4, c[0x0][0x20] ;  /* 0x0000080000047ab9 */ /* 0x000fe20000000800 */
[----:B------:R-:W-:Y:S01]  /*2530*/  IMAD.U32 R7, RZ, RZ, UR40 ;  /* 0x00000028ff077e24 */ /* 0x000fe2000f8e00ff */
[----:B------:R-:W-:Y:S01]  /*2540*/  STL.64 [R1+0x130], R24 ;  /* 0x0001301801007387 */ /* 0x000fe20000100a00 */
[----:B------:R-:W-:Y:S02]  /*2550*/  VIADD R6, R18, -UR4 ;  /* 0x8000000412067c36 */ /* 0x000fe40008000000 */
[----:B------:R-:W-:Y:S01]  /*2560*/  IMAD.X R9, RZ, RZ, R17, P0 ;  /* 0x000000ffff097224 */ /* 0x000fe200000e0611 */
[----:B------:R-:W3:Y:S01]  /*2570*/  LDC R15, c[0x0][0xad4] ;  /* 0x0002b500ff0f7b82 */ /* 0x000ee20000000800 */
[----:B------:R-:W-:Y:S04]  /*2580*/  STL.64 [R1+0x120], R200 ;  /* 0x000120c801007387 */ /* 0x000fe80000100a00 */
[----:B------:R-:W-:Y:S03]  /*2590*/  STL.64 [R1+0x128], R8 ;  /* 0x0001280801007387 */ /* 0x000fe60000100a00 */
[----:B------:R-:W4:Y:S01]  /*25a0*/  LDC R13, c[0x0][0x430] ;  /* 0x00010c00ff0d7b82 */ /* 0x000f220000000800 */
[----:B------:R-:W-:Y:S04]  /*25b0*/  STL.U8 [R1+0x138], RZ ;  /* 0x000138ff01007387 */ /* 0x000fe80000100000 */
[----:B------:R5:W-:Y:S03]  /*25c0*/  STL [R6+0x8], R7 ;  /* 0x0000080706007387 */ /* 0x000be60000100800 */
[----:B------:R-:W5:Y:S01]  /*25d0*/  LDC.64 R4, c[0x0][0xad8] ;  /* 0x0002b600ff047b82 */ /* 0x000f620000000a00 */
[----:B-1----:R-:W-:Y:S04]  /*25e0*/  STL [R6+0x24], R10 ;  /* 0x0000240a06007387 */ /* 0x002fe80000100800 */
[----:B------:R-:W-:Y:S01]  /*25f0*/  STL [R6+0x28], R11 ;  /* 0x0000280b06007387 */ /* 0x000fe20000100800 */
[----:B--2---:R-:W-:-:S02]  /*2600*/  VIADD R197, R20, 0xffffff80 ;  /* 0xffffff8014c57836 */ /* 0x004fc40000000000 */
[----:B------:R-:W1:Y:S01]  /*2610*/  LDC.64 R2, c[0x0][0xae0] ;  /* 0x0002b800ff027b82 */ /* 0x000e620000000a00 */
[----:B---3--:R-:W-:Y:S04]  /*2620*/  STL [R6+0xc], R15 ;  /* 0x00000c0f06007387 */ /* 0x008fe80000100800 */
[----:B------:R-:W-:Y:S03]  /*2630*/  STL [R6+0x14], RZ ;  /* 0x000014ff06007387 */ /* 0x000fe60000100800 */
[----:B------:R-:W2:Y:S01]  /*2640*/  LDC R0, c[0x0][0x288] ;  /* 0x0000a200ff007b82 */ /* 0x000ea20000000800 */
[----:B----4-:R-:W-:Y:S04]  /*2650*/  STL [R6+0x2c], R13 ;  /* 0x00002c0d06007387 */ /* 0x010fe80000100800 */
[----:B------:R-:W-:Y:S04]  /*2660*/  STL [R6], R197 ;  /* 0x000000c506007387 */ /* 0x000fe80000100800 */
[----:B-----5:R-:W-:Y:S04]  /*2670*/  STL [R6+0x10], R4 ;  /* 0x0000100406007387 */ /* 0x020fe80000100800 */
[----:B------:R-:W-:Y:S04]  /*2680*/  STL [R6+0x18], R5 ;  /* 0x0000180506007387 */ /* 0x000fe80000100800 */
[----:B-1----:R-:W-:Y:S04]  /*2690*/  STL [R6+0x1c], R2 ;  /* 0x00001c0206007387 */ /* 0x002fe80000100800 */
[----:B------:R-:W-:Y:S04]  /*26a0*/  STL [R6+0x20], R3 ;  /* 0x0000200306007387 */ /* 0x000fe80000100800 */
[----:B--2---:R1:W-:Y:S04]  /*26b0*/  STL [R6+0x4], R0 ;  /* 0x0000040006007387 */ /* 0x0043e80000100800 */
[----:B------:R-:W1:Y:S01]  /*26c0*/  LDL R7, [R1+0x21c] ;  /* 0x00021c0001077983 */ /* 0x000e620000100800 */
[----:B------:R-:W-:Y:S03]  /*26d0*/  BSSY B0, `(.L_x_1498) ;  /* 0x0000008000007945 */ /* 0x000fe60003800000 */
[----:B------:R2:W-:Y:S01]  /*26e0*/  STL.U8 [R1+0x16c], RZ ;  /* 0x00016cff01007387 */ /* 0x0005e20000100000 */
[----:B-1----:R-:W-:-:S04]  /*26f0*/  LEA.HI R0, R7, R7, RZ, 0x1 ;  /* 0x0000000707007211 */ /* 0x002fc800078f08ff */
[----:B------:R-:W-:-:S05]  /*2700*/  LOP3.LUT R0, R0, 0xfffffffe, RZ, 0xc0, !PT ;  /* 0xfffffffe00007812 */ /* 0x000fca00078ec0ff */
[----:B------:R-:W-:-:S05]  /*2710*/  IMAD.IADD R0, R7, 0x1, -R0 ;  /* 0x0000000107007824 */ /* 0x000fca00078e0a00 */
[----:B------:R-:W-:-:S04]  /*2720*/  SHF.L.U32 R0, R0, 0x1f, RZ ;  /* 0x0000001f00007819 */ /* 0x000fc800000006ff */
[----:B------:R-:W1:Y:S02]  /*2730*/  SYNCS.PHASECHK.TRANS64.TRYWAIT P0, [UR50+0x32400], R0 ;  /* 0x03240000ff0075a7 */ /* 0x000e640008000172 */
[----:B-12---:R-:W-:Y:S05]  /*2740*/  @!P0 BRA `(.L_x_1499) ;  /* 0x0000020c00b48947 */ /* 0x006fea0003800000 */
.L_x_1673:
[----:B------:R-:W-:Y:S05]  /*2750*/  BSYNC B0 ;  /* 0x0000000000007941 */ /* 0x000fea0003800000 */
.L_x_1498:
[----:B------:R-:W2:Y:S04]  /*2760*/  LDL R31, [R1+0x1c] ;  /* 0x00001c00011f7983 */ /* 0x000ea80000100800 */
[----:B------:R3:W5:Y:S01]  /*2770*/  LDL.64 R24, [R1+0x210] ;  /* 0x0002100001187983 */ /* 0x0007620000100a00 */
[----:B------:R-:W-:Y:S01]  /*2780*/  IMAD.U32 R8, RZ, RZ, UR48 ;  /* 0x00000030ff087e24 */ /* 0x000fe2000f8e00ff */
[C---:B-1----:R-:W-:Y:S01]  /*2790*/  IADD3 R0, P2, R16.reuse, 0x420, RZ ;  /* 0x0000042010007810 */ /* 0x042fe20007f5e0ff */
[----:B------:R-:W-:Y:S01]  /*27a0*/  IMAD.U32 R9, RZ, RZ, UR49 ;  /* 0x00000031ff097e24 */ /* 0x000fe2000f8e00ff */
[----:B------:R-:W-:Y:S01]  /*27b0*/  IADD3 R20, P1, R16, 0x128, RZ ;  /* 0x0000012810147810 */ /* 0x000fe20007f3e0ff */
[----:B------:R-:W-:Y:S01]  /*27c0*/  IMAD.MOV.U32 R10, RZ, RZ, R219 ;  /* 0x000000ffff0a7224 */ /* 0x000fe200078e00db */
[----:B------:R-:W-:Y:S05]  /*27d0*/  WARPSYNC.ALL ;  /* 0x0000000000007948 */ /* 0x000fea0003800000 */
[----:B------:R-:W-:Y:S01]  /*27e0*/  IMAD.MOV.U32 R11, RZ, RZ, R218 ;  /* 0x000000ffff0b7224 */ /* 0x000fe200078e00da */
[----:B------:R-:W-:Y:S01]  /*27f0*/  BSSY B0, `(.L_x_1500) ;  /* 0x0000037000007945 */ /* 0x000fe20003800000 */
[----:B------:R-:W-:-:S02]  /*2800*/  IMAD.MOV.U32 R14, RZ, RZ, R19 ;  /* 0x000000ffff0e7224 */ /* 0x000fc400078e0013 */
[----:B------:R-:W-:Y:S01]  /*2810*/  IMAD.MOV.U32 R15, RZ, RZ, R38 ;  /* 0x000000ffff0f7224 */ /* 0x000fe200078e0026 */
[----:B------:R1:W-:Y:S01]  /*2820*/  STL.128 [R1+0x1a0], R8 ;  /* 0x0001a00801007387 */ /* 0x0003e20000100c00 */
[----:B------:R-:W-:Y:S02]  /*2830*/  IMAD.MOV.U32 R12, RZ, RZ, R217 ;  /* 0x000000ffff0c7224 */ /* 0x000fe400078e00d9 */
[----:B------:R-:W-:Y:S02]  /*2840*/  IMAD.MOV.U32 R13, RZ, RZ, R216 ;  /* 0x000000ffff0d7224 */ /* 0x000fe400078e00d8 */
[--C-:B------:R-:W-:Y:S02]  /*2850*/  IMAD.X R7, RZ, RZ, R17.reuse, P2 ;  /* 0x000000ffff077224 */ /* 0x100fe400010e0611 */
[----:B------:R-:W-:Y:S01]  /*2860*/  IMAD.X R21, RZ, RZ, R17, P1 ;  /* 0x000000ffff157224 */ /* 0x000fe200008e0611 */
[----:B------:R4:W-:Y:S01]  /*2870*/  STL.128 [R1+0x170], R12 ;  /* 0x0001700c01007387 */ /* 0x0009e20000100c00 */
[----:B------:R-:W-:Y:S01]  /*2880*/  IMAD.MOV.U32 R38, RZ, RZ, R20 ;  /* 0x000000ffff267224 */ /* 0x000fe200078e0014 */
[----:B------:R-:W-:Y:S01]  /*2890*/  IADD3 R20, P1, R16, 0x138, RZ ;  /* 0x0000013810147810 */ /* 0x000fe20007f3e0ff */
[----:B-1----:R-:W-:-:S02]  /*28a0*/  IMAD.MOV.U32 R8, RZ, RZ, R34 ;  /* 0x000000ffff087224 */ /* 0x002fc400078e0022 */
[----:B------:R-:W-:Y:S02]  /*28b0*/  IMAD.MOV.U32 R9, RZ, RZ, R43 ;  /* 0x000000ffff097224 */ /* 0x000fe400078e002b */
[----:B------:R-:W-:Y:S01]  /*28c0*/  IMAD.MOV.U32 R10, RZ, RZ, R26 ;  /* 0x000000ffff0a7224 */ /* 0x000fe200078e001a */
[----:B------:R3:W-:Y:S01]  /*28d0*/  BAR.SYNC.DEFER_BLOCKING R208, 0x100 ;  /* 0x000400d00000751d */ /* 0x0007e20000010000 */
[----:B------:R-:W-:Y:S01]  /*28e0*/  IMAD.MOV.U32 R11, RZ, RZ, R37 ;  /* 0x000000ffff0b7224 */ /* 0x000fe200078e0025 */
[----:B------:R-:W-:Y:S01]  /*28f0*/  IADD3 R26, P0, R16, 0x16c, RZ ;  /* 0x0000016c101a7810 */ /* 0x000fe20007f1e0ff */
[----:B----4-:R-:W-:Y:S02]  /*2900*/  IMAD.MOV.U32 R12, RZ, RZ, R27 ;  /* 0x000000ffff0c7224 */ /* 0x010fe400078e001b */
[----:B------:R-:W-:Y:S02]  /*2910*/  IMAD.MOV.U32 R13, RZ, RZ, R42 ;  /* 0x000000ffff0d7224 */ /* 0x000fe400078e002a */
[----:B------:R-:W-:Y:S01]  /*2920*/  IMAD.X R27, RZ, RZ, R17, P0 ;  /* 0x000000ffff1b7224 */ /* 0x000fe200000e0611 */
[----:B------:R1:W-:Y:S01]  /*2930*/  STL.128 [R1+0x1b0], R8 ;  /* 0x0001b00801007387 */ /* 0x0003e20000100c00 */
[----:B------:R-:W-:-:S02]  /*2940*/  IMAD.MOV.U32 R14, RZ, RZ, R29 ;  /* 0x000000ffff0e7224 */ /* 0x000fc400078e001d */
[----:B------:R-:W-:Y:S02]  /*2950*/  IMAD.MOV.U32 R15, RZ, RZ, R44 ;  /* 0x000000ffff0f7224 */ /* 0x000fe400078e002c */
[----:B------:R-:W-:-:S03]  /*2960*/  IMAD.MOV.U32 R37, RZ, RZ, R45 ;  /* 0x000000ffff257224 */ /* 0x000fc600078e002d */
[----:B------:R-:W-:Y:S01]  /*2970*/  STL.128 [R1+0x190], R12 ;  /* 0x0001900c01007387 */ /* 0x000fe20000100c00 */
[----:B-1----:R-:W-:Y:S02]  /*2980*/  IMAD.MOV.U32 R8, RZ, RZ, R30 ;  /* 0x000000ffff087224 */ /* 0x002fe400078e001e */
[----:B------:R-:W-:Y:S02]  /*2990*/  IMAD.MOV.U32 R9, RZ, RZ, R39 ;  /* 0x000000ffff097224 */ /* 0x000fe400078e0027 */
[----:B------:R-:W-:Y:S02]  /*29a0*/  IMAD.MOV.U32 R10, RZ, RZ, R32 ;  /* 0x000000ffff0a7224 */ /* 0x000fe400078e0020 */
[----:B------:R-:W-:Y:S02]  /*29b0*/  IMAD.MOV.U32 R11, RZ, RZ, R33 ;  /* 0x000000ffff0b7224 */ /* 0x000fe400078e0021 */
[----:B------:R-:W-:Y:S02]  /*29c0*/  IMAD.MOV.U32 R39, RZ, RZ, R21 ;  /* 0x000000ffff277224 */ /* 0x000fe400078e0015 */
[----:B------:R-:W-:Y:S01]  /*29d0*/  IMAD.X R21, RZ, RZ, R17, P1 ;  /* 0x000000ffff157224 */ /* 0x000fe200008e0611 */
[----:B------:R1:W-:Y:S04]  /*29e0*/  STL.128 [R1+0x1c0], R8 ;  /* 0x0001c00801007387 */ /* 0x0003e80000100c00 */
[----:B------:R-:W-:Y:S04]  /*29f0*/  STL.128 [R1+0x1e0], R36 ;  /* 0x0001e02401007387 */ /* 0x000fe80000100c00 */
[----:B------:R-:W-:Y:S01]  /*2a00*/  STL.128 [R1+0x180], R20 ;  /* 0x0001801401007387 */ /* 0x000fe20000100c00 */
[----:B-1----:R-:W-:-:S02]  /*2a10*/  IMAD.MOV.U32 R10, RZ, RZ, R26 ;  /* 0x000000ffff0a7224 */ /* 0x002fc400078e001a */
[----:B------:R-:W-:Y:S02]  /*2a20*/  IMAD.MOV.U32 R11, RZ, RZ, R27 ;  /* 0x000000ffff0b7224 */ /* 0x000fe400078e001b */
[----:B------:R-:W-:Y:S01]  /*2a30*/  IMAD.MOV.U32 R8, RZ, RZ, R0 ;  /* 0x000000ffff087224 */ /* 0x000fe200078e0000 */
[----:B------:R-:W-:Y:S01]  /*2a40*/  IADD3 R0, P0, R16, 0xa8, RZ ;  /* 0x000000a810007810 */ /* 0x000fe20007f1e0ff */
[----:B------:R-:W-:-:S04]  /*2a50*/  IMAD.MOV.U32 R9, RZ, RZ, R7 ;  /* 0x000000ffff097224 */ /* 0x000fc800078e0007 */
[----:B------:R-:W-:Y:S01]  /*2a60*/  IMAD.X R7, RZ, RZ, R17, P0 ;  /* 0x000000ffff077224 */ /* 0x000fe200000e0611 */
[----:B------:R1:W-:Y:S02]  /*2a70*/  STL.128 [R1+0x1d0], R8 ;  /* 0x0001d00801007387 */ /* 0x0003e40000100c00 */
[----:B-1----:R-:W-:Y:S02]  /*2a80*/  IMAD.MOV.U32 R10, RZ, RZ, R28 ;  /* 0x000000ffff0a7224 */ /* 0x002fe400078e001c */
[----:B------:R-:W-:Y:S02]  /*2a90*/  IMAD.MOV.U32 R11, RZ, RZ, R41 ;  /* 0x000000ffff0b7224 */ /* 0x000fe400078e0029 */
[----:B------:R-:W-:Y:S02]  /*2aa0*/  IMAD.MOV.U32 R8, RZ, RZ, R211 ;  /* 0x000000ffff087224 */ /* 0x000fe400078e00d3 */
[----:B------:R-:W-:-:S05]  /*2ab0*/  IMAD.MOV.U32 R9, RZ, RZ, R210 ;  /* 0x000000ffff097224 */ /* 0x000fca00078e00d2 */
[----:B------:R1:W-:Y:S02]  /*2ac0*/  STL.128 [R1+0x1f0], R8 ;  /* 0x0001f00801007387 */ /* 0x0003e40000100c00 */
[----:B-1----:R-:W-:Y:S02]  /*2ad0*/  IMAD.MOV.U32 R8, RZ, RZ, R35 ;  /* 0x000000ffff087224 */ /* 0x002fe400078e0023 */
[----:B------:R-:W-:Y:S02]  /*2ae0*/  IMAD.MOV.U32 R9, RZ, RZ, R40 ;  /* 0x000000ffff097224 */ /* 0x000fe400078e0028 */
[----:B------:R-:W-:Y:S02]  /*2af0*/  IMAD.MOV.U32 R10, RZ, RZ, R0 ;  /* 0x000000ffff0a7224 */ /* 0x000fe400078e0000 */
[----:B------:R-:W-:-:S05]  /*2b00*/  IMAD.MOV.U32 R11, RZ, RZ, R7 ;  /* 0x000000ffff0b7224 */ /* 0x000fca00078e0007 */
[----:B------:R3:W-:Y:S01]  /*2b10*/  STL.128 [R1+0x200], R8 ;  /* 0x0002000801007387 */ /* 0x0007e20000100c00 */
[----:B--2---:R-:W-:-:S04]  /*2b20*/  LOP3.LUT R0, R31, 0x1, RZ, 0xfc, !PT ;  /* 0x000000011f007812 */ /* 0x004fc800078efcff */
[----:B------:R-:W-:-:S13]  /*2b30*/  ISETP.NE.AND P1, PT, R0, 0x3, PT ;  /* 0x000000030000780c */ /* 0x000fda0003f25270 */
[----:B---3--:R-:W-:Y:S05]  /*2b40*/  @!P1 BRA `(.L_x_1501) ;  /* 0x0000000000049947 */ /* 0x008fea0003800000 */
[----:B------:R-:W-:Y:S01]  /*2b50*/  BPT.TRAP 0x1 ;  /* 0x000000040000795c */ /* 0x000fe20000300000 */
.L_x_1501:
[----:B------:R-:W-:Y:S05]  /*2b60*/  BSYNC B0 ;  /* 0x0000000000007941 */ /* 0x000fea0003800000 */
.L_x_1500:
[----:B------:R-:W2:Y:S01]  /*2b70*/  LDL.64 R8, [R1+0x8] ;  /* 0x0000080001087983 */ /* 0x000ea20000100a00 */
[----:B-----5:R-:W-:Y:S01]  /*2b80*/  SHF.L.U32 R25, R25, 0x1f, RZ ;  /* 0x0000001f19197819 */ /* 0x020fe200000006ff */
[----:B------:R-:W-:Y:S01]  /*2b90*/  BSSY B0, `(.L_x_1502) ;  /* 0x0000006000007945 */ /* 0x000fe20003800000 */
[----:B--2---:R-:W-:-:S05]  /*2ba0*/  MOV R7, R8 ;  /* 0x0000000800077202 */ /* 0x004fca0000000f00 */
[----:B------:R-:W-:-:S04]  /*2bb0*/  IMAD R24, R24, 0x8, R7 ;  /* 0x0000000818187824 */ /* 0x000fc800078e0207 */
[----:B------:R1:W2:Y:S01]  /*2bc0*/  SYNCS.PHASECHK.TRANS64.TRYWAIT P0, [R24+URZ], R25 ;  /* 0x00000019180075a7 */ /* 0x0002a2000800017f */
[----:B------:R-:W-:Y:S05]  /*2bd0*/  @!P1 BRA `(.L_x_1503) ;  /* 0x0000000000049947 */ /* 0x000fea0003800000 */
[----:B------:R-:W-:Y:S01]  /*2be0*/  BPT.TRAP 0x1 ;  /* 0x000000040000795c */ /* 0x000fe20000300000 */
.L_x_1503:
[----:B------:R-:W-:Y:S05]  /*2bf0*/  BSYNC B0 ;  /* 0x0000000000007941 */ /* 0x000fea0003800000 */
.L_x_1502:
[----:B------:R-:W-:Y:S04]  /*2c00*/  BSSY B0, `(.L_x_1504) ;  /* 0x0000004000007945 */ /* 0x000fe80003800000 */
[----:B--2---:R-:W-:Y:S05]  /*2c10*/  @P0 BRA `(.L_x_1505) ;  /* 0x0000000000080947 */ /* 0x004fea0003800000 */
[----:B------:R-:W2:Y:S02]  /*2c20*/  SYNCS.PHASECHK.TRANS64.TRYWAIT P0, [R24+URZ], R25 ;  /* 0x00000019180075a7 */ /* 0x000ea4000800017f */
[----:B--2---:R-:W-:Y:S05]  /*2c30*/  @!P0 BRA `(.L_x_1506) ;  /* 0x0000020800908947 */ /* 0x004fea0003800000 */
.L_x_1505:
[----:B------:R-:W-:Y:S05]  /*2c40*/  BSYNC B0 ;  /* 0x0000000000007941 */ /* 0x000fea0003800000 */
.L_x_1504:
[----:B------:R-:W3:Y:S04]  /*2c50*/  LDL R13, [R1+0x210] ;  /* 0x00021000010d7983 */ /* 0x000ee80000100800 */
[----:B------:R-:W3:Y:S01]  /*2c60*/  LDL.64 R8, [R1+0xa0] ;  /* 0x0000a00001087983 */ /* 0x000ee20000100a00 */
[----:B------:R-:W-:Y:S05]  /*2c70*/  WARPSYNC.ALL ;  /* 0x0000000000007948 */ /* 0x000fea0003800000 */
[----:B-12---:R-:W2:Y:S04]  /*2c80*/  LDL.64 R24, [R1+0x98] ;  /* 0x0000980001187983 */ /* 0x006ea80000100a00 */
[----:B------:R-:W4:Y:S04]  /*2c90*/  LDL.64 R10, [R1+0x98] ;  /* 0x00009800010a7983 */ /* 0x000f280000100a00 */
[----:B------:R-:W5:Y:S01]  /*2ca0*/  LDL.64 R14, [R1+0x98] ;  /* 0x00009800010e7983 */ /* 0x000f620000100a00 */
[----:B---3--:R-:W-:-:S03]  /*2cb0*/  IMAD R8, R13, 0x300, R8 ;  /* 0x000003000d087824 */ /* 0x008fc600078e0208 */
[----:B------:R-:W3:Y:S01]  /*2cc0*/  LDL.64 R20, [R1+0x98] ;  /* 0x0000980001147983 */ /* 0x000ee20000100a00 */
[----:B------:R-:W-:Y:S02]  /*2cd0*/  R2UR UR7, R9 ;  /* 0x00000000090772ca */ /* 0x000fe400000e0000 */
[C---:B------:R-:W-:Y:S01]  /*2ce0*/  R2UR UR6, R8.reuse ;  /* 0x00000000080672ca */ /* 0x040fe200000e0000 */
[----:B------:R-:W3:Y:S01]  /*2cf0*/  LDL R7, [R1+0x21c] ;  /* 0x00021c0001077983 */ /* 0x000ee20000100800 */
[----:B------:R-:W-:Y:S01]  /*2d00*/  VIADD R12, R8, 0x2 ;  /* 0x00000002080c7836 */ /* 0x000fe20000000000 */
[----:B------:R-:W-:Y:S01]  /*2d10*/  BSSY B0, `(.L_x_1507) ;  /* 0x000002e000007945 */ /* 0x000fe20003800000 */
[----:B------:R-:W-:Y:S01]  /*2d20*/  IMAD.MOV.U32 R13, RZ, RZ, R9 ;  /* 0x000000ffff0d7224 */ /* 0x000fe200078e0009 */
[----:B------:R1:W-:Y:S01]  /*2d30*/  STL [R1+0x80], RZ ;  /* 0x000080ff01007387 */ /* 0x0003e20000100800 */
[----:B--2---:R-:W-:Y:S02]  /*2d40*/  R2UR UR4, R24 ;  /* 0x00000000180472ca */ /* 0x004fe400000e0000 */
[----:B------:R-:W-:-:S02]  /*2d50*/  R2UR UR5, R25 ;  /* 0x00000000190572ca */ /* 0x000fc400000e0000 */
[----:B------:R-:W-:Y:S01]  /*2d60*/  WARPGROUP.ARRIVE ;  /* 0x00000000000079c5 */ /* 0x000fe20000000000 */
[----:B----4-:R-:W-:Y:S02]  /*2d70*/  VIADD R10, R10, 0x2 ;  /* 0x000000020a0a7836 */ /* 0x010fe40000000000 */
[----:B-----5:R-:W-:Y:S02]  /*2d80*/  VIADD R14, R14, 0x4 ;  /* 0x000000040e0e7836 */ /* 0x020fe40000000000 */
[----:B---3--:R-:W-:-:S06]  /*2d90*/  VIADD R20, R20, 0x6 ;  /* 0x0000000614147836 */ /* 0x008fcc0000000000 */
[----:B------:R-:W-:Y:S01]  /*2da0*/  HGMMA.64x96x16.F32 R24, gdesc[UR4], RZ, !UPT, gsb0 ;  /* 0x01600000041879f0 */ /* 0x000fe2000c0008ff */
[----:B------:R-:W-:Y:S02]  /*2db0*/  R2UR UR6, R12 ;  /* 0x000000000c0672ca */ /* 0x000fe400000e0000 */
[----:B------:R-:W-:Y:S02]  /*2dc0*/  R2UR UR7, R13 ;  /* 0x000000000d0772ca */ /* 0x000fe400000e0000 */
[----:B------:R-:W-:Y:S01]  /*2dd0*/  R2UR UR4, R10 ;  /* 0x000000000a0472ca */ /* 0x000fe200000e0000 */
[C---:B------:R-:W-:Y:S01]  /*2de0*/  VIADD R10, R8.reuse, 0x4 ;  /* 0x00000004080a7836 */ /* 0x040fe20000000000 */
[----:B------:R-:W-:Y:S01]  /*2df0*/  R2UR UR5, R11 ;  /* 0x000000000b0572ca */ /* 0x000fe200000e0000 */
[----:B------:R-:W-:Y:S01]  /*2e00*/  IMAD.MOV.U32 R11, RZ, RZ, R9 ;  /* 0x000000ffff0b7224 */ /* 0x000fe200078e0009 */
[----:B------:R-:W-:Y:S01]  /*2e10*/  LEA.HI R0, R7, R7, RZ, 0x1 ;  /* 0x0000000707007211 */ /* 0x000fe200078f08ff */
[----:B------:R-:W-:Y:S01]  /*2e20*/  VIADD R8, R8, 0x6 ;  /* 0x0000000608087836 */ /* 0x000fe20000000000 */
[----:B------:R-:W-:-:S02]  /*2e30*/  WARPGROUP.DEPBAR.LE gsb0, 0x0 ;  /* 0x00008000000079c5 */ /* 0x000fc40000010000 */
[----:B------:R-:W-:-:S07]  /*2e40*/  WARPGROUP.ARRIVE ;  /* 0x00000000000079c5 */ /* 0x000fce0000000000 */
        /* <DEDUP_REMOVED lines=11> */
[----:B------:R-:W-:Y:S02]  /*2f00*/  R2UR UR5, R21 ;  /* 0x00000000150572ca */ /* 0x000fe400000e0000 */
[----:B------:R-:W-:Y:S01]  /*2f10*/  LOP3.LUT R8, R0, 0xfffffffe, RZ, 0xc0, !PT ;  /* 0xfffffffe00087812 */ /* 0x000fe200078ec0ff */
[----:B------:R-:W-:-:S04]  /*2f20*/  IMAD.MOV.U32 R0, RZ, RZ, 0x1 ;  /* 0x00000001ff007424 */ /* 0x000fc800078e00ff */
[----:B------:R-:W-:Y:S01]  /*2f30*/  IMAD.IADD R7, R7, 0x1, -R8 ;  /* 0x0000000107077824 */ /* 0x000fe200078e0a08 */
[----:B------:R1:W-:Y:S04]  /*2f40*/  STL [R1+0x80], R0 ;  /* 0x0000800001007387 */ /* 0x0003e80000100800 */
[----:B------:R-:W-:Y:S01]  /*2f50*/  SHF.L.U32 R7, R7, 0x1f, RZ ;  /* 0x0000001f07077819 */ /* 0x000fe200000006ff */
[----:B------:R1:W-:Y:S04]  /*2f60*/  STL [R1+0x80], R0 ;  /* 0x0000800001007387 */ /* 0x0003e80000100800 */
[----:B------:R1:W-:Y:S04]  /*2f70*/  STL [R1+0x80], R0 ;  /* 0x0000800001007387 */ /* 0x0003e80000100800 */
[----:B------:R1:W-:Y:S01]  /*2f80*/  STL [R1+0x80], R0 ;  /* 0x0000800001007387 */ /* 0x0003e20000100800 */
[----:B------:R-:W-:-:S02]  /*2f90*/  WARPGROUP.DEPBAR.LE gsb0, 0x0 ;  /* 0x00008000000079c5 */ /* 0x000fc40000010000 */
[----:B------:R-:W-:-:S06]  /*2fa0*/  WARPGROUP.ARRIVE ;  /* 0x00000000000079c5 */ /* 0x000fcc0000000000 */
[----:B------:R-:W-:Y:S03]  /*2fb0*/  HGMMA.64x96x16.F32 R24, gdesc[UR4], R24, gsb0 ;  /* 0x01600000041879f0 */ /* 0x000fe60008000818 */
[----:B------:R-:W-:Y:S02]  /*2fc0*/  WARPGROUP.DEPBAR.LE gsb0, 0x0 ;  /* 0x00008000000079c5 */ /* 0x000fe40000010000 */
[----:B------:R-:W2:Y:S02]  /*2fd0*/  SYNCS.PHASECHK.TRANS64.TRYWAIT P0, [UR50+0x32410], R7 ;  /* 0x03241007ff0075a7 */ /* 0x000ea40008000172 */
[----:B-12---:R-:W-:Y:S05]  /*2fe0*/  @!P0 BRA `(.L_x_1508) ;  /* 0x0000020400b88947 */ /* 0x006fea0003800000 */
.L_x_1674:
[----:B------:R-:W-:Y:S05]  /*2ff0*/  BSYNC B0 ;  /* 0x0000000000007941 */ /* 0x000fea0003800000 */
.L_x_1507:
[----:B-1----:R-:W2:Y:S04]  /*3000*/  LDL R7, [R1+0x54] ;  /* 0x0000540001077983 */ /* 0x002ea80000100800 */
[----:B------:R1:W5:Y:S01]  /*3010*/  LDL.64 R8, [R1+0x210] ;  /* 0x0002100001087983 */ /* 0x0003620000100a00 */
[----:B------:R-:W-:Y:S01]  /*3020*/  BSSY B0, `(.L_x_1509) ;  /* 0x0000005000007945 */ /* 0x000fe20003800000 */
[----:B--2---:R-:W-:-:S04]  /*3030*/  LOP3.LUT R7, R7, 0x1, RZ, 0xfc, !PT ;  /* 0x0000000107077812 */ /* 0x004fc800078efcff */
[----:B------:R-:W-:-:S13]  /*3040*/  ISETP.NE.AND P1, PT, R7, 0x3, PT ;  /* 0x000000030700780c */ /* 0x000fda0003f25270 */
[----:B-1----:R-:W-:Y:S05]  /*3050*/  @!P1 BRA `(.L_x_1510) ;  /* 0x0000000000049947 */ /* 0x002fea0003800000 */
[----:B------:R-:W-:Y:S01]  /*3060*/  BPT.TRAP 0x1 ;  /* 0x000000040000795c */ /* 0x000fe20000300000 */
.L_x_1510:
[----:B------:R-:W-:Y:S05]  /*3070*/  BSYNC B0 ;  /* 0x0000000000007941 */ /* 0x000fea0003800000 */
.L_x_1509:
        /* <DEDUP_REMOVED lines=8> */
.L_x_1512:
[----:B------:R-:W-:Y:S05]  /*3100*/  BSYNC B0 ;  /* 0x0000000000007941 */ /* 0x000fea0003800000 */
.L_x_1511:
[----:B------:R-:W-:Y:S04]  /*3110*/  BSSY B0, `(.L_x_1513) ;  /* 0x0000004000007945 */ /* 0x000fe80003800000 */
[----:B--2---:R-:W-:Y:S05]  /*3120*/  @P0 BRA `(.L_x_1514) ;  /* 0x0000000000080947 */ /* 0x004fea0003800000 */
[----:B------:R-:W2:Y:S02]  /*3130*/  SYNCS.PHASECHK.TRANS64.TRYWAIT P0, [R8+URZ], R9 ;  /* 0x00000009080075a7 */ /* 0x000ea4000800017f */
[----:B--2---:R-:W-:Y:S05]  /*3140*/  @!P0 BRA `(.L_x_1515) ;  /* 0x0000020400788947 */ /* 0x004fea0003800000 */
.L_x_1514:
[----:B------:R-:W-:Y:S05]  /*3150*/  BSYNC B0 ;  /* 0x0000000000007941 */ /* 0x000fea0003800000 */
.L_x_1513:
[----:B------:R-:W3:Y:S04]  /*3160*/  LDL R19, [R1+0x210] ;  /* 0x0002100001137983 */ /* 0x000ee80000100800 */
[----:B-12---:R-:W3:Y:S04]  /*3170*/  LDL.64 R8, [R1+0x118] ;  /* 0x0001180001087983 */ /* 0x006ee80000100a00 */
[----:B------:R-:W2:Y:S04]  /*3180*/  LDL R7, [R1+0x90] ;  /* 0x0000900001077983 */ /* 0x000ea80000100800 */
[----:B------:R-:W4:Y:S04]  /*3190*/  LDL.64 R10, [R1+0x110] ;  /* 0x00011000010a7983 */ /* 0x000f280000100a00 */
[----:B------:R-:W5:Y:S04]  /*31a0*/  LDL.64 R12, [R1+0x110] ;  /* 0x00011000010c7983 */ /* 0x000f680000100a00 */
[----:B------:R-:W5:Y:S04]  /*31b0*/  LDL.64 R14, [R1+0x110] ;  /* 0x00011000010e7983 */ /* 0x000f680000100a00 */
[----:B------:R-:W5:Y:S01]  /*31c0*/  LDL.64 R20, [R1+0x110] ;  /* 0x0001100001147983 */ /* 0x000f620000100a00 */
[----:B------:R-:W-:Y:S05]  /*31d0*/  WARPSYNC.ALL ;  /* 0x0000000000007948 */ /* 0x000fea0003800000 */
[----:B------:R-:W-:Y:S01]  /*31e0*/  WARPGROUP.ARRIVE ;  /* 0x00000000000079c5 */ /* 0x000fe20000000000 */
[----:B------:R-:W5:Y:S01]  /*31f0*/  LDL.64 R72, [R1+0x110] ;  /* 0x0001100001487983 */ /* 0x000f620000100a00 */
[----:B---3--:R-:W-:Y:S01]  /*3200*/  IMAD R8, R19, 0xc00, R8 ;  /* 0x00000c0013087824 */ /* 0x008fe200078e0208 */
[----:B------:R-:W-:-:S02]  /*3210*/  R2UR UR7, R9 ;  /* 0x00000000090772ca */ /* 0x000fc400000e0000 */
[----:B--2---:R-:W-:Y:S02]  /*3220*/  ISETP.NE.U32.AND P0, PT, R7, RZ, PT ;  /* 0x000000ff0700720c */ /* 0x004fe40003f05070 */
[----:B------:R-:W-:Y:S02]  /*3230*/  R2UR UR6, R8 ;  /* 0x00000000080672ca */ /* 0x000fe400000e0000 */
[----:B----4-:R-:W-:Y:S02]  /*3240*/  R2UR UR4, R10 ;  /* 0x000000000a0472ca */ /* 0x010fe400000e0000 */
[----:B------:R-:W-:-:S07]  /*3250*/  R2UR UR5, R11 ;  /* 0x000000000b0572ca */ /* 0x000fce00000e0000 */
[----:B------:R-:W-:-:S06]  /*3260*/  VOTEU.ANY UP0, P0 ;  /* 0x00000000003f7886 */ /* 0x000fcc0000000100 */
[----:B------:R-:W-:Y:S01]  /*3270*/  HGMMA.64x96x16.F32 R24, gdesc[UR4], R24, UP0, gsb0 ;  /* 0x01600000041879f0 */ /* 0x000fe2000b800818 */
[----:B-----5:R-:W-:Y:S02]  /*3280*/  VIADD R12, R12, 0x2 ;  /* 0x000000020c0c7836 */ /* 0x020fe40000000000 */
[----:B------:R-:W-:Y:S02]  /*3290*/  VIADD R10, R8, 0x2 ;  /* 0x00000002080a7836 */ /* 0x000fe40000000000 */
[----:B------:R-:W-:Y:S01]  /*32a0*/  IMAD.MOV.U32 R11, RZ, RZ, R9 ;  /* 0x000000ffff0b7224 */ /* 0x000fe200078e0009 */
[----:B------:R-:W-:Y:S02]  /*32b0*/  R2UR UR4, R12 ;  /* 0x000000000c0472ca */ /* 0x000fe400000e0000 */
[----:B------:R-:W-:Y:S02]  /*32c0*/  R2UR UR6, R10 ;  /* 0x000000000a0672ca */ /* 0x000fe400000e0000 */
[----:B------:R-:W-:-:S02]  /*32d0*/  R2UR UR7, R11 ;  /* 0x000000000b0772ca */ /* 0x000fc400000e0000 */
[----:B------:R-:W-:Y:S02]  /*32e0*/  R2UR UR5, R13 ;  /* 0x000000000d0572ca */ /* 0x000fe400000e0000 */
[----:B------:R-:W2:Y:S01]  /*32f0*/  LDL.64 R12, [R1+0x110] ;  /* 0x00011000010c7983 */ /* 0x000ea20000100a00 */
[----:B------:R-:W-:Y:S02]  /*3300*/  WARPGROUP.DEPBAR.LE gsb0, 0x0 ;  /* 0x00008000000079c5 */ /* 0x000fe40000010000 */
[----:B------:R-:W-:-:S08]  /*3310*/  WARPGROUP.ARRIVE ;  /* 0x00000000000079c5 */ /* 0x000fd00000000000 */
[----:B------:R-:W-:Y:S01]  /*3320*/  HGMMA.64x96x16.F32 R24, gdesc[UR4], R24, gsb0 ;  /* 0x01600000041879f0 */ /* 0x000fe20008000818 */
[----:B------:R-:W-:Y:S02]  /*3330*/  VIADD R14, R14, 0x4 ;  /* 0x000000040e0e7836 */ /* 0x000fe40000000000 */
[----:B------:R-:W-:Y:S02]  /*3340*/  VIADD R10, R8, 0x4 ;  /* 0x00000004080a7836 */ /* 0x000fe40000000000 */
[----:B------:R-:W-:Y:S01]  /*3350*/  IMAD.MOV.U32 R11, RZ, RZ, R9 ;  /* 0x000000ffff0b7224 */ /* 0x000fe200078e0009 */
[----:B------:R-:W-:Y:S02]  /*3360*/  R2UR UR4, R14 ;  /* 0x000000000e0472ca */ /* 0x000fe400000e0000 */
[----:B------:R-:W-:Y:S02]  /*3370*/  R2UR UR6, R10 ;  /* 0x000000000a0672ca */ /* 0x000fe400000e0000 */
[----:B------:R-:W-:-:S02]  /*3380*/  R2UR UR7, R11 ;  /* 0x000000000b0772ca */ /* 0x000fc400000e0000 */
[----:B------:R-:W-:Y:S02]  /*3390*/  R2UR UR5, R15 ;  /* 0x000000000f0572ca */ /* 0x000fe400000e0000 */
[----:B------:R-:W3:Y:S01]  /*33a0*/  LDL.64 R14, [R1+0x110] ;  /* 0x00011000010e7983 */ /* 0x000ee20000100a00 */
        /* <DEDUP_REMOVED lines=10> */
[----:B------:R-:W4:Y:S01]  /*3450*/  LDL.64 R20, [R1+0x110] ;  /* 0x0001100001147983 */ /* 0x000f220000100a00 */
        /* <DEDUP_REMOVED lines=10> */
[----:B------:R-:W5:Y:S01]  /*3500*/  LDL.64 R72, [R1+0x110] ;  /* 0x0001100001487983 */ /* 0x000f620000100a00 */
[----:B------:R-:W-:Y:S02]  /*3510*/  WARPGROUP.DEPBAR.LE gsb0, 0x0 ;  /* 0x00008000000079c5 */ /* 0x000fe40000010000 */
[----:B------:R-:W-:-:S08]  /*3520*/  WARPGROUP.ARRIVE ;  /* 0x00000000000079c5 */ /* 0x000fd00000000000 */
[----:B------:R-:W-:Y:S01]  /*3530*/  HGMMA.64x96x16.F32 R24, gdesc[UR4], R24, gsb0 ;  /* 0x01600000041879f0 */ /* 0x000fe20008000818 */
[----:B--2---:R-:W-:Y:S02]  /*3540*/  VIADD R12, R12, 0x402 ;  /* 0x000004020c0c7836 */ /* 0x004fe40000000000 */
        /* <DEDUP_REMOVED lines=10> */
[----:B---3--:R-:W-:Y:S02]  /*35f0*/  VIADD R14, R14, 0x404 ;  /* 0x000004040e0e7836 */ /* 0x008fe40000000000 */
        /* <DEDUP_REMOVED lines=10> */
[----:B----4-:R-:W-:Y:S02]  /*36a0*/  VIADD R20, R20, 0x406 ;  /* 0x0000040614147836 */ /* 0x010fe40000000000 */
        /* <DEDUP_REMOVED lines=10> */
[----:B-----5:R-:W-:Y:S02]  /*3750*/  VIADD R72, R72, 0x800 ;  /* 0x0000080048487836 */ /* 0x020fe40000000000 */
        /* <DEDUP_REMOVED lines=49> */
[----:B------:R-:W-:Y:S01]  /*3a70*/  R2UR UR5, R73 ;  /* 0x00000000490572ca */ /* 0x000fe200000e0000 */
[----:B------:R-:W1:Y:S01]  /*3a80*/  S2R R74, SR_TID.X ;  /* 0x00000000004a7919 */ /* 0x000e620000002100 */
[----:B--2---:R-:W-:Y:S01]  /*3a90*/  VIADD R12, R12, 0xc02 ;  /* 0x00000c020c0c7836 */ /* 0x004fe20000000000 */
[----:B------:R-:W-:Y:S02]  /*3aa0*/  WARPGROUP.DEPBAR.LE gsb0, 0x0 ;  /* 0x00008000000079c5 */ /* 0x000fe40000010000 */
[----:B------:R-:W-:-:S08]  /*3ab0*/  WARPGROUP.ARRIVE ;  /* 0x00000000000079c5 */ /* 0x000fd00000000000 */
[----:B------:R-:W-:Y:S01]  /*3ac0*/  HGMMA.64x96x16.F32 R24, gdesc[UR4], R24, gsb0 ;  /* 0x01600000041879f0 */ /* 0x000fe20008000818 */
[----:B-1----:R-:W-:Y:S01]  /*3ad0*/  LOP3.LUT P1, RZ, R74, 0x7f, RZ, 0xc0, !PT ;  /* 0x0000007f4aff7812 */ /* 0x002fe2000782c0ff */
[----:B------:R-:W-:Y:S02]  /*3ae0*/  VIADD R10, R8, 0x902 ;  /* 0x00000902080a7836 */ /* 0x000fe40000000000 */
[----:B------:R-:W-:-:S10]  /*3af0*/  IMAD.MOV.U32 R11, RZ, RZ, R9 ;  /* 0x000000ffff0b7224 */ /* 0x000fd400078e0009 */
[----:B------:R-:W2:Y:S04]  /*3b00*/  @!P1 LDL.64 R74, [R1+0x30] ;  /* 0x00003000014a9983 */ /* 0x000ea80000100a00 */
[----:B------:R-:W5:Y:S01]  /*3b10*/  @!P1 LDL R7, [R1+0x210] ;  /* 0x0002100001079983 */ /* 0x000f620000100800 */
[----:B------:R-:W-:Y:S02]  /*3b20*/  R2UR UR6, R10 ;  /* 0x000000000a0672ca */ /* 0x000fe400000e0000 */
[----:B------:R-:W-:Y:S02]  /*3b30*/  R2UR UR7, R11 ;  /* 0x000000000b0772ca */ /* 0x000fe400000e0000 */
[----:B------:R-:W-:Y:S02]  /*3b40*/  R2UR UR4, R12 ;  /* 0x000000000c0472ca */ /* 0x000fe400000e0000 */
[----:B------:R-:W-:Y:S01]  /*3b50*/  R2UR UR5, R13 ;  /* 0x000000000d0572ca */ /* 0x000fe200000e0000 */
[----:B------:R-:W-:-:S02]  /*3b60*/  WARPGROUP.DEPBAR.LE gsb0, 0x0 ;  /* 0x00008000000079c5 */ /* 0x000fc40000010000 */
[----:B------:R-:W-:-:S10]  /*3b70*/  WARPGROUP.ARRIVE ;  /* 0x00000000000079c5 */ /* 0x000fd40000000000 */
[----:B------:R-:W-:Y:S01]  /*3b80*/  HGMMA.64x96x16.F32 R24, gdesc[UR4], R24, gsb0 ;  /* 0x01600000041879f0 */ /* 0x000fe20008000818 */
[----:B---3--:R-:W-:Y:S02]  /*3b90*/  VIADD R14, R14, 0xc04 ;  /* 0x00000c040e0e7836 */ /* 0x008fe40000000000 */
[----:B------:R-:W-:Y:S02]  /*3ba0*/  VIADD R10, R8, 0x904 ;  /* 0x00000904080a7836 */ /* 0x000fe40000000000 */
[----:B------:R-:W-:Y:S01]  /*3bb0*/  IMAD.MOV.U32 R11, RZ, RZ, R9 ;  /* 0x000000ffff0b7224 */ /* 0x000fe200078e0009 */
[----:B------:R-:W-:Y:S02]  /*3bc0*/  R2UR UR4, R14 ;  /* 0x000000000e0472ca */ /* 0x000fe400000e0000 */
[----:B------:R-:W-:Y:S02]  /*3bd0*/  R2UR UR6, R10 ;  /* 0x000000000a0672ca */ /* 0x000fe400000e0000 */
[----:B------:R-:W-:-:S02]  /*3be0*/  R2UR UR7, R11 ;  /* 0x000000000b0772ca */ /* 0x000fc400000e0000 */
[----:B------:R-:W-:Y:S01]  /*3bf0*/  R2UR UR5, R15 ;  /* 0x000000000f0572ca */ /* 0x000fe200000e0000 */
[----:B------:R-:W-:Y:S01]  /*3c00*/  VIADD R8, R8, 0x906 ;  /* 0x0000090608087836 */ /* 0x000fe20000000000 */
[----:B------:R-:W-:Y:S02]  /*3c10*/  WARPGROUP.DEPBAR.LE gsb0, 0x0 ;  /* 0x00008000000079c5 */ /* 0x000fe40000010000 */
[----:B------:R-:W-:-:S09]  /*3c20*/  WARPGROUP.ARRIVE ;  /* 0x00000000000079c5 */ /* 0x000fd20000000000 */
[----:B------:R-:W-:Y:S01]  /*3c30*/  HGMMA.64x96x16.F32 R24, gdesc[UR4], R24, gsb0 ;  /* 0x01600000041879f0 */ /* 0x000fe20008000818 */
[----:B----4-:R-:W-:Y:S01]  /*3c40*/  VIADD R20, R20, 0xc06 ;  /* 0x00000c0614147836 */ /* 0x010fe20000000000 */
[----:B------:R-:W-:Y:S02]  /*3c50*/  R2UR UR6, R8 ;  /* 0x00000000080672ca */ /* 0x000fe400000e0000 */
[----:B------:R-:W-:Y:S02]  /*3c60*/  R2UR UR7, R9 ;  /* 0x00000000090772ca */ /* 0x000fe400000e0000 */
[----:B------:R-:W-:Y:S02]  /*3c70*/  R2UR UR4, R20 ;  /* 0x00000000140472ca */ /* 0x000fe400000e0000 */
[----:B------:R-:W-:Y:S01]  /*3c80*/  R2UR UR5, R21 ;  /* 0x00000000150572ca */ /* 0x000fe200000e0000 */
[----:B------:R1:W-:Y:S04]  /*3c90*/  STL [R1+0x90], R0 ;  /* 0x0000900001007387 */ /* 0x0003e80000100800 */
[----:B------:R1:W-:Y:S01]  /*3ca0*/  STL [R1+0x90], R0 ;  /* 0x0000900001007387 */ /* 0x0003e20000100800 */
[----:B------:R-:W-:-:S02]  /*3cb0*/  WARPGROUP.DEPBAR.LE gsb0, 0x0 ;  /* 0x00008000000079c5 */ /* 0x000fc40000010000 */
[----:B------:R-:W-:-:S06]  /*3cc0*/  WARPGROUP.ARRIVE ;  /* 0x00000000000079c5 */ /* 0x000fcc0000000000 */
[----:B------:R-:W-:Y:S01]  /*3cd0*/  HGMMA.64x96x16.F32 R24, gdesc[UR4], R24, gsb0 ;  /* 0x01600000041879f0 */ /* 0x000fe20008000818 */
[----:B--2---:R-:W-:Y:S01]  /*3ce0*/  @!P1 MOV R74, R74 ;  /* 0x0000004a004a9202 */ /* 0x004fe20000000f00 */
[----:B------:R1:W-:Y:S04]  /*3cf0*/  STL [R1+0x90], R0 ;  /* 0x0000900001007387 */ /* 0x0003e80000100800 */
[----:B------:R1:W-:Y:S01]  /*3d00*/  STL [R1+0x90], R0 ;  /* 0x0000900001007387 */ /* 0x0003e20000100800 */
[----:B-----5:R-:W-:-:S03]  /*3d10*/  @!P1 IMAD R7, R7, 0x8, R74 ;  /* 0x0000000807079824 */ /* 0x020fc600078e024a */
[----:B------:R1:W-:Y:S04]  /*3d20*/  STL [R1+0x90], R0 ;  /* 0x0000900001007387 */ /* 0x0003e80000100800 */
[----:B------:R1:W-:Y:S04]  /*3d30*/  STL [R1+0x90], R0 ;  /* 0x0000900001007387 */ /* 0x0003e80000100800 */
[----:B------:R1:W-:Y:S04]  /*3d40*/  STL [R1+0x90], R0 ;  /* 0x0000900001007387 */ /* 0x0003e80000100800 */
[----:B------:R1:W-:Y:S01]  /*3d50*/  STL [R1+0x90], R0 ;  /* 0x0000900001007387 */ /* 0x0003e20000100800 */
[----:B------:R-:W-:-:S03]  /*3d60*/  @!P1 PRMT R7, RZ, 0x654, R7 ;  /* 0x00000654ff079816 */ /* 0x000fc60000000007 */
[----:B------:R1:W-:Y:S04]  /*3d70*/  STL [R1+0x90], R0 ;  /* 0x0000900001007387 */ /* 0x0003e80000100800 */
[----:B------:R1:W-:Y:S04]  /*3d80*/  STL [R1+0x90], R0 ;  /* 0x0000900001007387 */ /* 0x0003e80000100800 */
[----:B------:R1:W-:Y:S04]  /*3d90*/  STL [R1+0x90], R0 ;  /* 0x0000900001007387 */ /* 0x0003e80000100800 */
[----:B------:R1:W-:Y:S04]  /*3da0*/  STL [R1+0x90], R0 ;  /* 0x0000900001007387 */ /* 0x0003e80000100800 */
[----:B------:R1:W-:Y:S04]  /*3db0*/  STL [R1+0x90], R0 ;  /* 0x0000900001007387 */ /* 0x0003e80000100800 */
[----:B------:R1:W-:Y:S04]  /*3dc0*/  STL [R1+0x90], R0 ;  /* 0x0000900001007387 */ /* 0x0003e80000100800 */
[----:B------:R1:W-:Y:S04]  /*3dd0*/  STL [R1+0x90], R0 ;  /* 0x0000900001007387 */ /* 0x0003e80000100800 */
[----:B------:R1:W-:Y:S01]  /*3de0*/  STL [R1+0x90], R0 ;  /* 0x0000900001007387 */ /* 0x0003e20000100800 */
[----:B------:R-:W-:-:S02]  /*3df0*/  WARPGROUP.DEPBAR.LE gsb0, 0x0 ;  /* 0x00008000000079c5 */ /* 0x000fc40000010000 */
[----:B------:R1:W-:Y:S06]  /*3e00*/  BAR.ARV R203, 0x100 ;  /* 0x000400cb0000751d */ /* 0x0003ec0000002000 */
[----:B------:R2:W-:Y:S01]  /*3e10*/  @!P1 SYNCS.ARRIVE.TRANS64.RED.A1T0 RZ, [R7+URZ], RZ ;  /* 0x000000ff07ff99a7 */ /* 0x0005e2000810043f */
[----:B------:R-:W3:Y:S04]  /*3e20*/  LDL R15, [R1+0x70] ;  /* 0x00007000010f7983 */ /* 0x000ee80000100800 */
[----:B------:R-:W4:Y:S04]  /*3e30*/  LDL R11, [R6+0x8] ;  /* 0x00000800060b7983 */ /* 0x000f280000100800 */
[----:B--2---:R-:W2:Y:S04]  /*3e40*/  LDL R7, [R6] ;  /* 0x0000000006077983 */ /* 0x004ea80000100800 */
[----:B------:R-:W5:Y:S04]  /*3e50*/  LDL R19, [R6+0x18] ;  /* 0x0000180006137983 */ /* 0x000f680000100800 */
[----:B------:R-:W5:Y:S04]  /*3e60*/  LDL R12, [R6+0x4] ;  /* 0x00000400060c7983 */ /* 0x000f680000100800 */
[----:B------:R-:W5:Y:S04]  /*3e70*/  LDL R13, [R6+0xc] ;  /* 0x00000c00060d7983 */ /* 0x000f680000100800 */
[----:B------:R-:W5:Y:S04]  /*3e80*/  LDL R9, [R6+0x10] ;  /* 0x0000100006097983 */ /* 0x000f680000100800 */
[----:B------:R-:W5:Y:S01]  /*3e90*/  LDL R14, [R6+0x14] ;  /* 0x00001400060e7983 */ /* 0x000f620000100800 */
[----:B------:R-:W-:-:S02]  /*3ea0*/  UMOV UR4, 0xffffffa0 ;  /* 0xffffffa000047882 */ /* 0x000fc40000000000 */
[----:B------:R-:W-:Y:S01]  /*3eb0*/  UIMAD UR4, UR45, UR4, 0x60 ;  /* 0x000000602d0474a4 */ /* 0x000fe2000f8e0204 */
[----:B------:R-:W-:Y:S01]  /*3ec0*/  LOP3.LUT R166, R166, 0xffefffff, RZ, 0xc0, !PT ;  /* 0xffefffffa6a67812 */ /* 0x000fe200078ec0ff */
[----:B------:R-:W-:Y:S03]  /*3ed0*/  BSSY B0, `(.L_x_1516) ;  /* 0x000003f000007945 */ /* 0x000fe60003800000 */
[----:B------:R-:W-:Y:S02]  /*3ee0*/  @P1 LOP3.LUT R166, R166, 0x100000, RZ, 0xfc, !PT ;  /* 0x00100000a6a61812 */ /* 0x000fe400078efcff */
[----:B--2---:R-:W-:-:S04]  /*3ef0*/  SHF.R.S32.HI R8, RZ, 0x1f, R7 ;  /* 0x0000001fff087819 */ /* 0x004fc80000011407 */
[----:B------:R-:W-:-:S04]  /*3f00*/  LEA.HI R8, R8, R7, RZ, 0x7 ;  /* 0x0000000708087211 */ /* 0x000fc800078f38ff */
[----:B------:R-:W-:-:S05]  /*3f10*/  LOP3.LUT R10, R8, 0xffffff80, RZ, 0xc0, !PT ;  /* 0xffffff80080a7812 */ /* 0x000fca00078ec0ff */
[----:B------:R-:W-:-:S05]  /*3f20*/  IMAD.IADD R10, R7, 0x1, -R10 ;  /* 0x00000001070a7824 */ /* 0x000fca00078e0a0a */
[----:B------:R-:W-:-:S04]  /*3f30*/  SHF.R.S32.HI R21, RZ, 0x1f, R10 ;  /* 0x0000001fff157819 */ /* 0x000fc8000001140a */
[CC--:B------:R-:W-:Y:S02]  /*3f40*/  LEA.HI R20, R21.reuse, R10.reuse, RZ, 0x2 ;  /* 0x0000000a15147211 */ /* 0x0c0fe400078f10ff */
[----:B------:R-:W-:Y:S02]  /*3f50*/  LEA.HI R21, R21, R10, RZ, 0x5 ;  /* 0x0000000a15157211 */ /* 0x000fe400078f28ff */
[--C-:B------:R-:W-:Y:S02]  /*3f60*/  SHF.R.S32.HI R72, RZ, 0x2, R20.reuse ;  /* 0x00000002ff487819 */ /* 0x100fe40000011414 */
[----:B------:R-:W-:Y:S02]  /*3f70*/  SHF.R.S32.HI R7, RZ, 0x1f, R20 ;  /* 0x0000001fff077819 */ /* 0x000fe40000011414 */
[----:B------:R-:W-:Y:S02]  /*3f80*/  SHF.R.S32.HI R74, RZ, 0x5, R21 ;  /* 0x00000005ff4a7819 */ /* 0x000fe40000011415 */
[----:B------:R-:W-:-:S02]  /*3f90*/  LEA.HI R73, R7, R72, RZ, 0x3 ;  /* 0x0000004807497211 */ /* 0x000fc400078f18ff */
[----:B------:R-:W-:Y:S01]  /*3fa0*/  SHF.R.S32.HI R7, RZ, 0x7, R8 ;  /* 0x00000007ff077819 */ /* 0x000fe20000011408 */
[----:B---3--:R-:W-:Y:S01]  /*3fb0*/  IMAD R74, R15, 0x8, R74 ;  /* 0x000000080f4a7824 */ /* 0x008fe200078e024a */
[----:B------:R-:W-:Y:S01]  /*3fc0*/  LOP3.LUT R21, R20, 0x7ffffffc, RZ, 0xc0, !PT ;  /* 0x7ffffffc14157812 */ /* 0x000fe200078ec0ff */
[----:B----4-:R-:W-:Y:S01]  /*3fd0*/  VIADD R15, R11, UR4 ;  /* 0x000000040b0f7c36 */ /* 0x010fe20008000000 */
[----:B------:R-:W-:Y:S02]  /*3fe0*/  LOP3.LUT R73, R73, 0xfffffff8, RZ, 0xc0, !PT ;  /* 0xfffffff849497812 */ /* 0x000fe400078ec0ff */
[----:B------:R-:W-:Y:S01]  /*3ff0*/  LEA.HI R8, R8, R7, RZ, 0x1 ;  /* 0x0000000708087211 */ /* 0x000fe200078f08ff */
[----:B------:R-:W-:Y:S01]  /*4000*/  IMAD.IADD R21, R10, 0x1, -R21 ;  /* 0x000000010a157824 */ /* 0x000fe200078e0a15 */
[----:B-----5:R-:W-:Y:S01]  /*4010*/  ISETP.GE.AND P0, PT, R19, 0x1, PT ;  /* 0x000000011300780c */ /* 0x020fe20003f06270 */
[----:B------:R-:W-:Y:S01]  /*4020*/  IMAD.IADD R73, R72, 0x1, -R73 ;  /* 0x0000000148497824 */ /* 0x000fe200078e0a49 */
[----:B------:R-:W-:-:S02]  /*4030*/  LOP3.LUT R8, R8, 0x3fffffe, RZ, 0xc0, !PT ;  /* 0x03fffffe08087812 */ /* 0x000fc400078ec0ff */
[----:B------:R-:W-:Y:S01]  /*4040*/  IADD3 R10, -R12, 0x1, R15 ;  /* 0x000000010c0a7810 */ /* 0x000fe20007ffe10f */
[----:B------:R-:W-:Y:S01]  /*4050*/  IMAD.U32 R73, R74, 0x10, R73 ;  /* 0x000000104a497824 */ /* 0x000fe200078e0049 */
[----:B------:R-:W-:Y:S01]  /*4060*/  LOP3.LUT R13, RZ, R13, RZ, 0x33, !PT ;  /* 0x0000000dff0d7212 */ /* 0x000fe200078e33ff */
[----:B------:R-:W-:Y:S02]  /*4070*/  IMAD.IADD R8, R7, 0x1, -R8 ;  /* 0x0000000107087824 */ /* 0x000fe400078e0a08 */
[C---:B------:R-:W-:Y:S02]  /*4080*/  IMAD R10, R21.reuse, -0x2, R10 ;  /* 0xfffffffe150a7824 */ /* 0x040fe400078e020a */
[----:B------:R-:W-:Y:S02]  /*4090*/  IMAD R20, R21, -0x2, R15 ;  /* 0xfffffffe15147824 */ /* 0x000fe400078e020f */
[----:B------:R-:W-:Y:S02]  /*40a0*/  IMAD R73, R8, 0x40, R73 ;  /* 0x0000004008497824 */ /* 0x000fe400078e0249 */
[----:B------:R-:W-:-:S02]  /*40b0*/  IMAD.IADD R15, R10, 0x1, R9 ;  /* 0x000000010a0f7824 */ /* 0x000fc400078e0209 */
[----:B------:R-:W-:Y:S02]  /*40c0*/  IMAD.U32 R8, RZ, RZ, UR4 ;  /* 0x00000004ff087e24 */ /* 0x000fe4000f8e00ff */
[----:B------:R-:W-:Y:S02]  /*40d0*/  IMAD.IADD R72, R10, 0x1, R13 ;  /* 0x000000010a487824 */ /* 0x000fe400078e020d */
[----:B------:R-:W-:Y:S01]  /*40e0*/  VIADD R14, R14, UR4 ;  /* 0x000000040e0e7c36 */ /* 0x000fe20008000000 */
[----:B------:R-:W-:Y:S01]  /*40f0*/  VIADDMNMX R10, R73, R15, R20, PT ;  /* 0x0000000f490a7246 */ /* 0x000fe20003800114 */
[----:B------:R-:W-:Y:S02]  /*4100*/  IMAD R21, R21, -0x2, R8 ;  /* 0xfffffffe15157824 */ /* 0x000fe400078e0208 */
[----:B------:R-:W-:Y:S01]  /*4110*/  IMAD.IADD R7, R72, 0x1, R73 ;  /* 0x0000000148077824 */ /* 0x000fe200078e0249 */
[----:B-1----:R-:W-:Y:S06]  /*4120*/  @!P0 BRA `(.L_x_1517) ;  /* 0x0000000000648947 */ /* 0x002fec0003800000 */
[----:B------:R-:W-:Y:S01]  /*4130*/  IADD3 R8, R73, R11, -R12 ;  /* 0x0000000b49087210 */ /* 0x000fe20007ffe80c */
[----:B------:R-:W-:Y:S03]  /*4140*/  BSSY B1, `(.L_x_1518) ;  /* 0x0000014000017945 */ /* 0x000fe60003800000 */
[----:B------:R-:W-:-:S13]  /*4150*/  ISETP.GT.AND P0, PT, R8, -0x1, PT ;  /* 0xffffffff0800780c */ /* 0x000fda0003f04270 */
[----:B------:R-:W-:Y:S05]  /*4160*/  @P0 BRA `(.L_x_1519) ;  /* 0x00000000002c0947 */ /* 0x000fea0003800000 */
[----:B------:R-:W-:Y:S01]  /*4170*/  ISETP.NE.AND P0, PT, R19, 0x1, PT ;  /* 0x000000011300780c */ /* 0x000fe20003f05270 */
[----:B------:R-:W-:Y:S01]  /*4180*/  BSSY B2, `(.L_x_1520) ;  /* 0x0000007000027945 */ /* 0x000fe20003800000 */
[----:B------:R-:W-:-:S11]  /*4190*/  LOP3.LUT R8, RZ, R8, RZ, 0x33, !PT ;  /* 0x00000008ff087212 */ /* 0x000fd600078e33ff */
[----:B------:R-:W-:Y:S05]  /*41a0*/  @!P0 BRA `(.L_x_1521) ;  /* 0x0000000000108947 */ /* 0x000fea0003800000 */
[----:B------:R-:W2:Y:S04]  /*41b0*/  LDL R9, [R6+0x1c] ;  /* 0x00001c0006097983 */ /* 0x000ea80000100800 */
[----:B------:R-:W3:Y:S01]  /*41c0*/  LDL R13, [R6+0x20] ;  /* 0x00002000060d7983 */ /* 0x000ee20000100800 */
[----:B--2---:R-:W-:-:S05]  /*41d0*/  IMAD.HI.U32 R8, R8, R9, RZ ;  /* 0x0000000908087227 */ /* 0x004fca00078e00ff */
[----:B---3--:R-:W-:-:S07]  /*41e0*/  SHF.R.U32.HI R8, RZ, R13, R8 ;  /* 0x0000000dff087219 */ /* 0x008fce0000011608 */
.L_x_1521:
[----:B------:R-:W-:Y:S05]  /*41f0*/  BSYNC B2 ;  /* 0x0000000000027941 */ /* 0x000fea0003800000 */
.L_x_1520:
[----:B------:R-:W-:Y:S01]  /*4200*/  LOP3.LUT R8, RZ, R8, RZ, 0x33, !PT ;  /* 0x00000008ff087212 */ /* 0x000fe200078e33ff */
[----:B------:R-:W-:Y:S06]  /*4210*/  BRA `(.L_x_1522) ;  /* 0x0000000000187947 */ /* 0x000fec0003800000 */
.L_x_1519:
[----:B------:R-:W-:-:S13]  /*4220*/  ISETP.NE.AND P0, PT, R19, 0x1, PT ;  /* 0x000000011300780c */ /* 0x000fda0003f05270 */
[----:B------:R-:W-:Y:S05]  /*4230*/  @!P0 BRA `(.L_x_1522) ;  /* 0x0000000000108947 */ /* 0x000fea0003800000 */
[----:B------:R-:W2:Y:S04]  /*4240*/  LDL R9, [R6+0x1c] ;  /* 0x00001c0006097983 */ /* 0x000ea80000100800 */
[----:B------:R-:W3:Y:S01]  /*4250*/  LDL R13, [R6+0x20] ;  /* 0x00002000060d7983 */ /* 0x000ee20000100800 */
[----:B--2---:R-:W-:-:S05]  /*4260*/  IMAD.HI.U32 R8, R8, R9, RZ ;  /* 0x0000000908087227 */ /* 0x004fca00078e00ff */
[----:B---3--:R-:W-:-:S07]  /*4270*/  SHF.R.U32.HI R8, RZ, R13, R8 ;  /* 0x0000000dff087219 */ /* 0x008fce0000011608 */
.L_x_1522:
[----:B------:R-:W-:Y:S05]  /*4280*/  BSYNC B1 ;  /* 0x0000000000017941 */ /* 0x000fea0003800000 */
.L_x_1518:
[----:B------:R-:W-:-:S05]  /*4290*/  IMAD R8, R19, R8, R21 ;  /* 0x0000000813087224 */ /* 0x000fca00078e0215 */
[----:B------:R-:W-:Y:S02]  /*42a0*/  VIMNMX R7, R7, R8, !PT ;  /* 0x0000000807077248 */ /* 0x000fe40007fe0100 */
[----:B------:R-:W-:-:S07]  /*42b0*/  VIADDMNMX R10, R8, R19, R10, PT ;  /* 0x00000013080a7246 */ /* 0x000fce000380010a */
.L_x_1517:
[----:B------:R-:W-:Y:S05]  /*42c0*/  BSYNC B0 ;  /* 0x0000000000007941 */ /* 0x000fea0003800000 */
.L_x_1516:
[C---:B------:R-:W-:Y:S01]  /*42d0*/  ISETP.GE.AND P0, PT, R14.reuse, 0x2, PT ;  /* 0x000000020e00780c */ /* 0x040fe20003f06270 */
[----:B------:R-:W-:Y:S01]  /*42e0*/  VIADD R73, R73, 0x8 ;  /* 0x0000000849497836 */ /* 0x000fe20000000000 */
[C---:B------:R-:W-:Y:S01]  /*42f0*/  ISETP.GE.AND P4, PT, R14.reuse, 0xa, PT ;  /* 0x0000000a0e00780c */ /* 0x040fe20003f86270 */
[----:B------:R-:W-:Y:S01]  /*4300*/  BSSY B0, `(.L_x_1523) ;  /* 0x000008e000007945 */ /* 0x000fe20003800000 */
[C---:B------:R-:W-:Y:S02]  /*4310*/  ISETP.GT.AND P2, PT, R7.reuse, 0x1, !P0 ;  /* 0x000000010700780c */ /* 0x040fe40004744270 */
[----:B------:R-:W-:Y:S02]  /*4320*/  ISETP.GE.AND P1, PT, R14, 0x9, PT ;  /* 0x000000090e00780c */ /* 0x000fe40003f26270 */
[----:B------:R-:W-:Y:S02]  /*4330*/  ISETP.LT.OR P2, PT, R10, 0x2, P2 ;  /* 0x000000020a00780c */ /* 0x000fe40001741670 */
[----:B------:R-:W-:-:S02]  /*4340*/  ISETP.GT.AND P3, PT, R7, 0x8, !P1 ;  /* 0x000000080700780c */ /* 0x000fc40004f64270 */
[----:B------:R-:W-:Y:S02]  /*4350*/  FSEL R178, R25, -INF , !P2 ;  /* 0xff80000019b27808 */ /* 0x000fe40005000000 */
[----:B------:R-:W-:Y:S02]  /*4360*/  ISETP.GT.AND P2, PT, R7, 0x9, !P4 ;  /* 0x000000090700780c */ /* 0x000fe40006744270 */
[----:B------:R-:W-:Y:S02]  /*4370*/  P2R R25, PR, RZ, 0x10 ;  /* 0x00000010ff197803 */ /* 0x000fe40000000000 */
        /* <DEDUP_REMOVED lines=82> */
[----:B------:R-:W-:Y:S02]  /*48a0*/  P2R R28, PR, RZ, 0x10 ;  /* 0x00000010ff1c7803 */ /* 0x000fe40000000000 */
        /* <DEDUP_REMOVED lines=14> */
[----:B------:R-:W-:-:S04]  /*4990*/  ISETP.GT.AND P6, PT, R7, RZ, !P5 ;  /* 0x000000ff0700720c */ /* 0x000fc80006fc4270 */
[----:B------:R-:W-:-:S04]  /*49a0*/  ISETP.LT.OR P6, PT, R10, 0x1, P6 ;  /* 0x000000010a00780c */ /* 0x000fc800037c1670 */
[----:B------:R-:W-:Y:S02]  /*49b0*/  FSEL R61, R24, -INF , !P6 ;  /* 0xff800000183d7808 */ /* 0x000fe40007000000 */
[----:B------:R-:W-:-:S04]  /*49c0*/  ISETP.GE.AND P6, PT, R14, 0x5a, PT ;  /* 0x0000005a0e00780c */ /* 0x000fc80003fc6270 */
[----:B------:R-:W-:Y:S02]  /*49d0*/  P2R R14, PR, RZ, 0x40 ;  /* 0x00000040ff0e7803 */ /* 0x000fe40000000000 */
[----:B------:R-:W-:Y:S01]  /*49e0*/  ISETP.GT.AND P6, PT, R7, 0x59, !P6 ;  /* 0x000000590700780c */ /* 0x000fe200077c4270 */
[----:B------:R-:W-:-:S03]  /*49f0*/  IMAD.IADD R7, R72, 0x1, R73 ;  /* 0x0000000148077824 */ /* 0x000fc600078e0249 */
[----:B------:R-:W-:Y:S02]  /*4a00*/  ISETP.LT.OR P6, PT, R10, 0x5a, P6 ;  /* 0x0000005a0a00780c */ /* 0x000fe400037c1670 */
[----:B------:R-:W-:Y:S02]  /*4a10*/  VIADDMNMX R10, R73, R15, R20, PT ;  /* 0x0000000f490a7246 */ /* 0x000fe40003800114 */
[----:B------:R-:W-:Y:S02]  /*4a20*/  FSEL R177, R69, -INF , !P6 ;  /* 0xff80000045b17808 */ /* 0x000fe40007000000 */
[----:B------:R-:W-:-:S13]  /*4a30*/  ISETP.GE.AND P6, PT, R19, 0x1, PT ;  /* 0x000000011300780c */ /* 0x000fda0003fc6270 */
[----:B------:R-:W-:Y:S05]  /*4a40*/  @!P6 BRA `(.L_x_1524) ;  /* 0x000000000064e947 */ /* 0x000fea0003800000 */
        /* <DEDUP_REMOVED lines=12> */
.L_x_1528:
[----:B------:R-:W-:Y:S05]  /*4b10*/  BSYNC B2 ;  /* 0x0000000000027941 */ /* 0x000fea0003800000 */
.L_x_1527:
[----:B------:R-:W-:Y:S01]  /*4b20*/  LOP3.LUT R12, RZ, R12, RZ, 0x33, !PT ;  /* 0x0000000cff0c7212 */ /* 0x000fe200078e33ff */
[----:B------:R-:W-:Y:S06]  /*4b30*/  BRA `(.L_x_1529) ;  /* 0x0000000000187947 */ /* 0x000fec0003800000 */
.L_x_1526:
[----:B------:R-:W-:-:S13]  /*4b40*/  ISETP.NE.AND P6, PT, R19, 0x1, PT ;  /* 0x000000011300780c */ /* 0x000fda0003fc5270 */
[----:B------:R-:W-:Y:S05]  /*4b50*/  @!P6 BRA `(.L_x_1529) ;  /* 0x000000000010e947 */ /* 0x000fea0003800000 */
[----:B------:R-:W2:Y:S04]  /*4b60*/  LDL R11, [R6+0x1c] ;  /* 0x00001c00060b7983 */ /* 0x000ea80000100800 */
[----:B------:R-:W3:Y:S01]  /*4b70*/  LDL R13, [R6+0x20] ;  /* 0x00002000060d7983 */ /* 0x000ee20000100800 */
[----:B--2---:R-:W-:-:S05]  /*4b80*/  IMAD.HI.U32 R12, R12, R11, RZ ;  /* 0x0000000b0c0c7227 */ /* 0x004fca00078e00ff */
[----:B---3--:R-:W-:-:S07]  /*4b90*/  SHF.R.U32.HI R12, RZ, R13, R12 ;  /* 0x0000000dff0c7219 */ /* 0x008fce000001160c */
.L_x_1529:
[----:B------:R-:W-:Y:S05]  /*4ba0*/  BSYNC B1 ;  /* 0x0000000000017941 */ /* 0x000fea0003800000 */
.L_x_1525:
[----:B------:R-:W-:-:S05]  /*4bb0*/  IMAD R12, R19, R12, R21 ;  /* 0x0000000c130c7224 */ /* 0x000fca00078e0215 */
[----:B------:R-:W-:Y:S02]  /*4bc0*/  VIADDMNMX R10, R12, R19, R10, PT ;  /* 0x000000130c0a7246 */ /* 0x000fe4000380010a */
[----:B------:R-:W-:-:S07]  /*4bd0*/  VIMNMX R7, R7, R12, !PT ;  /* 0x0000000c07077248 */ /* 0x000fce0007fe0100 */
.L_x_1524:
[----:B------:R-:W-:Y:S05]  /*4be0*/  BSYNC B0 ;  /* 0x0000000000007941 */ /* 0x000fea0003800000 */
.L_x_1523:
[C---:B------:R-:W-:Y:S01]  /*4bf0*/  ISETP.GT.AND P0, PT, R7.reuse, 0x1, !P0 ;  /* 0x000000010700780c */ /* 0x040fe20004704270 */
[----:B------:R-:W2:Y:S01]  /*4c00*/  LDL R222, [R1+0x228] ;  /* 0x0002280001de7983 */ /* 0x000ea20000100800 */
[----:B------:R-:W-:Y:S02]  /*4c10*/  ISETP.GT.AND P1, PT, R7, 0x8, !P1 ;  /* 0x000000080700780c */ /* 0x000fe40004f24270 */
[C---:B------:R-:W-:Y:S01]  /*4c20*/  ISETP.LT.OR P0, PT, R10.reuse, 0x2, P0 ;  /* 0x000000020a00780c */ /* 0x040fe20000701670 */
[----:B------:R-:W3:Y:S01]  /*4c30*/  LDL R224, [R1+0x22c] ;  /* 0x00022c0001e07983 */ /* 0x000ee20000100800 */
[----:B------:R-:W-:Y:S02]  /*4c40*/  ISETP.LT.OR P1, PT, R10, 0x9, P1 ;  /* 0x000000090a00780c */ /* 0x000fe40000f21670 */
[----:B------:R-:W-:Y:S01]  /*4c50*/  FSEL R53, R27, -INF , !P0 ;  /* 0xff8000001b357808 */ /* 0x000fe20004000000 */
[----:B------:R-:W4:Y:S01]  /*4c60*/  LDL R20, [R1+0x450] ;  /* 0x0004500001147983 */ /* 0x000f220000100800 */
[----:B------:R-:W-:-:S02]  /*4c70*/  ISETP.NE.AND P0, PT, R25, RZ, PT ;  /* 0x000000ff1900720c */ /* 0x000fc40003f05270 */
[----:B------:R-:W-:Y:S01]  /*4c80*/  FSEL R49, R30, -INF , !P1 ;  /* 0xff8000001e317808 */ /* 0x000fe20004800000 */
[----:B------:R-:W5:Y:S01]  /*4c90*/  LDL R21, [R1+0x234] ;  /* 0x0002340001157983 */ /* 0x000f620000100800 */
[----:B------:R-:W-:Y:S02]  /*4ca0*/  ISETP.GT.AND P0, PT, R7, 0x9, !P0 ;  /* 0x000000090700780c */ /* 0x000fe40004704270 */
[----:B------:R-:W-:Y:S01]  /*4cb0*/  ISETP.NE.AND P1, PT, R32, RZ, PT ;  /* 0x000000ff2000720c */ /* 0x000fe20003f25270 */
[----:B------:R-:W4:Y:S01]  /*4cc0*/  LDL R15, [R1+0x210] ;  /* 0x00021000010f7983 */ /* 0x000f220000100800 */
[----:B------:R-:W-:Y:S02]  /*4cd0*/  ISETP.LT.OR P0, PT, R10, 0xa, P0 ;  /* 0x0000000a0a00780c */ /* 0x000fe40000701670 */
[----:B------:R-:W-:Y:S01]  /*4ce0*/  ISETP.NE.AND P6, PT, R36, RZ, PT ;  /* 0x000000ff2400720c */ /* 0x000fe20003fc5270 */
[----:B------:R-:W4:Y:S01]  /*4cf0*/  LDL R156, [R1+0x224] ;  /* 0x00022400019c7983 */ /* 0x000f220000100800 */
[----:B------:R-:W-:-:S02]  /*4d00*/  FSEL R45, R31, -INF , !P0 ;  /* 0xff8000001f2d7808 */ /* 0x000fc40004000000 */
[----:B------:R-:W-:Y:S01]  /*4d10*/  ISETP.NE.AND P0, PT, R28, RZ, PT ;  /* 0x000000ff1c00720c */ /* 0x000fe20003f05270 */
[----:B------:R-:W4:Y:S01]  /*4d20*/  LDL R25, [R1+0x238] ;  /* 0x0002380001197983 */ /* 0x000f220000100800 */
[C---:B------:R-:W-:Y:S02]  /*4d30*/  ISETP.GT.AND P5, PT, R7.reuse, RZ, !P5 ;  /* 0x000000ff0700720c */ /* 0x040fe40006fa4270 */
[----:B------:R-:W-:Y:S01]  /*4d40*/  ISETP.GT.AND P0, PT, R7, 0x10, !P0 ;  /* 0x000000100700780c */ /* 0x000fe20004704270 */
[----:B------:R-:W4:Y:S01]  /*4d50*/  LDL R116, [R1+0x220] ;  /* 0x0002200001747983 */ /* 0x000f220000100800 */
[C---:B------:R-:W-:Y:S02]  /*4d60*/  ISETP.LT.OR P5, PT, R10.reuse, 0x1, P5 ;  /* 0x000000010a00780c */ /* 0x040fe40002fa1670 */
[----:B------:R-:W-:Y:S01]  /*4d70*/  ISETP.LT.OR P0, PT, R10, 0x11, P0 ;  /* 0x000000110a00780c */ /* 0x000fe20000701670 */
[----:B------:R-:W4:Y:S01]  /*4d80*/  LDL R118, [R1+0x230] ;  /* 0x0002300001767983 */ /* 0x000f220000100800 */
[----:B------:R-:W-:-:S02]  /*4d90*/  FSEL R83, R26, -INF , !P5 ;  /* 0xff8000001a537808 */ /* 0x000fc40006800000 */
[----:B------:R-:W-:Y:S01]  /*4da0*/  FSEL R191, R34, -INF , !P0 ;  /* 0xff80000022bf7808 */ /* 0x000fe20004000000 */
[----:B------:R-:W4:Y:S01]  /*4db0*/  LDL R27, [R1+0x23c] ;  /* 0x00023c00011b7983 */ /* 0x000f220000100800 */
[----:B------:R-:W-:Y:S02]  /*4dc0*/  ISETP.NE.AND P0, PT, R29, RZ, PT ;  /* 0x000000ff1d00720c */ /* 0x000fe40003f05270 */
[----:B------:R-:W-:Y:S01]  /*4dd0*/  FMNMX.FTZ R11, R61, R178, !PT ;  /* 0x000000b23d0b7209 */ /* 0x000fe20007810000 */
[----:B------:R-:W4:Y:S01]  /*4de0*/  LDL R120, [R1+0x240] ;  /* 0x0002400001787983 */ /* 0x000f220000100800 */
[----:B------:R-:W-:Y:S02]  /*4df0*/  ISETP.GT.AND P0, PT, R7, 0x11, !P0 ;  /* 0x000000110700780c */ /* 0x000fe40004704270 */
[----:B------:R-:W-:Y:S01]  /*4e00*/  FMNMX.FTZ R6, R83, R53, !PT ;  /* 0x0000003553067209 */ /* 0x000fe20007810000 */
[----:B------:R-:W4:Y:S01]  /*4e10*/  LDL R29, [R1+0x244] ;  /* 0x00024400011d7983 */ /* 0x000f220000100800 */
[----:B------:R-:W-:-:S02]  /*4e20*/  ISETP.LT.OR P0, PT, R10, 0x12, P0 ;  /* 0x000000120a00780c */ /* 0x000fc40000701670 */
[----:B------:R-:W-:Y:S01]  /*4e30*/  FMNMX.FTZ R11, R154, R11, !PT ;  /* 0x0000000b9a0b7209 */ /* 0x000fe20007810000 */
[----:B------:R-:W4:Y:S01]  /*4e40*/  LDL R31, [R1+0x248] ;  /* 0x00024800011f7983 */ /* 0x000f220000100800 */
[----:B------:R-:W-:Y:S02]  /*4e50*/  FSEL R196, R35, -INF , !P0 ;  /* 0xff80000023c47808 */ /* 0x000fe40004000000 */
[----:B------:R-:W-:Y:S01]  /*4e60*/  ISETP.GT.AND P0, PT, R7, 0x18, !P1 ;  /* 0x000000180700780c */ /* 0x000fe20004f04270 */
[----:B------:R-:W4:Y:S01]  /*4e70*/  LDL R122, [R1+0x250] ;  /* 0x00025000017a7983 */ /* 0x000f220000100800 */
[----:B------:R-:W-:Y:S02]  /*4e80*/  FMNMX.FTZ R6, R49, R6, !PT ;  /* 0x0000000631067209 */ /* 0x000fe40007810000 */
[----:B------:R-:W-:Y:S01]  /*4e90*/  ISETP.LT.OR P0, PT, R10, 0x19, P0 ;  /* 0x000000190a00780c */ /* 0x000fe20000701670 */
[----:B------:R-:W4:Y:S01]  /*4ea0*/  LDL R35, [R1+0x258] ;  /* 0x0002580001237983 */ /* 0x000f220000100800 */
[----:B------:R-:W-:-:S02]  /*4eb0*/  FMNMX.FTZ R11, R152, R11, !PT ;  /* 0x0000000b980b7209 */ /* 0x000fc40007810000 */
        /* <DEDUP_REMOVED lines=30> */
[----:B------:R-:W-:Y:S01]  /*50a0*/  ISETP.NE.AND P0, PT, R40, RZ, PT ;  /* 0x000000ff2800720c */ /* 0x000fe20003f05270 */
[----:B------:R-:W4:Y:S01]  /*50b0*/  LDL R43, [R1+0x26c] ;  /* 0x00026c00012b7983 */ /* 0x000f220000100800 */
[----:B------:R-:W-:Y:S02]  /*50c0*/  FMNMX.FTZ R6, R213, R6, !PT ;  /* 0x00000006d5067209 */ /* 0x000fe40007810000 */
[----:B------:R-:W-:Y:S01]  /*50d0*/  ISETP.GT.AND P0, PT, R7, 0x28, !P0 ;  /* 0x000000280700780c */ /* 0x000fe20004704270 */
[----:B------:R-:W4:Y:S01]  /*50e0*/  LDL R132, [R1+0x2a0] ;  /* 0x0002a00001847983 */ /* 0x000f220000100800 */
[----:B------:R-:W-:-:S02]  /*50f0*/  FMNMX.FTZ R12, R162, R13, !PT ;  /* 0x0000000da20c7209 */ /* 0x000fc40007810000 */
[----:B------:R-:W-:Y:S01]  /*5100*/  ISETP.LT.OR P0, PT, R10, 0x29, P0 ;  /* 0x000000290a00780c */ /* 0x000fe20000701670 */
[----:B------:R-:W4:Y:S01]  /*5110*/  LDL R73, [R1+0x2a8] ;  /* 0x0002a80001497983 */ /* 0x000f220000100800 */
[----:B------:R-:W-:Y:S02]  /*5120*/  FMNMX.FTZ R11, R183, R6, !PT ;  /* 0x00000006b70b7209 */ /* 0x000fe40007810000 */
[----:B------:R-:W-:Y:S01]  /*5130*/  FSEL R192, R46, -INF , !P0 ;  /* 0xff8000002ec07808 */ /* 0x000fe20004000000 */
[----:B------:R-:W4:Y:S01]  /*5140*/  LDL R134, [R1+0x2b0] ;  /* 0x0002b00001867983 */ /* 0x000f220000100800 */
[----:B------:R-:W-:Y:S02]  /*5150*/  ISETP.NE.AND P0, PT, R41, RZ, PT ;  /* 0x000000ff2900720c */ /* 0x000fe40003f05270 */
[----:B------:R-:W-:Y:S01]  /*5160*/  FMNMX.FTZ R13, R167, R12, !PT ;  /* 0x0000000ca70d7209 */ /* 0x000fe20007810000 */
[----:B------:R-:W4:Y:S01]  /*5170*/  LDL R41, [R1+0x268] ;  /* 0x0002680001297983 */ /* 0x000f220000100800 */
[----:B------:R-:W-:-:S02]  /*5180*/  ISETP.GT.AND P0, PT, R7, 0x29, !P0 ;  /* 0x000000290700780c */ /* 0x000fc40004704270 */
[----:B------:R-:W-:Y:S01]  /*5190*/  FMNMX.FTZ R11, R186, R11, !PT ;  /* 0x0000000bba0b7209 */ /* 0x000fe20007810000 */
[----:B------:R-:W4:Y:S01]  /*51a0*/  LDL R77, [R1+0x2b4] ;  /* 0x0002b400014d7983 */ /* 0x000f220000100800 */
[----:B------:R-:W-:Y:S02]  /*51b0*/  ISETP.LT.OR P0, PT, R10, 0x2a, P0 ;  /* 0x0000002a0a00780c */ /* 0x000fe40000701670 */
[----:B------:R-:W-:Y:S01]  /*51c0*/  FMNMX.FTZ R6, R170, R13, !PT ;  /* 0x0000000daa067209 */ /* 0x000fe20007810000 */
[----:B------:R-:W4:Y:S01]  /*51d0*/  LDL R79, [R1+0x2b8] ;  /* 0x0002b800014f7983 */ /* 0x000f220000100800 */
[----:B------:R-:W-:Y:S02]  /*51e0*/  FSEL R202, R47, -INF , !P0 ;  /* 0xff8000002fca7808 */ /* 0x000fe40004000000 */
[----:B------:R-:W-:Y:S01]  /*51f0*/  ISETP.NE.AND P0, PT, R44, RZ, PT ;  /* 0x000000ff2c00720c */ /* 0x000fe20003f05270 */
[----:B------:R-:W4:Y:S01]  /*5200*/  LDL R47, [R1+0x274] ;  /* 0x00027400012f7983 */ /* 0x000f220000100800 */
[----:B------:R-:W-:-:S02]  /*5210*/  FMNMX.FTZ R11, R192, R11, !PT ;  /* 0x0000000bc00b7209 */ /* 0x000fc40007810000 */
[----:B------:R-:W-:Y:S01]  /*5220*/  ISETP.GT.AND P0, PT, R7, 0x30, !P0 ;  /* 0x000000300700780c */ /* 0x000fe20004704270 */
[----:B------:R-:W4:Y:S01]  /*5230*/  LDL R81, [R1+0x2bc] ;  /* 0x0002bc0001517983 */ /* 0x000f220000100800 */
[----:B------:R-:W-:Y:S02]  /*5240*/  FMNMX.FTZ R6, R173, R6, !PT ;  /* 0x00000006ad067209 */ /* 0x000fe40007810000 */
[----:B------:R-:W-:Y:S01]  /*5250*/  ISETP.LT.OR P0, PT, R10, 0x31, P0 ;  /* 0x000000310a00780c */ /* 0x000fe20000701670 */
[----:B------:R-:W4:Y:S01]  /*5260*/  LDL R136, [R1+0x2c0] ;  /* 0x0002c00001887983 */ /* 0x000f220000100800 */
[----:B------:R-:W-:Y:S02]  /*5270*/  ISETP.NE.AND P1, PT, R75, RZ, PT ;  /* 0x000000ff4b00720c */ /* 0x000fe40003f25270 */
[----:B------:R-:W-:Y:S01]  /*5280*/  FSEL R180, R50, -INF , !P0 ;  /* 0xff80000032b47808 */ /* 0x000fe20004000000 */
[----:B------:R-:W4:Y:S01]  /*5290*/  LDL R75, [R1+0x2ac] ;  /* 0x0002ac00014b7983 */ /* 0x000f220000100800 */
[----:B------:R-:W-:-:S02]  /*52a0*/  ISETP.NE.AND P0, PT, R48, RZ, PT ;  /* 0x000000ff3000720c */ /* 0x000fc40003f05270 */
[----:B------:R-:W-:Y:S01]  /*52b0*/  FMNMX.FTZ R11, R202, R11, !PT ;  /* 0x0000000bca0b7209 */ /* 0x000fe20007810000 */
[----:B------:R-:W4:Y:S01]  /*52c0*/  LDL R85, [R1+0x2c4] ;  /* 0x0002c40001557983 */ /* 0x000f220000100800 */
[----:B------:R-:W-:Y:S02]  /*52d0*/  ISETP.GT.AND P0, PT, R7, 0x31, !P0 ;  /* 0x000000310700780c */ /* 0x000fe40004704270 */
[----:B------:R-:W-:Y:S01]  /*52e0*/  FMNMX.FTZ R6, R159, R6, !PT ;  /* 0x000000069f067209 */ /* 0x000fe20007810000 */
[----:B------:R-:W4:Y:S01]  /*52f0*/  LDL R87, [R1+0x2c8] ;  /* 0x0002c80001577983 */ /* 0x000f220000100800 */
[----:B------:R-:W-:Y:S02]  /*5300*/  ISETP.LT.OR P0, PT, R10, 0x32, P0 ;  /* 0x000000320a00780c */ /* 0x000fe40000701670 */
[----:B------:R-:W-:Y:S01]  /*5310*/  FMNMX.FTZ R11, R180, R11, !PT ;  /* 0x0000000bb40b7209 */ /* 0x000fe20007810000 */
[----:B------:R-:W4:Y:S01]  /*5320*/  LDL R89, [R1+0x2cc] ;  /* 0x0002cc0001597983 */ /* 0x000f220000100800 */
[----:B------:R-:W-:-:S02]  /*5330*/  FSEL R182, R51, -INF , !P0 ;  /* 0xff80000033b67808 */ /* 0x000fc40004000000 */
[----:B------:R-:W-:Y:S01]  /*5340*/  ISETP.NE.AND P0, PT, R74, RZ, PT ;  /* 0x000000ff4a00720c */ /* 0x000fe20003f05270 */
[----:B------:R-:W4:Y:S01]  /*5350*/  LDL R51, [R1+0x278] ;  /* 0x0002780001337983 */ /* 0x000f220000100800 */
[----:B------:R-:W-:Y:S02]  /*5360*/  FMNMX.FTZ R6, R161, R6, !PT ;  /* 0x00000006a1067209 */ /* 0x000fe40007810000 */
[----:B------:R-:W-:Y:S01]  /*5370*/  ISETP.GT.AND P0, PT, R7, 0x38, !P0 ;  /* 0x000000380700780c */ /* 0x000fe20004704270 */
[----:B------:R-:W4:Y:S01]  /*5380*/  LDL R138, [R1+0x2d0] ;  /* 0x0002d000018a7983 */ /* 0x000f220000100800 */
[----:B------:R-:W-:Y:S02]  /*5390*/  ISETP.NE.AND P6, PT, R56, RZ, PT ;  /* 0x000000ff3800720c */ /* 0x000fe40003fc5270 */
        /* <DEDUP_REMOVED lines=23> */
[----:B------:R-:W-:Y:S02]  /*5510*/  ISETP.GT.AND P0, PT, R7, 0x41, !P6 ;  /* 0x000000410700780c */ /* 0x000fe40007704270 */
[----:B------:R-:W-:Y:S01]  /*5520*/  FMNMX.FTZ R13, R158, R13, !PT ;  /* 0x0000000d9e0d7209 */ /* 0x000fe20007810000 */
[----:B------:R-:W4:Y:S01]  /*5530*/  LDL R101, [R1+0x2ec] ;  /* 0x0002ec0001657983 */ /* 0x000f220000100800 */
[----:B------:R-:W-:Y:S02]  /*5540*/  ISETP.LT.OR P0, PT, R10, 0x42, P0 ;  /* 0x000000420a00780c */ /* 0x000fe40000701670 */
[----:B------:R-:W-:Y:S01]  /*5550*/  ISETP.NE.AND P1, PT, R60, RZ, PT ;  /* 0x000000ff3c00720c */ /* 0x000fe20003f25270 */
[----:B------:R-:W4:Y:S01]  /*5560*/  LDL R142, [R1+0x2f0] ;  /* 0x0002f000018e7983 */ /* 0x000f220000100800 */
[----:B------:R-:W-:-:S02]  /*5570*/  ISETP.NE.AND P6, PT, R14, RZ, PT ;  /* 0x000000ff0e00720c */ /* 0x000fc40003fc5270 */
[----:B------:R-:W-:Y:S01]  /*5580*/  FSEL R185, R59, -INF , !P0 ;  /* 0xff8000003bb97808 */ /* 0x000fe20004000000 */
[----:B------:R-:W4:Y:S01]  /*5590*/  LDL R14, [R1+0x354] ;  /* 0x00035400010e7983 */ /* 0x000f220000100800 */
[----:B------:R-:W-:Y:S02]  /*55a0*/  ISETP.GT.AND P0, PT, R7, 0x48, !P5 ;  /* 0x000000480700780c */ /* 0x000fe40006f04270 */
[----:B------:R-:W-:Y:S01]  /*55b0*/  FMNMX.FTZ R6, R181, R6, !PT ;  /* 0x00000006b5067209 */ /* 0x000fe20007810000 */
[----:B------:R-:W4:Y:S01]  /*55c0*/  LDL R59, [R1+0x288] ;  /* 0x00028800013b7983 */ /* 0x000f220000100800 */
[----:B------:R-:W-:Y:S02]  /*55d0*/  FMNMX.FTZ R13, R160, R13, !PT ;  /* 0x0000000da00d7209 */ /* 0x000fe40007810000 */
[C---:B------:R-:W-:Y:S01]  /*55e0*/  ISETP.GT.AND P1, PT, R7.reuse, 0x49, !P1 ;  /* 0x000000490700780c */ /* 0x040fe20004f24270 */
[----:B------:R-:W4:Y:S01]  /*55f0*/  LDL R103, [R1+0x2f4] ;  /* 0x0002f40001677983 */ /* 0x000f220000100800 */
[----:B------:R-:W-:-:S02]  /*5600*/  ISETP.GT.AND P2, PT, R7, 0x50, !P2 ;  /* 0x000000500700780c */ /* 0x000fc40005744270 */
[C---:B------:R-:W-:Y:S01]  /*5610*/  ISETP.GT.AND P3, PT, R7.reuse, 0x51, !P3 ;  /* 0x000000510700780c */ /* 0x040fe20005f64270 */
[----:B------:R-:W4:Y:S01]  /*5620*/  LDL R105, [R1+0x2f8] ;  /* 0x0002f80001697983 */ /* 0x000f220000100800 */
[C---:B------:R-:W-:Y:S02]  /*5630*/  ISETP.GT.AND P4, PT, R7.reuse, 0x58, !P4 ;  /* 0x000000580700780c */ /* 0x040fe40006784270 */
[----:B------:R-:W-:Y:S01]  /*5640*/  ISETP.GT.AND P5, PT, R7, 0x59, !P6 ;  /* 0x000000590700780c */ /* 0x000fe200077a4270 */
[----:B------:R-:W4:Y:S01]  /*5650*/  LDL R107, [R1+0x2fc] ;  /* 0x0002fc00016b7983 */ /* 0x000f220000100800 */
[----:B------:R-:W-:Y:S02]  /*5660*/  ISETP.LT.OR P0, PT, R10, 0x49, P0 ;  /* 0x000000490a00780c */ /* 0x000fe40000701670 */
[----:B------:R-:W-:Y:S01]  /*5670*/  FMNMX.FTZ R7, R185, R6, !PT ;  /* 0x00000006b9077209 */ /* 0x000fe20007810000 */
[----:B------:R-:W4:Y:S01]  /*5680*/  LDL R144, [R1+0x300] ;  /* 0x0003000001907983 */ /* 0x000f220000100800 */
[----:B------:R-:W-:-:S02]  /*5690*/  FMNMX.FTZ R6, R164, R13, !PT ;  /* 0x0000000da4067209 */ /* 0x000fc40007810000 */
[----:B------:R-:W-:Y:S01]  /*56a0*/  FSEL R190, R62, -INF , !P0 ;  /* 0xff8000003ebe7808 */ /* 0x000fe20004000000 */
[----:B------:R-:W4:Y:S01]  /*56b0*/  LDL R109, [R1+0x304] ;  /* 0x00030400016d7983 */ /* 0x000f220000100800 */
[----:B------:R-:W-:Y:S02]  /*56c0*/  FMNMX.FTZ R6, R169, R6, !PT ;  /* 0x00000006a9067209 */ /* 0x000fe40007810000 */
[----:B------:R-:W-:Y:S01]  /*56d0*/  FMNMX.FTZ R12, R190, R7, !PT ;  /* 0x00000007be0c7209 */ /* 0x000fe20007810000 */
[----:B------:R-:W4:Y:S01]  /*56e0*/  LDL R111, [R1+0x308] ;  /* 0x00030800016f7983 */ /* 0x000f220000100800 */
[C---:B------:R-:W-:Y:S02]  /*56f0*/  ISETP.LT.OR P1, PT, R10.reuse, 0x4a, P1 ;  /* 0x0000004a0a00780c */ /* 0x040fe40000f21670 */
[----:B------:R-:W-:Y:S01]  /*5700*/  FMNMX.FTZ R7, R171, R6, !PT ;  /* 0x00000006ab077209 */ /* 0x000fe20007810000 */
[----:B------:R-:W4:Y:S01]  /*5710*/  LDL R113, [R1+0x30c] ;  /* 0x00030c0001717983 */ /* 0x000f220000100800 */
[----:B------:R-:W-:-:S02]  /*5720*/  ISETP.LT.OR P2, PT, R10, 0x51, P2 ;  /* 0x000000510a00780c */ /* 0x000fc40001741670 */
[----:B------:R-:W-:Y:S01]  /*5730*/  FSEL R193, R63, -INF , !P1 ;  /* 0xff8000003fc17808 */ /* 0x000fe20004800000 */
[----:B------:R-:W4:Y:S01]  /*5740*/  LDL R146, [R1+0x310] ;  /* 0x0003100001927983 */ /* 0x000f220000100800 */
[----:B------:R-:W-:Y:S02]  /*5750*/  FMNMX.FTZ R6, R172, R7, !PT ;  /* 0x00000007ac067209 */ /* 0x000fe40007810000 */
[----:B------:R-:W-:Y:S01]  /*5760*/  ISETP.LT.OR P3, PT, R10, 0x52, P3 ;  /* 0x000000520a00780c */ /* 0x000fe20001f61670 */
[----:B------:R-:W4:Y:S01]  /*5770*/  LDL R63, [R1+0x28c] ;  /* 0x00028c00013f7983 */ /* 0x000f220000100800 */
[----:B------:R-:W-:Y:S02]  /*5780*/  FSEL R205, R66, -INF , !P2 ;  /* 0xff80000042cd7808 */ /* 0x000fe40005000000 */
[----:B------:R-:W-:Y:S01]  /*5790*/  FMNMX.FTZ R12, R193, R12, !PT ;  /* 0x0000000cc10c7209 */ /* 0x000fe20007810000 */
[----:B------:R-:W4:Y:S01]  /*57a0*/  LDL R115, [R1+0x314] ;  /* 0x0003140001737983 */ /* 0x000f220000100800 */
[----:B------:R-:W-:-:S02]  /*57b0*/  FMNMX.FTZ R6, R175, R6, !PT ;  /* 0x00000006af067209 */ /* 0x000fc40007810000 */
[C---:B------:R-:W-:Y:S01]  /*57c0*/  ISETP.LT.OR P4, PT, R10.reuse, 0x59, P4 ;  /* 0x000000590a00780c */ /* 0x040fe20002781670 */
[----:B------:R-:W4:Y:S01]  /*57d0*/  LDL R117, [R1+0x318] ;  /* 0x0003180001757983 */ /* 0x000f220000100800 */
[----:B------:R-:W-:Y:S02]  /*57e0*/  ISETP.LT.OR P5, PT, R10, 0x5a, P5 ;  /* 0x0000005a0a00780c */ /* 0x000fe40002fa1670 */
[----:B------:R-:W-:Y:S01]  /*57f0*/  FSEL R206, R67, -INF , !P3 ;  /* 0xff80000043ce7808 */ /* 0x000fe20005800000 */
[----:B------:R-:W4:Y:S01]  /*5800*/  LDL R119, [R1+0x31c] ;  /* 0x00031c0001777983 */ /* 0x000f220000100800 */
[----:B------:R-:W-:Y:S02]  /*5810*/  FMNMX.FTZ R11, R205, R12, !PT ;  /* 0x0000000ccd0b7209 */ /* 0x000fe40007810000 */
[----:B------:R-:W-:Y:S01]  /*5820*/  FMNMX.FTZ R10, R177, R6, !PT ;  /* 0x00000006b10a7209 */ /* 0x000fe20007810000 */
[----:B------:R-:W4:Y:S01]  /*5830*/  LDL R67, [R1+0x298] ;  /* 0x0002980001437983 */ /* 0x000f220000100800 */
[----:B------:R-:W-:-:S02]  /*5840*/  FSEL R212, R70, -INF , !P4 ;  /* 0xff80000046d47808 */ /* 0x000fc40006000000 */
[----:B------:R-:W-:Y:S01]  /*5850*/  FMNMX.FTZ R11, R206, R11, !PT ;  /* 0x0000000bce0b7209 */ /* 0x000fe20007810000 */
[----:B------:R-:W1:Y:S01]  /*5860*/  SHFL.BFLY PT, R7, R10, 0x2, 0x1f ;  /* 0x0c401f000a077f89 */ /* 0x000e6200000e0000 */
[----:B------:R-:W-:Y:S02]  /*5870*/  FSEL R215, R71, -INF , !P5 ;  /* 0xff80000047d77808 */ /* 0x000fe40006800000 */
[----:B------:R-:W-:Y:S01]  /*5880*/  FMNMX.FTZ R12, R212, R11, !PT ;  /* 0x0000000bd40c7209 */ /* 0x000fe20007810000 */
[----:B------:R-:W4:Y:S03]  /*5890*/  LDL R71, [R1+0x2a4] ;  /* 0x0002a40001477983 */ /* 0x000f260000100800 */
[----:B------:R-:W-:Y:S01]  /*58a0*/  FMNMX.FTZ R11, R215, R12, !PT ;  /* 0x0000000cd70b7209 */ /* 0x000fe20007810000 */
[----:B------:R-:W4:Y:S04]  /*58b0*/  LDL R148, [R1+0x320] ;  /* 0x0003200001947983 */ /* 0x000f280000100800 */
[----:B------:R-:W-:Y:S04]  /*58c0*/  STL.64 [R1+0x430], R10 ;  /* 0x0004300a01007387 */ /* 0x000fe80000100a00 */
[----:B------:R-:W5:Y:S04]  /*58d0*/  LDL R19, [R1+0x434] ;  /* 0x0004340001137983 */ /* 0x000f680000100800 */
[----:B------:R-:W4:Y:S01]  /*58e0*/  LDL R121, [R1+0x324] ;  /* 0x0003240001797983 */ /* 0x000f220000100800 */
[----:B-1----:R-:W-:-:S03]  /*58f0*/  FMNMX.FTZ R12, R10, R7, !PT ;  /* 0x000000070a0c7209 */ /* 0x002fc60007810000 */
[----:B------:R-:W4:Y:S04]  /*5900*/  LDL R123, [R1+0x328] ;  /* 0x00032800017b7983 */ /* 0x000f280000100800 */
[----:B------:R-:W1:Y:S04]  /*5910*/  SHFL.BFLY PT, R13, R12, 0x1, 0x1f ;  /* 0x0c201f000c0d7f89 */ /* 0x000e6800000e0000 */
[----:B------:R-:W4:Y:S04]  /*5920*/  LDL.64 R6, [R1+0xa8] ;  /* 0x0000a80001067983 */ /* 0x000f280000100a00 */
[----:B------:R-:W4:Y:S04]  /*5930*/  LDL R125, [R1+0x32c] ;  /* 0x00032c00017d7983 */ /* 0x000f280000100800 */
[----:B------:R-:W4:Y:S04]  /*5940*/  LDL R150, [R1+0x330] ;  /* 0x0003300001967983 */ /* 0x000f280000100800 */
[----:B------:R-:W4:Y:S04]  /*5950*/  LDL R127, [R1+0x334] ;  /* 0x00033400017f7983 */ /* 0x000f280000100800 */
[----:B------:R-:W4:Y:S01]  /*5960*/  LDL R129, [R1+0x338] ;  /* 0x0003380001817983 */ /* 0x000f220000100800 */
[----:B-1----:R-:W-:-:S03]  /*5970*/  FMNMX.FTZ R12, R12, R13, !PT ;  /* 0x0000000d0c0c7209 */ /* 0x002fc60007810000 */
[----:B------:R-:W4:Y:S04]  /*5980*/  LDL R110, [R1+0x33c] ;  /* 0x00033c00016e7983 */ /* 0x000f280000100800 */
[----:B------:R1:W-:Y:S04]  /*5990*/  STL [R1+0x430], R12 ;  /* 0x0004300c01007387 */ /* 0x0003e80000100800 */
[----:B------:R-:W4:Y:S04]  /*59a0*/  LDL R157, [R1+0x430] ;  /* 0x00043000019d7983 */ /* 0x000f280000100800 */
[----:B------:R-:W4:Y:S04]  /*59b0*/  LDL R13, [R1+0x24c] ;  /* 0x00024c00010d7983 */ /* 0x000f280000100800 */
[----:B-1----:R-:W4:Y:S04]  /*59c0*/  LDL R12, [R1+0x3c0] ;  /* 0x0003c000010c7983 */ /* 0x002f280000100800 */
[----:B------:R-:W4:Y:S04]  /*59d0*/  LDL R112, [R1+0x340] ;  /* 0x0003400001707983 */ /* 0x000f280000100800 */
        /* <DEDUP_REMOVED lines=44> */
[----:B--2---:R1:W-:Y:S04]  /*5ca0*/  STL [R1+0x228], R222 ;  /* 0x000228de01007387 */ /* 0x0043e80000100800 */
[----:B---3--:R2:W-:Y:S04]  /*5cb0*/  STL [R1+0x22c], R224 ;  /* 0x00022ce001007387 */ /* 0x0085e80000100800 */
[----:B------:R-:W3:Y:S04]  /*5cc0*/  LDL R226, [R1+0x400] ;  /* 0x0004000001e27983 */ /* 0x000ee80000100800 */
[----:B------:R-:W3:Y:S04]  /*5cd0*/  LDL R227, [R1+0x404] ;  /* 0x0004040001e37983 */ /* 0x000ee80000100800 */
[----:B------:R-:W3:Y:S04]  /*5ce0*/  LDL R228, [R1+0x408] ;  /* 0x0004080001e47983 */ /* 0x000ee80000100800 */
[----:B------:R-:W3:Y:S04]  /*5cf0*/  LDL R229, [R1+0x40c] ;  /* 0x00040c0001e57983 */ /* 0x000ee80000100800 */
[----:B-1----:R-:W3:Y:S04]  /*5d00*/  LDL R222, [R1+0x410] ;  /* 0x0004100001de7983 */ /* 0x002ee80000100800 */
[----:B------:R-:W3:Y:S04]  /*5d10*/  LDL R223, [R1+0x414] ;  /* 0x0004140001df7983 */ /* 0x000ee80000100800 */
[----:B--2---:R-:W2:Y:S04]  /*5d20*/  LDL R224, [R1+0x418] ;  /* 0x0004180001e07983 */ /* 0x004ea80000100800 */
[----:B------:R-:W2:Y:S04]  /*5d30*/  LDL R225, [R1+0x41c] ;  /* 0x00041c0001e17983 */ /* 0x000ea80000100800 */
[----:B-----5:R-:W1:Y:S02]  /*5d40*/  SHFL.BFLY PT, R10, R19, 0x2, 0x1f ;  /* 0x0c401f00130a7f89 */ /* 0x020e6400000e0000 */
[----:B-1----:R-:W-:-:S05]  /*5d50*/  FMNMX.FTZ R11, R10, R19, !PT ;  /* 0x000000130a0b7209 */ /* 0x002fca0007810000 */
[----:B------:R-:W1:Y:S04]  /*5d60*/  SHFL.BFLY PT, R10, R11, 0x1, 0x1f ;  /* 0x0c201f000b0a7f89 */ /* 0x000e6800000e0000 */
[----:B------:R5:W-:Y:S01]  /*5d70*/  STL [R1+0x234], R21 ;  /* 0x0002341501007387 */ /* 0x000be20000100800 */
[----:B----4-:R-:W-:Y:S01]  /*5d80*/  FSETP.NEU.FTZ.AND P0, PT, R157, -INF , PT ;  /* 0xff8000009d00780b */ /* 0x010fe20003f1d000 */
[----:B------:R-:W-:-:S05]  /*5d90*/  FMUL.FTZ R157, R20, R157 ;  /* 0x0000009d149d7220 */ /* 0x000fca0000410000 */
[----:B------:R-:W-:Y:S02]  /*5da0*/  FSEL R157, R157, RZ, P0 ;  /* 0x000000ff9d9d7208 */ /* 0x000fe40000000000 */
[----:B-1----:R-:W-:-:S03]  /*5db0*/  FMNMX.FTZ R10, R11, R10, !PT ;  /* 0x0000000a0b0a7209 */ /* 0x002fc60007810000 */
[-CC-:B-----5:R-:W-:Y:S01]  /*5dc0*/  FFMA.FTZ R21, R178, R20.reuse, -R157.reuse ;  /* 0x00000014b2157223 */ /* 0x1a0fe2000001089d */
[C---:B------:R-:W-:Y:S01]  /*5dd0*/  FSETP.NEU.FTZ.AND P0, PT, R10.reuse, -INF , PT ;  /* 0xff8000000a00780b */ /* 0x040fe20003f1d000 */
[-C--:B------:R-:W-:Y:S01]  /*5de0*/  FMUL.FTZ R178, R10, R20.reuse ;  /* 0x000000140ab27220 */ /* 0x080fe20000410000 */
[-CC-:B------:R-:W-:Y:S01]  /*5df0*/  FFMA.FTZ R11, R154, R20.reuse, -R157.reuse ;  /* 0x000000149a0b7223 */ /* 0x180fe2000001089d */
[----:B------:R1:W-:Y:S03]  /*5e00*/  STL [R1+0x354], R14 ;  /* 0x0003540e01007387 */ /* 0x0003e60000100800 */
[----:B------:R-:W-:Y:S01]  /*5e10*/  FSEL R178, R178, RZ, P0 ;  /* 0x000000ffb2b27208 */ /* 0x000fe20000000000 */
[----:B------:R-:W-:Y:S01]  /*5e20*/  IMAD R6, R15, 0xc00, R6 ;  /* 0x00000c000f067824 */ /* 0x000fe200078e0206 */
[----:B------:R4:W-:Y:S01]  /*5e30*/  STL [R1+0x224], R156 ;  /* 0x0002249c01007387 */ /* 0x0009e20000100800 */
[----:B------:R-:W-:-:S02]  /*5e40*/  FFMA.FTZ R19, R152, R20, -R157 ;  /* 0x0000001498137223 */ /* 0x000fc4000001089d */
[-CC-:B------:R-:W-:Y:S01]  /*5e50*/  FFMA.FTZ R15, R83, R20.reuse, -R178.reuse ;  /* 0x00000014530f7223 */ /* 0x180fe200000108b2 */
[----:B------:R5:W-:Y:S01]  /*5e60*/  STL [R1+0x24c], R13 ;  /* 0x00024c0d01007387 */ /* 0x000be20000100800 */
[----:B-1----:R1:W-:Y:S03]  /*5e70*/  MUFU.EX2 R14, R11 ;  /* 0x0000000b000e7308 */ /* 0x0023e60000000800 */
[----:B------:R5:W-:Y:S01]  /*5e80*/  STL [R1+0x238], R25 ;  /* 0x0002381901007387 */ /* 0x000be20000100800 */
[-C--:B----4-:R-:W-:Y:S01]  /*5e90*/  FFMA.FTZ R156, R61, R20.reuse, -R157 ;  /* 0x000000143d9c7223 */ /* 0x090fe2000001089d */
[-CC-:B-1----:R-:W-:Y:S01]  /*5ea0*/  FFMA.FTZ R11, R53, R20.reuse, -R178.reuse ;  /* 0x00000014350b7223 */ /* 0x182fe200000108b2 */
[-CC-:B-----5:R-:W-:Y:S01]  /*5eb0*/  FFMA.FTZ R13, R49, R20.reuse, -R178.reuse ;  /* 0x00000014310d7223 */ /* 0x1a0fe200000108b2 */
[----:B------:R-:W-:Y:S01]  /*5ec0*/  FFMA.FTZ R25, R45, R20, -R178 ;  /* 0x000000142d197223 */ /* 0x000fe200000108b2 */
[----:B------:R1:W-:Y:S02]  /*5ed0*/  STL [R1+0x3c0], R12 ;  /* 0x0003c00c01007387 */ /* 0x0003e40000100800 */
[----:B------:R-:W-:Y:S08]  /*5ee0*/  MUFU.EX2 R156, R156 ;  /* 0x0000009c009c7308 */ /* 0x000ff00000000800 */
[----:B------:R-:W4:Y:S08]  /*5ef0*/  MUFU.EX2 R21, R21 ;  /* 0x0000001500157308 */ /* 0x000f300000000800 */
[----:B------:R-:W5:Y:S08]  /*5f00*/  MUFU.EX2 R19, R19 ;  /* 0x0000001300137308 */ /* 0x000f700000000800 */
[----:B------:R-:W-:Y:S08]  /*5f10*/  MUFU.EX2 R15, R15 ;  /* 0x0000000f000f7308 */ /* 0x000ff00000000800 */
[----:B------:R-:W5:Y:S08]  /*5f20*/  MUFU.EX2 R11, R11 ;  /* 0x0000000b000b7308 */ /* 0x000f700000000800 */
[----:B------:R-:W-:Y:S08]  /*5f30*/  MUFU.EX2 R13, R13 ;  /* 0x0000000d000d7308 */ /* 0x000ff00000000800 */
[----:B-1----:R-:W1:Y:S01]  /*5f40*/  MUFU.EX2 R12, R25 ;  /* 0x00000019000c7308 */ /* 0x002e620000000800 */
[----:B------:R5:W-:Y:S01]  /*5f50*/  STL [R1+0x26c], R43 ;  /* 0x00026c2b01007387 */ /* 0x000be20000100800 */
[----:B------:R-:W-:-:S02]  /*5f60*/  R2UR UR6, R6 ;  /* 0x00000000060672ca */ /* 0x000fc400000e0000 */
[----:B------:R-:W-:Y:S01]  /*5f70*/  R2UR UR7, R7 ;  /* 0x00000000070772ca */ /* 0x000fe200000e0000 */
[----:B------:R1:W-:Y:S01]  /*5f80*/  STL [R1+0x3cc], R42 ;  /* 0x0003cc2a01007387 */ /* 0x0003e20000100800 */
[----:B----4-:R-:W-:Y:S02]  /*5f90*/  F2FP.F16.F32.PACK_AB R152, R21, R156 ;  /* 0x0000009c1598723e */ /* 0x010fe400000000ff */
[----:B-----5:R-:W-:Y:S01]  /*5fa0*/  F2FP.F16.F32.PACK_AB R154, R19, R14 ;  /* 0x0000000e139a723e */ /* 0x020fe200000000ff */
[----:B------:R-:W-:Y:S01]  /*5fb0*/  IMAD.MOV.U32 R43, RZ, RZ, R7 ;  /* 0x000000ffff2b7224 */ /* 0x000fe200078e0007 */
[----:B------:R-:W-:Y:S01]  /*5fc0*/  F2FP.F16.F32.PACK_AB R153, R11, R15 ;  /* 0x0000000f0b99723e */ /* 0x000fe200000000ff */
[----:B-1----:R-:W-:Y:S01]  /*5fd0*/  VIADD R42, R6, 0x80 ;  /* 0x00000080062a7836 */ /* 0x002fe20000000000 */
[----:B------:R-:W-:Y:S01]  /*5fe0*/  F2FP.F16.F32.PACK_AB R155, R12, R13 ;  /* 0x0000000d0c9b723e */ /* 0x000fe200000000ff */
[----:B------:R-:W-:Y:S01]  /*5ff0*/  STL [R1+0x220], R116 ;  /* 0x0002207401007387 */ /* 0x000fe20000100800 */
[----:B------:R-:W-:-:S02]  /*6000*/  R2UR UR11, R43 ;  /* 0x000000002b0b72ca */ /* 0x000fc400000e0000 */
[----:B------:R-:W-:Y:S01]  /*6010*/  R2UR UR10, R42 ;  /* 0x000000002a0a72ca */ /* 0x000fe200000e0000 */
[----:B------:R-:W-:Y:S04]  /*6020*/  STL [R1+0x230], R118 ;  /* 0x0002307601007387 */ /* 0x000fe80000100800 */
        /* <DEDUP_REMOVED lines=106> */
[----:B------:R1:W-:Y:S01]  /*66d0*/  STL [R1+0x3fc], R28 ;  /* 0x0003fc1c01007387 */ /* 0x0003e20000100800 */
[----:B------:R4:W-:Y:S06]  /*66e0*/  BAR.SYNC.DEFER_BLOCKING R208, 0x100 ;  /* 0x000400d00000751d */ /* 0x0009ec0000010000 */
[----:B-1----:R-:W-:-:S06]  /*66f0*/  WARPGROUP.ARRIVE ;  /* 0x00000000000079c5 */ /* 0x002fcc0000000000 */
[----:B------:R-:W-:Y:S01]  /*6700*/  HGMMA.64x256x16.F32 R24, R152, gdesc[UR4].tnspB, RZ, !UPT, gsb0 ;  /* 0x43e0000498187df0 */ /* 0x000fe2000c0008ff */
[----:B------:R1:W-:Y:S01]  /*6710*/  STL [R1+0x3f4], R214 ;  /* 0x0003f4d601007387 */ /* 0x0003e20000100800 */
[-CC-:B------:R-:W-:Y:S01]  /*6720*/  FFMA.FTZ R179, R8, R20.reuse, -R157.reuse ;  /* 0x0000001408b37223 */ /* 0x180fe2000001089d */
[-CC-:B------:R-:W-:Y:S01]  /*6730*/  FFMA.FTZ R174, R174, R20.reuse, -R157.reuse ;  /* 0x00000014aeae7223 */ /* 0x180fe2000001089d */
[-CC-:B------:R-:W-:Y:S01]  /*6740*/  FFMA.FTZ R176, R176, R20.reuse, -R157.reuse ;  /* 0x00000014b0b07223 */ /* 0x180fe2000001089d */
[-CC-:B------:R-:W-:Y:S01]  /*6750*/  FFMA.FTZ R191, R191, R20.reuse, -R178.reuse ;  /* 0x00000014bfbf7223 */ /* 0x180fe200000108b2 */
[-CC-:B------:R-:W-:Y:S01]  /*6760*/  FFMA.FTZ R196, R196, R20.reuse, -R178.reuse ;  /* 0x00000014c4c47223 */ /* 0x180fe200000108b2 */
[-CC-:B------:R-:W-:Y:S01]  /*6770*/  FFMA.FTZ R207, R207, R20.reuse, -R178.reuse ;  /* 0x00000014cfcf7223 */ /* 0x180fe200000108b2 */
[-CC-:B------:R-:W-:Y:S01]  /*6780*/  FFMA.FTZ R213, R213, R20.reuse, -R178.reuse ;  /* 0x00000014d5d57223 */ /* 0x180fe200000108b2 */
[-CC-:B-1----:R-:W-:Y:S01]  /*6790*/  FFMA.FTZ R214, R9, R20.reuse, -R157.reuse ;  /* 0x0000001409d67223 */ /* 0x182fe2000001089d */
[----:B------:R-:W-:Y:S08]  /*67a0*/  MUFU.EX2 R179, R179 ;  /* 0x000000b300b37308 */ /* 0x000ff00000000800 */
[----:B------:R-:W1:Y:S08]  /*67b0*/  MUFU.EX2 R214, R214 ;  /* 0x000000d600d67308 */ /* 0x000e700000000800 */
[----:B------:R-:W-:Y:S08]  /*67c0*/  MUFU.EX2 R174, R174 ;  /* 0x000000ae00ae7308 */ /* 0x000ff00000000800 */
[----:B------:R-:W5:Y:S08]  /*67d0*/  MUFU.EX2 R176, R176 ;  /* 0x000000b000b07308 */ /* 0x000f700000000800 */
[----:B------:R-:W-:Y:S08]  /*67e0*/  MUFU.EX2 R191, R191 ;  /* 0x000000bf00bf7308 */ /* 0x000ff00000000800 */
[----:B------:R-:W4:Y:S08]  /*67f0*/  MUFU.EX2 R196, R196 ;  /* 0x000000c400c47308 */ /* 0x000f300000000800 */
[----:B------:R-:W-:Y:S08]  /*6800*/  MUFU.EX2 R207, R207 ;  /* 0x000000cf00cf7308 */ /* 0x000ff00000000800 */
[----:B------:R-:W4:Y:S01]  /*6810*/  MUFU.EX2 R213, R213 ;  /* 0x000000d500d57308 */ /* 0x000f220000000800 */
[----:B---3--:R-:W-:Y:S04]  /*6820*/  STL [R1+0x400], R226 ;  /* 0x000400e201007387 */ /* 0x008fe80000100800 */
[----:B------:R-:W-:Y:S04]  /*6830*/  STL [R1+0x404], R227 ;  /* 0x000404e301007387 */ /* 0x000fe80000100800 */
[----:B------:R-:W-:Y:S04]  /*6840*/  STL [R1+0x408], R228 ;  /* 0x000408e401007387 */ /* 0x000fe80000100800 */
[----:B------:R-:W-:Y:S04]  /*6850*/  STL [R1+0x40c], R229 ;  /* 0x00040ce501007387 */ /* 0x000fe80000100800 */
[----:B------:R-:W-:Y:S04]  /*6860*/  STL [R1+0x410], R222 ;  /* 0x000410de01007387 */ /* 0x000fe80000100800 */
[----:B------:R-:W-:Y:S04]  /*6870*/  STL [R1+0x414], R223 ;  /* 0x000414df01007387 */ /* 0x000fe80000100800 */
[----:B--2---:R-:W-:Y:S04]  /*6880*/  STL [R1+0x418], R224 ;  /* 0x000418e001007387 */ /* 0x004fe80000100800 */
[----:B------:R-:W-:Y:S01]  /*6890*/  STL [R1+0x41c], R225 ;  /* 0x00041ce101007387 */ /* 0x000fe20000100800 */
[-CC-:B------:R-:W-:Y:S01]  /*68a0*/  FFMA.FTZ R162, R162, R20.reuse, -R157.reuse ;  /* 0x00000014a2a27223 */ /* 0x180fe2000001089d */
[-CC-:B------:R-:W-:Y:S01]  /*68b0*/  FFMA.FTZ R167, R167, R20.reuse, -R157.reuse ;  /* 0x00000014a7a77223 */ /* 0x180fe2000001089d */
[-CC-:B------:R-:W-:Y:S01]  /*68c0*/  FFMA.FTZ R170, R170, R20.reuse, -R157.reuse ;  /* 0x00000014aaaa7223 */ /* 0x180fe2000001089d */
[-C--:B------:R-:W-:Y:S01]  /*68d0*/  FFMA.FTZ R173, R173, R20.reuse, -R157 ;  /* 0x00000014adad7223 */ /* 0x080fe2000001089d */
[-CC-:B------:R-:W-:Y:S01]  /*68e0*/  FFMA.FTZ R183, R183, R20.reuse, -R178.reuse ;  /* 0x00000014b7b77223 */ /* 0x180fe200000108b2 */
[-CC-:B------:R-:W-:Y:S01]  /*68f0*/  FFMA.FTZ R186, R186, R20.reuse, -R178.reuse ;  /* 0x00000014baba7223 */ /* 0x180fe200000108b2 */
[-CC-:B------:R-:W-:Y:S01]  /*6900*/  FFMA.FTZ R192, R192, R20.reuse, -R178.reuse ;  /* 0x00000014c0c07223 */ /* 0x180fe200000108b2 */
[----:B------:R-:W-:Y:S01]  /*6910*/  FFMA.FTZ R202, R202, R20, -R178 ;  /* 0x00000014caca7223 */ /* 0x000fe200000108b2 */
[----:B------:R-:W-:Y:S01]  /*6920*/  MUFU.EX2 R162, R162 ;  /* 0x000000a200a27308 */ /* 0x000fe20000000800 */
[----:B------:R-:W-:-:S02]  /*6930*/  WARPGROUP.DEPBAR.LE gsb0, 0x0 ;  /* 0x00008000000079c5 */ /* 0x000fc40000010000 */
[----:B-1----:R-:W-:Y:S02]  /*6940*/  F2FP.F16.F32.PACK_AB R152, R214, R179 ;  /* 0x000000b3d698723e */ /* 0x002fe400000000ff */
[----:B-----5:R-:W-:Y:S02]  /*6950*/  F2FP.F16.F32.PACK_AB R154, R176, R174 ;  /* 0x000000aeb09a723e */ /* 0x020fe400000000ff */
[----:B----4-:R-:W-:Y:S02]  /*6960*/  F2FP.F16.F32.PACK_AB R153, R196, R191 ;  /* 0x000000bfc499723e */ /* 0x010fe400000000ff */
[----:B------:R-:W-:Y:S01]  /*6970*/  F2FP.F16.F32.PACK_AB R155, R213, R207 ;  /* 0x000000cfd59b723e */ /* 0x000fe200000000ff */
[----:B------:R-:W-:Y:S04]  /*6980*/  STL.128 [R1+0x220], R24 ;  /* 0x0002201801007387 */ /* 0x000fe80000100c00 */
        /* <DEDUP_REMOVED lines=30> */
[----:B------:R1:W-:Y:S02]  /*6b70*/  STL.128 [R1+0x410], R148 ;  /* 0x0004109401007387 */ /* 0x0003e40000100c00 */
[----:B-1----:R-:W-:-:S06]  /*6b80*/  WARPGROUP.ARRIVE ;  /* 0x00000000000079c5 */ /* 0x002fcc0000000000 */
[----:B------:R-:W-:Y:S01]  /*6b90*/  HGMMA.64x256x16.F32 R24, R152, gdesc[UR8].tnspB, R24, gsb0 ;  /* 0x43e0000898187df0 */ /* 0x000fe20008000818 */
[----:B------:R-:W1:Y:S08]  /*6ba0*/  MUFU.EX2 R167, R167 ;  /* 0x000000a700a77308 */ /* 0x000e700000000800 */
[----:B------:R-:W-:Y:S08]  /*6bb0*/  MUFU.EX2 R170, R170 ;  /* 0x000000aa00aa7308 */ /* 0x000ff00000000800 */
[----:B------:R-:W2:Y:S08]  /*6bc0*/  MUFU.EX2 R173, R173 ;  /* 0x000000ad00ad7308 */ /* 0x000eb00000000800 */
[----:B------:R-:W-:Y:S08]  /*6bd0*/  MUFU.EX2 R183, R183 ;  /* 0x000000b700b77308 */ /* 0x000ff00000000800 */
[----:B------:R-:W3:Y:S08]  /*6be0*/  MUFU.EX2 R186, R186 ;  /* 0x000000ba00ba7308 */ /* 0x000ef00000000800 */
[----:B------:R-:W-:Y:S08]  /*6bf0*/  MUFU.EX2 R192, R192 ;  /* 0x000000c000c07308 */ /* 0x000ff00000000800 */
[----:B------:R-:W4:Y:S01]  /*6c00*/  MUFU.EX2 R202, R202 ;  /* 0x000000ca00ca7308 */ /* 0x000f220000000800 */
[----:B------:R-:W-:-:S02]  /*6c10*/  VIADD R8, R6, 0x100 ;  /* 0x0000010006087836 */ /* 0x000fc40000000000 */
[----:B------:R-:W-:-:S03]  /*6c20*/  IMAD.MOV.U32 R9, RZ, RZ, R7 ;  /* 0x000000ffff097224 */ /* 0x000fc600078e0007 */
[----:B------:R-:W-:Y:S02]  /*6c30*/  R2UR UR6, R8 ;  /* 0x00000000080672ca */ /* 0x000fe400000e0000 */
[----:B------:R-:W-:Y:S01]  /*6c40*/  R2UR UR7, R9 ;  /* 0x00000000090772ca */ /* 0x000fe200000e0000 */
        /* <DEDUP_REMOVED lines=8> */
[----:B------:R-:W-:Y:S08]  /*6cd0*/  MUFU.EX2 R159, R159 ;  /* 0x0000009f009f7308 */ /* 0x000ff00000000800 */
[----:B------:R-:W5:Y:S08]  /*6ce0*/  MUFU.EX2 R161, R161 ;  /* 0x000000a100a17308 */ /* 0x000f700000000800 */
[----:B------:R-:W-:Y:S08]  /*6cf0*/  MUFU.EX2 R163, R163 ;  /* 0x000000a300a37308 */ /* 0x000ff00000000800 */
[----:B------:R-:W5:Y:S08]  /*6d00*/  MUFU.EX2 R168, R168 ;  /* 0x000000a800a87308 */ /* 0x000f700000000800 */
[----:B------:R-:W-:Y:S08]  /*6d10*/  MUFU.EX2 R180, R180 ;  /* 0x000000b400b47308 */ /* 0x000ff00000000800 */
[----:B------:R-:W5:Y:S01]  /*6d20*/  MUFU.EX2 R182, R182 ;  /* 0x000000b600b67308 */ /* 0x000f620000000800 */
[----:B------:R-:W-:-:S02]  /*6d30*/  WARPGROUP.DEPBAR.LE gsb0, 0x0 ;  /* 0x00008000000079c5 */ /* 0x000fc40000010000 */
[----:B-1----:R-:W-:Y:S02]  /*6d40*/  F2FP.F16.F32.PACK_AB R152, R167, R162 ;  /* 0x000000a2a798723e */ /* 0x002fe400000000ff */
[----:B--2---:R-:W-:Y:S02]  /*6d50*/  F2FP.F16.F32.PACK_AB R154, R173, R170 ;  /* 0x000000aaad9a723e */ /* 0x004fe400000000ff */
[----:B---3--:R-:W-:Y:S02]  /*6d60*/  F2FP.F16.F32.PACK_AB R153, R186, R183 ;  /* 0x000000b7ba99723e */ /* 0x008fe400000000ff */
[----:B----4-:R-:W-:Y:S01]  /*6d70*/  F2FP.F16.F32.PACK_AB R155, R202, R192 ;  /* 0x000000c0ca9b723e */ /* 0x010fe200000000ff */
        /* <DEDUP_REMOVED lines=34> */
[----:B------:R-:W-:Y:S08]  /*6fa0*/  MUFU.EX2 R184, R184 ;  /* 0x000000b800b87308 */ /* 0x000ff00000000800 */
[----:B------:R-:W1:Y:S01]  /*6fb0*/  MUFU.EX2 R187, R187 ;  /* 0x000000bb00bb7308 */ /* 0x000e620000000800 */
        /* <DEDUP_REMOVED lines=9> */
[----:B------:R-:W-:Y:S02]  /*7050*/  IMAD.MOV.U32 R9, RZ, RZ, R7 ;  /* 0x000000ffff097224 */ /* 0x000fe400078e0007 */
[-CC-:B------:R-:W-:Y:S01]  /*7060*/  FFMA.FTZ R190, R190, R20.reuse, -R178.reuse ;  /* 0x00000014bebe7223 */ /* 0x180fe200000108b2 */
[-CC-:B------:R-:W-:Y:S01]  /*7070*/  FFMA.FTZ R193, R193, R20.reuse, -R178.reuse ;  /* 0x00000014c1c17223 */ /* 0x180fe200000108b2 */
[-CC-:B------:R-:W-:Y:S01]  /*7080*/  FFMA.FTZ R171, R171, R20.reuse, -R157.reuse ;  /* 0x00000014abab7223 */ /* 0x180fe2000001089d */
[-C--:B------:R-:W-:Y:S01]  /*7090*/  FFMA.FTZ R175, R175, R20.reuse, -R157 ;  /* 0x00000014afaf7223 */ /* 0x080fe2000001089d */
[-CC-:B------:R-:W-:Y:S01]  /*70a0*/  FFMA.FTZ R205, R205, R20.reuse, -R178.reuse ;  /* 0x00000014cdcd7223 */ /* 0x180fe200000108b2 */
[-CC-:B------:R-:W-:Y:S01]  /*70b0*/  FFMA.FTZ R206, R206, R20.reuse, -R178.reuse ;  /* 0x00000014cece7223 */ /* 0x180fe200000108b2 */
[----:B------:R-:W-:Y:S01]  /*70c0*/  FFMA.FTZ R212, R212, R20, -R178 ;  /* 0x00000014d4d47223 */ /* 0x000fe200000108b2 */
[----:B------:R-:W-:Y:S08]  /*70d0*/  MUFU.EX2 R158, R158 ;  /* 0x0000009e009e7308 */ /* 0x000ff00000000800 */
[----:B------:R-:W2:Y:S08]  /*70e0*/  MUFU.EX2 R160, R160 ;  /* 0x000000a000a07308 */ /* 0x000eb00000000800 */
[----:B------:R-:W-:Y:S08]  /*70f0*/  MUFU.EX2 R164, R164 ;  /* 0x000000a400a47308 */ /* 0x000ff00000000800 */
[----:B------:R-:W3:Y:S08]  /*7100*/  MUFU.EX2 R169, R169 ;  /* 0x000000a900a97308 */ /* 0x000ef00000000800 */
[----:B------:R-:W-:Y:S01]  /*7110*/  MUFU.EX2 R181, R181 ;  /* 0x000000b500b57308 */ /* 0x000fe20000000800 */
[----:B------:R-:W-:Y:S01]  /*7120*/  VIADD R8, R6, 0x200 ;  /* 0x0000020006087836 */ /* 0x000fe20000000000 */
[----:B------:R-:W-:-:S02]  /*7130*/  WARPGROUP.DEPBAR.LE gsb0, 0x0 ;  /* 0x00008000000079c5 */ /* 0x000fc40000010000 */
[----:B-----5:R-:W-:Y:S02]  /*7140*/  F2FP.F16.F32.PACK_AB R152, R161, R159 ;  /* 0x0000009fa198723e */ /* 0x020fe400000000ff */
[----:B------:R-:W-:Y:S02]  /*7150*/  F2FP.F16.F32.PACK_AB R154, R168, R163 ;  /* 0x000000a3a89a723e */ /* 0x000fe400000000ff */
[----:B------:R-:W-:Y:S02]  /*7160*/  F2FP.F16.F32.PACK_AB R153, R182, R180 ;  /* 0x000000b4b699723e */ /* 0x000fe400000000ff */
[----:B-1----:R-:W-:Y:S01]  /*7170*/  F2FP.F16.F32.PACK_AB R155, R187, R184 ;  /* 0x000000b8bb9b723e */ /* 0x002fe200000000ff */
        /* <DEDUP_REMOVED lines=34> */
[----:B------:R-:W-:Y:S02]  /*73a0*/  R2UR UR7, R9 ;  /* 0x00000000090772ca */ /* 0x000fe400000e0000 */
[----:B------:R-:W-:Y:S01]  /*73b0*/  MUFU.EX2 R9, R193 ;  /* 0x000000c100097308 */ /* 0x000fe20000000800 */
[----:B------:R-:W-:Y:S01]  /*73c0*/  R2UR UR6, R8 ;  /* 0x00000000080672ca */ /* 0x000fe200000e0000 */
[----:B------:R-:W-:-:S06]  /*73d0*/  FADD.FTZ R21, R156, R21 ;  /* 0x000000159c157221 */ /* 0x000fcc0000010000 */
[----:B------:R-:W-:Y:S08]  /*73e0*/  MUFU.EX2 R8, R171 ;  /* 0x000000ab00087308 */ /* 0x000ff00000000800 */
[----:B------:R-:W-:Y:S08]  /*73f0*/  MUFU.EX2 R175, R175 ;  /* 0x000000af00af7308 */ /* 0x000ff00000000800 */
[----:B------:R-:W-:Y:S08]  /*7400*/  MUFU.EX2 R205, R205 ;  /* 0x000000cd00cd7308 */ /* 0x000ff00000000800 */
[----:B------:R-:W-:Y:S08]  /*7410*/  MUFU.EX2 R206, R206 ;  /* 0x000000ce00ce7308 */ /* 0x000ff00000000800 */
[----:B------:R-:W-:Y:S01]  /*7420*/  MUFU.EX2 R212, R212 ;  /* 0x000000d400d47308 */ /* 0x000fe20000000800 */
[----:B------:R-:W-:Y:S01]  /*7430*/  VIADD R6, R6, 0x280 ;  /* 0x0000028006067836 */ /* 0x000fe20000000000 */
[----:B------:R-:W-:-:S02]  /*7440*/  WARPGROUP.DEPBAR.LE gsb0, 0x0 ;  /* 0x00008000000079c5 */ /* 0x000fc40000010000 */
[-CC-:B------:R-:W-:Y:S01]  /*7450*/  FFMA.FTZ R152, R185, R20.reuse, -R178.reuse ;  /* 0x00000014b9987223 */ /* 0x180fe200000108b2 */
[-CC-:B------:R-:W-:Y:S01]  /*7460*/  FFMA.FTZ R185, R172, R20.reuse, -R157.reuse ;  /* 0x00000014acb97223 */ /* 0x180fe2000001089d */
[-C--:B------:R-:W-:Y:S01]  /*7470*/  FFMA.FTZ R157, R177, R20.reuse, -R157 ;  /* 0x00000014b19d7223 */ /* 0x080fe2000001089d */
[----:B------:R-:W-:Y:S01]  /*7480*/  FFMA.FTZ R178, R215, R20, -R178 ;  /* 0x00000014d7b27223 */ /* 0x000fe200000108b2 */
[----:B------:R2:W1:Y:S08]  /*7490*/  MUFU.EX2 R172, R152 ;  /* 0x0000009800ac7308 */ /* 0x0004700000000800 */
[----:B------:R-:W4:Y:S01]  /*74a0*/  MUFU.EX2 R20, R190 ;  /* 0x000000be00147308 */ /* 0x000f220000000800 */
[----:B--2---:R-:W-:-:S02]  /*74b0*/  F2FP.F16.F32.PACK_AB R152, R160, R158 ;  /* 0x0000009ea098723e */ /* 0x004fc400000000ff */
[----:B---3--:R-:W-:Y:S01]  /*74c0*/  F2FP.F16.F32.PACK_AB R154, R169, R164 ;  /* 0x000000a4a99a723e */ /* 0x008fe200000000ff */
[----:B------:R-:W-:Y:S01]  /*74d0*/  STL.128 [R1+0x220], R24 ;  /* 0x0002201801007387 */ /* 0x000fe20000100c00 */
[----:B-1----:R-:W-:-:S03]  /*74e0*/  F2FP.F16.F32.PACK_AB R153, R172, R181 ;  /* 0x000000b5ac99723e */ /* 0x002fc600000000ff */
[----:B------:R-:W-:Y:S04]  /*74f0*/  STL.128 [R1+0x230], R28 ;  /* 0x0002301c01007387 */ /* 0x000fe80000100c00 */
[----:B------:R-:W-:Y:S01]  /*7500*/  STL.128 [R1+0x240], R32 ;  /* 0x0002402001007387 */ /* 0x000fe20000100c00 */
[----:B----4-:R-:W-:-:S03]  /*7510*/  F2FP.F16.F32.PACK_AB R155, R9, R20 ;  /* 0x00000014099b723e */ /* 0x010fc600000000ff */
        /* <DEDUP_REMOVED lines=33> */
[----:B------:R-:W-:-:S02]  /*7730*/  R2UR UR6, R6 ;  /* 0x00000000060672ca */ /* 0x000fc400000e0000 */
[----:B------:R-:W-:Y:S01]  /*7740*/  R2UR UR7, R7 ;  /* 0x00000000070772ca */ /* 0x000fe200000e0000 */
[----:B------:R-:W2:Y:S02]  /*7750*/  S2R R227, SR_TID.X ;  /* 0x0000000000e37919 */ /* 0x000ea40000002100 */
[----:B--2---:R-:W-:-:S13]  /*7760*/  LOP3.LUT P6, RZ, R227, 0x7f, RZ, 0xc0, !PT ;  /* 0x0000007fe3ff7812 */ /* 0x004fda00078cc0ff */
[----:B------:R-:W2:Y:S01]  /*7770*/  @!P6 LDL.64 R6, [R1+0x68] ;  /* 0x000068000106e983 */ /* 0x000ea20000100a00 */
[----:B------:R-:W-:Y:S02]  /*7780*/  WARPGROUP.DEPBAR.LE gsb0, 0x0 ;  /* 0x00008000000079c5 */ /* 0x000fe40000010000 */
[----:B------:R-:W-:Y:S01]  /*7790*/  FADD.FTZ R152, R14, R21 ;  /* 0x000000150e987221 */ /* 0x000fe20000010000 */
[----:B------:R-:W-:Y:S02]  /*77a0*/  FADD.FTZ R14, R15, R11 ;  /* 0x0000000b0f0e7221 */ /* 0x000fe40000010000 */
[----:B------:R-:W3:Y:S01]  /*77b0*/  MUFU.EX2 R11, R178 ;  /* 0x000000b2000b7308 */ /* 0x000ee20000000800 */
[----:B------:R-:W-:Y:S01]  /*77c0*/  FADD.FTZ R152, R19, R152 ;  /* 0x0000009813987221 */ /* 0x000fe20000010000 */
[----:B-1----:R-:W-:Y:S02]  /*77d0*/  F2FP.F16.F32.PACK_AB R154, R156, R175 ;  /* 0x000000af9c9a723e */ /* 0x002fe400000000ff */
[----:B------:R-:W-:Y:S01]  /*77e0*/  F2FP.F16.F32.PACK_AB R153, R206, R205 ;  /* 0x000000cdce99723e */ /* 0x000fe200000000ff */
[----:B------:R-:W-:Y:S01]  /*77f0*/  FADD.FTZ R179, R179, R152 ;  /* 0x00000098b3b37221 */ /* 0x000fe20000010000 */
[----:B------:R-:W-:Y:S01]  /*7800*/  F2FP.F16.F32.PACK_AB R152, R185, R8 ;  /* 0x00000008b998723e */ /* 0x000fe200000000ff */
[----:B------:R-:W-:Y:S04]  /*7810*/  STL.128 [R1+0x220], R24 ;  /* 0x0002201801007387 */ /* 0x000fe80000100c00 */
[----:B------:R-:W-:Y:S01]  /*7820*/  STL.128 [R1+0x230], R28 ;  /* 0x0002301c01007387 */ /* 0x000fe20000100c00 */
[----:B---3--:R-:W-:-:S03]  /*7830*/  F2FP.F16.F32.PACK_AB R155, R11, R212 ;  /* 0x000000d40b9b723e */ /* 0x008fc600000000ff */
        /* <DEDUP_REMOVED lines=32> */
[----:B------:R-:W-:-:S04]  /*7a40*/  FADD.FTZ R13, R13, R14 ;  /* 0x0000000e0d0d7221 */ /* 0x000fc80000010000 */
[----:B------:R-:W-:Y:S02]  /*7a50*/  FADD.FTZ R190, R12, R13 ;  /* 0x0000000d0cbe7221 */ /* 0x000fe40000010000 */
[----:B------:R-:W3:Y:S02]  /*7a60*/  @!P6 LDL R13, [R1+0x210] ;  /* 0x00021000010de983 */ /* 0x000ee40000100800 */
        /* <DEDUP_REMOVED lines=11> */
[----:B------:R-:W-:Y:S02]  /*7b20*/  WARPGROUP.DEPBAR.LE gsb0, 0x0 ;  /* 0x00008000000079c5 */ /* 0x000fe40000010000 */
        /* <DEDUP_REMOVED lines=24> */
[----:B------:R1:W-:Y:S04]  /*7cb0*/  STL.128 [R1+0x3a0], R120 ;  /* 0x0003a07801007387 */ /* 0x0003e80000100c00 */
[----:B------:R-:W-:Y:S04]  /*7cc0*/  STL.128 [R1+0x3b0], R124 ;  /* 0x0003b07c01007387 */ /* 0x000fe80000100c00 */
[----:B------:R-:W-:Y:S04]  /*7cd0*/  STL.128 [R1+0x3c0], R128 ;  /* 0x0003c08001007387 */ /* 0x000fe80000100c00 */
[----:B------:R-:W-:Y:S04]  /*7ce0*/  STL.128 [R1+0x3d0], R132 ;  /* 0x0003d08401007387 */ /* 0x000fe80000100c00 */
[----:B------:R-:W-:Y:S01]  /*7cf0*/  STL.128 [R1+0x3e0], R136 ;  /* 0x0003e08801007387 */ /* 0x000fe20000100c00 */
[----:B------:R-:W-:Y:S01]  /*7d00*/  FADD.FTZ R170, R170, R167 ;  /* 0x000000a7aaaa7221 */ /* 0x000fe20000010000 */
[----:B------:R-:W-:Y:S01]  /*7d10*/  FADD.FTZ R183, R192, R183 ;  /* 0x000000b7c0b77221 */ /* 0x000fe20000010000 */
[----:B--2---:R-:W-:Y:S01]  /*7d20*/  @!P6 MOV R6, R6 ;  /* 0x000000060006e202 */ /* 0x004fe20000000f00 */
[----:B------:R-:W-:Y:S01]  /*7d30*/  STL.128 [R1+0x3f0], R140 ;  /* 0x0003f08c01007387 */ /* 0x000fe20000100c00 */
[----:B-1----:R-:W1:Y:S03]  /*7d40*/  LDC R123, c[0x0][0x288] ;  /* 0x0000a200ff7b7b82 */ /* 0x002e660000000800 */
[----:B------:R-:W-:Y:S04]  /*7d50*/  STL.128 [R1+0x400], R144 ;  /* 0x0004009001007387 */ /* 0x000fe80000100c00 */
[----:B------:R2:W-:Y:S04]  /*7d60*/  STL.128 [R1+0x410], R148 ;  /* 0x0004109401007387 */ /* 0x0005e80000100c00 */
[----:B------:R-:W4:Y:S04]  /*7d70*/  LDL R171, [R1+0x220] ;  /* 0x0002200001ab7983 */ /* 0x000f280000100800 */
[----:B------:R-:W5:Y:S04]  /*7d80*/  LDL R155, [R1+0x224] ;  /* 0x00022400019b7983 */ /* 0x000f680000100800 */
        /* <DEDUP_REMOVED lines=60> */
[----:B--2---:R-:W2:Y:S04]  /*8150*/  LDL R150, [R1+0x318] ;  /* 0x0003180001967983 */ /* 0x004ea80000100800 */
[----:B------:R-:W2:Y:S04]  /*8160*/  LDL R148, [R1+0x31c] ;  /* 0x00031c0001947983 */ /* 0x000ea80000100800 */
        /* <DEDUP_REMOVED lines=63> */
[----:B------:R-:W2:Y:S01]  /*8560*/  LDL R14, [R1+0x41c] ;  /* 0x00041c00010e7983 */ /* 0x000ea20000100800 */
        /* <DEDUP_REMOVED lines=22> */
[----:B---3--:R-:W-:Y:S02]  /*86d0*/  @!P6 IMAD R13, R13, 0x8, R6 ;  /* 0x000000080d0de824 */ /* 0x008fe400078e0206 */
[----:B------:R-:W-:Y:S01]  /*86e0*/  FADD.FTZ R175, R175, R8 ;  /* 0x00000008afaf7221 */ /* 0x000fe20000010000 */
[----:B------:R-:W-:Y:S01]  /*86f0*/  FADD.FTZ R212, R212, R205 ;  /* 0x000000cdd4d47221 */ /* 0x000fe20000010000 */
[----:B------:R-:W-:Y:S02]  /*8700*/  STL [R1+0x88], RZ ;  /* 0x000088ff01007387 */ /* 0x000fe40000100800 */
[----:B------:R-:W-:Y:S01]  /*8710*/  FADD.FTZ R156, R156, R175 ;  /* 0x000000af9c9c7221 */ /* 0x000fe20000010000 */
[----:B------:R-:W-:Y:S01]  /*8720*/  FADD.FTZ R157, R11, R212 ;  /* 0x000000d40b9d7221 */ /* 0x000fe20000010000 */
[----:B------:R-:W-:Y:S01]  /*8730*/  STL [R1+0x88], R0 ;  /* 0x0000880001007387 */ /* 0x000fe20000100800 */
[----:B------:R-:W-:-:S03]  /*8740*/  @!P6 PRMT R13, RZ, 0x654, R13 ;  /* 0x00000654ff0de816 */ /* 0x000fc6000000000d */
[----:B------:R-:W-:Y:S04]  /*8750*/  STL [R1+0x88], R0 ;  /* 0x0000880001007387 */ /* 0x000fe80000100800 */
[----:B------:R-:W-:Y:S04]  /*8760*/  STL [R1+0x88], R0 ;  /* 0x0000880001007387 */ /* 0x000fe80000100800 */
[----:B------:R-:W-:Y:S04]  /*8770*/  STL [R1+0x88], R0 ;  /* 0x0000880001007387 */ /* 0x000fe80000100800 */
[----:B------:R-:W-:Y:S04]  /*8780*/  STL [R1+0x88], R0 ;  /* 0x0000880001007387 */ /* 0x000fe80000100800 */
[----:B------:R3:W-:Y:S04]  /*8790*/  STL [R1+0x88], R0 ;  /* 0x0000880001007387 */ /* 0x0007e80000100800 */
[----:B------:R1:W-:Y:S04]  /*87a0*/  STL [R1+0x434], R10 ;  /* 0x0004340a01007387 */ /* 0x0003e80000100800 */
[----:B------:R1:W-:Y:S04]  /*87b0*/  STL.64 [R1+0x440], R156 ;  /* 0x0004409c01007387 */ /* 0x0003e80000100a00 */
[----:B----4-:R4:W-:Y:S04]  /*87c0*/  STL [R1+0x220], R171 ;  /* 0x000220ab01007387 */ /* 0x0109e80000100800 */
[----:B-----5:R4:W-:Y:S04]  /*87d0*/  STL [R1+0x224], R155 ;  /* 0x0002249b01007387 */ /* 0x0209e80000100800 */
[----:B------:R4:W-:Y:S04]  /*87e0*/  STL [R1+0x228], R153 ;  /* 0x0002289901007387 */ /* 0x0009e80000100800 */
        /* <DEDUP_REMOVED lines=59> */
[----:B--2---:R4:W-:Y:S04]  /*8ba0*/  STL [R1+0x318], R150 ;  /* 0x0003189601007387 */ /* 0x0049e80000100800 */
        /* <DEDUP_REMOVED lines=65> */
[----:B------:R4:W-:Y:S03]  /*8fc0*/  @!P6 SYNCS.ARRIVE.TRANS64.RED.A1T0 RZ, [R13+URZ], RZ ;  /* 0x000000ff0dffe9a7 */ /* 0x0009e6000810043f */
[----:B---3--:R-:W2:Y:S01]  /*8fd0*/  LDL R0, [R1+0x70] ;  /* 0x0000700001007983 */ /* 0x008ea20000100800 */
[----:B------:R-:W-:Y:S01]  /*8fe0*/  ISETP.GE.AND P0, PT, R5, 0x1, PT ;  /* 0x000000010500780c */ /* 0x000fe20003f06270 */
[----:B------:R-:W-:-:S06]  /*8ff0*/  UIADD3 UR45, UR45, -0x2, URZ ;  /* 0xfffffffe2d2d7890 */ /* 0x000fcc000fffe03f */
[----:B-1----:R-:W-:Y:S02]  /*9000*/  IMAD.U32 R10, RZ, RZ, UR45 ;  /* 0x0000002dff0a7e24 */ /* 0x002fe4000f8e00ff */
[----:B--2---:R-:W-:-:S05]  /*9010*/  IMAD.SHL.U32 R0, R0, 0x80, RZ ;  /* 0x0000008000007824 */ /* 0x004fca00078e00ff */
[----:B------:R-:W-:-:S05]  /*9020*/  IADD3 R7, R0, UR40, -R123 ;  /* 0x0000002800077c10 */ /* 0x000fca000fffe87b */
[----:B------:R-:W-:Y:S01]  /*9030*/  IMAD.IADD R4, R7, 0x1, R4 ;  /* 0x0000000107047824 */ /* 0x000fe200078e0204 */
[----:B----4-:R-:W-:Y:S06]  /*9040*/  @!P0 BRA `(.L_x_1530) ;  /* 0x0000000000408947 */ /* 0x010fec0003800000 */
[C---:B------:R-:W-:Y:S01]  /*9050*/  ISETP.GT.AND P0, PT, R7.reuse, RZ, PT ;  /* 0x000000ff0700720c */ /* 0x040fe20003f04270 */
[----:B------:R-:W-:Y:S01]  /*9060*/  BSSY B0, `(.L_x_1531) ;  /* 0x000000c000007945 */ /* 0x000fe20003800000 */
[----:B------:R-:W-:-:S11]  /*9070*/  VIADD R6, R7, 0xffffffff ;  /* 0xffffffff07067836 */ /* 0x000fd60000000000 */
[----:B------:R-:W-:Y:S05]  /*9080*/  @P0 BRA `(.L_x_1532) ;  /* 0x0000000000180947 */ /* 0x000fea0003800000 */
[----:B------:R-:W-:Y:S01]  /*9090*/  ISETP.NE.AND P0, PT, R5, 0x1, PT ;  /* 0x000000010500780c */ /* 0x000fe20003f05270 */
[----:B------:R-:W-:-:S12]  /*90a0*/  IMAD.MOV R7, RZ, RZ, -R7 ;  /* 0x000000ffff077224 */ /* 0x000fd800078e0a07 */
[----:B------:R-:W-:-:S05]  /*90b0*/  @P0 IMAD.HI.U32 R2, R7, R2, RZ ;  /* 0x0000000207020227 */ /* 0x000fca00078e00ff */
[----:B------:R-:W-:-:S04]  /*90c0*/  @P0 SHF.R.U32.HI R7, RZ, R3, R2 ;  /* 0x00000003ff070219 */ /* 0x000fc80000011602 */
[----:B------:R-:W-:Y:S01]  /*90d0*/  LOP3.LUT R6, RZ, R7, RZ, 0x33, !PT ;  /* 0x00000007ff067212 */ /* 0x000fe200078e33ff */
[----:B------:R-:W-:Y:S06]  /*90e0*/  BRA `(.L_x_1533) ;  /* 0x00000000000c7947 */ /* 0x000fec0003800000 */
.L_x_1532:
[----:B------:R-:W-:-:S13]  /*90f0*/  ISETP.NE.AND P0, PT, R5, 0x1, PT ;  /* 0x000000010500780c */ /* 0x000fda0003f05270 */
[----:B------:R-:W-:-:S05]  /*9100*/  @P0 IMAD.HI.U32 R2, R6, R2, RZ ;  /* 0x0000000206020227 */ /* 0x000fca00078e00ff */
[----:B------:R-:W-:-:S07]  /*9110*/  @P0 SHF.R.U32.HI R6, RZ, R3, R2 ;  /* 0x00000003ff060219 */ /* 0x000fce0000011602 */
.L_x_1533:
[----:B------:R-:W-:Y:S05]  /*9120*/  BSYNC B0 ;  /* 0x0000000000007941 */ /* 0x000fea0003800000 */
.L_x_1531:
[----:B------:R-:W-:-:S05]  /*9130*/  IMAD R5, R6, R5, R5 ;  /* 0x0000000506057224 */ /* 0x000fca00078e0205 */
[----:B------:R-:W-:-:S07]  /*9140*/  VIMNMX R4, R4, R5, PT ;  /* 0x0000000504047248 */ /* 0x000fce0003fe0100 */
.L_x_1530:
[----:B------:R-:W-:Y:S01]  /*9150*/  IMAD.HI R4, R4, 0x2aaaaaab, RZ ;  /* 0x2aaaaaab04047827 */ /* 0x000fe200078e02ff */
[----:B------:R-:W-:Y:S04]  /*9160*/  BSSY B2, `(.L_x_1534) ;  /* 0x0000012000027945 */ /* 0x000fe80003800000 */
[----:B------:R-:W-:-:S04]  /*9170*/  SHF.R.U32.HI R3, RZ, 0x1f, R4 ;  /* 0x0000001fff037819 */ /* 0x000fc80000011604 */
[----:B------:R-:W-:-:S04]  /*9180*/  LEA.HI.SX32 R3, R4, R3, 0x1c ;  /* 0x0000000304037211 */ /* 0x000fc800078fe2ff */
[----:B------:R-:W-:-:S04]  /*9190*/  VIMNMX R193, R3, UR41, !PT ;  /* 0x0000002903c17c48 */ /* 0x000fc8000ffe0100 */
[----:B------:R-:W-:-:S13]  /*91a0*/  ISETP.GE.AND P0, PT, R10, R193, PT ;  /* 0x000000c10a00720c */ /* 0x000fda0003f06270 */
[----:B------:R-:W-:Y:S05]  /*91b0*/  @!P0 BRA `(.L_x_1535) ;  /* 0x0000000000308947 */ /* 0x000fea0003800000 */
[----:B------:R-:W-:Y:S01]  /*91c0*/  BSSY B1, `(.L_x_1536) ;  /* 0x0000009000017945 */ /* 0x000fe20003800000 */
.L_x_1538:
[----:B------:R-:W-:Y:S01]  /*91d0*/  BSSY B0, `(.L_x_1537) ;  /* 0x0000004000007945 */ /* 0x000fe20003800000 */
[----:B------:R-:W-:Y:S01]  /*91e0*/  VIADD R0, R16, 0x170 ;  /* 0x0000017010007836 */ /* 0x000fe20000000000 */
[----:B------:R-:W-:-:S07]  /*91f0*/  MOV R205, 0x9210 ;  /* 0x0000921000cd7802 */ /* 0x000fce0000000f00 */
[----:B------:R-:W-:Y:S05]  /*9200*/  CALL.REL.NOINC `($_ZN7cutlass13device_kernelIN5flash11enable_sm90INS1_16FlashAttnFwdSm90INS1_25CollectiveMainloopFwdSm90ILi2EN4cute5tupleIJNS5_1CILi1EEES8_S8_EEENS6_IJNS7_ILi128EEENS7_ILi96EEENS7_ILi64EEEEEELi256ENS_6half_tEfNS_4arch4Sm90ELb0ELb1ELb0ELb0ELb0ELb0ELb1ELb1ELb0ELb0ELb0ELb0EEENS1_21CollectiveEpilogueFwdINS6_IJSA_NS7_ILi256EEESB_EEES9_SE_SG_Li256ELb0ELb0ELb0ELb0EEENS1_30DynamicPersistentTileSchedulerILi256ELi32ELb0ELb0ELb1EEEEEEEEEvNT_6ParamsE$_ZZN5flash25CollectiveMainloopFwdSm90ILi2EN4cute5tupleIJNS1_1CILi1EEES4_S4_EEENS2_IJNS3_ILi128EEENS3_ILi96EEENS3_ILi64EEEEEELi256EN7cutlass6half_tEfNSA_4arch4Sm90ELb0ELb1ELb0ELb0ELb0ELb0ELb1ELb1ELb0ELb0ELb0ELb0EE3mmaINS_16FlashAttnFwdSm90ISE_NS_21CollectiveEpilogueFwdINS2_IJS6_NS3_ILi256EEES7_EEES5_SB_SD_Li256ELb0ELb0ELb0ELb0EEENS_30DynamicPersistentTileSchedulerILi256ELi32ELb0ELb0ELb1EEEE13SharedStorageENS1_6TensorINS1_11ArrayEngineIfLm128EEENS1_6LayoutINS2_IJNS2_IJNS3_ILi2EEEST_NS3_ILi32EEEEEES4_S4_EEENS2_IJNS2_IJS4_ST_NS3_ILi4EEEEEENS3_ILi0EEESZ_EEEEEEENS_7SoftmaxILi2ELi0EEEEEbRKNSE_6ParamsENSA_25PipelineTmaAsyncNoClusterILi2ENSA_16PipelineTmaAsyncILi2EEEEES1B_RNSA_13PipelineStateILj2EEERT0_RT1_iRiRKNS_16SeqlenInfoQKNewKILb0ELb0EEENS2_IJiiiiEEERT_ENKUliT_T0_T1_E_clIZSF_ISO_S12_S14_EbS17_S1B_S1B_S1E_S1G_S1I_iS1J_S1N_S1O_S1Q_EUlRS1R_iE1_NS3_ILb0EEENS3_ILb1EEEEEDaiS1R_S1S_S1T_) ;  /* 0x000001ac00207944 */ /* 0x000fea0003c00000 */
[----:B------:R-:W-:Y:S05]  /*9210*/  BSYNC B0 ;  /* 0x0000000000007941 */ /* 0x000fea0003800000 */
.L_x_1537:
[C---:B------:R-:W-:Y:S01]  /*9220*/  ISETP.GT.AND P0, PT, R10.reuse, R193, PT ;  /* 0x000000c10a00720c */ /* 0x040fe20003f04270 */
[----:B------:R-:W-:-:S12]  /*9230*/  VIADD R10, R10, 0xffffffff ;  /* 0xffffffff0a0a7836 */ /* 0x000fd80000000000 */
[----:B------:R-:W-:Y:S05]  /*9240*/  @P0 BRA `(.L_x_1538) ;  /* 0xfffffffc00e00947 */ /* 0x000fea000383ffff */
[----:B------:R-:W-:Y:S05]  /*9250*/  BSYNC B1 ;  /* 0x0000000000017941 */ /* 0x000fea0003800000 */
.L_x_1536:
[----:B------:R-:W2:Y:S02]  /*9260*/  LDL R0, [R1+0x70] ;  /* 0x0000700001007983 */ /* 0x000ea40000100800 */
[----:B--2---:R-:W-:-:S07]  /*9270*/  IMAD.SHL.U32 R0, R0, 0x80, RZ ;  /* 0x0000008000007824 */ /* 0x004fce00078e00ff */
.L_x_1535:
[----:B------:R-:W-:Y:S05]  /*9280*/  BSYNC B2 ;  /* 0x0000000000027941 */ /* 0x000fea0003800000 */
.L_x_1534:
[----:B------:R-:W1:Y:S01]  /*9290*/  LDC R5, c[0x0][0xadc] ;  /* 0x0002b700ff057b82 */ /* 0x000e620000000800 */
[----:B------:R-:W-:Y:S02]  /*92a0*/  ULDC UR4, c[0x0][0x288] ;  /* 0x0000a20000047ab9 */ /* 0x000fe40000000800 */
[----:B------:R-:W-:-:S06]  /*92b0*/  UIADD3 UR4, UR40, 0x80, -UR4 ;  /* 0x0000008028047890 */ /* 0x000fcc000fffe804 */
[----:B------:R-:W-:Y:S01]  /*92c0*/  VIADD R0, R0, UR4 ;  /* 0x0000000400007c36 */ /* 0x000fe20008000000 */
[----:B------:R-:W-:-:S03]  /*92d0*/  ULDC UR4, c[0x0][0xad4] ;  /* 0x0002b50000047ab9 */ /* 0x000fc60000000800 */
[----:B------:R-:W-:Y:S01]  /*92e0*/  VIADD R2, R0, -UR4 ;  /* 0x8000000400027c36 */ /* 0x000fe20008000000 */
[----:B-1----:R-:W-:-:S13]  /*92f0*/  ISETP.GE.AND P0, PT, R5, 0x1, PT ;  /* 0x000000010500780c */ /* 0x002fda0003f06270 */
[----:B------:R-:W-:Y:S05]  /*9300*/  @!P0 BRA `(.L_x_1539) ;  /* 0x0000000000448947 */ /* 0x000fea0003800000 */
[----:B------:R-:W-:Y:S01]  /*9310*/  ISETP.GT.AND P0, PT, R0, -0x1, PT ;  /* 0xffffffff0000780c */ /* 0x000fe20003f04270 */
[----:B------:R-:W-:-:S12]  /*9320*/  BSSY B0, `(.L_x_1540) ;  /* 0x000000d000007945 */ /* 0x000fd80003800000 */
        /* <DEDUP_REMOVED lines=8> */
.L_x_1541:
[----:B------:R-:W-:-:S13]  /*93b0*/  ISETP.NE.AND P0, PT, R5, 0x1, PT ;  /* 0x000000010500780c */ /* 0x000fda0003f05270 */
[----:B------:R-:W1:Y:S02]  /*93c0*/  @P0 LDC.64 R6, c[0x0][0xae0] ;  /* 0x0002b800ff060b82 */ /* 0x000e640000000a00 */
[----:B-1----:R-:W-:-:S05]  /*93d0*/  @P0 IMAD.HI.U32 R4, R0, R6, RZ ;  /* 0x0000000600040227 */ /* 0x002fca00078e00ff */
[----:B------:R-:W-:-:S07]  /*93e0*/  @P0 SHF.R.U32.HI R0, RZ, R7, R4 ;  /* 0x00000007ff000219 */ /* 0x000fce0000011604 */
.L_x_1542:
[----:B------:R-:W-:Y:S05]  /*93f0*/  BSYNC B0 ;  /* 0x0000000000007941 */ /* 0x000fea0003800000 */
.L_x_1540:
[----:B------:R-:W-:-:S05]  /*9400*/  IMAD R3, R0, R5, RZ ;  /* 0x0000000500037224 */ /* 0x000fca00078e02ff */
[----:B------:R-:W-:-:S07]  /*9410*/  VIMNMX R2, R2, R3, !PT ;  /* 0x0000000302027248 */ /* 0x000fce0007fe0100 */
.L_x_1539:
[----:B------:R-:W-:-:S04]  /*9420*/  VIADD R2, R2, 0x5f ;  /* 0x0000005f02027836 */ /* 0x000fc80000000000 */
[----:B------:R-:W-:-:S05]  /*9430*/  IMAD.HI R2, R2, 0x2aaaaaab, RZ ;  /* 0x2aaaaaab02027827 */ /* 0x000fca00078e02ff */
[----:B------:R-:W-:-:S04]  /*9440*/  SHF.R.U32.HI R3, RZ, 0x1f, R2 ;  /* 0x0000001fff037819 */ /* 0x000fc80000011602 */
[----:B------:R-:W-:-:S04]  /*9450*/  LEA.HI.SX32 R2, R2, R3, 0x1c ;  /* 0x0000000302027211 */ /* 0x000fc800078fe2ff */
[----:B------:R-:W-:-:S04]  /*9460*/  VIMNMX R2, R2, UR41, !PT ;  /* 0x0000002902027c48 */ /* 0x000fc8000ffe0100 */
[----:B------:R-:W-:-:S13]  /*9470*/  ISETP.GE.AND P0, PT, R10, R2, PT ;  /* 0x000000020a00720c */ /* 0x000fda0003f06270 */
[----:B------:R-:W-:Y:S05]  /*9480*/  @!P0 BRA `(.L_x_1543) ;  /* 0x0000009400e88947 */ /* 0x000fea0003800000 */
.L_x_1560:
[----:B-12---:R-:W2:Y:S04]  /*9490*/  LD.E R3, desc[UR46][R22.64+0x210] ;  /* 0x0002102e16037980 */ /* 0x006ea8000c101900 */
[----:B------:R-:W3:Y:S01]  /*94a0*/  LD.E R0, desc[UR46][R22.64+0x218] ;  /* 0x0002182e16007980 */ /* 0x000ee2000c101900 */
[----:B--2---:R-:W-:-:S05]  /*94b0*/  VIADD R3, R3, 0x1 ;  /* 0x0000000103037836 */ /* 0x004fca0000000000 */
[----:B------:R-:W-:-:S13]  /*94c0*/  ISETP.NE.AND P1, PT, R3, 0x2, PT ;  /* 0x000000020300780c */ /* 0x000fda0003f25270 */
[----:B------:R1:W5:Y:S04]  /*94d0*/  @P1 LD.E R9, desc[UR46][R22.64+0x214] ;  /* 0x0002142e16091980 */ /* 0x000368000c101900 */
[----:B------:R-:W2:Y:S01]  /*94e0*/  @!P1 LD.E R4, desc[UR46][R22.64+0x214] ;  /* 0x0002142e16049980 */ /* 0x000ea2000c101900 */
[----:B---3--:R-:W-:-:S03]  /*94f0*/  VIADD R7, R0, 0x1 ;  /* 0x0000000100077836 */ /* 0x008fc60000000000 */
[----:B------:R3:W-:Y:S04]  /*9500*/  ST.E desc[UR46][R22.64+0x210], R3 ;  /* 0x0002100316007985 */ /* 0x0007e8000c10192e */
[----:B------:R1:W-:Y:S04]  /*9510*/  ST.E desc[UR46][R22.64+0x218], R7 ;  /* 0x0002180716007985 */ /* 0x0003e8000c10192e */
[----:B------:R1:W-:Y:S01]  /*9520*/  @!P1 ST.E desc[UR46][R22.64+0x210], RZ ;  /* 0x000210ff16009985 */ /* 0x0003e2000c10192e */
[----:B--2---:R-:W-:-:S05]  /*9530*/  @!P1 LOP3.LUT R9, R4, 0x1, RZ, 0x3c, !PT ;  /* 0x0000000104099812 */ /* 0x004fca00078e3cff */
[----:B------:R1:W-:Y:S04]  /*9540*/  @!P1 ST.E desc[UR46][R22.64+0x214], R9 ;  /* 0x0002140916009985 */ /* 0x0003e8000c10192e */
[----:B------:R-:W2:Y:S04]  /*9550*/  LDL.64 R72, [R1+0x188] ;  /* 0x0001880001487983 */ /* 0x000ea80000100a00 */
[----:B--2---:R-:W2:Y:S01]  /*9560*/  LD.E R0, desc[UR46][R72.64+0x1c] ;  /* 0x00001c2e48007980 */ /* 0x004ea2000c101900 */
[----:B------:R-:W-:Y:S01]  /*9570*/  IMAD.MOV.U32 R5, RZ, RZ, R10 ;  /* 0x000000ffff057224 */ /* 0x000fe200078e000a */
[----:B------:R-:W-:Y:S05]  /*9580*/  YIELD ;  /* 0x0000000000007946 */ /* 0x000fea0003800000 */
[----:B------:R-:W-:Y:S01]  /*9590*/  BSSY B0, `(.L_x_1544) ;  /* 0x0000008000007945 */ /* 0x000fe20003800000 */
[----:B------:R-:W-:Y:S01]  /*95a0*/  VIADD R10, R10, 0xffffffff ;  /* 0xffffffff0a0a7836 */ /* 0x000fe20000000000 */
[----:B------:R-:W-:Y:S01]  /*95b0*/  ISETP.GT.AND P0, PT, R5, R2, PT ;  /* 0x000000020500720c */ /* 0x000fe20003f04270 */
[----:B---3--:R-:W-:Y:S01]  /*95c0*/  @!P1 IMAD.MOV.U32 R3, RZ, RZ, RZ ;  /* 0x000000ffff039224 */ /* 0x008fe200078e00ff */
[----:B--2---:R-:W-:-:S04]  /*95d0*/  LOP3.LUT R0, R0, 0x1, RZ, 0xfc, !PT ;  /* 0x0000000100007812 */ /* 0x004fc800078efcff */
[----:B------:R-:W-:-:S13]  /*95e0*/  ISETP.NE.AND P2, PT, R0, 0x3, PT ;  /* 0x000000030000780c */ /* 0x000fda0003f45270 */
[----:B-1----:R-:W-:Y:S05]  /*95f0*/  @!P2 BRA `(.L_x_1545) ;  /* 0x000000000004a947 */ /* 0x002fea0003800000 */
[----:B------:R-:W-:Y:S01]  /*9600*/  BPT.TRAP 0x1 ;  /* 0x000000040000795c */ /* 0x000fe20000300000 */
.L_x_1545:
[----:B------:R-:W-:Y:S05]  /*9610*/  BSYNC B0 ;  /* 0x0000000000007941 */ /* 0x000fea0003800000 */
.L_x_1544:
[----:B------:R-:W2:Y:S01]  /*9620*/  LD.E.64 R4, desc[UR46][R72.64+0x8] ;  /* 0x0000082e48047980 */ /* 0x000ea2000c101b00 */
[----:B-----5:R-:W-:Y:S02]  /*9630*/  SHF.L.U32 R8, R9, 0x1f, RZ ;  /* 0x0000001f09087819 */ /* 0x020fe400000006ff */
[----:B--2---:R-:W-:-:S05]  /*9640*/  MOV R4, R4 ;  /* 0x0000000400047202 */ /* 0x004fca0000000f00 */
[----:B------:R-:W-:-:S04]  /*9650*/  IMAD R3, R3, 0x8, R4 ;  /* 0x0000000803037824 */ /* 0x000fc800078e0204 */
[----:B------:R1:W2:Y:S01]  /*9660*/  SYNCS.PHASECHK.TRANS64.TRYWAIT P1, [R3+URZ], R8 ;  /* 0x00000008030075a7 */ /* 0x0002a2000802017f */
[----:B------:R-:W3:Y:S04]  /*9670*/  LD.E R4, desc[UR46][R72.64+0x1c] ;  /* 0x00001c2e48047980 */ /* 0x000ee8000c101900 */
[----:B------:R1:W5:Y:S04]  /*9680*/  LD.E R0, desc[UR46][R22.64+0x210] ;  /* 0x0002102e16007980 */ /* 0x000368000c101900 */
[----:B------:R1:W5:Y:S01]  /*9690*/  LD.E R6, desc[UR46][R22.64+0x214] ;  /* 0x0002142e16067980 */ /* 0x000362000c101900 */
[----:B------:R-:W-:Y:S01]  /*96a0*/  BSSY B0, `(.L_x_1546) ;  /* 0x0000005000007945 */ /* 0x000fe20003800000 */
[----:B---3--:R-:W-:-:S04]  /*96b0*/  LOP3.LUT R4, R4, 0x1, RZ, 0xfc, !PT ;  /* 0x0000000104047812 */ /* 0x008fc800078efcff */
[----:B------:R-:W-:-:S13]  /*96c0*/  ISETP.NE.AND P2, PT, R4, 0x3, PT ;  /* 0x000000030400780c */ /* 0x000fda0003f45270 */
[----:B-12---:R-:W-:Y:S05]  /*96d0*/  @!P2 BRA `(.L_x_1547) ;  /* 0x000000000004a947 */ /* 0x006fea0003800000 */
[----:B------:R-:W-:Y:S01]  /*96e0*/  BPT.TRAP 0x1 ;  /* 0x000000040000795c */ /* 0x000fe20000300000 */
.L_x_1547:
[----:B------:R-:W-:Y:S05]  /*96f0*/  BSYNC B0 ;  /* 0x0000000000007941 */ /* 0x000fea0003800000 */
.L_x_1546:
[----:B------:R-:W-:Y:S04]  /*9700*/  BSSY B0, `(.L_x_1548) ;  /* 0x0000008000007945 */ /* 0x000fe80003800000 */
[----:B------:R-:W-:Y:S05]  /*9710*/  @P1 BRA `(.L_x_1549) ;  /* 0x0000000000181947 */ /* 0x000fea0003800000 */
[----:B------:R-:W2:Y:S01]  /*9720*/  LD.E.64 R4, desc[UR46][R72.64+0x8] ;  /* 0x0000082e48047980 */ /* 0x000ea2000c101b00 */
[----:B-----5:R-:W-:Y:S02]  /*9730*/  SHF.L.U32 R3, R6, 0x1f, RZ ;  /* 0x0000001f06037819 */ /* 0x020fe400000006ff */
[----:B--2---:R-:W-:-:S05]  /*9740*/  MOV R5, R4 ;  /* 0x0000000400057202 */ /* 0x004fca0000000f00 */
[----:B------:R-:W-:-:S04]  /*9750*/  IMAD R0, R0, 0x8, R5 ;  /* 0x0000000800007824 */ /* 0x000fc800078e0205 */
[----:B------:R-:W1:Y:S02]  /*9760*/  SYNCS.PHASECHK.TRANS64.TRYWAIT P1, [R0+URZ], R3 ;  /* 0x00000003000075a7 */ /* 0x000e64000802017f */
[----:B-1----:R-:W-:Y:S05]  /*9770*/  @!P1 BRA `(.L_x_1550) ;  /* 0x000001a000009947 */ /* 0x002fea0003800000 */
.L_x_1549:
[----:B------:R-:W-:Y:S05]  /*9780*/  BSYNC B0 ;  /* 0x0000000000007941 */ /* 0x000fea0003800000 */
.L_x_1548:
[----:B------:R-:W2:Y:S04]  /*9790*/  LD.E R5, desc[UR46][R22.64+0x210] ;  /* 0x0002102e16057980 */ /* 0x000ea8000c101900 */
[----:B------:R-:W2:Y:S01]  /*97a0*/  LDL.64 R8, [R1+0xa0] ;  /* 0x0000a00001087983 */ /* 0x000ea20000100a00 */
[----:B------:R-:W-:Y:S05]  /*97b0*/  WARPSYNC.ALL ;  /* 0x0000000000007948 */ /* 0x000fea0003800000 */
[----:B------:R-:W3:Y:S04]  /*97c0*/  LDL.64 R20, [R1+0x98] ;  /* 0x0000980001147983 */ /* 0x000ee80000100a00 */
[----:B-----5:R-:W4:Y:S04]  /*97d0*/  LDL.64 R6, [R1+0x98] ;  /* 0x0000980001067983 */ /* 0x020f280000100a00 */
[----:B------:R-:W4:Y:S01]  /*97e0*/  LDL.64 R12, [R1+0x98] ;  /* 0x00009800010c7983 */ /* 0x000f220000100a00 */
[----:B--2---:R-:W-:-:S03]  /*97f0*/  IMAD R4, R5, 0x300, R8 ;  /* 0x0000030005047824 */ /* 0x004fc600078e0208 */
[----:B------:R-:W2:Y:S01]  /*9800*/  LDL.64 R14, [R1+0x98] ;  /* 0x00009800010e7983 */ /* 0x000ea20000100a00 */
[----:B------:R-:W-:Y:S01]  /*9810*/  IMAD.MOV.U32 R5, RZ, RZ, R9 ;  /* 0x000000ffff057224 */ /* 0x000fe200078e0009 */
[C---:B------:R-:W-:Y:S01]  /*9820*/  R2UR UR6, R4.reuse ;  /* 0x00000000040672ca */ /* 0x040fe200000e0000 */
[----:B------:R-:W-:Y:S01]  /*9830*/  WARPGROUP.ARRIVE ;  /* 0x00000000000079c5 */ /* 0x000fe20000000000 */
[----:B------:R-:W2:Y:S02]  /*9840*/  LDL R11, [R1+0x54] ;  /* 0x00005400010b7983 */ /* 0x000ea40000100800 */
[----:B------:R-:W-:Y:S01]  /*9850*/  R2UR UR7, R5 ;  /* 0x00000000050772ca */ /* 0x000fe200000e0000 */
[----:B------:R-:W-:Y:S02]  /*9860*/  VIADD R8, R4, 0x2 ;  /* 0x0000000204087836 */ /* 0x000fe40000000000 */
[----:B-1----:R-:W-:Y:S01]  /*9870*/  IMAD.MOV.U32 R0, RZ, RZ, 0x1 ;  /* 0x00000001ff007424 */ /* 0x002fe200078e00ff */
[----:B------:R1:W-:Y:S04]  /*9880*/  STL [R1+0x80], RZ ;  /* 0x000080ff01007387 */ /* 0x0003e80000100800 */
[----:B------:R1:W-:Y:S04]  /*9890*/  STL [R1+0x80], R0 ;  /* 0x0000800001007387 */ /* 0x0003e80000100800 */
[----:B------:R1:W-:Y:S04]  /*98a0*/  STL [R1+0x80], R0 ;  /* 0x0000800001007387 */ /* 0x0003e80000100800 */
[----:B------:R1:W-:Y:S04]  /*98b0*/  STL [R1+0x80], R0 ;  /* 0x0000800001007387 */ /* 0x0003e80000100800 */
[----:B------:R1:W-:Y:S01]  /*98c0*/  STL [R1+0x80], R0 ;  /* 0x0000800001007387 */ /* 0x0003e20000100800 */
[----:B---3--:R-:W-:-:S02]  /*98d0*/  R2UR UR4, R20 ;  /* 0x00000000140472ca */ /* 0x008fc400000e0000 */
[----:B------:R-:W-:-:S13]  /*98e0*/  R2UR UR5, R21 ;  /* 0x00000000150572ca */ /* 0x000fda00000e0000 */
[----:B------:R-:W-:Y:S01]  /*98f0*/  HGMMA.64x96x16.F32 R24, gdesc[UR4], RZ, !UPT, gsb0 ;  /* 0x01600000041879f0 */ /* 0x000fe2000c0008ff */
[----:B----4-:R-:W-:Y:S01]  /*9900*/  VIADD R6, R6, 0x2 ;  /* 0x0000000206067836 */ /* 0x010fe20000000000 */
[----:B------:R-:W-:Y:S02]  /*9910*/  R2UR UR6, R8 ;  /* 0x00000000080672ca */ /* 0x000fe400000e0000 */
[----:B------:R-:W-:Y:S02]  /*9920*/  R2UR UR7, R9 ;  /* 0x00000000090772ca */ /* 0x000fe400000e0000 */
[----:B------:R-:W-:Y:S02]  /*9930*/  R2UR UR4, R6 ;  /* 0x00000000060472ca */ /* 0x000fe400000e0000 */
[----:B------:R-:W-:Y:S01]  /*9940*/  R2UR UR5, R7 ;  /* 0x00000000070572ca */ /* 0x000fe200000e0000 */
[----:B------:R-:W-:Y:S02]  /*9950*/  VIADD R12, R12, 0x4 ;  /* 0x000000040c0c7836 */ /* 0x000fe40000000000 */
[----:B------:R-:W-:-:S02]  /*9960*/  VIADD R6, R4, 0x4 ;  /* 0x0000000404067836 */ /* 0x000fc40000000000 */
[----:B------:R-:W-:Y:S01]  /*9970*/  IMAD.MOV.U32 R7, RZ, RZ, R9 ;  /* 0x000000ffff077224 */ /* 0x000fe200078e0009 */
[----:B------:R-:W-:Y:S02]  /*9980*/  WARPGROUP.DEPBAR.LE gsb0, 0x0 ;  /* 0x00008000000079c5 */ /* 0x000fe40000010000 */
[----:B------:R1:W5:Y:S04]  /*9990*/  LD.E R3, desc[UR46][R22.64+0x210] ;  /* 0x0002102e16037980 */ /* 0x000368000c101900 */
[----:B------:R1:W5:Y:S01]  /*99a0*/  LD.E R5, desc[UR46][R22.64+0x214] ;  /* 0x0002142e16057980 */ /* 0x000362000c101900 */
[----:B------:R-:W-:-:S06]  /*99b0*/  WARPGROUP.ARRIVE ;  /* 0x00000000000079c5 */ /* 0x000fcc0000000000 */
[----:B------:R-:W-:Y:S01]  /*99c0*/  HGMMA.64x96x16.F32 R24, gdesc[UR4], R24, gsb0 ;  /* 0x01600000041879f0 */ /* 0x000fe20008000818 */
[----:B------:R-:W-:Y:S02]  /*99d0*/  R2UR UR6, R6 ;  /* 0x00000000060672ca */ /* 0x000fe400000e0000 */
[----:B------:R-:W-:Y:S02]  /*99e0*/  R2UR UR7, R7 ;  /* 0x00000000070772ca */ /* 0x000fe400000e0000 */
[----:B------:R-:W-:Y:S02]  /*99f0*/  R2UR UR4, R12 ;  /* 0x000000000c0472ca */ /* 0x000fe400000e0000 */
[----:B------:R-:W-:Y:S01]  /*9a00*/  R2UR UR5, R13 ;  /* 0x000000000d0572ca */ /* 0x000fe200000e0000 */
[----:B------:R-:W-:Y:S02]  /*9a10*/  VIADD R6, R4, 0x6 ;  /* 0x0000000604067836 */ /* 0x000fe40000000000 */
[----:B--2---:R-:W-:-:S02]  /*9a20*/  VIADD R14, R14, 0x6 ;  /* 0x000000060e0e7836 */ /* 0x004fc40000000000 */
[----:B------:R-:W-:Y:S01]  /*9a30*/  IMAD.MOV.U32 R7, RZ, RZ, R9 ;  /* 0x000000ffff077224 */ /* 0x000fe200078e0009 */
[----:B------:R-:W-:Y:S02]  /*9a40*/  WARPGROUP.DEPBAR.LE gsb0, 0x0 ;  /* 0x00008000000079c5 */ /* 0x000fe40000010000 */
[----:B------:R-:W-:-:S06]  /*9a50*/  WARPGROUP.ARRIVE ;  /* 0x00000000000079c5 */ /* 0x000fcc0000000000 */
[----:B------:R-:W-:Y:S01]  /*9a60*/  HGMMA.64x96x16.F32 R24, gdesc[UR4], R24, gsb0 ;  /* 0x01600000041879f0 */ /* 0x000fe20008000818 */
[----:B------:R-:W-:Y:S02]  /*9a70*/  R2UR UR6, R6 ;  /* 0x00000000060672ca */ /* 0x000fe400000e0000 */
[----:B------:R-:W-:Y:S02]  /*9a80*/  R2UR UR7, R7 ;  /* 0x00000000070772ca */ /* 0x000fe400000e0000 */
[----:B------:R-:W-:Y:S02]  /*9a90*/  R2UR UR4, R14 ;  /* 0x000000000e0472ca */ /* 0x000fe400000e0000 */
[----:B------:R-:W-:Y:S02]  /*9aa0*/  R2UR UR5, R15 ;  /* 0x000000000f0572ca */ /* 0x000fe400000e0000 */
[----:B------:R-:W-:-:S04]  /*9ab0*/  LOP3.LUT R11, R11, 0x1, RZ, 0xfc, !PT ;  /* 0x000000010b0b7812 */ /* 0x000fc800078efcff */
[----:B------:R-:W-:Y:S01]  /*9ac0*/  ISETP.NE.AND P2, PT, R11, 0x3, PT ;  /* 0x000000030b00780c */ /* 0x000fe20003f45270 */
[----:B------:R-:W-:Y:S02]  /*9ad0*/  WARPGROUP.DEPBAR.LE gsb0, 0x0 ;  /* 0x00008000000079c5 */ /* 0x000fe40000010000 */
[----:B------:R-:W-:-:S06]  /*9ae0*/  WARPGROUP.ARRIVE ;  /* 0x00000000000079c5 */ /* 0x000fcc0000000000 */
[----:B------:R-:W-:Y:S01]  /*9af0*/  HGMMA.64x96x16.F32 R24, gdesc[UR4], R24, gsb0 ;  /* 0x01600000041879f0 */ /* 0x000fe20008000818 */
[----:B------:R-:W-:Y:S02]  /*9b00*/  BSSY B0, `(.L_x_1551) ;  /* 0x0000004000007945 */ /* 0x000fe40003800000 */
[----:B------:R-:W-:Y:S02]  /*9b10*/  WARPGROUP.DEPBAR.LE gsb0, 0x0 ;  /* 0x00008000000079c5 */ /* 0x000fe40000010000 */
[----:B-1----:R-:W-:Y:S05]  /*9b20*/  @!P2 BRA `(.L_x_1552) ;  /* 0x000000000004a947 */ /* 0x002fea0003800000 */
[----:B------:R-:W-:Y:S01]  /*9b30*/  BPT.TRAP 0x1 ;  /* 0x000000040000795c */ /* 0x000fe20000300000 */
.L_x_1552:
[----:B------:R-:W-:Y:S05]  /*9b40*/  BSYNC B0 ;  /* 0x0000000000007941 */ /* 0x000fea0003800000 */
.L_x_1551:
[----:B------:R-:W2:Y:S01]  /*9b50*/  LDL.64 R6, [R1+0x40] ;  /* 0x0000400001067983 */ /* 0x000ea20000100a00 */
[----:B-----5:R-:W-:Y:S02]  /*9b60*/  SHF.L.U32 R8, R5, 0x1f, RZ ;  /* 0x0000001f05087819 */ /* 0x020fe400000006ff */
[----:B--2---:R-:W-:-:S05]  /*9b70*/  MOV R6, R6 ;  /* 0x0000000600067202 */ /* 0x004fca0000000f00 */
[----:B------:R-:W-:-:S04]  /*9b80*/  IMAD R3, R3, 0x8, R6 ;  /* 0x0000000803037824 */ /* 0x000fc800078e0206 */
[----:B------:R1:W2:Y:S01]  /*9b90*/  SYNCS.PHASECHK.TRANS64.TRYWAIT P1, [R3+URZ], R8 ;  /* 0x00000008030075a7 */ /* 0x0002a2000802017f */
[----:B------:R1:W5:Y:S04]  /*9ba0*/  LD.E R4, desc[UR46][R22.64+0x210] ;  /* 0x0002102e16047980 */ /* 0x000368000c101900 */
[----:B------:R1:W5:Y:S01]  /*9bb0*/  LD.E R5, desc[UR46][R22.64+0x214] ;  /* 0x0002142e16057980 */ /* 0x000362000c101900 */
[----:B------:R-:W-:Y:S04]  /*9bc0*/  BSSY B0, `(.L_x_1553) ;  /* 0x0000003000007945 */ /* 0x000fe80003800000 */
[----:B------:R-:W-:Y:S05]  /*9bd0*/  @!P2 BRA `(.L_x_1554) ;  /* 0x000000000004a947 */ /* 0x000fea0003800000 */
[----:B------:R-:W-:Y:S01]  /*9be0*/  BPT.TRAP 0x1 ;  /* 0x000000040000795c */ /* 0x000fe20000300000 */
.L_x_1554:
[----:B------:R-:W-:Y:S05]  /*9bf0*/  BSYNC B0 ;  /* 0x0000000000007941 */ /* 0x000fea0003800000 */
.L_x_1553:
[----:B------:R-:W-:Y:S04]  /*9c00*/  BSSY B0, `(.L_x_1555) ;  /* 0x0000006000007945 */ /* 0x000fe80003800000 */
[----:B--2---:R-:W-:Y:S05]  /*9c10*/  @P1 BRA `(.L_x_1556) ;  /* 0x0000000000101947 */ /* 0x004fea0003800000 */
[----:B-----5:R-:W-:Y:S01]  /*9c20*/  IMAD R4, R4, 0x8, R6 ;  /* 0x0000000804047824 */ /* 0x020fe200078e0206 */
[----:B------:R-:W-:-:S04]  /*9c30*/  SHF.L.U32 R5, R5, 0x1f, RZ ;  /* 0x0000001f05057819 */ /* 0x000fc800000006ff */
[----:B------:R-:W2:Y:S02]  /*9c40*/  SYNCS.PHASECHK.TRANS64.TRYWAIT P1, [R4+URZ], R5 ;  /* 0x00000005040075a7 */ /* 0x000ea4000802017f */
[----:B--2---:R-:W-:Y:S05]  /*9c50*/  @!P1 BRA `(.L_x_1557) ;  /* 0x0000019800dc9947 */ /* 0x004fea0003800000 */
.L_x_1556:
[----:B------:R-:W-:Y:S05]  /*9c60*/  BSYNC B0 ;  /* 0x0000000000007941 */ /* 0x000fea0003800000 */
.L_x_1555:
[----:B------:R-:W3:Y:S04]  /*9c70*/  LD.E R11, desc[UR46][R22.64+0x210] ;  /* 0x0002102e160b7980 */ /* 0x000ee8000c101900 */
[----:B------:R-:W3:Y:S04]  /*9c80*/  LDL.64 R6, [R1+0x118] ;  /* 0x0001180001067983 */ /* 0x000ee80000100a00 */
[----:B-1----:R-:W4:Y:S04]  /*9c90*/  LDL R3, [R1+0x90] ;  /* 0x0000900001037983 */ /* 0x002f280000100800 */
[----:B--2--5:R-:W2:Y:S04]  /*9ca0*/  LDL.64 R4, [R1+0x110] ;  /* 0x0001100001047983 */ /* 0x024ea80000100a00 */
[----:B------:R-:W2:Y:S04]  /*9cb0*/  LDL.64 R8, [R1+0x110] ;  /* 0x0001100001087983 */ /* 0x000ea80000100a00 */
[----:B------:R-:W2:Y:S04]  /*9cc0*/  LDL.64 R12, [R1+0x110] ;  /* 0x00011000010c7983 */ /* 0x000ea80000100a00 */
[----:B------:R-:W2:Y:S01]  /*9cd0*/  LDL.64 R14, [R1+0x110] ;  /* 0x00011000010e7983 */ /* 0x000ea20000100a00 */
[----:B------:R-:W-:Y:S05]  /*9ce0*/  WARPSYNC.ALL ;  /* 0x0000000000007948 */ /* 0x000fea0003800000 */
[----:B------:R-:W-:Y:S01]  /*9cf0*/  WARPGROUP.ARRIVE ;  /* 0x00000000000079c5 */ /* 0x000fe20000000000 */
[----:B------:R-:W2:Y:S01]  /*9d00*/  LDL.64 R20, [R1+0x110] ;  /* 0x0001100001147983 */ /* 0x000ea20000100a00 */
[----:B---3--:R-:W-:Y:S01]  /*9d10*/  IMAD R6, R11, 0xc00, R6 ;  /* 0x00000c000b067824 */ /* 0x008fe200078e0206 */
[----:B------:R-:W-:-:S02]  /*9d20*/  R2UR UR7, R7 ;  /* 0x00000000070772ca */ /* 0x000fc400000e0000 */
[----:B----4-:R-:W-:Y:S02]  /*9d30*/  ISETP.NE.U32.AND P1, PT, R3, RZ, PT ;  /* 0x000000ff0300720c */ /* 0x010fe40003f25070 */
[----:B------:R-:W-:Y:S02]  /*9d40*/  R2UR UR6, R6 ;  /* 0x00000000060672ca */ /* 0x000fe400000e0000 */
[----:B--2---:R-:W-:Y:S02]  /*9d50*/  R2UR UR4, R4 ;  /* 0x00000000040472ca */ /* 0x004fe400000e0000 */
[----:B------:R-:W-:-:S07]  /*9d60*/  R2UR UR5, R5 ;  /* 0x00000000050572ca */ /* 0x000fce00000e0000 */
[----:B------:R-:W-:-:S06]  /*9d70*/  VOTEU.ANY UP0, P1 ;  /* 0x00000000003f7886 */ /* 0x000fcc0000800100 */
[----:B------:R-:W-:Y:S01]  /*9d80*/  HGMMA.64x96x16.F32 R24, gdesc[UR4], R24, UP0, gsb0 ;  /* 0x01600000041879f0 */ /* 0x000fe2000b800818 */
[----:B------:R-:W-:Y:S02]  /*9d90*/  VIADD R8, R8, 0x2 ;  /* 0x0000000208087836 */ /* 0x000fe40000000000 */
        /* <DEDUP_REMOVED lines=126> */
[----:B------:R-:W-:Y:S01]  /*a580*/  R2UR UR5, R21 ;  /* 0x00000000150572ca */ /* 0x000fe200000e0000 */
[----:B--2---:R-:W-:Y:S01]  /*a590*/  VIADD R8, R8, 0xc02 ;  /* 0x00000c0208087836 */ /* 0x004fe20000000000 */
[----:B------:R-:W-:Y:S02]  /*a5a0*/  WARPGROUP.DEPBAR.LE gsb0, 0x0 ;  /* 0x00008000000079c5 */ /* 0x000fe40000010000 */
[----:B------:R-:W-:-:S09]  /*a5b0*/  WARPGROUP.ARRIVE ;  /* 0x00000000000079c5 */ /* 0x000fd20000000000 */
[----:B------:R-:W-:Y:S01]  /*a5c0*/  HGMMA.64x96x16.F32 R24, gdesc[UR4], R24, gsb0 ;  /* 0x01600000041879f0 */ /* 0x000fe20008000818 */
[----:B------:R-:W-:Y:S02]  /*a5d0*/  VIADD R4, R6, 0x902 ;  /* 0x0000090206047836 */ /* 0x000fe40000000000 */
[----:B------:R-:W-:Y:S01]  /*a5e0*/  IMAD.MOV.U32 R5, RZ, RZ, R7 ;  /* 0x000000ffff057224 */ /* 0x000fe200078e0007 */
[----:B------:R-:W-:Y:S02]  /*a5f0*/  R2UR UR4, R8 ;  /* 0x00000000080472ca */ /* 0x000fe400000e0000 */
[----:B------:R-:W-:Y:S02]  /*a600*/  R2UR UR6, R4 ;  /* 0x00000000040672ca */ /* 0x000fe400000e0000 */
[----:B------:R-:W-:Y:S02]  /*a610*/  R2UR UR7, R5 ;  /* 0x00000000050772ca */ /* 0x000fe400000e0000 */
[----:B------:R-:W-:Y:S01]  /*a620*/  R2UR UR5, R9 ;  /* 0x00000000090572ca */ /* 0x000fe200000e0000 */
[----:B---3--:R-:W-:-:S02]  /*a630*/  VIADD R12, R12, 0xc04 ;  /* 0x00000c040c0c7836 */ /* 0x008fc40000000000 */
[----:B------:R-:W-:Y:S01]  /*a640*/  VIADD R4, R6, 0x904 ;  /* 0x0000090406047836 */ /* 0x000fe20000000000 */
[----:B------:R-:W-:Y:S02]  /*a650*/  WARPGROUP.DEPBAR.LE gsb0, 0x0 ;  /* 0x00008000000079c5 */ /* 0x000fe40000010000 */
[----:B------:R-:W-:-:S07]  /*a660*/  WARPGROUP.ARRIVE ;  /* 0x00000000000079c5 */ /* 0x000fce0000000000 */
[----:B------:R-:W-:Y:S01]  /*a670*/  HGMMA.64x96x16.F32 R24, gdesc[UR4], R24, gsb0 ;  /* 0x01600000041879f0 */ /* 0x000fe20008000818 */
[----:B------:R-:W-:Y:S01]  /*a680*/  IMAD.MOV.U32 R5, RZ, RZ, R7 ;  /* 0x000000ffff057224 */ /* 0x000fe200078e0007 */
[----:B------:R-:W-:Y:S02]  /*a690*/  R2UR UR6, R4 ;  /* 0x00000000040672ca */ /* 0x000fe400000e0000 */
[----:B------:R-:W-:Y:S02]  /*a6a0*/  R2UR UR4, R12 ;  /* 0x000000000c0472ca */ /* 0x000fe400000e0000 */
[----:B------:R-:W-:Y:S02]  /*a6b0*/  R2UR UR7, R5 ;  /* 0x00000000050772ca */ /* 0x000fe400000e0000 */
[----:B------:R-:W-:Y:S01]  /*a6c0*/  R2UR UR5, R13 ;  /* 0x000000000d0572ca */ /* 0x000fe200000e0000 */
[----:B----4-:R-:W-:Y:S02]  /*a6d0*/  VIADD R14, R14, 0xc06 ;  /* 0x00000c060e0e7836 */ /* 0x010fe40000000000 */
[----:B------:R-:W-:-:S02]  /*a6e0*/  VIADD R4, R6, 0x906 ;  /* 0x0000090606047836 */ /* 0x000fc40000000000 */
[----:B------:R-:W-:Y:S01]  /*a6f0*/  IMAD.MOV.U32 R5, RZ, RZ, R7 ;  /* 0x000000ffff057224 */ /* 0x000fe200078e0007 */
[----:B------:R-:W-:Y:S02]  /*a700*/  WARPGROUP.DEPBAR.LE gsb0, 0x0 ;  /* 0x00008000000079c5 */ /* 0x000fe40000010000 */
[----:B------:R-:W-:-:S06]  /*a710*/  WARPGROUP.ARRIVE ;  /* 0x00000000000079c5 */ /* 0x000fcc0000000000 */
[----:B------:R-:W-:Y:S01]  /*a720*/  HGMMA.64x96x16.F32 R24, gdesc[UR4], R24, gsb0 ;  /* 0x01600000041879f0 */ /* 0x000fe20008000818 */
[----:B------:R-:W-:Y:S02]  /*a730*/  R2UR UR4, R14 ;  /* 0x000000000e0472ca */ /* 0x000fe400000e0000 */
[----:B------:R-:W-:Y:S02]  /*a740*/  R2UR UR5, R15 ;  /* 0x000000000f0572ca */ /* 0x000fe400000e0000 */
[----:B------:R-:W-:Y:S02]  /*a750*/  R2UR UR6, R4 ;  /* 0x00000000040672ca */ /* 0x000fe400000e0000 */
[----:B------:R-:W-:Y:S01]  /*a760*/  R2UR UR7, R5 ;  /* 0x00000000050772ca */ /* 0x000fe200000e0000 */
[----:B------:R-:W1:Y:S01]  /*a770*/  S2R R19, SR_TID.X ;  /* 0x0000000000137919 */ /* 0x000e620000002100 */
[----:B------:R-:W-:Y:S04]  /*a780*/  STL [R1+0x90], R0 ;  /* 0x0000900001007387 */ /* 0x000fe80000100800 */
[----:B------:R-:W-:Y:S01]  /*a790*/  STL [R1+0x90], R0 ;  /* 0x0000900001007387 */ /* 0x000fe20000100800 */
[----:B------:R-:W-:-:S02]  /*a7a0*/  WARPGROUP.DEPBAR.LE gsb0, 0x0 ;  /* 0x00008000000079c5 */ /* 0x000fc40000010000 */
[----:B------:R-:W-:-:S06]  /*a7b0*/  WARPGROUP.ARRIVE ;  /* 0x00000000000079c5 */ /* 0x000fcc0000000000 */
[----:B------:R-:W-:Y:S01]  /*a7c0*/  HGMMA.64x96x16.F32 R24, gdesc[UR4], R24, gsb0 ;  /* 0x01600000041879f0 */ /* 0x000fe20008000818 */
[----:B------:R-:W-:Y:S01]  /*a7d0*/  STL [R1+0x90], R0 ;  /* 0x0000900001007387 */ /* 0x000fe20000100800 */
[----:B-1----:R-:W-:-:S03]  /*a7e0*/  LOP3.LUT P2, RZ, R19, 0x7f, RZ, 0xc0, !PT ;  /* 0x0000007f13ff7812 */ /* 0x002fc6000784c0ff */
        /* <DEDUP_REMOVED lines=12> */
[----:B------:R-:W-:Y:S01]  /*a8b0*/  STL [R1+0x90], R0 ;  /* 0x0000900001007387 */ /* 0x000fe20000100800 */
[----:B------:R-:W-:-:S02]  /*a8c0*/  WARPGROUP.DEPBAR.LE gsb0, 0x0 ;  /* 0x00008000000079c5 */ /* 0x000fc40000010000 */
[----:B------:R1:W-:Y:S06]  /*a8d0*/  BAR.ARV R203, 0x100 ;  /* 0x000400cb0000751d */ /* 0x0003ec0000002000 */
[----:B------:R-:W2:Y:S04]  /*a8e0*/  @!P2 LD.E.64 R72, desc[UR46][R72.64+0x30] ;  /* 0x0000302e4848a980 */ /* 0x000ea8000c101b00 */
[----:B------:R-:W3:Y:S01]  /*a8f0*/  @!P2 LD.E R3, desc[UR46][R22.64+0x210] ;  /* 0x0002102e1603a980 */ /* 0x000ee2000c101900 */
[----:B--2---:R-:W-:-:S05]  /*a900*/  @!P2 MOV R4, R72 ;  /* 0x000000480004a202 */ /* 0x004fca0000000f00 */
[----:B---3--:R-:W-:-:S05]  /*a910*/  @!P2 IMAD R3, R3, 0x8, R4 ;  /* 0x000000080303a824 */ /* 0x008fca00078e0204 */
[----:B------:R-:W-:-:S04]  /*a920*/  @!P2 PRMT R3, RZ, 0x654, R3 ;  /* 0x00000654ff03a816 */ /* 0x000fc80000000003 */
[----:B------:R2:W-:Y:S01]  /*a930*/  @!P2 SYNCS.ARRIVE.TRANS64.RED.A1T0 RZ, [R3+URZ], RZ ;  /* 0x000000ff03ffa9a7 */ /* 0x0005e2000810043f */
[----:B------:R-:W3:Y:S04]  /*a940*/  LDL.64 R14, [R1+0x430] ;  /* 0x00043000010e7983 */ /* 0x000ee80000100a00 */
[----:B------:R-:W4:Y:S04]  /*a950*/  LDL R20, [R1+0x450] ;  /* 0x0004500001147983 */ /* 0x000f280000100800 */
[----:B------:R-:W4:Y:S01]  /*a960*/  LDL.64 R72, [R1+0x440] ;  /* 0x0004400001487983 */ /* 0x000f220000100a00 */
[----:B---3--:R-:W-:-:S04]  /*a970*/  FMNMX.FTZ R4, R24, R14, !PT ;  /* 0x0000000e18047209 */ /* 0x008fc80007810000 */
        /* <DEDUP_REMOVED lines=41> */
[----:B--2---:R-:W-:Y:S02]  /*ac10*/  FMNMX.FTZ R7, R4, R5, !PT ;  /* 0x0000000504077209 */ /* 0x004fe40007810000 */
        /* <DEDUP_REMOVED lines=8> */
[----:B--2---:R-:W-:-:S03]  /*aca0*/  FMNMX.FTZ R6, R7, R8, !PT ;  /* 0x0000000807067209 */ /* 0x004fc60007810000 */
[----:B------:R-:W-:Y:S04]  /*acb0*/  STL.64 [R1+0x430], R4 ;  /* 0x0004300401007387 */ /* 0x000fe80000100a00 */
[----:B------:R-:W2:Y:S04]  /*acc0*/  LDL R7, [R1+0x434] ;  /* 0x0004340001077983 */ /* 0x000ea80000100800 */
[----:B------:R-:W-:Y:S04]  /*acd0*/  STL [R1+0x430], R6 ;  /* 0x0004300601007387 */ /* 0x000fe80000100800 */
[----:B------:R-:W3:Y:S04]  /*ace0*/  LDL R75, [R1+0x430] ;  /* 0x00043000014b7983 */ /* 0x000ee80000100800 */
[----:B--2---:R-:W2:Y:S01]  /*acf0*/  SHFL.BFLY PT, R4, R7, 0x2, 0x1f ;  /* 0x0c401f0007047f89 */ /* 0x004ea200000e0000 */
[----:B---3--:R-:W-:Y:S01]  /*ad00*/  FADD.FTZ R3, R14, -R75 ;  /* 0x8000004b0e037221 */ /* 0x008fe20000010000 */
[----:B----4-:R-:W-:-:S04]  /*ad10*/  FMUL.FTZ R75, R20, R75 ;  /* 0x0000004b144b7220 */ /* 0x010fc80000410000 */
[----:B------:R-:W-:Y:S01]  /*ad20*/  FFMA.FTZ R152, R24, R20, -R75 ;  /* 0x0000001418987223 */ /* 0x000fe2000001084b */
[----:B--2---:R-:W-:-:S05]  /*ad30*/  FMNMX.FTZ R5, R4, R7, !PT ;  /* 0x0000000704057209 */ /* 0x004fca0007810000 */
[----:B------:R-:W2:Y:S01]  /*ad40*/  SHFL.BFLY PT, R24, R5, 0x1, 0x1f ;  /* 0x0c201f0005187f89 */ /* 0x000ea200000e0000 */
[-CC-:B------:R-:W-:Y:S01]  /*ad50*/  FFMA.FTZ R155, R29, R20.reuse, -R75.reuse ;  /* 0x000000141d9b7223 */ /* 0x180fe2000001084b */
[-C--:B------:R-:W-:Y:S01]  /*ad60*/  FMUL.FTZ R21, R3, R20.reuse ;  /* 0x0000001403157220 */ /* 0x080fe20000410000 */
[-CC-:B------:R-:W-:Y:S01]  /*ad70*/  FFMA.FTZ R3, R25, R20.reuse, -R75.reuse ;  /* 0x0000001419037223 */ /* 0x180fe2000001084b */
[-CC-:B------:R-:W-:Y:S01]  /*ad80*/  FFMA.FTZ R12, R44, R20.reuse, -R75.reuse ;  /* 0x000000142c0c7223 */ /* 0x180fe2000001084b */
[----:B------:R-:W-:Y:S01]  /*ad90*/  MUFU.EX2 R152, R152 ;  /* 0x0000009800987308 */ /* 0x000fe20000000800 */
[----:B------:R-:W-:Y:S01]  /*ada0*/  FFMA.FTZ R154, R28, R20, -R75 ;  /* 0x000000141c9a7223 */ /* 0x000fe2000001084b */
[----:B--2---:R-:W-:-:S05]  /*adb0*/  FMNMX.FTZ R24, R5, R24, !PT ;  /* 0x0000001805187209 */ /* 0x004fca0007810000 */
[----:B------:R-:W-:Y:S01]  /*adc0*/  FMUL.FTZ R29, R24, R20 ;  /* 0x00000014181d7220 */ /* 0x000fe20000410000 */
[----:B------:R-:W-:-:S03]  /*add0*/  FADD.FTZ R25, R15, -R24 ;  /* 0x800000180f197221 */ /* 0x000fc60000010000 */
[-CC-:B------:R-:W-:Y:S01]  /*ade0*/  FFMA.FTZ R153, R26, R20.reuse, -R29.reuse ;  /* 0x000000141a997223 */ /* 0x180fe2000001081d */
[----:B------:R-:W-:Y:S01]  /*adf0*/  FMUL.FTZ R25, R20, R25 ;  /* 0x0000001914197220 */ /* 0x000fe20000410000 */
[-CC-:B------:R-:W-:Y:S01]  /*ae00*/  FFMA.FTZ R187, R27, R20.reuse, -R29.reuse ;  /* 0x000000141bbb7223 */ /* 0x180fe2000001081d */
[----:B------:R-:W-:Y:S01]  /*ae10*/  MUFU.EX2 R21, R21 ;  /* 0x0000001500157308 */ /* 0x000fe20000000800 */
[-CC-:B------:R-:W-:Y:S01]  /*ae20*/  FFMA.FTZ R186, R30, R20.reuse, -R29.reuse ;  /* 0x000000141eba7223 */ /* 0x180fe2000001081d */
[----:B------:R-:W-:-:S06]  /*ae30*/  FFMA.FTZ R190, R31, R20, -R29 ;  /* 0x000000141fbe7223 */ /* 0x000fcc000001081d */
[----:B------:R-:W-:Y:S08]  /*ae40*/  MUFU.EX2 R44, R25 ;  /* 0x00000019002c7308 */ /* 0x000ff00000000800 */
[----:B------:R-:W2:Y:S01]  /*ae50*/  MUFU.EX2 R153, R153 ;  /* 0x0000009900997308 */ /* 0x000ea20000000800 */
[----:B------:R-:W-:-:S07]  /*ae60*/  FFMA.FTZ R182, R34, R20, -R29 ;  /* 0x0000001422b67223 */ /* 0x000fce000001081d */
[----:B------:R-:W3:Y:S01]  /*ae70*/  MUFU.EX2 R187, R187 ;  /* 0x000000bb00bb7308 */ /* 0x000ee20000000800 */
[----:B------:R-:W-:-:S07]  /*ae80*/  FFMA.FTZ R13, R32, R20, -R75 ;  /* 0x00000014200d7223 */ /* 0x000fce000001084b */
[----:B------:R-:W4:Y:S01]  /*ae90*/  MUFU.EX2 R3, R3 ;  /* 0x0000000300037308 */ /* 0x000f220000000800 */
[----:B------:R-:W-:-:S07]  /*aea0*/  FFMA.FTZ R184, R35, R20, -R29 ;  /* 0x0000001423b87223 */ /* 0x000fce000001081d */
[----:B------:R-:W1:Y:S01]  /*aeb0*/  MUFU.EX2 R186, R186 ;  /* 0x000000ba00ba7308 */ /* 0x000e620000000800 */
[----:B------:R-:W-:-:S07]  /*aec0*/  FFMA.FTZ R163, R33, R20, -R75 ;  /* 0x0000001421a37223 */ /* 0x000fce000001084b */
[----:B------:R-:W1:Y:S01]  /*aed0*/  MUFU.EX2 R154, R154 ;  /* 0x0000009a009a7308 */ /* 0x000e620000000800 */
[----:B--2---:R-:W-:Y:S01]  /*aee0*/  FFMA.FTZ R26, R73, R44, R153 ;  /* 0x0000002c491a7223 */ /* 0x004fe20000010099 */
[----:B------:R-:W-:-:S06]  /*aef0*/  FFMA.FTZ R183, R38, R20, -R29 ;  /* 0x0000001426b77223 */ /* 0x000fcc000001081d */
[----:B------:R-:W2:Y:S01]  /*af00*/  MUFU.EX2 R190, R190 ;  /* 0x000000be00be7308 */ /* 0x000ea20000000800 */
[----:B------:R-:W-:Y:S01]  /*af10*/  FFMA.FTZ R72, R21, R72, R152 ;  /* 0x0000004815487223 */ /* 0x000fe20000010098 */
[----:B------:R-:W-:-:S06]  /*af20*/  FFMA.FTZ R14, R36, R20, -R75 ;  /* 0x00000014240e7223 */ /* 0x000fcc000001084b */
[----:B------:R-:W2:Y:S01]  /*af30*/  MUFU.EX2 R155, R155 ;  /* 0x0000009b009b7308 */ /* 0x000ea20000000800 */
[----:B---3--:R-:W-:Y:S01]  /*af40*/  FADD.FTZ R27, R187, R26 ;  /* 0x0000001abb1b7221 */ /* 0x008fe20000010000 */
[----:B------:R-:W-:-:S06]  /*af50*/  FFMA.FTZ R185, R39, R20, -R29 ;  /* 0x0000001427b97223 */ /* 0x000fcc000001081d */
[----:B------:R-:W3:Y:S01]  /*af60*/  MUFU.EX2 R182, R182 ;  /* 0x000000b600b67308 */ /* 0x000ee20000000800 */
[----:B----4-:R-:W-:Y:S01]  /*af70*/  FADD.FTZ R25, R3, R72 ;  /* 0x0000004803197221 */ /* 0x010fe20000010000 */
[----:B------:R-:W-:-:S06]  /*af80*/  FFMA.FTZ R162, R37, R20, -R75 ;  /* 0x0000001425a27223 */ /* 0x000fcc000001084b */
[----:B------:R-:W4:Y:S01]  /*af90*/  MUFU.EX2 R13, R13 ;  /* 0x0000000d000d7308 */ /* 0x000f220000000800 */
[----:B-1----:R-:W-:Y:S01]  /*afa0*/  FADD.FTZ R27, R186, R27 ;  /* 0x0000001bba1b7221 */ /* 0x002fe20000010000 */
[----:B------:R-:W-:-:S06]  /*afb0*/  FFMA.FTZ R178, R42, R20, -R29 ;  /* 0x000000142ab27223 */ /* 0x000fcc000001081d */
[----:B------:R-:W1:Y:S01]  /*afc0*/  MUFU.EX2 R184, R184 ;  /* 0x000000b800b87308 */ /* 0x000e620000000800 */
[----:B------:R-:W-:Y:S01]  /*afd0*/  FADD.FTZ R26, R154, R25 ;  /* 0x000000199a1a7221 */ /* 0x000fe20000010000 */
[----:B------:R-:W-:-:S06]  /*afe0*/  FFMA.FTZ R11, R40, R20, -R75 ;  /* 0x00000014280b7223 */ /* 0x000fcc000001084b */
[----:B------:R-:W1:Y:S01]  /*aff0*/  MUFU.EX2 R163, R163 ;  /* 0x000000a300a37308 */ /* 0x000e620000000800 */
[----:B--2---:R-:W-:Y:S01]  /*b000*/  FADD.FTZ R27, R190, R27 ;  /* 0x0000001bbe1b7221 */ /* 0x004fe20000010000 */
[----:B------:R-:W-:-:S06]  /*b010*/  FFMA.FTZ R180, R43, R20, -R29 ;  /* 0x000000142bb47223 */ /* 0x000fcc000001081d */
[----:B------:R-:W2:Y:S01]  /*b020*/  MUFU.EX2 R183, R183 ;  /* 0x000000b700b77308 */ /* 0x000ea20000000800 */
[----:B------:R-:W-:Y:S01]  /*b030*/  FADD.FTZ R26, R155, R26 ;  /* 0x0000001a9b1a7221 */ /* 0x000fe20000010000 */
[----:B------:R-:W-:-:S06]  /*b040*/  FFMA.FTZ R160, R41, R20, -R75 ;  /* 0x0000001429a07223 */ /* 0x000fcc000001084b */
[----:B------:R-:W2:Y:S01]  /*b050*/  MUFU.EX2 R14, R14 ;  /* 0x0000000e000e7308 */ /* 0x000ea20000000800 */
[----:B---3--:R-:W-:Y:S01]  /*b060*/  FADD.FTZ R27, R182, R27 ;  /* 0x0000001bb61b7221 */ /* 0x008fe20000010000 */
[----:B------:R-:W-:-:S06]  /*b070*/  FFMA.FTZ R179, R46, R20, -R29 ;  /* 0x000000142eb37223 */ /* 0x000fcc000001081d */
[----:B------:R-:W3:Y:S01]  /*b080*/  MUFU.EX2 R185, R185 ;  /* 0x000000b900b97308 */ /* 0x000ee20000000800 */
[----:B----4-:R-:W-:-:S07]  /*b090*/  FADD.FTZ R26, R13, R26 ;  /* 0x0000001a0d1a7221 */ /* 0x010fce0000010000 */
        /* <DEDUP_REMOVED lines=72> */
[----:B------:R-:W-:Y:S01]  /*b520*/  FFMA.FTZ R68, R68, R20, -R75 ;  /* 0x0000001444447223 */ /* 0x000fe2000001084b */
[----:B-1----:R-:W-:-:S06]  /*b530*/  FADD.FTZ R28, R174, R27 ;  /* 0x0000001bae1c7221 */ /* 0x002fcc0000010000 */
[----:B------:R-:W1:Y:S01]  /*b540*/  MUFU.EX2 R170, R170 ;  /* 0x000000aa00aa7308 */ /* 0x000e620000000800 */
[----:B------:R-:W-:Y:S01]  /*b550*/  FADD.FTZ R26, R156, R25 ;  /* 0x000000199c1a7221 */ /* 0x000fe20000010000 */
[----:B------:R-:W-:-:S06]  /*b560*/  FFMA.FTZ R177, R71, R20, -R29 ;  /* 0x0000001447b17223 */ /* 0x000fcc000001081d */
[----:B------:R-:W1:Y:S01]  /*b570*/  MUFU.EX2 R4, R4 ;  /* 0x0000000400047308 */ /* 0x000e620000000800 */
[----:B------:R-:W-:Y:S01]  /*b580*/  FFMA.FTZ R69, R69, R20, -R75 ;  /* 0x0000001445457223 */ /* 0x000fe2000001084b */
[----:B--2---:R-:W-:-:S06]  /*b590*/  FADD.FTZ R28, R169, R28 ;  /* 0x0000001ca91c7221 */ /* 0x004fcc0000010000 */
[----:B------:R-:W2:Y:S01]  /*b5a0*/  MUFU.EX2 R176, R176 ;  /* 0x000000b000b07308 */ /* 0x000ea20000000800 */
[----:B------:R-:W-:-:S07]  /*b5b0*/  FADD.FTZ R26, R7, R26 ;  /* 0x0000001a071a7221 */ /* 0x000fce0000010000 */
[----:B------:R-:W2:Y:S01]  /*b5c0*/  MUFU.EX2 R19, R19 ;  /* 0x0000001300137308 */ /* 0x000ea20000000800 */
[----:B---3--:R-:W-:Y:S01]  /*b5d0*/  FADD.FTZ R27, R175, R28 ;  /* 0x0000001caf1b7221 */ /* 0x008fe20000010000 */
[----:B----4-:R-:W-:-:S06]  /*b5e0*/  FADD.FTZ R25, R157, R26 ;  /* 0x0000001a9d197221 */ /* 0x010fcc0000010000 */
[----:B------:R-:W3:Y:S08]  /*b5f0*/  MUFU.EX2 R171, R171 ;  /* 0x000000ab00ab7308 */ /* 0x000ef00000000800 */
[----:B------:R-:W4:Y:S01]  /*b600*/  MUFU.EX2 R5, R68 ;  /* 0x0000004400057308 */ /* 0x000f220000000800 */
[----:B-1----:R-:W-:Y:S01]  /*b610*/  FADD.FTZ R27, R170, R27 ;  /* 0x0000001baa1b7221 */ /* 0x002fe20000010000 */
[----:B------:R-:W-:-:S06]  /*b620*/  FADD.FTZ R20, R4, R25 ;  /* 0x0000001904147221 */ /* 0x000fcc0000010000 */
[----:B------:R-:W1:Y:S08]  /*b630*/  MUFU.EX2 R177, R177 ;  /* 0x000000b100b17308 */ /* 0x000e700000000800 */
[----:B------:R-:W1:Y:S01]  /*b640*/  MUFU.EX2 R15, R69 ;  /* 0x00000045000f7308 */ /* 0x000e620000000800 */
[----:B--2---:R-:W-:Y:S01]  /*b650*/  FADD.FTZ R26, R176, R27 ;  /* 0x0000001bb01a7221 */ /* 0x004fe20000010000 */
[----:B------:R-:W-:-:S03]  /*b660*/  FADD.FTZ R20, R19, R20 ;  /* 0x0000001413147221 */ /* 0x000fc60000010000 */
[----:B---3--:R-:W-:Y:S01]  /*b670*/  FADD.FTZ R26, R171, R26 ;  /* 0x0000001aab1a7221 */ /* 0x008fe20000010000 */
[----:B----4-:R-:W-:-:S03]  /*b680*/  FADD.FTZ R20, R5, R20 ;  /* 0x0000001405147221 */ /* 0x010fc60000010000 */
[----:B-1----:R-:W-:Y:S01]  /*b690*/  FADD.FTZ R27, R177, R26 ;  /* 0x0000001ab11b7221 */ /* 0x002fe20000010000 */
[----:B------:R1:W-:Y:S01]  /*b6a0*/  STL [R1+0x434], R24 ;  /* 0x0004341801007387 */ /* 0x0003e20000100800 */
[----:B------:R-:W-:-:S05]  /*b6b0*/  FADD.FTZ R26, R15, R20 ;  /* 0x000000140f1a7221 */ /* 0x000fca0000010000 */
[----:B------:R2:W-:Y:S04]  /*b6c0*/  STL.64 [R1+0x440], R26 ;  /* 0x0004401a01007387 */ /* 0x0005e80000100a00 */
[----:B------:R-:W3:Y:S04]  /*b6d0*/  LD.E R25, desc[UR46][R22.64+0x41c] ;  /* 0x00041c2e16197980 */ /* 0x000ee8000c101900 */
[----:B------:R-:W4:Y:S04]  /*b6e0*/  LD.E R40, desc[UR46][R22.64+0x414] ;  /* 0x0004142e16287980 */ /* 0x000f28000c101900 */
[----:B------:R-:W4:Y:S04]  /*b6f0*/  LD.E R20, desc[UR46][R22.64+0x220] ;  /* 0x0002202e16147980 */ /* 0x000f28000c101900 */
[----:B------:R-:W4:Y:S04]  /*b700*/  LD.E R28, desc[UR46][R22.64+0x224] ;  /* 0x0002242e161c7980 */ /* 0x000f28000c101900 */
[----:B------:R-:W4:Y:S04]  /*b710*/  LD.E R30, desc[UR46][R22.64+0x230] ;  /* 0x0002302e161e7980 */ /* 0x000f28000c101900 */
[----:B------:R-:W4:Y:S04]  /*b720*/  LD.E R32, desc[UR46][R22.64+0x234] ;  /* 0x0002342e16207980 */ /* 0x000f28000c101900 */
[----:B------:R-:W4:Y:S04]  /*b730*/  LD.E R34, desc[UR46][R22.64+0x240] ;  /* 0x0002402e16227980 */ /* 0x000f28000c101900 */
[----:B------:R-:W4:Y:S04]  /*b740*/  LD.E R36, desc[UR46][R22.64+0x244] ;  /* 0x0002442e16247980 */ /* 0x000f28000c101900 */
[----:B------:R-:W4:Y:S04]  /*b750*/  LD.E R38, desc[UR46][R22.64+0x250] ;  /* 0x0002502e16267980 */ /* 0x000f28000c101900 */
[----:B-1----:R-:W4:Y:S04]  /*b760*/  LD.E R24, desc[UR46][R22.64+0x254] ;  /* 0x0002542e16187980 */ /* 0x002f28000c101900 */
        /* <DEDUP_REMOVED lines=54> */
[----:B--2---:R-:W2:Y:S04]  /*bad0*/  LD.E R26, desc[UR46][R22.64+0x410] ;  /* 0x0004102e161a7980 */ /* 0x004ea8000c101900 */
[----:B------:R-:W2:Y:S04]  /*bae0*/  LD.E R151, desc[UR46][R22.64+0x228] ;  /* 0x0002282e16977980 */ /* 0x000ea8000c101900 */
        /* <DEDUP_REMOVED lines=61> */
[----:B------:R-:W2:Y:S01]  /*bec0*/  LD.E R29, desc[UR46][R22.64+0x418] ;  /* 0x0004182e161d7980 */ /* 0x000ea2000c101900 */
[----:B---3--:R-:W-:Y:S01]  /*bed0*/  FMUL.FTZ R223, R44, R25 ;  /* 0x000000192cdf7220 */ /* 0x008fe20000410000 */
[C---:B----4-:R-:W-:Y:S01]  /*bee0*/  FMUL.FTZ R215, R21.reuse, R40 ;  /* 0x0000002815d77220 */ /* 0x050fe20000410000 */
[C---:B------:R-:W-:Y:S01]  /*bef0*/  FMUL.FTZ R25, R21.reuse, R20 ;  /* 0x0000001415197220 */ /* 0x040fe20000410000 */
[C---:B------:R-:W-:Y:S01]  /*bf00*/  FMUL.FTZ R191, R21.reuse, R28 ;  /* 0x0000001c15bf7220 */ /* 0x040fe20000410000 */
[C---:B------:R-:W-:Y:S01]  /*bf10*/  FMUL.FTZ R193, R21.reuse, R30 ;  /* 0x0000001e15c17220 */ /* 0x040fe20000410000 */
[----:B------:R1:W-:Y:S01]  /*bf20*/  ST.E desc[UR46][R22.64+0x41c], R223 ;  /* 0x00041cdf16007985 */ /* 0x0003e2000c10192e */
[C---:B------:R-:W-:Y:S01]  /*bf30*/  FMUL.FTZ R205, R21.reuse, R32 ;  /* 0x0000002015cd7220 */ /* 0x040fe20000410000 */
[C---:B------:R-:W-:Y:S01]  /*bf40*/  FMUL.FTZ R207, R21.reuse, R34 ;  /* 0x0000002215cf7220 */ /* 0x040fe20000410000 */
[C---:B------:R-:W-:Y:S01]  /*bf50*/  FMUL.FTZ R213, R21.reuse, R36 ;  /* 0x0000002415d57220 */ /* 0x040fe20000410000 */
[----:B------:R3:W-:Y:S01]  /*bf60*/  ST.E desc[UR46][R22.64+0x414], R215 ;  /* 0x000414d716007985 */ /* 0x0007e2000c10192e */
[C---:B------:R-:W-:Y:S01]  /*bf70*/  FMUL.FTZ R225, R21.reuse, R144 ;  /* 0x0000009015e17220 */ /* 0x040fe20000410000 */
[----:B------:R-:W-:-:S02]  /*bf80*/  FMUL.FTZ R227, R21, R146 ;  /* 0x0000009215e37220 */ /* 0x000fc40000410000 */
[----:B------:R4:W-:Y:S04]  /*bf90*/  ST.E desc[UR46][R22.64+0x220], R25 ;  /* 0x0002201916007985 */ /* 0x0009e8000c10192e */
[----:B------:R4:W-:Y:S01]  /*bfa0*/  ST.E desc[UR46][R22.64+0x224], R191 ;  /* 0x000224bf16007985 */ /* 0x0009e2000c10192e */
[C---:B-1----:R-:W-:Y:S01]  /*bfb0*/  FMUL.FTZ R223, R21.reuse, R142 ;  /* 0x0000008e15df7220 */ /* 0x042fe20000410000 */
[C---:B---3--:R-:W-:Y:S01]  /*bfc0*/  FMUL.FTZ R215, R21.reuse, R24 ;  /* 0x0000001815d77220 */ /* 0x048fe20000410000 */
[C---:B----4-:R-:W-:Y:S01]  /*bfd0*/  FMUL.FTZ R25, R21.reuse, R38 ;  /* 0x0000002615197220 */ /* 0x050fe20000410000 */
[C---:B------:R-:W-:Y:S01]  /*bfe0*/  FMUL.FTZ R191, R21.reuse, R148 ;  /* 0x0000009415bf7220 */ /* 0x040fe20000410000 */
[----:B------:R1:W-:Y:S04]  /*bff0*/  ST.E desc[UR46][R22.64+0x230], R193 ;  /* 0x000230c116007985 */ /* 0x0003e8000c10192e */
[----:B------:R3:W-:Y:S04]  /*c000*/  ST.E desc[UR46][R22.64+0x234], R205 ;  /* 0x000234cd16007985 */ /* 0x0007e8000c10192e */
[----:B------:R4:W-:Y:S04]  /*c010*/  ST.E desc[UR46][R22.64+0x240], R207 ;  /* 0x000240cf16007985 */ /* 0x0009e8000c10192e */
[----:B------:R4:W-:Y:S01]  /*c020*/  ST.E desc[UR46][R22.64+0x244], R213 ;  /* 0x000244d516007985 */ /* 0x0009e2000c10192e */
[----:B-1----:R-:W-:-:S03]  /*c030*/  FMUL.FTZ R193, R21, R150 ;  /* 0x0000009615c17220 */ /* 0x002fc60000410000 */
[----:B------:R1:W-:Y:S01]  /*c040*/  ST.E desc[UR46][R22.64+0x250], R25 ;  /* 0x0002501916007985 */ /* 0x0003e2000c10192e */
[----:B---3--:R-:W-:-:S03]  /*c050*/  FMUL.FTZ R205, R21, R140 ;  /* 0x0000008c15cd7220 */ /* 0x008fc60000410000 */
[----:B------:R3:W-:Y:S01]  /*c060*/  ST.E desc[UR46][R22.64+0x254], R215 ;  /* 0x000254d716007985 */ /* 0x0007e2000c10192e */
[----:B----4-:R-:W-:-:S03]  /*c070*/  FMUL.FTZ R207, R21, R138 ;  /* 0x0000008a15cf7220 */ /* 0x010fc60000410000 */
[----:B------:R4:W-:Y:S01]  /*c080*/  ST.E desc[UR46][R22.64+0x260], R223 ;  /* 0x000260df16007985 */ /* 0x0009e2000c10192e */
[----:B------:R-:W-:-:S03]  /*c090*/  FMUL.FTZ R213, R21, R136 ;  /* 0x0000008815d57220 */ /* 0x000fc60000410000 */
[----:B------:R4:W-:Y:S01]  /*c0a0*/  ST.E desc[UR46][R22.64+0x264], R225 ;  /* 0x000264e116007985 */ /* 0x0009e2000c10192e */
[----:B-1----:R-:W-:-:S03]  /*c0b0*/  FMUL.FTZ R25, R21, R134 ;  /* 0x0000008615197220 */ /* 0x002fc60000410000 */
[----:B------:R1:W-:Y:S01]  /*c0c0*/  ST.E desc[UR46][R22.64+0x270], R227 ;  /* 0x000270e316007985 */ /* 0x0003e2000c10192e */
[----:B---3--:R-:W-:-:S03]  /*c0d0*/  FMUL.FTZ R215, R21, R126 ;  /* 0x0000007e15d77220 */ /* 0x008fc60000410000 */
[----:B------:R3:W-:Y:S01]  /*c0e0*/  ST.E desc[UR46][R22.64+0x274], R191 ;  /* 0x000274bf16007985 */ /* 0x0007e2000c10192e */
[C---:B----4-:R-:W-:Y:S01]  /*c0f0*/  FMUL.FTZ R223, R21.reuse, R132 ;  /* 0x0000008415df7220 */ /* 0x050fe20000410000 */
[C---:B------:R-:W-:Y:S01]  /*c100*/  FMUL.FTZ R225, R21.reuse, R130 ;  /* 0x0000008215e17220 */ /* 0x040fe20000410000 */
[C---:B-1----:R-:W-:Y:S01]  /*c110*/  FMUL.FTZ R227, R21.reuse, R128 ;  /* 0x0000008015e37220 */ /* 0x042fe20000410000 */
[C---:B---3--:R-:W-:Y:S01]  /*c120*/  FMUL.FTZ R191, R21.reuse, R124 ;  /* 0x0000007c15bf7220 */ /* 0x048fe20000410000 */
        /* <DEDUP_REMOVED lines=59> */
[----:B---3--:R-:W-:Y:S01]  /*c4e0*/  FMUL.FTZ R191, R21, R64 ;  /* 0x0000004015bf7220 */ /* 0x008fe20000410000 */
[----:B------:R1:W-:Y:S01]  /*c4f0*/  ST.E desc[UR46][R22.64+0x370], R193 ;  /* 0x000370c116007985 */ /* 0x0003e2000c10192e */
[C---:B--2---:R-:W-:Y:S01]  /*c500*/  FMUL.FTZ R151, R44.reuse, R151 ;  /* 0x000000972c977220 */ /* 0x044fe20000410000 */
[C---:B------:R-:W-:Y:S02]  /*c510*/  FMUL.FTZ R149, R44.reuse, R149 ;  /* 0x000000952c957220 */ /* 0x040fe40000410000 */
[----:B------:R2:W-:Y:S01]  /*c520*/  ST.E desc[UR46][R22.64+0x374], R205 ;  /* 0x000374cd16007985 */ /* 0x0005e2000c10192e */
[C---:B------:R-:W-:Y:S01]  /*c530*/  FMUL.FTZ R147, R44.reuse, R147 ;  /* 0x000000932c937220 */ /* 0x040fe20000410000 */
[----:B------:R-:W-:-:S02]  /*c540*/  FMUL.FTZ R145, R44, R145 ;  /* 0x000000912c917220 */ /* 0x000fc40000410000 */
[----:B------:R3:W-:Y:S01]  /*c550*/  ST.E desc[UR46][R22.64+0x380], R207 ;  /* 0x000380cf16007985 */ /* 0x0007e2000c10192e */
[C---:B------:R-:W-:Y:S01]  /*c560*/  FMUL.FTZ R137, R44.reuse, R137 ;  /* 0x000000892c897220 */ /* 0x040fe20000410000 */
[C---:B------:R-:W-:Y:S02]  /*c570*/  FMUL.FTZ R143, R44.reuse, R143 ;  /* 0x0000008f2c8f7220 */ /* 0x040fe40000410000 */
[----:B------:R4:W-:Y:S01]  /*c580*/  ST.E desc[UR46][R22.64+0x384], R213 ;  /* 0x000384d516007985 */ /* 0x0009e2000c10192e */
[C---:B-1----:R-:W-:Y:S01]  /*c590*/  FMUL.FTZ R193, R21.reuse, R56 ;  /* 0x0000003815c17220 */ /* 0x042fe20000410000 */
[C---:B------:R-:W-:Y:S02]  /*c5a0*/  FMUL.FTZ R141, R44.reuse, R141 ;  /* 0x0000008d2c8d7220 */ /* 0x040fe40000410000 */
[----:B------:R1:W-:Y:S01]  /*c5b0*/  ST.E desc[UR46][R22.64+0x390], R25 ;  /* 0x0003901916007985 */ /* 0x0003e2000c10192e */
[----:B--2---:R-:W-:Y:S01]  /*c5c0*/  FMUL.FTZ R205, R21, R62 ;  /* 0x0000003e15cd7220 */ /* 0x004fe20000410000 */
[----:B------:R-:W-:-:S02]  /*c5d0*/  FMUL.FTZ R139, R44, R139 ;  /* 0x0000008b2c8b7220 */ /* 0x000fc40000410000 */
[----:B------:R2:W-:Y:S01]  /*c5e0*/  ST.E desc[UR46][R22.64+0x394], R215 ;  /* 0x000394d716007985 */ /* 0x0005e2000c10192e */
[C---:B---3--:R-:W-:Y:S01]  /*c5f0*/  FMUL.FTZ R207, R21.reuse, R60 ;  /* 0x0000003c15cf7220 */ /* 0x048fe20000410000 */
[C---:B------:R-:W-:Y:S02]  /*c600*/  FMUL.FTZ R135, R44.reuse, R135 ;  /* 0x000000872c877220 */ /* 0x040fe40000410000 */
[----:B------:R3:W-:Y:S01]  /*c610*/  ST.E desc[UR46][R22.64+0x3a0], R223 ;  /* 0x0003a0df16007985 */ /* 0x0007e2000c10192e */
[C---:B----4-:R-:W-:Y:S01]  /*c620*/  FMUL.FTZ R213, R21.reuse, R58 ;  /* 0x0000003a15d57220 */ /* 0x050fe20000410000 */
[C---:B------:R-:W-:Y:S02]  /*c630*/  FMUL.FTZ R127, R44.reuse, R127 ;  /* 0x0000007f2c7f7220 */ /* 0x040fe40000410000 */
[----:B------:R4:W-:Y:S01]  /*c640*/  ST.E desc[UR46][R22.64+0x3a4], R225 ;  /* 0x0003a4e116007985 */ /* 0x0009e2000c10192e */
[----:B-1----:R-:W-:Y:S01]  /*c650*/  FMUL.FTZ R25, R21, R54 ;  /* 0x0000003615197220 */ /* 0x002fe20000410000 */
[----:B------:R-:W-:-:S02]  /*c660*/  FMUL.FTZ R133, R44, R133 ;  /* 0x000000852c857220 */ /* 0x000fc40000410000 */
[----:B------:R1:W-:Y:S01]  /*c670*/  ST.E desc[UR46][R22.64+0x3b0], R227 ;  /* 0x0003b0e316007985 */ /* 0x0003e2000c10192e */
[C---:B--2---:R-:W-:Y:S01]  /*c680*/  FMUL.FTZ R215, R21.reuse, R46 ;  /* 0x0000002e15d77220 */ /* 0x044fe20000410000 */
[C---:B------:R-:W-:Y:S02]  /*c690*/  FMUL.FTZ R131, R44.reuse, R131 ;  /* 0x000000832c837220 */ /* 0x040fe40000410000 */
[----:B------:R2:W-:Y:S01]  /*c6a0*/  ST.E desc[UR46][R22.64+0x3b4], R191 ;  /* 0x0003b4bf16007985 */ /* 0x0005e2000c10192e */
[C---:B---3--:R-:W-:Y:S01]  /*c6b0*/  FMUL.FTZ R223, R21.reuse, R52 ;  /* 0x0000003415df7220 */ /* 0x048fe20000410000 */
[C---:B------:R-:W-:Y:S01]  /*c6c0*/  FMUL.FTZ R129, R44.reuse, R129 ;  /* 0x000000812c817220 */ /* 0x040fe20000410000 */
[C---:B------:R-:W-:Y:S01]  /*c6d0*/  FMUL.FTZ R125, R44.reuse, R125 ;  /* 0x0000007d2c7d7220 */ /* 0x040fe20000410000 */
[C---:B----4-:R-:W-:Y:S01]  /*c6e0*/  FMUL.FTZ R225, R21.reuse, R50 ;  /* 0x0000003215e17220 */ /* 0x050fe20000410000 */
[C---:B------:R-:W-:Y:S01]  /*c6f0*/  FMUL.FTZ R117, R44.reuse, R117 ;  /* 0x000000752c757220 */ /* 0x040fe20000410000 */
[C---:B------:R-:W-:Y:S01]  /*c700*/  FMUL.FTZ R123, R44.reuse, R123 ;  /* 0x0000007b2c7b7220 */ /* 0x040fe20000410000 */
[C---:B------:R-:W-:Y:S01]  /*c710*/  FMUL.FTZ R121, R44.reuse, R121 ;  /* 0x000000792c797220 */ /* 0x040fe20000410000 */
[C---:B-1----:R-:W-:Y:S01]  /*c720*/  FMUL.FTZ R227, R21.reuse, R48 ;  /* 0x0000003015e37220 */ /* 0x042fe20000410000 */
[C---:B------:R-:W-:Y:S01]  /*c730*/  FMUL.FTZ R119, R44.reuse, R119 ;  /* 0x000000772c777220 */ /* 0x040fe20000410000 */
[C---:B------:R-:W-:Y:S01]  /*c740*/  FMUL.FTZ R115, R44.reuse, R115 ;  /* 0x000000732c737220 */ /* 0x040fe20000410000 */
[C---:B------:R-:W-:Y:S01]  /*c750*/  FMUL.FTZ R107, R44.reuse, R107 ;  /* 0x0000006b2c6b7220 */ /* 0x040fe20000410000 */
[C---:B--2---:R-:W-:Y:S01]  /*c760*/  FMUL.FTZ R191, R21.reuse, R42 ;  /* 0x0000002a15bf7220 */ /* 0x044fe20000410000 */
[----:B------:R-:W-:Y:S01]  /*c770*/  FMUL.FTZ R21, R21, R26 ;  /* 0x0000001a15157220 */ /* 0x000fe20000410000 */
[C---:B------:R-:W-:Y:S01]  /*c780*/  FMUL.FTZ R113, R44.reuse, R113 ;  /* 0x000000712c717220 */ /* 0x040fe20000410000 */
        /* <DEDUP_REMOVED lines=41> */
[----:B------:R-:W-:Y:S01]  /*ca20*/  FMUL.FTZ R29, R44, R29 ;  /* 0x0000001d2c1d7220 */ /* 0x000fe20000410000 */
[----:B------:R-:W-:Y:S04]  /*ca30*/  ST.E desc[UR46][R22.64+0x3c0], R193 ;  /* 0x0003c0c116007985 */ /* 0x000fe8000c10192e */
        /* <DEDUP_REMOVED lines=9> */
[----:B------:R1:W-:Y:S04]  /*cad0*/  ST.E desc[UR46][R22.64+0x410], R21 ;  /* 0x0004101516007985 */ /* 0x0003e8000c10192e */
        /* <DEDUP_REMOVED lines=57> */
[----:B------:R3:W-:Y:S04]  /*ce70*/  ST.E desc[UR46][R22.64+0x3ec], R39 ;  /* 0x0003ec2716007985 */ /* 0x0007e8000c10192e */
[----:B------:R4:W-:Y:S04]  /*ce80*/  ST.E desc[UR46][R22.64+0x3f8], R35 ;  /* 0x0003f82316007985 */ /* 0x0009e8000c10192e */
[----:B------:R4:W-:Y:S04]  /*ce90*/  ST.E desc[UR46][R22.64+0x3fc], R27 ;  /* 0x0003fc1b16007985 */ /* 0x0009e8000c10192e */
[----:B------:R4:W-:Y:S04]  /*cea0*/  ST.E desc[UR46][R22.64+0x408], R33 ;  /* 0x0004082116007985 */ /* 0x0009e8000c10192e */
[----:B------:R4:W-:Y:S04]  /*ceb0*/  ST.E desc[UR46][R22.64+0x40c], R31 ;  /* 0x00040c1f16007985 */ /* 0x0009e8000c10192e */
[----:B------:R4:W-:Y:S01]  /*cec0*/  ST.E desc[UR46][R22.64+0x418], R29 ;  /* 0x0004181d16007985 */ /* 0x0009e2000c10192e */
[----:B------:R2:W-:Y:S06]  /*ced0*/  BAR.SYNC.DEFER_BLOCKING R208, 0x100 ;  /* 0x000400d00000751d */ /* 0x0005ec0000010000 */
[----:B-1----:R-:W4:Y:S04]  /*cee0*/  LD.E R21, desc[UR46][R22.64+0x220] ;  /* 0x0002202e16157980 */ /* 0x002f28000c101900 */
[----:B------:R-:W4:Y:S04]  /*cef0*/  LD.E R25, desc[UR46][R22.64+0x224] ;  /* 0x0002242e16197980 */ /* 0x000f28000c101900 */
[----:B--2---:R-:W2:Y:S04]  /*cf00*/  LD.E R37, desc[UR46][R22.64+0x228] ;  /* 0x0002282e16257980 */ /* 0x004ea8000c101900 */
[----:B---3--:R-:W3:Y:S04]  /*cf10*/  LD.E R39, desc[UR46][R22.64+0x22c] ;  /* 0x00022c2e16277980 */ /* 0x008ee8000c101900 */
[----:B------:R-:W3:Y:S04]  /*cf20*/  LD.E R41, desc[UR46][R22.64+0x230] ;  /* 0x0002302e16297980 */ /* 0x000ee8000c101900 */
[----:B----4-:R-:W4:Y:S04]  /*cf30*/  LD.E R35, desc[UR46][R22.64+0x234] ;  /* 0x0002342e16237980 */ /* 0x010f28000c101900 */
        /* <DEDUP_REMOVED lines=122> */
[----:B------:R-:W-:Y:S04]  /*d6e0*/  ST.E desc[UR46][R22.64+0x220], R21 ;  /* 0x0002201516007985 */ /* 0x000fe8000c10192e */
[----:B------:R-:W-:Y:S04]  /*d6f0*/  ST.E desc[UR46][R22.64+0x224], R25 ;  /* 0x0002241916007985 */ /* 0x000fe8000c10192e */
[----:B--2---:R-:W-:Y:S04]  /*d700*/  ST.E desc[UR46][R22.64+0x228], R37 ;  /* 0x0002282516007985 */ /* 0x004fe8000c10192e */
[----:B---3--:R-:W-:Y:S04]  /*d710*/  ST.E desc[UR46][R22.64+0x22c], R39 ;  /* 0x00022c2716007985 */ /* 0x008fe8000c10192e */
[----:B------:R-:W-:Y:S04]  /*d720*/  ST.E desc[UR46][R22.64+0x230], R41 ;  /* 0x0002302916007985 */ /* 0x000fe8000c10192e */
[----:B----4-:R-:W-:Y:S04]  /*d730*/  ST.E desc[UR46][R22.64+0x234], R35 ;  /* 0x0002342316007985 */ /* 0x010fe8000c10192e */
        /* <DEDUP_REMOVED lines=122> */
[----:B-1----:R-:W4:Y:S04]  /*dee0*/  LD.E R191, desc[UR46][R22.64+0x210] ;  /* 0x0002102e16bf7980 */ /* 0x002f28000c101900 */
[----:B--2---:R-:W2:Y:S04]  /*def0*/  LD.E.64 R20, desc[UR46][R22.64+0xa8] ;  /* 0x0000a82e16147980 */ /* 0x004ea8000c101b00 */
[----:B------:R-:W2:Y:S04]  /*df00*/  LDL R192, [R1+0x88] ;  /* 0x0000880001c07983 */ /* 0x000ea80000100800 */
[----:B---3--:R-:W3:Y:S04]  /*df10*/  LD.E R24, desc[UR46][R22.64+0x220] ;  /* 0x0002202e16187980 */ /* 0x008ee8000c101900 */
[----:B------:R-:W3:Y:S04]  /*df20*/  LD.E R25, desc[UR46][R22.64+0x224] ;  /* 0x0002242e16197980 */ /* 0x000ee8000c101900 */
[----:B----4-:R-:W3:Y:S04]  /*df30*/  LD.E R26, desc[UR46][R22.64+0x228] ;  /* 0x0002282e161a7980 */ /* 0x010ee8000c101900 */
[----:B------:R-:W3:Y:S04]  /*df40*/  LD.E R27, desc[UR46][R22.64+0x22c] ;  /* 0x00022c2e161b7980 */ /* 0x000ee8000c101900 */
        /* <DEDUP_REMOVED lines=123> */
[----:B------:R-:W3:Y:S01]  /*e700*/  LD.E R151, desc[UR46][R22.64+0x41c] ;  /* 0x00041c2e16977980 */ /* 0x000ee2000c101900 */
[----:B--2---:R-:W-:Y:S01]  /*e710*/  IMAD R20, R191, 0xc00, R20 ;  /* 0x00000c00bf147824 */ /* 0x004fe200078e0214 */
[----:B------:R-:W-:-:S02]  /*e720*/  ISETP.NE.U32.AND P1, PT, R192, RZ, PT ;  /* 0x000000ffc000720c */ /* 0x000fc40003f25070 */
[----:B------:R-:W-:Y:S02]  /*e730*/  R2UR UR7, R21 ;  /* 0x00000000150772ca */ /* 0x000fe400000e0000 */
[----:B------:R-:W-:Y:S02]  /*e740*/  R2UR UR6, R20 ;  /* 0x00000000140672ca */ /* 0x000fe400000e0000 */
[----:B------:R-:W-:Y:S02]  /*e750*/  F2FP.F16.F32.PACK_AB R154, R155, R154 ;  /* 0x0000009a9b9a723e */ /* 0x000fe400000000ff */
[----:B------:R-:W-:Y:S02]  /*e760*/  F2FP.F16.F32.PACK_AB R152, R3, R152 ;  /* 0x000000980398723e */ /* 0x000fe400000000ff */
[----:B------:R-:W-:Y:S02]  /*e770*/  F2FP.F16.F32.PACK_AB R153, R187, R153 ;  /* 0x00000099bb99723e */ /* 0x000fe400000000ff */
[----:B------:R-:W-:Y:S01]  /*e780*/  F2FP.F16.F32.PACK_AB R155, R190, R186 ;  /* 0x000000babe9b723e */ /* 0x000fe200000000ff */
[----:B------:R-:W-:-:S03]  /*e790*/  VOTEU.ANY UP0, P1 ;  /* 0x00000000003f7886 */ /* 0x000fc60000800100 */
[----:B---3--:R-:W-:-:S06]  /*e7a0*/  WARPGROUP.ARRIVE ;  /* 0x00000000000079c5 */ /* 0x008fcc0000000000 */
[----:B------:R-:W-:Y:S03]  /*e7b0*/  HGMMA.64x256x16.F32 R24, R152, gdesc[UR4].tnspB, R24, UP0, gsb0 ;  /* 0x43e0000498187df0 */ /* 0x000fe6000b800818 */
[----:B------:R-:W-:Y:S02]  /*e7c0*/  WARPGROUP.DEPBAR.LE gsb0, 0x0 ;  /* 0x00008000000079c5 */ /* 0x000fe40000010000 */
[----:B------:R-:W-:Y:S02]  /*e7d0*/  VIADD R154, R20, 0x80 ;  /* 0x00000080149a7836 */ /* 0x000fe40000000000 */
[----:B------:R-:W-:-:S03]  /*e7e0*/  IMAD.MOV.U32 R155, RZ, RZ, R21 ;  /* 0x000000ffff9b7224 */ /* 0x000fc600078e0015 */
[----:B------:R-:W-:Y:S02]  /*e7f0*/  R2UR UR6, R154 ;  /* 0x000000009a0672ca */ /* 0x000fe400000e0000 */
[----:B------:R-:W-:Y:S02]  /*e800*/  R2UR UR7, R155 ;  /* 0x000000009b0772ca */ /* 0x000fe400000e0000 */
[----:B------:R-:W-:Y:S02]  /*e810*/  F2FP.F16.F32.PACK_AB R152, R163, R13 ;  /* 0x0000000da398723e */ /* 0x000fe400000000ff */
[----:B------:R-:W-:Y:S02]  /*e820*/  F2FP.F16.F32.PACK_AB R153, R184, R182 ;  /* 0x000000b6b899723e */ /* 0x000fe400000000ff */
[----:B------:R-:W-:Y:S02]  /*e830*/  F2FP.F16.F32.PACK_AB R154, R162, R14 ;  /* 0x0000000ea29a723e */ /* 0x000fe400000000ff */
[----:B------:R-:W-:Y:S01]  /*e840*/  F2FP.F16.F32.PACK_AB R155, R185, R183 ;  /* 0x000000b7b99b723e */ /* 0x000fe200000000ff */
        /* <DEDUP_REMOVED lines=127> */
[----:B------:R1:W-:Y:S02]  /*f040*/  ST.E desc[UR46][R22.64+0x41c], R151 ;  /* 0x00041c9716007985 */ /* 0x0003e4000c10192e */
[----:B-1----:R-:W-:-:S06]  /*f050*/  WARPGROUP.ARRIVE ;  /* 0x00000000000079c5 */ /* 0x002fcc0000000000 */
[----:B------:R-:W-:Y:S01]  /*f060*/  HGMMA.64x256x16.F32 R24, R152, gdesc[UR4].tnspB, R24, gsb0 ;  /* 0x43e0000498187df0 */ /* 0x000fe20008000818 */
[----:B------:R-:W-:Y:S01]  /*f070*/  STL [R1+0x88], R0 ;  /* 0x0000880001007387 */ /* 0x000fe20000100800 */
[--C-:B------:R-:W-:Y:S01]  /*f080*/  IMAD.MOV.U32 R13, RZ, RZ, R21.reuse ;  /* 0x000000ffff0d7224 */ /* 0x100fe200078e0015 */
        /* <DEDUP_REMOVED lines=139> */
[----:B------:R-:W-:Y:S01]  /*f940*/  VIADD R12, R20, 0x180 ;  /* 0x00000180140c7836 */ /* 0x000fe20000000000 */
[----:B------:R-:W-:-:S04]  /*f950*/  R2UR UR7, R13 ;  /* 0x000000000d0772ca */ /* 0x000fc800000e0000 */
[----:B------:R-:W-:Y:S01]  /*f960*/  R2UR UR6, R12 ;  /* 0x000000000c0672ca */ /* 0x000fe200000e0000 */
[----:B------:R-:W-:Y:S01]  /*f970*/  STL [R1+0x88], R0 ;  /* 0x0000880001007387 */ /* 0x000fe20000100800 */
[----:B------:R-:W-:Y:S02]  /*f980*/  WARPGROUP.DEPBAR.LE gsb0, 0x0 ;  /* 0x00008000000079c5 */ /* 0x000fe40000010000 */
        /* <DEDUP_REMOVED lines=134> */
[----:B------:R-:W-:Y:S02]  /*101f0*/  VIADD R8, R20, 0x200 ;  /* 0x0000020014087836 */ /* 0x000fe40000000000 */
[----:B------:R-:W-:-:S03]  /*10200*/  IMAD.MOV.U32 R9, RZ, RZ, R21 ;  /* 0x000000ffff097224 */ /* 0x000fc600078e0015 */
[----:B------:R-:W-:Y:S02]  /*10210*/  R2UR UR6, R8 ;  /* 0x00000000080672ca */ /* 0x000fe400000e0000 */
[----:B------:R-:W-:Y:S01]  /*10220*/  R2UR UR7, R9 ;  /* 0x00000000090772ca */ /* 0x000fe200000e0000 */
[----:B------:R-:W-:Y:S01]  /*10230*/  STL [R1+0x88], R0 ;  /* 0x0000880001007387 */ /* 0x000fe20000100800 */
[----:B------:R-:W-:Y:S01]  /*10240*/  VIADD R20, R20, 0x280 ;  /* 0x0000028014147836 */ /* 0x000fe20000000000 */
[----:B------:R-:W-:Y:S02]  /*10250*/  WARPGROUP.DEPBAR.LE gsb0, 0x0 ;  /* 0x00008000000079c5 */ /* 0x000fe40000010000 */
[----:B------:R-:W-:Y:S02]  /*10260*/  F2FP.F16.F32.PACK_AB R152, R156, R6 ;  /* 0x000000069c98723e */ /* 0x000fe400000000ff */
[----:B------:R-:W-:Y:S02]  /*10270*/  F2FP.F16.F32.PACK_AB R153, R174, R168 ;  /* 0x000000a8ae99723e */ /* 0x000fe400000000ff */
[----:B------:R-:W-:-:S02]  /*10280*/  F2FP.F16.F32.PACK_AB R154, R157, R7 ;  /* 0x000000079d9a723e */ /* 0x000fc400000000ff */
        /* <DEDUP_REMOVED lines=131> */
[----:B------:R-:W-:Y:S02]  /*10ac0*/  R2UR UR6, R20 ;  /* 0x00000000140672ca */ /* 0x000fe400000e0000 */
[----:B------:R-:W-:Y:S01]  /*10ad0*/  R2UR UR7, R21 ;  /* 0x00000000150772ca */ /* 0x000fe200000e0000 */
[----:B------:R-:W-:Y:S01]  /*10ae0*/  STL [R1+0x88], R0 ;  /* 0x0000880001007387 */ /* 0x000fe20000100800 */
        /* <DEDUP_REMOVED lines=135> */
[----:B------:R-:W-:Y:S02]  /*11360*/  STL [R1+0x88], R0 ;  /* 0x0000880001007387 */ /* 0x000fe40000100800 */
[----:B------:R-:W-:Y:S02]  /*11370*/  WARPGROUP.DEPBAR.LE gsb0, 0x0 ;  /* 0x00008000000079c5 */ /* 0x000fe40000010000 */
[----:B------:R-:W-:Y:S04]  /*11380*/  ST.E desc[UR46][R22.64+0x220], R24 ;  /* 0x0002201816007985 */ /* 0x000fe8000c10192e */
[----:B------:R1:W-:Y:S04]  /*11390*/  ST.E desc[UR46][R22.64+0x224], R25 ;  /* 0x0002241916007985 */ /* 0x0003e8000c10192e */
        /* <DEDUP_REMOVED lines=126> */
[----:B------:R4:W-:Y:S04]  /*11b80*/  STL [R1+0x88], R0 ;  /* 0x0000880001007387 */ /* 0x0009e80000100800 */
        /* <DEDUP_REMOVED lines=10> */
[----:B--2---:R-:W2:Y:S04]  /*11c30*/  LD.E R27, desc[UR46][R22.64+0x248] ;  /* 0x0002482e161b7980 */ /* 0x004ea8000c101900 */
[----:B---3--:R-:W3:Y:S04]  /*11c40*/  LD.E R29, desc[UR46][R22.64+0x24c] ;  /* 0x00024c2e161d7980 */ /* 0x008ee8000c101900 */
        /* <DEDUP_REMOVED lines=126> */
[----:B--2---:R1:W-:Y:S04]  /*12430*/  ST.E desc[UR46][R22.64+0x248], R27 ;  /* 0x0002481b16007985 */ /* 0x0043e8000c10192e */
[----:B---3--:R1:W-:Y:S04]  /*12440*/  ST.E desc[UR46][R22.64+0x24c], R29 ;  /* 0x00024c1d16007985 */ /* 0x0083e8000c10192e */
[----:B----4-:R1:W-:Y:S04]  /*12450*/  ST.E desc[UR46][R22.64+0x250], R31 ;  /* 0x0002501f16007985 */ /* 0x0103e8000c10192e */
        /* <DEDUP_REMOVED lines=114> */
[----:B------:R1:W-:Y:S01]  /*12b80*/  ST.E desc[UR46][R22.64+0x41c], R64 ;  /* 0x00041c4016007985 */ /* 0x0003e2000c10192e */
[----:B------:R-:W-:Y:S04]  /*12b90*/  BSSY B0, `(.L_x_1558) ;  /* 0x0000008000007945 */ /* 0x000fe80003800000 */
[----:B------:R-:W-:Y:S05]  /*12ba0*/  @P2 BRA `(.L_x_1559) ;  /* 0x0000000000182947 */ /* 0x000fea0003800000 */
[----:B-1----:R-:W2:Y:S04]  /*12bb0*/  LDL.64 R4, [R1+0x68] ;  /* 0x0000680001047983 */ /* 0x002ea80000100a00 */
[----:B------:R-:W3:Y:S01]  /*12bc0*/  LD.E R0, desc[UR46][R22.64+0x210] ;  /* 0x0002102e16007980 */ /* 0x000ee2000c101900 */
[----:B--2---:R-:W-:-:S05]  /*12bd0*/  MOV R3, R4 ;  /* 0x0000000400037202 */ /* 0x004fca0000000f00 */
[----:B---3--:R-:W-:-:S05]  /*12be0*/  IMAD R0, R0, 0x8, R3 ;  /* 0x0000000800007824 */ /* 0x008fca00078e0203 */
[----:B------:R-:W-:-:S04]  /*12bf0*/  PRMT R0, RZ, 0x654, R0 ;  /* 0x00000654ff007816 */ /* 0x000fc80000000000 */
[----:B------:R2:W-:Y:S03]  /*12c00*/  SYNCS.ARRIVE.TRANS64.RED.A1T0 RZ, [R0+URZ], RZ ;  /* 0x000000ff00ff79a7 */ /* 0x0005e6000810043f */
.L_x_1559:
[----:B------:R-:W-:Y:S05]  /*12c10*/  BSYNC B0 ;  /* 0x0000000000007941 */ /* 0x000fea0003800000 */
.L_x_1558:
[----:B------:R-:W-:Y:S05]  /*12c20*/  @P0 BRA `(.L_x_1560) ;  /* 0xffffff6800180947 */ /* 0x000fea000383ffff */
.L_x_1543:
[----:B------:R-:W-:-:S13]  /*12c30*/  ISETP.GE.AND P0, PT, R10, UR41, PT ;  /* 0x000000290a007c0c */ /* 0x000fda000bf06270 */
[----:B------:R-:W-:Y:S05]  /*12c40*/  @!P0 BRA `(.L_x_1561) ;  /* 0x000000a800d48947 */ /* 0x000fea0003800000 */
[----:B-1----:R1:W5:Y:S02]  /*12c50*/  LDL.64 R2, [R1+0x170] ;  /* 0x0001700001027983 */ /* 0x0023640000100a00 */
.L_x_1592:
[----:B-----5:R-:W3:Y:S04]  /*12c60*/  LD.E R5, desc[UR46][R2.64] ;  /* 0x0000002e02057980 */ /* 0x020ee8000c101900 */
[----:B-12---:R-:W2:Y:S01]  /*12c70*/  LD.E R0, desc[UR46][R2.64+0x8] ;  /* 0x0000082e02007980 */ /* 0x006ea2000c101900 */
[----:B---3--:R-:W-:-:S05]  /*12c80*/  VIADD R5, R5, 0x1 ;  /* 0x0000000105057836 */ /* 0x008fca0000000000 */
[----:B------:R-:W-:-:S13]  /*12c90*/  ISETP.NE.AND P0, PT, R5, 0x2, PT ;  /* 0x000000020500780c */ /* 0x000fda0003f05270 */
[----:B------:R3:W5:Y:S04]  /*12ca0*/  @P0 LD.E R9, desc[UR46][R2.64+0x4] ;  /* 0x0000042e02090980 */ /* 0x000768000c101900 */
[----:B------:R-:W4:Y:S01]  /*12cb0*/  @!P0 LD.E R4, desc[UR46][R2.64+0x4] ;  /* 0x0000042e02048980 */ /* 0x000f22000c101900 */
[----:B--2---:R-:W-:-:S03]  /*12cc0*/  VIADD R7, R0, 0x1 ;  /* 0x0000000100077836 */ /* 0x004fc60000000000 */
[----:B------:R2:W-:Y:S04]  /*12cd0*/  ST.E desc[UR46][R2.64], R5 ;  /* 0x0000000502007985 */ /* 0x0005e8000c10192e */
[----:B------:R3:W-:Y:S04]  /*12ce0*/  ST.E desc[UR46][R2.64+0x8], R7 ;  /* 0x0000080702007985 */ /* 0x0007e8000c10192e */
[----:B------:R3:W-:Y:S01]  /*12cf0*/  @!P0 ST.E desc[UR46][R2.64], RZ ;  /* 0x000000ff02008985 */ /* 0x0007e2000c10192e */
[----:B----4-:R-:W-:-:S05]  /*12d00*/  @!P0 LOP3.LUT R9, R4, 0x1, RZ, 0x3c, !PT ;  /* 0x0000000104098812 */ /* 0x010fca00078e3cff */
[----:B------:R3:W-:Y:S04]  /*12d10*/  @!P0 ST.E desc[UR46][R2.64+0x4], R9 ;  /* 0x0000040902008985 */ /* 0x0007e8000c10192e */
[----:B------:R-:W4:Y:S04]  /*12d20*/  LDL.64 R72, [R1+0x188] ;  /* 0x0001880001487983 */ /* 0x000f280000100a00 */
[----:B----4-:R-:W4:Y:S01]  /*12d30*/  LD.E R0, desc[UR46][R72.64+0x1c] ;  /* 0x00001c2e48007980 */ /* 0x010f22000c101900 */
[----:B------:R-:W-:Y:S05]  /*12d40*/  YIELD ;  /* 0x0000000000007946 */ /* 0x000fea0003800000 */
[----:B------:R-:W-:Y:S01]  /*12d50*/  BSSY B0, `(.L_x_1562) ;  /* 0x0000006000007945 */ /* 0x000fe20003800000 */
[----:B--2---:R-:W-:Y:S01]  /*12d60*/  @!P0 IMAD.MOV.U32 R5, RZ, RZ, RZ ;  /* 0x000000ffff058224 */ /* 0x004fe200078e00ff */
[----:B----4-:R-:W-:-:S04]  /*12d70*/  LOP3.LUT R0, R0, 0x1, RZ, 0xfc, !PT ;  /* 0x0000000100007812 */ /* 0x010fc800078efcff */
[----:B------:R-:W-:-:S13]  /*12d80*/  ISETP.NE.AND P1, PT, R0, 0x3, PT ;  /* 0x000000030000780c */ /* 0x000fda0003f25270 */
[----:B---3--:R-:W-:Y:S05]  /*12d90*/  @!P1 BRA `(.L_x_1563) ;  /* 0x0000000000049947 */ /* 0x008fea0003800000 */
[----:B------:R-:W-:Y:S01]  /*12da0*/  BPT.TRAP 0x1 ;  /* 0x000000040000795c */ /* 0x000fe20000300000 */
.L_x_1563:
[----:B------:R-:W-:Y:S05]  /*12db0*/  BSYNC B0 ;  /* 0x0000000000007941 */ /* 0x000fea0003800000 */
.L_x_1562:
[----:B------:R-:W2:Y:S01]  /*12dc0*/  LD.E.64 R6, desc[UR46][R72.64+0x8] ;  /* 0x0000082e48067980 */ /* 0x000ea2000c101b00 */
[----:B-----5:R-:W-:Y:S02]  /*12dd0*/  SHF.L.U32 R8, R9, 0x1f, RZ ;  /* 0x0000001f09087819 */ /* 0x020fe400000006ff */
[----:B--2---:R-:W-:-:S05]  /*12de0*/  MOV R6, R6 ;  /* 0x0000000600067202 */ /* 0x004fca0000000f00 */
[----:B------:R-:W-:-:S04]  /*12df0*/  IMAD R5, R5, 0x8, R6 ;  /* 0x0000000805057824 */ /* 0x000fc800078e0206 */
[----:B------:R2:W3:Y:S01]  /*12e00*/  SYNCS.PHASECHK.TRANS64.TRYWAIT P0, [R5+URZ], R8 ;  /* 0x00000008050075a7 */ /* 0x0004e2000800017f */
[----:B------:R-:W4:Y:S04]  /*12e10*/  LD.E R4, desc[UR46][R72.64+0x1c] ;  /* 0x00001c2e48047980 */ /* 0x000f28000c101900 */
[----:B------:R2:W5:Y:S04]  /*12e20*/  LD.E R0, desc[UR46][R2.64] ;  /* 0x0000002e02007980 */ /* 0x000568000c101900 */
[----:B------:R2:W5:Y:S01]  /*12e30*/  LD.E R6, desc[UR46][R2.64+0x4] ;  /* 0x0000042e02067980 */ /* 0x000562000c101900 */
[----:B------:R-:W-:Y:S01]  /*12e40*/  BSSY B0, `(.L_x_1564) ;  /* 0x0000005000007945 */ /* 0x000fe20003800000 */
[----:B----4-:R-:W-:-:S04]  /*12e50*/  LOP3.LUT R4, R4, 0x1, RZ, 0xfc, !PT ;  /* 0x0000000104047812 */ /* 0x010fc800078efcff */
[----:B------:R-:W-:-:S13]  /*12e60*/  ISETP.NE.AND P1, PT, R4, 0x3, PT ;  /* 0x000000030400780c */ /* 0x000fda0003f25270 */
[----:B--23--:R-:W-:Y:S05]  /*12e70*/  @!P1 BRA `(.L_x_1565) ;  /* 0x0000000000049947 */ /* 0x00cfea0003800000 */
[----:B------:R-:W-:Y:S01]  /*12e80*/  BPT.TRAP 0x1 ;  /* 0x000000040000795c */ /* 0x000fe20000300000 */
.L_x_1565:
[----:B------:R-:W-:Y:S05]  /*12e90*/  BSYNC B0 ;  /* 0x0000000000007941 */ /* 0x000fea0003800000 */
.L_x_1564:
[----:B------:R-:W-:Y:S04]  /*12ea0*/  BSSY B0, `(.L_x_1566) ;  /* 0x0000008000007945 */ /* 0x000fe80003800000 */
[----:B------:R-:W-:Y:S05]  /*12eb0*/  @P0 BRA `(.L_x_1567) ;  /* 0x0000000000180947 */ /* 0x000fea0003800000 */
[----:B------:R-:W2:Y:S01]  /*12ec0*/  LD.E.64 R4, desc[UR46][R72.64+0x8] ;  /* 0x0000082e48047980 */ /* 0x000ea2000c101b00 */
[----:B-----5:R-:W-:Y:S02]  /*12ed0*/  SHF.L.U32 R7, R6, 0x1f, RZ ;  /* 0x0000001f06077819 */ /* 0x020fe400000006ff */
[----:B--2---:R-:W-:-:S05]  /*12ee0*/  MOV R5, R4 ;  /* 0x0000000400057202 */ /* 0x004fca0000000f00 */
[----:B------:R-:W-:-:S04]  /*12ef0*/  IMAD R0, R0, 0x8, R5 ;  /* 0x0000000800007824 */ /* 0x000fc800078e0205 */
[----:B------:R-:W2:Y:S02]  /*12f00*/  SYNCS.PHASECHK.TRANS64.TRYWAIT P0, [R0+URZ], R7 ;  /* 0x00000007000075a7 */ /* 0x000ea4000800017f */
[----:B--2---:R-:W-:Y:S05]  /*12f10*/  @!P0 BRA `(.L_x_1568) ;  /* 0x0000010800408947 */ /* 0x004fea0003800000 */
.L_x_1567:
[----:B------:R-:W-:Y:S05]  /*12f20*/  BSYNC B0 ;  /* 0x0000000000007941 */ /* 0x000fea0003800000 */
.L_x_1566:
[----:B------:R-:W3:Y:S04]  /*12f30*/  LD.E R5, desc[UR46][R2.64] ;  /* 0x0000002e02057980 */ /* 0x000ee8000c101900 */
[----:B------:R-:W3:Y:S01]  /*12f40*/  LDL.64 R8, [R1+0xa0] ;  /* 0x0000a00001087983 */ /* 0x000ee20000100a00 */
[----:B------:R-:W-:Y:S05]  /*12f50*/  WARPSYNC.ALL ;  /* 0x0000000000007948 */ /* 0x000fea0003800000 */
[----:B------:R-:W4:Y:S04]  /*12f60*/  LDL.64 R20, [R1+0x98] ;  /* 0x0000980001147983 */ /* 0x000f280000100a00 */
[----:B--2--5:R-:W2:Y:S04]  /*12f70*/  LDL.64 R6, [R1+0x98] ;  /* 0x0000980001067983 */ /* 0x024ea80000100a00 */
[----:B------:R-:W2:Y:S01]  /*12f80*/  LDL.64 R12, [R1+0x98] ;  /* 0x00009800010c7983 */ /* 0x000ea20000100a00 */
[----:B---3--:R-:W-:-:S03]  /*12f90*/  IMAD R4, R5, 0x300, R8 ;  /* 0x0000030005047824 */ /* 0x008fc600078e0208 */
[----:B------:R-:W3:Y:S01]  /*12fa0*/  LDL.64 R14, [R1+0x98] ;  /* 0x00009800010e7983 */ /* 0x000ee20000100a00 */
[----:B------:R-:W-:Y:S01]  /*12fb0*/  IMAD.MOV.U32 R5, RZ, RZ, R9 ;  /* 0x000000ffff057224 */ /* 0x000fe200078e0009 */
[C---:B------:R-:W-:Y:S01]  /*12fc0*/  R2UR UR6, R4.reuse ;  /* 0x00000000040672ca */ /* 0x040fe200000e0000 */
[----:B------:R-:W-:Y:S01]  /*12fd0*/  WARPGROUP.ARRIVE ;  /* 0x00000000000079c5 */ /* 0x000fe20000000000 */
[----:B------:R-:W3:Y:S02]  /*12fe0*/  LDL R19, [R1+0x54] ;  /* 0x0000540001137983 */ /* 0x000ee40000100800 */
[----:B------:R-:W-:Y:S01]  /*12ff0*/  R2UR UR7, R5 ;  /* 0x00000000050772ca */ /* 0x000fe200000e0000 */
[----:B------:R-:W-:Y:S02]  /*13000*/  VIADD R8, R4, 0x2 ;  /* 0x0000000204087836 */ /* 0x000fe40000000000 */
[----:B------:R-:W-:Y:S01]  /*13010*/  IMAD.MOV.U32 R0, RZ, RZ, 0x1 ;  /* 0x00000001ff007424 */ /* 0x000fe200078e00ff */
[----:B------:R1:W-:Y:S04]  /*13020*/  STL [R1+0x80], RZ ;  /* 0x000080ff01007387 */ /* 0x0003e80000100800 */
[----:B------:R1:W-:Y:S04]  /*13030*/  STL [R1+0x80], R0 ;  /* 0x0000800001007387 */ /* 0x0003e80000100800 */
[----:B------:R1:W-:Y:S04]  /*13040*/  STL [R1+0x80], R0 ;  /* 0x0000800001007387 */ /* 0x0003e80000100800 */
[----:B------:R1:W-:Y:S04]  /*13050*/  STL [R1+0x80], R0 ;  /* 0x0000800001007387 */ /* 0x0003e80000100800 */
[----:B------:R1:W-:Y:S01]  /*13060*/  STL [R1+0x80], R0 ;  /* 0x0000800001007387 */ /* 0x0003e20000100800 */
[----:B----4-:R-:W-:-:S02]  /*13070*/  R2UR UR4, R20 ;  /* 0x00000000140472ca */ /* 0x010fc400000e0000 */
[----:B------:R-:W-:-:S13]  /*13080*/  R2UR UR5, R21 ;  /* 0x00000000150572ca */ /* 0x000fda00000e0000 */
[----:B------:R-:W-:Y:S01]  /*13090*/  HGMMA.64x96x16.F32 R24, gdesc[UR4], RZ, !UPT, gsb0 ;  /* 0x01600000041879f0 */ /* 0x000fe2000c0008ff */
[----:B--2---:R-:W-:Y:S01]  /*130a0*/  VIADD R6, R6, 0x2 ;  /* 0x0000000206067836 */ /* 0x004fe20000000000 */
        /* <DEDUP_REMOVED lines=17> */
[----:B---3--:R-:W-:-:S02]  /*131c0*/  VIADD R14, R14, 0x6 ;  /* 0x000000060e0e7836 */ /* 0x008fc40000000000 */
        /* <DEDUP_REMOVED lines=17> */
.L_x_1570:
[----:B------:R-:W-:Y:S05]  /*132e0*/  BSYNC B0 ;  /* 0x0000000000007941 */ /* 0x000fea0003800000 */
.L_x_1569:
        /* <DEDUP_REMOVED lines=10> */
.L_x_1572:
[----:B------:R-:W-:Y:S05]  /*13390*/  BSYNC B0 ;  /* 0x0000000000007941 */ /* 0x000fea0003800000 */
.L_x_1571:
[----:B------:R-:W-:Y:S04]  /*133a0*/  BSSY B0, `(.L_x_1573) ;  /* 0x0000006000007945 */ /* 0x000fe80003800000 */
[----:B--2---:R-:W-:Y:S05]  /*133b0*/  @P0 BRA `(.L_x_1574) ;  /* 0x0000000000100947 */ /* 0x004fea0003800000 */
[----:B-----5:R-:W-:Y:S01]  /*133c0*/  IMAD R4, R4, 0x8, R7 ;  /* 0x0000000804047824 */ /* 0x020fe200078e0207 */
[----:B-1----:R-:W-:-:S04]  /*133d0*/  SHF.L.U32 R5, R6, 0x1f, RZ ;  /* 0x0000001f06057819 */ /* 0x002fc800000006ff */
[----:B------:R-:W1:Y:S02]  /*133e0*/  SYNCS.PHASECHK.TRANS64.TRYWAIT P0, [R4+URZ], R5 ;  /* 0x00000005040075a7 */ /* 0x000e64000800017f */
[----:B-1----:R-:W-:Y:S05]  /*133f0*/  @!P0 BRA `(.L_x_1575) ;  /* 0x00000104001c8947 */ /* 0x002fea0003800000 */
.L_x_1574:
[----:B------:R-:W-:Y:S05]  /*13400*/  BSYNC B0 ;  /* 0x0000000000007941 */ /* 0x000fea0003800000 */
.L_x_1573:
[----:B------:R-:W2:Y:S04]  /*13410*/  LD.E R11, desc[UR46][R2.64] ;  /* 0x0000002e020b7980 */ /* 0x000ea8000c101900 */
[----:B-----5:R-:W2:Y:S01]  /*13420*/  LDL.64 R6, [R1+0x118] ;  /* 0x0001180001067983 */ /* 0x020ea20000100a00 */
[----:B------:R-:W-:Y:S05]  /*13430*/  WARPSYNC.ALL ;  /* 0x0000000000007948 */ /* 0x000fea0003800000 */
[----:B------:R-:W3:Y:S04]  /*13440*/  LDL R19, [R1+0x90] ;  /* 0x0000900001137983 */ /* 0x000ee80000100800 */
[----:B-1----:R-:W4:Y:S04]  /*13450*/  LDL.64 R4, [R1+0x110] ;  /* 0x0001100001047983 */ /* 0x002f280000100a00 */
[----:B------:R-:W4:Y:S04]  /*13460*/  LDL.64 R8, [R1+0x110] ;  /* 0x0001100001087983 */ /* 0x000f280000100a00 */
[----:B------:R-:W4:Y:S01]  /*13470*/  LDL.64 R12, [R1+0x110] ;  /* 0x00011000010c7983 */ /* 0x000f220000100a00 */
[----:B--2---:R-:W-:-:S03]  /*13480*/  IMAD R6, R11, 0xc00, R6 ;  /* 0x00000c000b067824 */ /* 0x004fc600078e0206 */
[----:B------:R-:W2:Y:S01]  /*13490*/  LDL.64 R14, [R1+0x110] ;  /* 0x00011000010e7983 */ /* 0x000ea20000100a00 */
[----:B------:R-:W-:Y:S01]  /*134a0*/  R2UR UR7, R7 ;  /* 0x00000000070772ca */ /* 0x000fe200000e0000 */
[----:B------:R-:W-:Y:S01]  /*134b0*/  WARPGROUP.ARRIVE ;  /* 0x00000000000079c5 */ /* 0x000fe20000000000 */
[----:B------:R-:W-:Y:S01]  /*134c0*/  R2UR UR6, R6 ;  /* 0x00000000060672ca */ /* 0x000fe200000e0000 */
[----:B------:R-:W2:Y:S01]  /*134d0*/  LDL.64 R20, [R1+0x110] ;  /* 0x0001100001147983 */ /* 0x000ea20000100a00 */
[----:B---3--:R-:W-:Y:S02]  /*134e0*/  ISETP.NE.U32.AND P0, PT, R19, RZ, PT ;  /* 0x000000ff1300720c */ /* 0x008fe40003f05070 */
[----:B----4-:R-:W-:Y:S02]  /*134f0*/  R2UR UR4, R4 ;  /* 0x00000000040472ca */ /* 0x010fe400000e0000 */
[----:B------:R-:W-:-:S09]  /*13500*/  R2UR UR5, R5 ;  /* 0x00000000050572ca */ /* 0x000fd200000e0000 */
[----:B------:R-:W-:-:S05]  /*13510*/  VOTEU.ANY UP0, P0 ;  /* 0x00000000003f7886 */ /* 0x000fca0000000100 */
        /* <DEDUP_REMOVED lines=129> */
[----:B---3--:R-:W-:Y:S01]  /*13d30*/  VIADD R8, R8, 0xc02 ;  /* 0x00000c0208087836 */ /* 0x008fe20000000000 */
        /* <DEDUP_REMOVED lines=9> */
[----:B----4-:R-:W-:-:S02]  /*13dd0*/  VIADD R12, R12, 0xc04 ;  /* 0x00000c040c0c7836 */ /* 0x010fc40000000000 */
        /* <DEDUP_REMOVED lines=20> */
[----:B------:R2:W-:Y:S04]  /*13f20*/  STL [R1+0x90], R0 ;  /* 0x0000900001007387 */ /* 0x0005e80000100800 */
[----:B------:R2:W-:Y:S01]  /*13f30*/  STL [R1+0x90], R0 ;  /* 0x0000900001007387 */ /* 0x0005e20000100800 */
[----:B------:R-:W-:-:S02]  /*13f40*/  WARPGROUP.DEPBAR.LE gsb0, 0x0 ;  /* 0x00008000000079c5 */ /* 0x000fc40000010000 */
[----:B------:R-:W-:-:S06]  /*13f50*/  WARPGROUP.ARRIVE ;  /* 0x00000000000079c5 */ /* 0x000fcc0000000000 */
[----:B------:R-:W-:Y:S01]  /*13f60*/  HGMMA.64x96x16.F32 R24, gdesc[UR4], R24, gsb0 ;  /* 0x01600000041879f0 */ /* 0x000fe20008000818 */
[----:B------:R2:W-:Y:S01]  /*13f70*/  STL [R1+0x90], R0 ;  /* 0x0000900001007387 */ /* 0x0005e20000100800 */
[----:B-1----:R-:W-:-:S03]  /*13f80*/  LOP3.LUT P1, RZ, R212, 0x7f, RZ, 0xc0, !PT ;  /* 0x0000007fd4ff7812 */ /* 0x002fc6000782c0ff */
        /* <DEDUP_REMOVED lines=15> */
[----:B------:R-:W3:Y:S04]  /*14080*/  @!P1 LD.E.64 R72, desc[UR46][R72.64+0x30] ;  /* 0x0000302e48489980 */ /* 0x000ee8000c101b00 */
[----:B------:R-:W4:Y:S01]  /*14090*/  @!P1 LD.E R4, desc[UR46][R2.64] ;  /* 0x0000002e02049980 */ /* 0x000f22000c101900 */
[----:B------:R-:W-:-:S02]  /*140a0*/  ULDC UR4, c[0x0][0x20] ;  /* 0x0000080000047ab9 */ /* 0x000fc40000000800 */
[----:B------:R-:W-:Y:S01]  /*140b0*/  VIADD R13, R18, -UR4 ;  /* 0x80000004120d7c36 */ /* 0x000fe20008000000 */
[----:B---3--:R-:W-:-:S05]  /*140c0*/  @!P1 MOV R5, R72 ;  /* 0x0000004800059202 */ /* 0x008fca0000000f00 */
[----:B----4-:R-:W-:-:S05]  /*140d0*/  @!P1 IMAD R4, R4, 0x8, R5 ;  /* 0x0000000804049824 */ /* 0x010fca00078e0205 */
[----:B------:R-:W-:-:S04]  /*140e0*/  @!P1 PRMT R4, RZ, 0x654, R4 ;  /* 0x00000654ff049816 */ /* 0x000fc80000000004 */
[----:B------:R1:W-:Y:S01]  /*140f0*/  @!P1 SYNCS.ARRIVE.TRANS64.RED.A1T0 RZ, [R4+URZ], RZ ;  /* 0x000000ff04ff99a7 */ /* 0x0003e2000810043f */
[----:B------:R-:W1:Y:S04]  /*14100*/  LDL R6, [R13] ;  /* 0x000000000d067983 */ /* 0x000e680000100800 */
[----:B------:R-:W3:Y:S04]  /*14110*/  LDL R88, [R13+0x8] ;  /* 0x000008000d587983 */ /* 0x000ee80000100800 */
[----:B------:R-:W4:Y:S04]  /*14120*/  LDL R21, [R1+0x70] ;  /* 0x0000700001157983 */ /* 0x000f280000100800 */
[----:B------:R-:W2:Y:S04]  /*14130*/  LDL R12, [R13+0x18] ;  /* 0x000018000d0c7983 */ /* 0x000ea80000100800 */
[----:B------:R-:W2:Y:S04]  /*14140*/  LDL R7, [R13+0x4] ;  /* 0x000004000d077983 */ /* 0x000ea80000100800 */
[----:B------:R-:W2:Y:S04]  /*14150*/  LDL R9, [R13+0xc] ;  /* 0x00000c000d097983 */ /* 0x000ea80000100800 */
[----:B------:R-:W2:Y:S04]  /*14160*/  LDL R8, [R13+0x10] ;  /* 0x000010000d087983 */ /* 0x000ea80000100800 */
[----:B------:R-:W2:Y:S01]  /*14170*/  LDL R11, [R13+0x14] ;  /* 0x000014000d0b7983 */ /* 0x000ea20000100800 */
[----:B------:R-:W-:Y:S01]  /*14180*/  BSSY B0, `(.L_x_1576) ;  /* 0x000003d000007945 */ /* 0x000fe20003800000 */
[----:B-1----:R-:W-:-:S04]  /*14190*/  SHF.R.S32.HI R4, RZ, 0x1f, R6 ;  /* 0x0000001fff047819 */ /* 0x002fc80000011406 */
[----:B------:R-:W-:-:S04]  /*141a0*/  LEA.HI R4, R4, R6, RZ, 0x7 ;  /* 0x0000000604047211 */ /* 0x000fc800078f38ff */
[----:B------:R-:W-:-:S05]  /*141b0*/  LOP3.LUT R5, R4, 0xffffff80, RZ, 0xc0, !PT ;  /* 0xffffff8004057812 */ /* 0x000fca00078ec0ff */
[----:B------:R-:W-:-:S05]  /*141c0*/  IMAD.IADD R5, R6, 0x1, -R5 ;  /* 0x0000000106057824 */ /* 0x000fca00078e0a05 */
[----:B------:R-:W-:-:S04]  /*141d0*/  SHF.R.S32.HI R6, RZ, 0x1f, R5 ;  /* 0x0000001fff067819 */ /* 0x000fc80000011405 */
[----:B------:R-:W-:-:S04]  /*141e0*/  LEA.HI R14, R6, R5, RZ, 0x2 ;  /* 0x00000005060e7211 */ /* 0x000fc800078f10ff */
[--C-:B------:R-:W-:Y:S02]  /*141f0*/  SHF.R.S32.HI R19, RZ, 0x2, R14.reuse ;  /* 0x00000002ff137819 */ /* 0x100fe4000001140e */
[----:B------:R-:W-:Y:S02]  /*14200*/  SHF.R.S32.HI R20, RZ, 0x1f, R14 ;  /* 0x0000001fff147819 */ /* 0x000fe4000001140e */
[----:B------:R-:W-:Y:S02]  /*14210*/  SHF.R.S32.HI R15, RZ, 0x7, R4 ;  /* 0x00000007ff0f7819 */ /* 0x000fe40000011404 */
[----:B------:R-:W-:Y:S02]  /*14220*/  LEA.HI R20, R20, R19, RZ, 0x3 ;  /* 0x0000001314147211 */ /* 0x000fe400078f18ff */
[----:B------:R-:W-:Y:S02]  /*14230*/  LEA.HI R6, R6, R5, RZ, 0x5 ;  /* 0x0000000506067211 */ /* 0x000fe400078f28ff */
[----:B------:R-:W-:-:S02]  /*14240*/  LOP3.LUT R20, R20, 0xfffffff8, RZ, 0xc0, !PT ;  /* 0xfffffff814147812 */ /* 0x000fc400078ec0ff */
[----:B------:R-:W-:Y:S02]  /*14250*/  LEA.HI R4, R4, R15, RZ, 0x1 ;  /* 0x0000000f04047211 */ /* 0x000fe400078f08ff */
[----:B------:R-:W-:Y:S01]  /*14260*/  SHF.R.S32.HI R6, RZ, 0x5, R6 ;  /* 0x00000005ff067819 */ /* 0x000fe20000011406 */
[----:B------:R-:W-:Y:S01]  /*14270*/  IMAD.IADD R20, R19, 0x1, -R20 ;  /* 0x0000000113147824 */ /* 0x000fe200078e0a14 */
[----:B------:R-:W-:Y:S01]  /*14280*/  LOP3.LUT R14, R14, 0x7ffffffc, RZ, 0xc0, !PT ;  /* 0x7ffffffc0e0e7812 */ /* 0x000fe200078ec0ff */
[----:B---3--:R-:W-:Y:S01]  /*14290*/  IMAD R72, R10, -0x60, R88 ;  /* 0xffffffa00a487824 */ /* 0x008fe200078e0258 */
[----:B------:R-:W-:Y:S01]  /*142a0*/  LOP3.LUT R4, R4, 0x3fffffe, RZ, 0xc0, !PT ;  /* 0x03fffffe04047812 */ /* 0x000fe200078ec0ff */
[----:B----4-:R-:W-:Y:S01]  /*142b0*/  IMAD R19, R21, 0x8, R6 ;  /* 0x0000000815137824 */ /* 0x010fe200078e0206 */
[----:B--2---:R-:W-:Y:S01]  /*142c0*/  ISETP.GE.AND P0, PT, R12, 0x1, PT ;  /* 0x000000010c00780c */ /* 0x004fe20003f06270 */
[----:B------:R-:W-:Y:S01]  /*142d0*/  IMAD.IADD R14, R5, 0x1, -R14 ;  /* 0x00000001050e7824 */ /* 0x000fe200078e0a0e */
[----:B------:R-:W-:Y:S01]  /*142e0*/  IADD3 R5, -R7, 0x1, R72 ;  /* 0x0000000107057810 */ /* 0x000fe20007ffe148 */
[----:B------:R-:W-:-:S02]  /*142f0*/  IMAD.IADD R4, R15, 0x1, -R4 ;  /* 0x000000010f047824 */ /* 0x000fc400078e0a04 */
[----:B------:R-:W-:Y:S02]  /*14300*/  IMAD.U32 R19, R19, 0x10, R20 ;  /* 0x0000001013137824 */ /* 0x000fe400078e0014 */
[----:B------:R-:W-:Y:S02]  /*14310*/  IMAD R15, R14, -0x2, R5 ;  /* 0xfffffffe0e0f7824 */ /* 0x000fe400078e0205 */
[----:B------:R-:W-:Y:S01]  /*14320*/  IMAD R19, R4, 0x40, R19 ;  /* 0x0000004004137824 */ /* 0x000fe200078e0213 */
[----:B------:R-:W-:Y:S01]  /*14330*/  LOP3.LUT R4, RZ, R9, RZ, 0x33, !PT ;  /* 0x00000009ff047212 */ /* 0x000fe200078e33ff */
[----:B------:R-:W-:Y:S02]  /*14340*/  IMAD R5, R10, -0x60, RZ ;  /* 0xffffffa00a057824 */ /* 0x000fe400078e02ff */
[C---:B------:R-:W-:Y:S02]  /*14350*/  IMAD.IADD R8, R15.reuse, 0x1, R8 ;  /* 0x000000010f087824 */ /* 0x040fe400078e0208 */
[----:B------:R-:W-:-:S02]  /*14360*/  IMAD.IADD R90, R15, 0x1, R4 ;  /* 0x000000010f5a7824 */ /* 0x000fc400078e0204 */
[----:B------:R-:W-:Y:S02]  /*14370*/  IMAD R21, R14, -0x2, R5 ;  /* 0xfffffffe0e157824 */ /* 0x000fe400078e0205 */
[----:B------:R-:W-:Y:S02]  /*14380*/  IMAD R15, R10, -0x60, R11 ;  /* 0xffffffa00a0f7824 */ /* 0x000fe400078e020b */
[--C-:B------:R-:W-:Y:S02]  /*14390*/  IMAD.IADD R5, R8, 0x1, R19.reuse ;  /* 0x0000000108057824 */ /* 0x100fe400078e0213 */
[----:B------:R-:W-:Y:S01]  /*143a0*/  IMAD.IADD R4, R90, 0x1, R19 ;  /* 0x000000015a047824 */ /* 0x000fe200078e0213 */
[----:B------:R-:W-:Y:S06]  /*143b0*/  @!P0 BRA `(.L_x_1577) ;  /* 0x0000000000648947 */ /* 0x000fec0003800000 */
        /* <DEDUP_REMOVED lines=12> */
.L_x_1581:
[----:B------:R-:W-:Y:S05]  /*14480*/  BSYNC B2 ;  /* 0x0000000000027941 */ /* 0x000fea0003800000 */
.L_x_1580:
[----:B------:R-:W-:Y:S01]  /*14490*/  LOP3.LUT R9, RZ, R9, RZ, 0x33, !PT ;  /* 0x00000009ff097212 */ /* 0x000fe200078e33ff */
[----:B------:R-:W-:Y:S06]  /*144a0*/  BRA `(.L_x_1582) ;  /* 0x0000000000187947 */ /* 0x000fec0003800000 */
.L_x_1579:
[----:B------:R-:W-:-:S13]  /*144b0*/  ISETP.NE.AND P0, PT, R12, 0x1, PT ;  /* 0x000000010c00780c */ /* 0x000fda0003f05270 */
[----:B------:R-:W-:Y:S05]  /*144c0*/  @!P0 BRA `(.L_x_1582) ;  /* 0x0000000000108947 */ /* 0x000fea0003800000 */
[----:B------:R-:W2:Y:S04]  /*144d0*/  LDL R6, [R13+0x1c] ;  /* 0x00001c000d067983 */ /* 0x000ea80000100800 */
[----:B------:R-:W3:Y:S01]  /*144e0*/  LDL R14, [R13+0x20] ;  /* 0x000020000d0e7983 */ /* 0x000ee20000100800 */
[----:B--2---:R-:W-:-:S05]  /*144f0*/  IMAD.HI.U32 R9, R9, R6, RZ ;  /* 0x0000000609097227 */ /* 0x004fca00078e00ff */
[----:B---3--:R-:W-:-:S07]  /*14500*/  SHF.R.U32.HI R9, RZ, R14, R9 ;  /* 0x0000000eff097219 */ /* 0x008fce0000011609 */
.L_x_1582:
[----:B------:R-:W-:Y:S05]  /*14510*/  BSYNC B1 ;  /* 0x0000000000017941 */ /* 0x000fea0003800000 */
.L_x_1578:
[----:B------:R-:W-:-:S05]  /*14520*/  IMAD R9, R12, R9, R21 ;  /* 0x000000090c097224 */ /* 0x000fca00078e0215 */
[----:B------:R-:W-:Y:S02]  /*14530*/  VIMNMX R4, R4, R9, !PT ;  /* 0x0000000904047248 */ /* 0x000fe40007fe0100 */
[----:B------:R-:W-:-:S07]  /*14540*/  VIADDMNMX R5, R9, R12, R5, PT ;  /* 0x0000000c09057246 */ /* 0x000fce0003800105 */
.L_x_1577:
[----:B------:R-:W-:Y:S05]  /*14550*/  BSYNC B0 ;  /* 0x0000000000007941 */ /* 0x000fea0003800000 */
.L_x_1576:
[----:B------:R-:W-:Y:S01]  /*14560*/  ISETP.GE.AND P0, PT, R15, 0x2, PT ;  /* 0x000000020f00780c */ /* 0x000fe20003f06270 */
[----:B------:R-:W-:Y:S01]  /*14570*/  VIADD R19, R19, 0x8 ;  /* 0x0000000813137836 */ /* 0x000fe20000000000 */
[C---:B------:R-:W-:Y:S01]  /*14580*/  ISETP.GE.AND P4, PT, R15.reuse, 0xa, PT ;  /* 0x0000000a0f00780c */ /* 0x040fe20003f86270 */
[----:B------:R-:W-:Y:S01]  /*14590*/  BSSY B0, `(.L_x_1583) ;  /* 0x000008e000007945 */ /* 0x000fe20003800000 */
[----:B------:R-:W-:Y:S01]  /*145a0*/  ISETP.GT.AND P2, PT, R4, 0x1, !P0 ;  /* 0x000000010400780c */ /* 0x000fe20004744270 */
[----:B------:R-:W-:Y:S01]  /*145b0*/  IMAD.IADD R6, R90, 0x1, R19 ;  /* 0x000000015a067824 */ /* 0x000fe200078e0213 */
        /* <DEDUP_REMOVED lines=9> */
[C---:B------:R-:W-:Y:S02]  /*14650*/  ISETP.LT.OR P3, PT, R5.reuse, 0x9, P3 ;  /* 0x000000090500780c */ /* 0x040fe40001f61670 */
[----:B------:R-:W-:Y:S02]  /*14660*/  ISETP.GT.AND P2, PT, R4, 0x10, !P4 ;  /* 0x000000100400780c */ /* 0x000fe40006744270 */
[----:B------:R-:W-:Y:S02]  /*14670*/  FSEL R154, R28, -INF , !P3 ;  /* 0xff8000001c9a7808 */ /* 0x000fe40005800000 */
[----:B------:R-:W-:Y:S02]  /*14680*/  ISETP.LT.OR P2, PT, R5, 0x11, P2 ;  /* 0x000000110500780c */ /* 0x000fe40001741670 */
[----:B------:R-:W-:Y:S02]  /*14690*/  ISETP.GE.AND P3, PT, R15, 0x12, PT ;  /* 0x000000120f00780c */ /* 0x000fe40003f66270 */
[----:B------:R-:W-:-:S02]  /*146a0*/  FSEL R84, R32, -INF , !P2 ;  /* 0xff80000020547808 */ /* 0x000fc40005000000 */
[C---:B------:R-:W-:Y:S02]  /*146b0*/  ISETP.GT.AND P2, PT, R4.reuse, 0x11, !P3 ;  /* 0x000000110400780c */ /* 0x040fe40005f44270 */
        /* <DEDUP_REMOVED lines=86> */
[----:B------:R-:W-:Y:S02]  /*14c20*/  P2R R9, PR, RZ, 0x40 ;  /* 0x00000040ff097803 */ /* 0x000fe40000000000 */
[----:B------:R-:W-:-:S04]  /*14c30*/  ISETP.GT.AND P6, PT, R4, RZ, !P6 ;  /* 0x000000ff0400720c */ /* 0x000fc800077c4270 */
[----:B------:R-:W-:-:S04]  /*14c40*/  ISETP.LT.OR P6, PT, R5, 0x1, P6 ;  /* 0x000000010500780c */ /* 0x000fc800037c1670 */
[----:B------:R-:W-:Y:S02]  /*14c50*/  FSEL R92, R24, -INF , !P6 ;  /* 0xff800000185c7808 */ /* 0x000fe40007000000 */
[----:B------:R-:W-:-:S04]  /*14c60*/  ISETP.GE.AND P6, PT, R15, 0x5a, PT ;  /* 0x0000005a0f00780c */ /* 0x000fc80003fc6270 */
[----:B------:R-:W-:Y:S02]  /*14c70*/  P2R R15, PR, RZ, 0x40 ;  /* 0x00000040ff0f7803 */ /* 0x000fe40000000000 */
[----:B------:R-:W-:-:S04]  /*14c80*/  ISETP.GT.AND P6, PT, R4, 0x59, !P6 ;  /* 0x000000590400780c */ /* 0x000fc800077c4270 */
[----:B------:R-:W-:Y:S01]  /*14c90*/  ISETP.LT.OR P6, PT, R5, 0x5a, P6 ;  /* 0x0000005a0500780c */ /* 0x000fe200037c1670 */
[----:B------:R-:W-:-:S03]  /*14ca0*/  IMAD.IADD R5, R8, 0x1, R19 ;  /* 0x0000000108057824 */ /* 0x000fc600078e0213 */
        /* <DEDUP_REMOVED lines=15> */
.L_x_1588:
[----:B------:R-:W-:Y:S05]  /*14da0*/  BSYNC B2 ;  /* 0x0000000000027941 */ /* 0x000fea0003800000 */
.L_x_1587:
[----:B------:R-:W-:Y:S01]  /*14db0*/  LOP3.LUT R7, RZ, R7, RZ, 0x33, !PT ;  /* 0x00000007ff077212 */ /* 0x000fe200078e33ff */
[----:B------:R-:W-:Y:S06]  /*14dc0*/  BRA `(.L_x_1589) ;  /* 0x0000000000187947 */ /* 0x000fec0003800000 */
.L_x_1586:
[----:B------:R-:W-:-:S13]  /*14dd0*/  ISETP.NE.AND P6, PT, R12, 0x1, PT ;  /* 0x000000010c00780c */ /* 0x000fda0003fc5270 */
[----:B------:R-:W-:Y:S05]  /*14de0*/  @!P6 BRA `(.L_x_1589) ;  /* 0x000000000010e947 */ /* 0x000fea0003800000 */
[----:B------:R-:W2:Y:S04]  /*14df0*/  LDL R4, [R13+0x1c] ;  /* 0x00001c000d047983 */ /* 0x000ea80000100800 */
[----:B------:R-:W3:Y:S01]  /*14e00*/  LDL R8, [R13+0x20] ;  /* 0x000020000d087983 */ /* 0x000ee20000100800 */
[----:B--2---:R-:W-:-:S05]  /*14e10*/  IMAD.HI.U32 R7, R7, R4, RZ ;  /* 0x0000000407077227 */ /* 0x004fca00078e00ff */
[----:B---3--:R-:W-:-:S07]  /*14e20*/  SHF.R.U32.HI R7, RZ, R8, R7 ;  /* 0x00000008ff077219 */ /* 0x008fce0000011607 */
.L_x_1589:
[----:B------:R-:W-:Y:S05]  /*14e30*/  BSYNC B1 ;  /* 0x0000000000017941 */ /* 0x000fea0003800000 */
.L_x_1585:
[----:B------:R-:W-:-:S05]  /*14e40*/  IMAD R7, R12, R7, R21 ;  /* 0x000000070c077224 */ /* 0x000fca00078e0215 */
[----:B------:R-:W-:Y:S02]  /*14e50*/  VIADDMNMX R5, R7, R12, R5, PT ;  /* 0x0000000c07057246 */ /* 0x000fe40003800105 */
[----:B------:R-:W-:-:S07]  /*14e60*/  VIMNMX R6, R6, R7, !PT ;  /* 0x0000000706067248 */ /* 0x000fce0007fe0100 */
.L_x_1584:
[----:B------:R-:W-:Y:S05]  /*14e70*/  BSYNC B0 ;  /* 0x0000000000007941 */ /* 0x000fea0003800000 */
.L_x_1583:
[C---:B------:R-:W-:Y:S02]  /*14e80*/  ISETP.GT.AND P0, PT, R6.reuse, 0x1, !P0 ;  /* 0x000000010600780c */ /* 0x040fe40004704270 */
        /* <DEDUP_REMOVED lines=9> */
[----:B------:R-:W-:Y:S02]  /*14f20*/  ISETP.NE.AND P6, PT, R73, RZ, PT ;  /* 0x000000ff4900720c */ /* 0x000fe40003fc5270 */
[----:B------:R-:W-:-:S02]  /*14f30*/  FSEL R31, R31, -INF , !P0 ;  /* 0xff8000001f1f7808 */ /* 0x000fc40004000000 */
[----:B------:R-:W-:Y:S02]  /*14f40*/  ISETP.NE.AND P0, PT, R25, RZ, PT ;  /* 0x000000ff1900720c */ /* 0x000fe40003f05270 */
[----:B------:R-:W2:Y:S02]  /*14f50*/  LDL.64 R24, [R1+0x430] ;  /* 0x0004300001187983 */ /* 0x000ea40000100a00 */
[----:B------:R-:W-:-:S04]  /*14f60*/  ISETP.GT.AND P0, PT, R6, 0x10, !P0 ;  /* 0x000000100600780c */ /* 0x000fc80004704270 */
[----:B------:R-:W-:-:S04]  /*14f70*/  ISETP.LT.OR P0, PT, R5, 0x11, P0 ;  /* 0x000000110500780c */ /* 0x000fc80000701670 */
[----:B------:R-:W-:Y:S02]  /*14f80*/  FSEL R34, R34, -INF , !P0 ;  /* 0xff80000022227808 */ /* 0x000fe40004000000 */
[----:B------:R-:W-:-:S04]  /*14f90*/  ISETP.NE.AND P0, PT, R29, RZ, PT ;  /* 0x000000ff1d00720c */ /* 0x000fc80003f05270 */
[----:B------:R-:W-:-:S04]  /*14fa0*/  ISETP.GT.AND P0, PT, R6, 0x11, !P0 ;  /* 0x000000110600780c */ /* 0x000fc80004704270 */
[----:B------:R-:W-:-:S04]  /*14fb0*/  ISETP.LT.OR P0, PT, R5, 0x12, P0 ;  /* 0x000000120500780c */ /* 0x000fc80000701670 */
[----:B------:R-:W-:Y:S02]  /*14fc0*/  FSEL R35, R35, -INF , !P0 ;  /* 0xff80000023237808 */ /* 0x000fe40004000000 */
[----:B------:R-:W-:Y:S02]  /*14fd0*/  ISETP.GT.AND P0, PT, R6, 0x18, !P1 ;  /* 0x000000180600780c */ /* 0x000fe40004f04270 */
[----:B------:R-:W-:Y:S02]  /*14fe0*/  ISETP.NE.AND P1, PT, R83, RZ, PT ;  /* 0x000000ff5300720c */ /* 0x000fe40003f25270 */
[----:B------:R-:W-:-:S04]  /*14ff0*/  ISETP.LT.OR P0, PT, R5, 0x19, P0 ;  /* 0x000000190500780c */ /* 0x000fc80000701670 */
[----:B------:R-:W-:Y:S02]  /*15000*/  FSEL R38, R38, -INF , !P0 ;  /* 0xff80000026267808 */ /* 0x000fe40004000000 */
[----:B------:R-:W-:Y:S02]  /*15010*/  ISETP.GT.AND P0, PT, R6, 0x19, !P6 ;  /* 0x000000190600780c */ /* 0x000fe40007704270 */
[----:B------:R-:W-:Y:S02]  /*15020*/  ISETP.NE.AND P6, PT, R9, RZ, PT ;  /* 0x000000ff0900720c */ /* 0x000fe40003fc5270 */
[----:B------:R-:W-:-:S04]  /*15030*/  ISETP.LT.OR P0, PT, R5, 0x1a, P0 ;  /* 0x0000001a0500780c */ /* 0x000fc80000701670 */
[----:B------:R-:W-:Y:S02]  /*15040*/  FSEL R39, R39, -INF , !P0 ;  /* 0xff80000027277808 */ /* 0x000fe40004000000 */
[----:B------:R-:W-:-:S04]  /*15050*/  ISETP.NE.AND P0, PT, R37, RZ, PT ;  /* 0x000000ff2500720c */ /* 0x000fc80003f05270 */
[----:B------:R-:W-:-:S04]  /*15060*/  ISETP.GT.AND P0, PT, R6, 0x20, !P0 ;  /* 0x000000200600780c */ /* 0x000fc80004704270 */
        /* <DEDUP_REMOVED lines=38> */
[C---:B------:R-:W-:Y:S02]  /*152d0*/  ISETP.GT.AND P0, PT, R6.reuse, RZ, !P6 ;  /* 0x000000ff0600720c */ /* 0x040fe40007704270 */
[C---:B------:R-:W-:Y:S02]  /*152e0*/  ISETP.GT.AND P2, PT, R6.reuse, 0x49, !P2 ;  /* 0x000000490600780c */ /* 0x040fe40005744270 */
[----:B------:R-:W-:Y:S02]  /*152f0*/  ISETP.LT.OR P0, PT, R5, 0x1, P0 ;  /* 0x000000010500780c */ /* 0x000fe40000701670 */
[----:B------:R-:W-:Y:S02]  /*15300*/  ISETP.GT.AND P3, PT, R6, 0x50, !P3 ;  /* 0x000000500600780c */ /* 0x000fe40005f64270 */
[----:B------:R-:W-:-:S02]  /*15310*/  FSEL R21, R26, -INF , !P0 ;  /* 0xff8000001a157808 */ /* 0x000fc40004000000 */
[----:B--2---:R-:W-:Y:S01]  /*15320*/  FMNMX.FTZ R4, R92, R24, !PT ;  /* 0x000000185c047209 */ /* 0x004fe20007810000 */
[----:B------:R-:W2:Y:S01]  /*15330*/  LDL R26, [R1+0x450] ;  /* 0x00045000011a7983 */ /* 0x000ea20000100800 */
[----:B------:R-:W-:Y:S02]  /*15340*/  ISETP.GT.AND P4, PT, R6, 0x51, !P4 ;  /* 0x000000510600780c */ /* 0x000fe40006784270 */
[----:B------:R-:W-:Y:S02]  /*15350*/  FMNMX.FTZ R4, R152, R4, !PT ;  /* 0x0000000498047209 */ /* 0x000fe40007810000 */
[----:B------:R-:W-:Y:S02]  /*15360*/  ISETP.NE.AND P6, PT, R15, RZ, PT ;  /* 0x000000ff0f00720c */ /* 0x000fe40003fc5270 */
        /* <DEDUP_REMOVED lines=37> */
[----:B------:R-:W-:Y:S02]  /*155c0*/  FMNMX.FTZ R4, R54, R7, !PT ;  /* 0x0000000736047209 */ /* 0x000fe40007810000 */
[----:B------:R-:W-:Y:S02]  /*155d0*/  ISETP.GT.AND P0, PT, R6, 0x48, !P1 ;  /* 0x000000480600780c */ /* 0x000fe40004f04270 */
[----:B------:R-:W-:Y:S02]  /*155e0*/  FMNMX.FTZ R7, R55, R4, !PT ;  /* 0x0000000437077209 */ /* 0x000fe40007810000 */
[C---:B------:R-:W-:Y:S02]  /*155f0*/  ISETP.LT.OR P0, PT, R5.reuse, 0x49, P0 ;  /* 0x000000490500780c */ /* 0x040fe40000701670 */
[----:B------:R-:W-:Y:S02]  /*15600*/  FMNMX.FTZ R4, R58, R7, !PT ;  /* 0x000000073a047209 */ /* 0x000fe40007810000 */
[----:B------:R-:W-:-:S02]  /*15610*/  ISETP.LT.OR P2, PT, R5, 0x4a, P2 ;  /* 0x0000004a0500780c */ /* 0x000fc40001741670 */
[----:B-1----:R-:W-:Y:S02]  /*15620*/  FMNMX.FTZ R11, R8, R9, !PT ;  /* 0x00000009080b7209 */ /* 0x002fe40007810000 */
[----:B------:R-:W-:Y:S02]  /*15630*/  FSEL R29, R62, -INF , !P0 ;  /* 0xff8000003e1d7808 */ /* 0x000fe40004000000 */
[----:B------:R-:W-:Y:S01]  /*15640*/  FMNMX.FTZ R4, R59, R4, !PT ;  /* 0x000000043b047209 */ /* 0x000fe20007810000 */
[----:B------:R-:W1:Y:S01]  /*15650*/  SHFL.BFLY PT, R12, R11, 0x1, 0x1f ;  /* 0x0c201f000b0c7f89 */ /* 0x000e6200000e0000 */
[----:B------:R-:W-:Y:S02]  /*15660*/  ISETP.LT.OR P3, PT, R5, 0x51, P3 ;  /* 0x000000510500780c */ /* 0x000fe40001f61670 */
[----:B------:R-:W-:Y:S02]  /*15670*/  FSEL R63, R63, -INF , !P2 ;  /* 0xff8000003f3f7808 */ /* 0x000fe40005000000 */
[----:B------:R-:W-:-:S02]  /*15680*/  FMNMX.FTZ R4, R29, R4, !PT ;  /* 0x000000041d047209 */ /* 0x000fc40007810000 */
[----:B------:R-:W-:Y:S02]  /*15690*/  ISETP.GT.AND P5, PT, R6, 0x58, !P5 ;  /* 0x000000580600780c */ /* 0x000fe40006fa4270 */
[----:B------:R-:W-:Y:S02]  /*156a0*/  ISETP.LT.OR P4, PT, R5, 0x52, P4 ;  /* 0x000000520500780c */ /* 0x000fe40002781670 */
[----:B------:R-:W-:Y:S02]  /*156b0*/  FSEL R66, R66, -INF , !P3 ;  /* 0xff80000042427808 */ /* 0x000fe40005800000 */
[----:B------:R-:W-:Y:S02]  /*156c0*/  FMNMX.FTZ R7, R63, R4, !PT ;  /* 0x000000043f077209 */ /* 0x000fe40007810000 */
[----:B------:R-:W-:Y:S02]  /*156d0*/  ISETP.GT.AND P0, PT, R6, 0x59, !P6 ;  /* 0x000000590600780c */ /* 0x000fe40007704270 */
[----:B------:R-:W-:-:S02]  /*156e0*/  ISETP.LT.OR P5, PT, R5, 0x59, P5 ;  /* 0x000000590500780c */ /* 0x000fc40002fa1670 */
[----:B------:R-:W-:Y:S02]  /*156f0*/  FSEL R67, R67, -INF , !P4 ;  /* 0xff80000043437808 */ /* 0x000fe40006000000 */
[----:B------:R-:W-:Y:S02]  /*15700*/  FMNMX.FTZ R4, R66, R7, !PT ;  /* 0x0000000742047209 */ /* 0x000fe40007810000 */
[----:B------:R-:W-:Y:S01]  /*15710*/  ISETP.LT.OR P0, PT, R5, 0x5a, P0 ;  /* 0x0000005a0500780c */ /* 0x000fe20000701670 */
[----:B------:R-:W3:Y:S01]  /*15720*/  LDL.64 R6, [R1+0x440] ;  /* 0x0004400001067983 */ /* 0x000ee20000100a00 */
[----:B------:R-:W-:Y:S02]  /*15730*/  FSEL R70, R70, -INF , !P5 ;  /* 0xff80000046467808 */ /* 0x000fe40006800000 */
[----:B------:R-:W-:Y:S02]  /*15740*/  FMNMX.FTZ R5, R67, R4, !PT ;  /* 0x0000000443057209 */ /* 0x000fe40007810000 */
[----:B------:R-:W-:-:S02]  /*15750*/  FSEL R71, R71, -INF , !P0 ;  /* 0xff80000047477808 */ /* 0x000fc40004000000 */
[----:B------:R-:W-:-:S04]  /*15760*/  FMNMX.FTZ R4, R70, R5, !PT ;  /* 0x0000000546047209 */ /* 0x000fc80007810000 */
[----:B------:R-:W-:Y:S02]  /*15770*/  FMNMX.FTZ R9, R71, R4, !PT ;  /* 0x0000000447097209 */ /* 0x000fe40007810000 */
[----:B-1----:R-:W-:-:S03]  /*15780*/  FMNMX.FTZ R4, R11, R12, !PT ;  /* 0x0000000c0b047209 */ /* 0x002fc60007810000 */
[----:B------:R-:W-:Y:S04]  /*15790*/  STL.64 [R1+0x430], R8 ;  /* 0x0004300801007387 */ /* 0x000fe80000100a00 */
[----:B------:R-:W4:Y:S04]  /*157a0*/  LDL R12, [R1+0x434] ;  /* 0x00043400010c7983 */ /* 0x000f280000100800 */
[----:B------:R1:W-:Y:S04]  /*157b0*/  STL [R1+0x430], R4 ;  /* 0x0004300401007387 */ /* 0x0003e80000100800 */
[----:B------:R-:W2:Y:S04]  /*157c0*/  LDL R13, [R1+0x430] ;  /* 0x00043000010d7983 */ /* 0x000ea80000100800 */
[----:B----4-:R-:W4:Y:S01]  /*157d0*/  SHFL.BFLY PT, R9, R12, 0x2, 0x1f ;  /* 0x0c401f000c097f89 */ /* 0x010f2200000e0000 */
[----:B--2---:R-:W-:Y:S01]  /*157e0*/  FMUL.FTZ R5, R26, R13 ;  /* 0x0000000d1a057220 */ /* 0x004fe20000410000 */
[----:B------:R-:W-:-:S04]  /*157f0*/  FSETP.NEU.FTZ.AND P0, PT, R13, -INF , PT ;  /* 0xff8000000d00780b */ /* 0x000fc80003f1d000 */
[----:B------:R-:W-:-:S05]  /*15800*/  FSEL R11, R5, RZ, P0 ;  /* 0x000000ff050b7208 */ /* 0x000fca0000000000 */
[----:B-1----:R-:W-:Y:S01]  /*15810*/  FFMA.FTZ R4, R86, R26, -R11 ;  /* 0x0000001a56047223 */ /* 0x002fe2000001080b */
[----:B----4-:R-:W-:-:S03]  /*15820*/  FMNMX.FTZ R9, R9, R12, !PT ;  /* 0x0000000c09097209 */ /* 0x010fc60007810000 */
[----:B------:R1:W-:Y:S02]  /*15830*/  MUFU.EX2 R153, R4 ;  /* 0x0000000400997308 */ /* 0x0003e40000000800 */
[----:B-1----:R-:W1:Y:S01]  /*15840*/  SHFL.BFLY PT, R4, R9, 0x1, 0x1f ;  /* 0x0c201f0009047f89 */ /* 0x002e6200000e0000 */
[----:B------:R-:W-:Y:S01]  /*15850*/  FSEL R13, R13, RZ, P0 ;  /* 0x000000ff0d0d7208 */ /* 0x000fe20000000000 */
[----:B------:R-:W-:-:S04]  /*15860*/  FFMA.FTZ R5, R92, R26, -R11 ;  /* 0x0000001a5c057223 */ /* 0x000fc8000001080b */
[----:B------:R-:W-:Y:S01]  /*15870*/  FADD.FTZ R13, R24, -R13 ;  /* 0x8000000d180d7221 */ /* 0x000fe20000010000 */
[----:B-1----:R-:W-:-:S04]  /*15880*/  FMNMX.FTZ R4, R9, R4, !PT ;  /* 0x0000000409047209 */ /* 0x002fc80007810000 */
[C---:B------:R-:W-:Y:S01]  /*15890*/  FSETP.NEU.FTZ.AND P0, PT, R4.reuse, -INF , PT ;  /* 0xff8000000400780b */ /* 0x040fe20003f1d000 */
[----:B------:R-:W-:-:S05]  /*158a0*/  FMUL.FTZ R8, R4, R26 ;  /* 0x0000001a04087220 */ /* 0x000fca0000410000 */
[----:B------:R-:W-:Y:S02]  /*158b0*/  FSEL R9, R8, RZ, P0 ;  /* 0x000000ff08097208 */ /* 0x000fe40000000000 */
[----:B------:R-:W-:Y:S01]  /*158c0*/  FSEL R8, R4, RZ, P0 ;  /* 0x000000ff04087208 */ /* 0x000fe20000000000 */
[-C--:B------:R-:W-:Y:S02]  /*158d0*/  FMUL.FTZ R13, R13, R26.reuse ;  /* 0x0000001a0d0d7220 */ /* 0x080fe40000410000 */
[-C--:B------:R-:W-:Y:S02]  /*158e0*/  FFMA.FTZ R206, R21, R26.reuse, -R9 ;  /* 0x0000001a15ce7223 */ /* 0x080fe40000010809 */
[----:B------:R-:W-:Y:S01]  /*158f0*/  FADD.FTZ R25, R25, -R8 ;  /* 0x8000000819197221 */ /* 0x000fe20000010000 */
[-CC-:B------:R-:W-:Y:S01]  /*15900*/  FFMA.FTZ R152, R152, R26.reuse, -R11.reuse ;  /* 0x0000001a98987223 */ /* 0x180fe2000001080b */
[-C--:B------:R-:W-:Y:S02]  /*15910*/  FFMA.FTZ R19, R28, R26.reuse, -R11 ;  /* 0x0000001a1c137223 */ /* 0x080fe4000001080b */
[----:B------:R-:W-:Y:S01]  /*15920*/  FMUL.FTZ R25, R26, R25 ;  /* 0x000000191a197220 */ /* 0x000fe20000410000 */
[-CC-:B------:R-:W-:Y:S01]  /*15930*/  FFMA.FTZ R205, R27, R26.reuse, -R9.reuse ;  /* 0x0000001a1bcd7223 */ /* 0x180fe20000010809 */
[----:B------:R-:W-:Y:S01]  /*15940*/  MUFU.EX2 R5, R5 ;  /* 0x0000000500057308 */ /* 0x000fe20000000800 */
[-C--:B------:R-:W-:Y:S01]  /*15950*/  FFMA.FTZ R155, R30, R26.reuse, -R9 ;  /* 0x0000001a1e9b7223 */ /* 0x080fe20000010809 */
[----:B------:R-:W-:-:S06]  /*15960*/  FFMA.FTZ R154, R154, R26, -R11 ;  /* 0x0000001a9a9a7223 */ /* 0x000fcc000001080b */
[----:B------:R-:W3:Y:S01]  /*15970*/  MUFU.EX2 R28, R13 ;  /* 0x0000000d001c7308 */ /* 0x000ee20000000800 */
[----:B------:R-:W-:-:S07]  /*15980*/  FFMA.FTZ R202, R31, R26, -R9 ;  /* 0x0000001a1fca7223 */ /* 0x000fce0000010809 */
[----:B------:R-:W-:Y:S08]  /*15990*/  MUFU.EX2 R206, R206 ;  /* 0x000000ce00ce7308 */ /* 0x000ff00000000800 */
[----:B------:R-:W1:Y:S01]  /*159a0*/  MUFU.EX2 R30, R25 ;  /* 0x00000019001e7308 */ /* 0x000e620000000800 */
[----:B------:R-:W-:-:S07]  /*159b0*/  FFMA.FTZ R196, R84, R26, -R11 ;  /* 0x0000001a54c47223 */ /* 0x000fce000001080b */
[----:B------:R-:W2:Y:S01]  /*159c0*/  MUFU.EX2 R152, R152 ;  /* 0x0000009800987308 */ /* 0x000ea20000000800 */
[----:B------:R-:W-:-:S07]  /*159d0*/  FFMA.FTZ R191, R34, R26, -R9 ;  /* 0x0000001a22bf7223 */ /* 0x000fce0000010809 */
[----:B------:R-:W4:Y:S01]  /*159e0*/  MUFU.EX2 R205, R205 ;  /* 0x000000cd00cd7308 */ /* 0x000f220000000800 */
[-CC-:B------:R-:W-:Y:S01]  /*159f0*/  FFMA.FTZ R193, R82, R26.reuse, -R11.reuse ;  /* 0x0000001a52c17223 */ /* 0x180fe2000001080b */
[----:B------:R-:W-:-:S06]  /*15a00*/  FFMA.FTZ R160, R20, R26, -R11 ;  /* 0x0000001a14a07223 */ /* 0x000fcc000001080b */
[----:B------:R-:W5:Y:S01]  /*15a10*/  MUFU.EX2 R154, R154 ;  /* 0x0000009a009a7308 */ /* 0x000f620000000800 */
[-C--:B------:R-:W-:Y:S01]  /*15a20*/  FFMA.FTZ R20, R14, R26.reuse, -R11 ;  /* 0x0000001a0e147223 */ /* 0x080fe2000001080b */
[----:B------:R-:W-:-:S06]  /*15a30*/  FFMA.FTZ R192, R35, R26, -R9 ;  /* 0x0000001a23c07223 */ /* 0x000fcc0000010809 */
[----:B------:R-:W5:Y:S01]  /*15a40*/  MUFU.EX2 R155, R155 ;  /* 0x0000009b009b7308 */ /* 0x000f620000000800 */
[-CC-:B------:R-:W-:Y:S01]  /*15a50*/  FFMA.FTZ R187, R80, R26.reuse, -R11.reuse ;  /* 0x0000001a50bb7223 */ /* 0x180fe2000001080b */
[-CC-:B------:R-:W-:Y:S01]  /*15a60*/  FFMA.FTZ R190, R78, R26.reuse, -R11.reuse ;  /* 0x0000001a4ebe7223 */ /* 0x180fe2000001080b */
[-CC-:B------:R-:W-:Y:S01]  /*15a70*/  FFMA.FTZ R183, R76, R26.reuse, -R11.reuse ;  /* 0x0000001a4cb77223 */ /* 0x180fe2000001080b */
[-CC-:B------:R-:W-:Y:S01]  /*15a80*/  FFMA.FTZ R184, R74, R26.reuse, -R11.reuse ;  /* 0x0000001a4ab87223 */ /* 0x180fe2000001080b */
[----:B------:R-:W-:-:S03]  /*15a90*/  FFMA.FTZ R180, R72, R26, -R11 ;  /* 0x0000001a48b47223 */ /* 0x000fc6000001080b */
[----:B------:R-:W5:Y:S01]  /*15aa0*/  MUFU.EX2 R202, R202 ;  /* 0x000000ca00ca7308 */ /* 0x000f620000000800 */
[-CC-:B------:R-:W-:Y:S01]  /*15ab0*/  FFMA.FTZ R179, R44, R26.reuse, -R11.reuse ;  /* 0x0000001a2cb37223 */ /* 0x180fe2000001080b */
[-CC-:B------:R-:W-:Y:S01]  /*15ac0*/  FFMA.FTZ R174, R48, R26.reuse, -R11.reuse ;  /* 0x0000001a30ae7223 */ /* 0x180fe2000001080b */
[-CC-:B------:R-:W-:Y:S01]  /*15ad0*/  FFMA.FTZ R173, R40, R26.reuse, -R11.reuse ;  /* 0x0000001a28ad7223 */ /* 0x180fe2000001080b */
[-CC-:B------:R-:W-:Y:S01]  /*15ae0*/  FFMA.FTZ R169, R52, R26.reuse, -R11.reuse ;  /* 0x0000001a34a97223 */ /* 0x180fe2000001080b */
[-CC-:B------:R-:W-:Y:S01]  /*15af0*/  FFMA.FTZ R170, R36, R26.reuse, -R11.reuse ;  /* 0x0000001a24aa7223 */ /* 0x180fe2000001080b */
[-CC-:B------:R-:W-:Y:S01]  /*15b00*/  FFMA.FTZ R162, R56, R26.reuse, -R11.reuse ;  /* 0x0000001a38a27223 */ /* 0x180fe2000001080b */
[-CC-:B------:R-:W-:Y:S01]  /*15b10*/  FFMA.FTZ R161, R32, R26.reuse, -R11.reuse ;  /* 0x0000001a20a17223 */ /* 0x180fe2000001080b */
[----:B------:R-:W5:Y:S01]  /*15b20*/  MUFU.EX2 R196, R196 ;  /* 0x000000c400c47308 */ /* 0x000f620000000800 */
[-CC-:B------:R-:W-:Y:S01]  /*15b30*/  FFMA.FTZ R159, R60, R26.reuse, -R11.reuse ;  /* 0x0000001a3c9f7223 */ /* 0x180fe2000001080b */
[-CC-:B------:R-:W-:Y:S01]  /*15b40*/  FFMA.FTZ R15, R64, R26.reuse, -R11.reuse ;  /* 0x0000001a400f7223 */ /* 0x180fe2000001080b */
[----:B------:R-:W-:Y:S01]  /*15b50*/  FFMA.FTZ R14, R68, R26, -R11 ;  /* 0x0000001a440e7223 */ /* 0x000fe2000001080b */
[----:B---3--:R-:W-:Y:S01]  /*15b60*/  FFMA.FTZ R11, R28, R6, R5 ;  /* 0x000000061c0b7223 */ /* 0x008fe20000010005 */
[----:B-1----:R-:W-:Y:S01]  /*15b70*/  FFMA.FTZ R6, R7, R30, R206 ;  /* 0x0000001e07067223 */ /* 0x002fe200000100ce */
[----:B------:R-:W-:-:S02]  /*15b80*/  FFMA.FTZ R185, R38, R26, -R9 ;  /* 0x0000001a26b97223 */ /* 0x000fc40000010809 */
[----:B------:R-:W1:Y:S01]  /*15b90*/  MUFU.EX2 R191, R191 ;  /* 0x000000bf00bf7308 */ /* 0x000e620000000800 */
[----:B--2---:R-:W-:Y:S01]  /*15ba0*/  FADD.FTZ R11, R152, R11 ;  /* 0x0000000b980b7221 */ /* 0x004fe20000010000 */
[----:B----4-:R-:W-:Y:S01]  /*15bb0*/  FADD.FTZ R6, R205, R6 ;  /* 0x00000006cd067221 */ /* 0x010fe20000010000 */
[----:B------:R-:W-:-:S05]  /*15bc0*/  FFMA.FTZ R186, R39, R26, -R9 ;  /* 0x0000001a27ba7223 */ /* 0x000fca0000010809 */
[----:B------:R-:W2:Y:S01]  /*15bd0*/  MUFU.EX2 R193, R193 ;  /* 0x000000c100c17308 */ /* 0x000ea20000000800 */
[----:B-----5:R-:W-:Y:S01]  /*15be0*/  FADD.FTZ R8, R154, R11 ;  /* 0x0000000b9a087221 */ /* 0x020fe20000010000 */
[----:B------:R-:W-:-:S06]  /*15bf0*/  FADD.FTZ R7, R155, R6 ;  /* 0x000000069b077221 */ /* 0x000fcc0000010000 */
[----:B------:R-:W3:Y:S01]  /*15c00*/  MUFU.EX2 R192, R192 ;  /* 0x000000c000c07308 */ /* 0x000ee20000000800 */
[----:B------:R-:W-:Y:S01]  /*15c10*/  FFMA.FTZ R181, R42, R26, -R9 ;  /* 0x0000001a2ab57223 */ /* 0x000fe20000010809 */
[----:B------:R-:W-:-:S06]  /*15c20*/  FADD.FTZ R11, R153, R8 ;  /* 0x00000008990b7221 */ /* 0x000fcc0000010000 */
[----:B------:R-:W4:Y:S01]  /*15c30*/  MUFU.EX2 R187, R187 ;  /* 0x000000bb00bb7308 */ /* 0x000f220000000800 */
[----:B------:R-:W-:Y:S01]  /*15c40*/  FADD.FTZ R6, R202, R7 ;  /* 0x00000007ca067221 */ /* 0x000fe20000010000 */
[----:B------:R-:W-:-:S06]  /*15c50*/  FFMA.FTZ R182, R43, R26, -R9 ;  /* 0x0000001a2bb67223 */ /* 0x000fcc0000010809 */
[----:B------:R-:W5:Y:S01]  /*15c60*/  MUFU.EX2 R185, R185 ;  /* 0x000000b900b97308 */ /* 0x000f620000000800 */
[----:B------:R-:W-:Y:S01]  /*15c70*/  FADD.FTZ R8, R196, R11 ;  /* 0x0000000bc4087221 */ /* 0x000fe20000010000 */
[----:B-1----:R-:W-:-:S06]  /*15c80*/  FADD.FTZ R7, R191, R6 ;  /* 0x00000006bf077221 */ /* 0x002fcc0000010000 */
[----:B------:R-:W1:Y:S01]  /*15c90*/  MUFU.EX2 R190, R190 ;  /* 0x000000be00be7308 */ /* 0x000e620000000800 */
[----:B------:R-:W-:-:S07]  /*15ca0*/  FFMA.FTZ R177, R46, R26, -R9 ;  /* 0x0000001a2eb17223 */ /* 0x000fce0000010809 */
[----:B------:R-:W1:Y:S01]  /*15cb0*/  MUFU.EX2 R186, R186 ;  /* 0x000000ba00ba7308 */ /* 0x000e620000000800 */
[----:B--2---:R-:W-:Y:S01]  /*15cc0*/  FADD.FTZ R8, R193, R8 ;  /* 0x00000008c1087221 */ /* 0x004fe20000010000 */
[----:B---3--:R-:W-:-:S06]  /*15cd0*/  FADD.FTZ R6, R192, R7 ;  /* 0x00000007c0067221 */ /* 0x008fcc0000010000 */
[----:B------:R-:W2:Y:S01]  /*15ce0*/  MUFU.EX2 R183, R183 ;  /* 0x000000b700b77308 */ /* 0x000ea20000000800 */
[----:B------:R-:W-:-:S07]  /*15cf0*/  FFMA.FTZ R178, R47, R26, -R9 ;  /* 0x0000001a2fb27223 */ /* 0x000fce0000010809 */
[----:B------:R-:W3:Y:S01]  /*15d00*/  MUFU.EX2 R181, R181 ;  /* 0x000000b500b57308 */ /* 0x000ee20000000800 */
[----:B----4-:R-:W-:Y:S01]  /*15d10*/  FADD.FTZ R7, R187, R8 ;  /* 0x00000008bb077221 */ /* 0x010fe20000010000 */
[----:B-----5:R-:W-:-:S06]  /*15d20*/  FADD.FTZ R11, R185, R6 ;  /* 0x00000006b90b7221 */ /* 0x020fcc0000010000 */
[----:B------:R-:W4:Y:S01]  /*15d30*/  MUFU.EX2 R184, R184 ;  /* 0x000000b800b87308 */ /* 0x000f220000000800 */
[----:B------:R-:W-:-:S07]  /*15d40*/  FFMA.FTZ R171, R50, R26, -R9 ;  /* 0x0000001a32ab7223 */ /* 0x000fce0000010809 */
[----:B------:R-:W5:Y:S01]  /*15d50*/  MUFU.EX2 R182, R182 ;  /* 0x000000b600b67308 */ /* 0x000f620000000800 */
[----:B-1----:R-:W-:Y:S01]  /*15d60*/  FADD.FTZ R6, R190, R7 ;  /* 0x00000007be067221 */ /* 0x002fe20000010000 */
[----:B------:R-:W-:-:S06]  /*15d70*/  FADD.FTZ R8, R186, R11 ;  /* 0x0000000bba087221 */ /* 0x000fcc0000010000 */
        /* <DEDUP_REMOVED lines=55> */
[----:B------:R-:W4:Y:S08]  /*160f0*/  MUFU.EX2 R20, R20 ;  /* 0x0000001400147308 */ /* 0x000f300000000800 */
[----:B------:R-:W5:Y:S01]  /*16100*/  MUFU.EX2 R158, R158 ;  /* 0x0000009e009e7308 */ /* 0x000f620000000800 */
[----:B-1----:R-:W-:Y:S01]  /*16110*/  FADD.FTZ R6, R160, R7 ;  /* 0x00000007a0067221 */ /* 0x002fe20000010000 */
[----:B------:R-:W-:-:S06]  /*16120*/  FADD.FTZ R8, R164, R9 ;  /* 0x00000009a4087221 */ /* 0x000fcc0000010000 */
[----:B------:R-:W1:Y:S08]  /*16130*/  MUFU.EX2 R14, R14 ;  /* 0x0000000e000e7308 */ /* 0x000e700000000800 */
[----:B------:R-:W1:Y:S01]  /*16140*/  MUFU.EX2 R21, R21 ;  /* 0x0000001500157308 */ /* 0x000e620000000800 */
[----:B--2---:R-:W-:Y:S01]  /*16150*/  FADD.FTZ R7, R15, R6 ;  /* 0x000000060f077221 */ /* 0x004fe20000010000 */
[----:B---3--:R-:W-:-:S06]  /*16160*/  FADD.FTZ R9, R157, R8 ;  /* 0x000000089d097221 */ /* 0x008fcc0000010000 */
[----:B------:R-:W2:Y:S08]  /*16170*/  MUFU.EX2 R19, R19 ;  /* 0x0000001300137308 */ /* 0x000eb00000000800 */
[----:B------:R-:W3:Y:S01]  /*16180*/  MUFU.EX2 R156, R156 ;  /* 0x0000009c009c7308 */ /* 0x000ee20000000800 */
[----:B----4-:R-:W-:Y:S01]  /*16190*/  FADD.FTZ R7, R20, R7 ;  /* 0x0000000714077221 */ /* 0x010fe20000010000 */
[----:B-----5:R-:W-:-:S03]  /*161a0*/  FADD.FTZ R6, R158, R9 ;  /* 0x000000099e067221 */ /* 0x020fc60000010000 */
[----:B-1----:R-:W-:Y:S01]  /*161b0*/  FADD.FTZ R8, R14, R7 ;  /* 0x000000070e087221 */ /* 0x002fe20000010000 */
[----:B------:R-:W-:-:S03]  /*161c0*/  FADD.FTZ R7, R21, R6 ;  /* 0x0000000615077221 */ /* 0x000fc60000010000 */
[----:B--2---:R-:W-:Y:S01]  /*161d0*/  FADD.FTZ R6, R19, R8 ;  /* 0x0000000813067221 */ /* 0x004fe20000010000 */
[----:B------:R1:W-:Y:S01]  /*161e0*/  STL [R1+0x434], R4 ;  /* 0x0004340401007387 */ /* 0x0003e20000100800 */
[----:B---3--:R-:W-:-:S05]  /*161f0*/  FADD.FTZ R7, R156, R7 ;  /* 0x000000079c077221 */ /* 0x008fca0000010000 */
[----:B------:R2:W-:Y:S04]  /*16200*/  STL.64 [R1+0x440], R6 ;  /* 0x0004400601007387 */ /* 0x0005e80000100a00 */
[----:B------:R-:W3:Y:S04]  /*16210*/  LD.E R27, desc[UR46][R22.64+0x41c] ;  /* 0x00041c2e161b7980 */ /* 0x000ee8000c101900 */
[----:B------:R-:W4:Y:S04]  /*16220*/  LD.E R8, desc[UR46][R22.64+0x220] ;  /* 0x0002202e16087980 */ /* 0x000f28000c101900 */
[----:B------:R-:W5:Y:S04]  /*16230*/  LD.E R9, desc[UR46][R22.64+0x224] ;  /* 0x0002242e16097980 */ /* 0x000f68000c101900 */
[----:B------:R-:W5:Y:S04]  /*16240*/  LD.E R11, desc[UR46][R22.64+0x230] ;  /* 0x0002302e160b7980 */ /* 0x000f68000c101900 */
[----:B------:R-:W5:Y:S04]  /*16250*/  LD.E R13, desc[UR46][R22.64+0x240] ;  /* 0x0002402e160d7980 */ /* 0x000f68000c101900 */
[----:B------:R-:W5:Y:S04]  /*16260*/  LD.E R25, desc[UR46][R22.64+0x250] ;  /* 0x0002502e16197980 */ /* 0x000f68000c101900 */
[----:B-1----:R-:W5:Y:S04]  /*16270*/  LD.E R4, desc[UR46][R22.64+0x254] ;  /* 0x0002542e16047980 */ /* 0x002f68000c101900 */
[----:B------:R-:W5:Y:S04]  /*16280*/  LD.E R122, desc[UR46][R22.64+0x274] ;  /* 0x0002742e167a7980 */ /* 0x000f68000c101900 */
        /* <DEDUP_REMOVED lines=122> */
[C---:B-----5:R-:W-:Y:S01]  /*16a30*/  FMUL.FTZ R9, R28.reuse, R9 ;  /* 0x000000091c097220 */ /* 0x060fe20000410000 */
[C---:B------:R-:W-:Y:S01]  /*16a40*/  FMUL.FTZ R11, R28.reuse, R11 ;  /* 0x0000000b1c0b7220 */ /* 0x040fe20000410000 */
[C---:B------:R-:W-:Y:S01]  /*16a50*/  FMUL.FTZ R13, R28.reuse, R13 ;  /* 0x0000000d1c0d7220 */ /* 0x040fe20000410000 */
[C---:B------:R-:W-:Y:S01]  /*16a60*/  FMUL.FTZ R25, R28.reuse, R25 ;  /* 0x000000191c197220 */ /* 0x040fe20000410000 */
[----:B------:R1:W-:Y:S04]  /*16a70*/  ST.E desc[UR46][R22.64+0x220], R27 ;  /* 0x0002201b16007985 */ /* 0x0003e8000c10192e */
[----:B------:R3:W-:Y:S04]  /*16a80*/  ST.E desc[UR46][R22.64+0x224], R9 ;  /* 0x0002240916007985 */ /* 0x0007e8000c10192e */
[----:B------:R4:W-:Y:S04]  /*16a90*/  ST.E desc[UR46][R22.64+0x230], R11 ;  /* 0x0002300b16007985 */ /* 0x0009e8000c10192e */
[----:B------:R5:W-:Y:S01]  /*16aa0*/  ST.E desc[UR46][R22.64+0x240], R13 ;  /* 0x0002400d16007985 */ /* 0x000be2000c10192e */
[C---:B-1----:R-:W-:Y:S01]  /*16ab0*/  FMUL.FTZ R27, R28.reuse, R4 ;  /* 0x000000041c1b7220 */ /* 0x042fe20000410000 */
[C---:B---3--:R-:W-:Y:S01]  /*16ac0*/  FMUL.FTZ R9, R28.reuse, R122 ;  /* 0x0000007a1c097220 */ /* 0x048fe20000410000 */
[C---:B----4-:R-:W-:Y:S01]  /*16ad0*/  FMUL.FTZ R11, R28.reuse, R124 ;  /* 0x0000007c1c0b7220 */ /* 0x050fe20000410000 */
[C---:B-----5:R-:W-:Y:S01]  /*16ae0*/  FMUL.FTZ R13, R28.reuse, R114 ;  /* 0x000000721c0d7220 */ /* 0x060fe20000410000 */
[----:B------:R1:W-:Y:S04]  /*16af0*/  ST.E desc[UR46][R22.64+0x250], R25 ;  /* 0x0002501916007985 */ /* 0x0003e8000c10192e */
[----:B------:R3:W-:Y:S04]  /*16b00*/  ST.E desc[UR46][R22.64+0x254], R27 ;  /* 0x0002541b16007985 */ /* 0x0007e8000c10192e */
[----:B------:R4:W-:Y:S04]  /*16b10*/  ST.E desc[UR46][R22.64+0x274], R9 ;  /* 0x0002740916007985 */ /* 0x0009e8000c10192e */
[----:B------:R5:W-:Y:S01]  /*16b20*/  ST.E desc[UR46][R22.64+0x280], R11 ;  /* 0x0002800b16007985 */ /* 0x000be2000c10192e */
[----:B-1----:R-:W-:-:S03]  /*16b30*/  FMUL.FTZ R25, R28, R108 ;  /* 0x0000006c1c197220 */ /* 0x002fc60000410000 */
[----:B------:R1:W-:Y:S01]  /*16b40*/  ST.E desc[UR46][R22.64+0x284], R13 ;  /* 0x0002840d16007985 */ /* 0x0003e2000c10192e */
[C---:B---3--:R-:W-:Y:S01]  /*16b50*/  FMUL.FTZ R27, R28.reuse, R100 ;  /* 0x000000641c1b7220 */ /* 0x048fe20000410000 */
[C---:B----4-:R-:W-:Y:S01]  /*16b60*/  FMUL.FTZ R9, R28.reuse, R98 ;  /* 0x000000621c097220 */ /* 0x050fe20000410000 */
[C---:B-----5:R-:W-:Y:S01]  /*16b70*/  FMUL.FTZ R11, R28.reuse, R90 ;  /* 0x0000005a1c0b7220 */ /* 0x060fe20000410000 */
[C---:B-1----:R-:W-:Y:S01]  /*16b80*/  FMUL.FTZ R13, R28.reuse, R96 ;  /* 0x000000601c0d7220 */ /* 0x042fe20000410000 */
        /* <DEDUP_REMOVED lines=20> */
[----:B------:R1:W-:Y:S01]  /*16cd0*/  ST.E desc[UR46][R22.64+0x340], R25 ;  /* 0x0003401916007985 */ /* 0x0003e2000c10192e */
        /* <DEDUP_REMOVED lines=27> */
[C---:B-1----:R-:W-:Y:S01]  /*16e90*/  FMUL.FTZ R25, R28.reuse, R48 ;  /* 0x000000301c197220 */ /* 0x042fe20000410000 */
[C---:B---3--:R-:W-:Y:S01]  /*16ea0*/  FMUL.FTZ R27, R28.reuse, R40 ;  /* 0x000000281c1b7220 */ /* 0x048fe20000410000 */
[C---:B------:R-:W-:Y:S01]  /*16eb0*/  FMUL.FTZ R46, R28.reuse, R46 ;  /* 0x0000002e1c2e7220 */ /* 0x040fe20000410000 */
[C---:B------:R-:W-:Y:S01]  /*16ec0*/  FMUL.FTZ R44, R28.reuse, R44 ;  /* 0x0000002c1c2c7220 */ /* 0x040fe20000410000 */
[C---:B------:R-:W-:Y:S01]  /*16ed0*/  FMUL.FTZ R42, R28.reuse, R42 ;  /* 0x0000002a1c2a7220 */ /* 0x040fe20000410000 */
[C---:B----4-:R-:W-:Y:S01]  /*16ee0*/  FMUL.FTZ R9, R28.reuse, R38 ;  /* 0x000000261c097220 */ /* 0x050fe20000410000 */
[C---:B--2---:R-:W-:Y:S01]  /*16ef0*/  FMUL.FTZ R11, R28.reuse, R6 ;  /* 0x000000061c0b7220 */ /* 0x044fe20000410000 */
[C---:B-----5:R-:W-:Y:S01]  /*16f00*/  FMUL.FTZ R13, R28.reuse, R36 ;  /* 0x000000241c0d7220 */ /* 0x060fe20000410000 */
        /* <DEDUP_REMOVED lines=171> */
[----:B------:R4:W-:Y:S04]  /*179c0*/  ST.E desc[UR46][R22.64+0x3f8], R35 ;  /* 0x0003f82316007985 */ /* 0x0009e8000c10192e */
[----:B------:R5:W-:Y:S04]  /*179d0*/  ST.E desc[UR46][R22.64+0x3fc], R7 ;  /* 0x0003fc0716007985 */ /* 0x000be8000c10192e */
[----:B------:R5:W-:Y:S04]  /*179e0*/  ST.E desc[UR46][R22.64+0x408], R33 ;  /* 0x0004082116007985 */ /* 0x000be8000c10192e */
[----:B------:R5:W-:Y:S04]  /*179f0*/  ST.E desc[UR46][R22.64+0x40c], R31 ;  /* 0x00040c1f16007985 */ /* 0x000be8000c10192e */
[----:B------:R5:W-:Y:S01]  /*17a00*/  ST.E desc[UR46][R22.64+0x418], R29 ;  /* 0x0004181d16007985 */ /* 0x000be2000c10192e */
[----:B------:R3:W-:Y:S06]  /*17a10*/  BAR.SYNC.DEFER_BLOCKING R208, 0x100 ;  /* 0x000400d00000751d */ /* 0x0007ec0000010000 */
[----:B-1----:R-:W5:Y:S04]  /*17a20*/  LD.E R11, desc[UR46][R22.64+0x220] ;  /* 0x0002202e160b7980 */ /* 0x002f68000c101900 */
[----:B--2---:R-:W2:Y:S04]  /*17a30*/  LD.E R13, desc[UR46][R22.64+0x224] ;  /* 0x0002242e160d7980 */ /* 0x004ea8000c101900 */
[----:B------:R-:W2:Y:S04]  /*17a40*/  LD.E R25, desc[UR46][R22.64+0x228] ;  /* 0x0002282e16197980 */ /* 0x000ea8000c101900 */
[----:B------:R-:W2:Y:S04]  /*17a50*/  LD.E R27, desc[UR46][R22.64+0x22c] ;  /* 0x00022c2e161b7980 */ /* 0x000ea8000c101900 */
[----:B---3--:R-:W3:Y:S04]  /*17a60*/  LD.E R37, desc[UR46][R22.64+0x230] ;  /* 0x0002302e16257980 */ /* 0x008ee8000c101900 */
[----:B----4-:R-:W4:Y:S04]  /*17a70*/  LD.E R35, desc[UR46][R22.64+0x234] ;  /* 0x0002342e16237980 */ /* 0x010f28000c101900 */
[----:B-----5:R-:W5:Y:S04]  /*17a80*/  LD.E R7, desc[UR46][R22.64+0x238] ;  /* 0x0002382e16077980 */ /* 0x020f68000c101900 */
        /* <DEDUP_REMOVED lines=122> */
[----:B------:R-:W-:Y:S04]  /*18230*/  ST.E desc[UR46][R22.64+0x220], R11 ;  /* 0x0002200b16007985 */ /* 0x000fe8000c10192e */
[----:B--2---:R-:W-:Y:S04]  /*18240*/  ST.E desc[UR46][R22.64+0x224], R13 ;  /* 0x0002240d16007985 */ /* 0x004fe8000c10192e */
[----:B------:R-:W-:Y:S04]  /*18250*/  ST.E desc[UR46][R22.64+0x228], R25 ;  /* 0x0002281916007985 */ /* 0x000fe8000c10192e */
[----:B------:R-:W-:Y:S04]  /*18260*/  ST.E desc[UR46][R22.64+0x22c], R27 ;  /* 0x00022c1b16007985 */ /* 0x000fe8000c10192e */
[----:B---3--:R-:W-:Y:S04]  /*18270*/  ST.E desc[UR46][R22.64+0x230], R37 ;  /* 0x0002302516007985 */ /* 0x008fe8000c10192e */
[----:B----4-:R-:W-:Y:S04]  /*18280*/  ST.E desc[UR46][R22.64+0x234], R35 ;  /* 0x0002342316007985 */ /* 0x010fe8000c10192e */
[----:B-----5:R-:W-:Y:S04]  /*18290*/  ST.E desc[UR46][R22.64+0x238], R7 ;  /* 0x0002380716007985 */ /* 0x020fe8000c10192e */
        /* <DEDUP_REMOVED lines=121> */
[----:B-1----:R-:W5:Y:S04]  /*18a30*/  LD.E.64 R6, desc[UR46][R22.64+0xa8] ;  /* 0x0000a82e16067980 */ /* 0x002f68000c101b00 */
[----:B------:R-:W5:Y:S04]  /*18a40*/  LDL R4, [R1+0x88] ;  /* 0x0000880001047983 */ /* 0x000f680000100800 */
[----:B--2---:R-:W2:Y:S04]  /*18a50*/  LD.E R24, desc[UR46][R22.64+0x220] ;  /* 0x0002202e16187980 */ /* 0x004ea8000c101900 */
[----:B------:R-:W2:Y:S04]  /*18a60*/  LD.E R25, desc[UR46][R22.64+0x224] ;  /* 0x0002242e16197980 */ /* 0x000ea8000c101900 */
[----:B---3--:R-:W2:Y:S04]  /*18a70*/  LD.E R26, desc[UR46][R22.64+0x228] ;  /* 0x0002282e161a7980 */ /* 0x008ea8000c101900 */
[----:B------:R-:W2:Y:S04]  /*18a80*/  LD.E R27, desc[UR46][R22.64+0x22c] ;  /* 0x00022c2e161b7980 */ /* 0x000ea8000c101900 */
[----:B----4-:R-:W2:Y:S04]  /*18a90*/  LD.E R28, desc[UR46][R22.64+0x230] ;  /* 0x0002302e161c7980 */ /* 0x010ea8000c101900 */
[----:B------:R-:W2:Y:S04]  /*18aa0*/  LD.E R29, desc[UR46][R22.64+0x234] ;  /* 0x0002342e161d7980 */ /* 0x000ea8000c101900 */
[----:B-----5:R-:W2:Y:S04]  /*18ab0*/  LD.E R30, desc[UR46][R22.64+0x238] ;  /* 0x0002382e161e7980 */ /* 0x020ea8000c101900 */
        /* <DEDUP_REMOVED lines=121> */
[----:B------:R-:W-:Y:S01]  /*19250*/  IMAD R6, R9, 0xc00, R6 ;  /* 0x00000c0009067824 */ /* 0x000fe200078e0206 */
[----:B------:R-:W-:-:S02]  /*19260*/  ISETP.NE.U32.AND P0, PT, R4, RZ, PT ;  /* 0x000000ff0400720c */ /* 0x000fc40003f05070 */
[----:B------:R-:W-:Y:S02]  /*19270*/  R2UR UR7, R7 ;  /* 0x00000000070772ca */ /* 0x000fe400000e0000 */
[----:B------:R-:W-:Y:S02]  /*19280*/  R2UR UR6, R6 ;  /* 0x00000000060672ca */ /* 0x000fe400000e0000 */
[----:B------:R-:W-:Y:S02]  /*19290*/  F2FP.F16.F32.PACK_AB R154, R153, R154 ;  /* 0x0000009a999a723e */ /* 0x000fe400000000ff */
[----:B------:R-:W-:Y:S02]  /*192a0*/  F2FP.F16.F32.PACK_AB R152, R152, R5 ;  /* 0x000000059898723e */ /* 0x000fe400000000ff */
[----:B------:R-:W-:Y:S02]  /*192b0*/  F2FP.F16.F32.PACK_AB R153, R205, R206 ;  /* 0x000000cecd99723e */ /* 0x000fe400000000ff */
[----:B------:R-:W-:Y:S01]  /*192c0*/  F2FP.F16.F32.PACK_AB R155, R202, R155 ;  /* 0x0000009bca9b723e */ /* 0x000fe200000000ff */
[----:B------:R-:W-:Y:S01]  /*192d0*/  VOTEU.ANY UP0, P0 ;  /* 0x00000000003f7886 */ /* 0x000fe20000000100 */
[----:B------:R-:W-:-:S02]  /*192e0*/  VIADD R4, R6, 0x80 ;  /* 0x0000008006047836 */ /* 0x000fc40000000000 */
[----:B------:R-:W-:Y:S01]  /*192f0*/  IMAD.MOV.U32 R5, RZ, RZ, R7 ;  /* 0x000000ffff057224 */ /* 0x000fe200078e0007 */
[----:B--2---:R-:W-:-:S06]  /*19300*/  WARPGROUP.ARRIVE ;  /* 0x00000000000079c5 */ /* 0x004fcc0000000000 */
[----:B------:R-:W-:Y:S01]  /*19310*/  HGMMA.64x256x16.F32 R24, R152, gdesc[UR4].tnspB, R24, UP0, gsb0 ;  /* 0x43e0000498187df0 */ /* 0x000fe2000b800818 */
[----:B------:R-:W-:Y:S02]  /*19320*/  R2UR UR6, R4 ;  /* 0x00000000040672ca */ /* 0x000fe400000e0000 */
[----:B------:R-:W-:Y:S01]  /*19330*/  R2UR UR7, R5 ;  /* 0x00000000050772ca */ /* 0x000fe200000e0000 */
[----:B------:R-:W-:Y:S02]  /*19340*/  VIADD R4, R6, 0x100 ;  /* 0x0000010006047836 */ /* 0x000fe40000000000 */
[----:B------:R-:W-:Y:S01]  /*19350*/  IMAD.MOV.U32 R5, RZ, RZ, R7 ;  /* 0x000000ffff057224 */ /* 0x000fe200078e0007 */
[----:B------:R-:W-:Y:S02]  /*19360*/  WARPGROUP.DEPBAR.LE gsb0, 0x0 ;  /* 0x00008000000079c5 */ /* 0x000fe40000010000 */
[----:B------:R-:W-:Y:S02]  /*19370*/  F2FP.F16.F32.PACK_AB R152, R193, R196 ;  /* 0x000000c4c198723e */ /* 0x000fe400000000ff */
[----:B------:R-:W-:-:S02]  /*19380*/  F2FP.F16.F32.PACK_AB R154, R190, R187 ;  /* 0x000000bbbe9a723e */ /* 0x000fc400000000ff */
        /* <DEDUP_REMOVED lines=135> */
[----:B------:R-:W-:Y:S02]  /*19c00*/  VIADD R4, R6, 0x180 ;  /* 0x0000018006047836 */ /* 0x000fe40000000000 */
[----:B------:R-:W-:Y:S01]  /*19c10*/  IMAD.MOV.U32 R5, RZ, RZ, R7 ;  /* 0x000000ffff057224 */ /* 0x000fe200078e0007 */
[----:B------:R-:W-:Y:S02]  /*19c20*/  WARPGROUP.DEPBAR.LE gsb0, 0x0 ;  /* 0x00008000000079c5 */ /* 0x000fe40000010000 */
[----:B------:R-:W-:-:S02]  /*19c30*/  F2FP.F16.F32.PACK_AB R152, R184, R183 ;  /* 0x000000b7b898723e */ /* 0x000fc400000000ff */
        /* <DEDUP_REMOVED lines=276> */
[----:B------:R-:W-:Y:S01]  /*1ad80*/  VIADD R6, R6, 0x280 ;  /* 0x0000028006067836 */ /* 0x000fe20000000000 */
        /* <DEDUP_REMOVED lines=412> */
[----:B-1----:R-:W5:Y:S04]  /*1c750*/  LD.E R25, desc[UR46][R22.64+0x240] ;  /* 0x0002402e16197980 */ /* 0x002f68000c101900 */
[----:B--2---:R-:W2:Y:S04]  /*1c760*/  LD.E R27, desc[UR46][R22.64+0x244] ;  /* 0x0002442e161b7980 */ /* 0x004ea8000c101900 */
        /* <DEDUP_REMOVED lines=130> */
[----:B-----5:R1:W-:Y:S04]  /*1cf90*/  ST.E desc[UR46][R22.64+0x250], R33 ;  /* 0x0002502116007985 */ /* 0x0203e8000c10192e */
        /* <DEDUP_REMOVED lines=115> */
[----:B------:R-:W-:Y:S01]  /*1d6d0*/  LOP3.LUT P6, RZ, R212, 0x7f, RZ, 0xc0, !PT ;  /* 0x0000007fd4ff7812 */ /* 0x000fe200078cc0ff */
[----:B------:R-:W-:-:S12]  /*1d6e0*/  BSSY B0, `(.L_x_1590) ;  /* 0x0000008000007945 */ /* 0x000fd80003800000 */
[----:B-1----:R-:W-:Y:S05]  /*1d6f0*/  @P6 BRA `(.L_x_1591) ;  /* 0x0000000000186947 */ /* 0x002fea0003800000 */
[----:B------:R-:W2:Y:S04]  /*1d700*/  LDL.64 R4, [R1+0x68] ;  /* 0x0000680001047983 */ /* 0x000ea80000100a00 */
[----:B------:R-:W3:Y:S01]  /*1d710*/  LD.E R0, desc[UR46][R2.64] ;  /* 0x0000002e02007980 */ /* 0x000ee2000c101900 */
[----:B--2---:R-:W-:-:S05]  /*1d720*/  MOV R5, R4 ;  /* 0x0000000400057202 */ /* 0x004fca0000000f00 */
[----:B---3--:R-:W-:-:S05]  /*1d730*/  IMAD R0, R0, 0x8, R5 ;  /* 0x0000000800007824 */ /* 0x008fca00078e0205 */
[----:B------:R-:W-:-:S04]  /*1d740*/  PRMT R0, RZ, 0x654, R0 ;  /* 0x00000654ff007816 */ /* 0x000fc80000000000 */
[----:B------:R1:W-:Y:S03]  /*1d750*/  SYNCS.ARRIVE.TRANS64.RED.A1T0 RZ, [R0+URZ], RZ ;  /* 0x000000ff00ff79a7 */ /* 0x0003e6000810043f */
.L_x_1591:
[----:B------:R-:W-:Y:S05]  /*1d760*/  BSYNC B0 ;  /* 0x0000000000007941 */ /* 0x000fea0003800000 */
.L_x_1590:
[C---:B------:R-:W-:Y:S01]  /*1d770*/  ISETP.GT.AND P0, PT, R10.reuse, UR41, PT ;  /* 0x000000290a007c0c */ /* 0x040fe2000bf04270 */
[----:B------:R-:W-:-:S12]  /*1d780*/  VIADD R10, R10, 0xffffffff ;  /* 0xffffffff0a0a7836 */ /* 0x000fd80000000000 */
[----:B------:R-:W-:Y:S05]  /*1d790*/  @P0 BRA `(.L_x_1592) ;  /* 0xffffff5400300947 */ /* 0x000fea000383ffff */
.L_x_1561:
[----:B------:R-:W-:Y:S05]  /*1d7a0*/  WARPSYNC.ALL ;  /* 0x0000000000007948 */ /* 0x000fea0003800000 */
[----:B-1----:R-:W2:Y:S04]  /*1d7b0*/  LDL R5, [R1+0x440] ;  /* 0x0004400001057983 */ /* 0x002ea80000100800 */
[----:B------:R-:W3:Y:S04]  /*1d7c0*/  LDL R6, [R1+0x444] ;  /* 0x0004440001067983 */ /* 0x000ee80000100800 */
[----:B------:R-:W4:Y:S04]  /*1d7d0*/  LDL R132, [R1+0x210] ;  /* 0x0002100001847983 */ /* 0x000f280000100800 */
[----:B------:R-:W5:Y:S04]  /*1d7e0*/  LDL.64 R12, [R1+0x388] ;  /* 0x00038800010c7983 */ /* 0x000f680000100a00 */
        /* <DEDUP_REMOVED lines=60> */
[----:B------:R-:W5:Y:S04]  /*1dbb0*/  LDL R133, [R1+0x218] ;  /* 0x0002180001857983 */ /* 0x000f680000100800 */
[----:B--2---:R-:W1:Y:S02]  /*1dbc0*/  SHFL.BFLY PT, R0, R5, 0x2, 0x1f ;  /* 0x0c401f0005007f89 */ /* 0x004e6400000e0000 */
[----:B-1----:R-:W-:-:S05]  /*1dbd0*/  FADD.FTZ R0, R5, R0 ;  /* 0x0000000005007221 */ /* 0x002fca0000010000 */
[----:B------:R-:W1:Y:S02]  /*1dbe0*/  SHFL.BFLY PT, R3, R0, 0x1, 0x1f ;  /* 0x0c201f0000037f89 */ /* 0x000e6400000e0000 */
[----:B-1----:R-:W-:Y:S01]  /*1dbf0*/  FADD.FTZ R2, R0, R3 ;  /* 0x0000000300027221 */ /* 0x002fe20000010000 */
[----:B----4-:R-:W-:Y:S01]  /*1dc00*/  VIADD R132, R132, 0x1 ;  /* 0x0000000184847836 */ /* 0x010fe20000000000 */
[----:B------:R-:W2:Y:S04]  /*1dc10*/  LDL R0, [R1+0x21c] ;  /* 0x00021c0001007983 */ /* 0x000ea80000100800 */
[----:B------:R-:W-:Y:S04]  /*1dc20*/  STL [R1+0x440], R2 ;  /* 0x0004400201007387 */ /* 0x000fe80000100800 */
[----:B------:R-:W4:Y:S04]  /*1dc30*/  LDL R148, [R1+0x440] ;  /* 0x0004400001947983 */ /* 0x000f280000100800 */
[----:B---3--:R-:W1:Y:S02]  /*1dc40*/  SHFL.BFLY PT, R3, R6, 0x2, 0x1f ;  /* 0x0c401f0006037f89 */ /* 0x008e6400000e0000 */
[----:B-1----:R-:W-:Y:S01]  /*1dc50*/  FADD.FTZ R3, R3, R6 ;  /* 0x0000000603037221 */ /* 0x002fe20000010000 */
[----:B------:R-:W-:Y:S01]  /*1dc60*/  ISETP.NE.AND P2, PT, R132, 0x2, PT ;  /* 0x000000028400780c */ /* 0x000fe20003f45270 */
[----:B------:R-:W3:Y:S04]  /*1dc70*/  LDL.64 R6, [R1+0x418] ;  /* 0x0004180001067983 */ /* 0x000ee80000100a00 */
[----:B------:R-:W1:Y:S08]  /*1dc80*/  SHFL.BFLY PT, R4, R3, 0x1, 0x1f ;  /* 0x0c201f0003047f89 */ /* 0x000e7000000e0000 */
[----:B------:R-:W3:Y:S01]  /*1dc90*/  @!P2 LDL R19, [R1+0x214] ;  /* 0x000214000113a983 */ /* 0x000ee20000100800 */
[----:B-1----:R-:W-:-:S03]  /*1dca0*/  FADD.FTZ R140, R3, R4 ;  /* 0x00000004038c7221 */ /* 0x002fc60000010000 */
[----:B------:R-:W3:Y:S02]  /*1dcb0*/  LDL.64 R4, [R1+0x3e8] ;  /* 0x0003e80001047983 */ /* 0x000ee40000100a00 */
[----:B------:R-:W-:Y:S02]  /*1dcc0*/  FSETP.NE.FTZ.AND P1, PT, R140, RZ, PT ;  /* 0x000000ff8c00720b */ /* 0x000fe40003f35000 */
[----:B------:R-:W3:Y:S11]  /*1dcd0*/  LDL.64 R2, [R1+0x408] ;  /* 0x0004080001027983 */ /* 0x000ef60000100a00 */
[----:B------:R-:W3:Y:S04]  /*1dce0*/  @P1 LDL R143, [R1+0x450] ;  /* 0x00045000018f1983 */ /* 0x000ee80000100800 */
[----:B------:R-:W3:Y:S01]  /*1dcf0*/  @P1 LDL R145, [R1+0x434] ;  /* 0x0004340001911983 */ /* 0x000ee20000100800 */
[----:B------:R-:W-:-:S02]  /*1dd00*/  IMAD.MOV.U32 R142, RZ, RZ, -0x800000 ;  /* 0xff800000ff8e7424 */ /* 0x000fc400078e00ff */
[----:B------:R-:W-:Y:S01]  /*1dd10*/  IMAD.MOV.U32 R134, RZ, RZ, RZ ;  /* 0x000000ffff867224 */ /* 0x000fe200078e00ff */
[----:B------:R1:W-:Y:S08]  /*1dd20*/  BAR.ARV R203, 0x100 ;  /* 0x000400cb0000751d */ /* 0x0003f00000002000 */
[----:B------:R-:W-:Y:S06]  /*1dd30*/  BAR.ARV 0x8, 0x120 ;  /* 0x0204800000007b1d */ /* 0x000fec0000002000 */
[----:B----4-:R-:W-:-:S13]  /*1dd40*/  FSETP.NE.FTZ.AND P0, PT, R148, RZ, PT ;  /* 0x000000ff9400720b */ /* 0x010fda0003f15000 */
[----:B------:R-:W4:Y:S04]  /*1dd50*/  @P0 LDL R135, [R1+0x450] ;  /* 0x0004500001870983 */ /* 0x000f280000100800 */
[----:B------:R-:W3:Y:S01]  /*1dd60*/  @P0 LDL R144, [R1+0x430] ;  /* 0x0004300001900983 */ /* 0x000ee20000100800 */
[----:B------:R-:W1:Y:S02]  /*1dd70*/  @P0 MUFU.LG2 R141, R148 ;  /* 0x00000094008d0308 */ /* 0x000e640000000c00 */
[----:B-1----:R-:W-:-:S06]  /*1dd80*/  @P0 FMUL.FTZ R146, R141, 0.69314718246459960938 ;  /* 0x3f3172188d920820 */ /* 0x002fcc0000410000 */
[----:B------:R-:W1:Y:S08]  /*1dd90*/  @P1 MUFU.LG2 R147, R140 ;  /* 0x0000008c00931308 */ /* 0x000e700000000c00 */
[----:B------:R-:W5:Y:S01]  /*1dda0*/  @P0 MUFU.RCP R134, R148 ;  /* 0x0000009400860308 */ /* 0x000f620000001000 */
[----:B--2---:R-:W-:Y:S02]  /*1ddb0*/  VIADD R0, R0, 0x1 ;  /* 0x0000000100007836 */ /* 0x004fe40000000000 */
[----:B-1----:R-:W-:Y:S01]  /*1ddc0*/  @P1 FMUL.FTZ R147, R147, 0.69314718246459960938 ;  /* 0x3f31721893931820 */ /* 0x002fe20000410000 */
[----:B------:R-:W-:Y:S01]  /*1ddd0*/  STL [R1+0x444], R140 ;  /* 0x0004448c01007387 */ /* 0x000fe20000100800 */
[-C--:B-----5:R-:W-:Y:S01]  /*1dde0*/  FMUL.FTZ R139, R139, R134.reuse ;  /* 0x000000868b8b7220 */ /* 0x0a0fe20000410000 */
        /* <DEDUP_REMOVED lines=63> */
[----:B------:R-:W-:Y:S04]  /*1e1e0*/  STL [R1+0x210], R132 ;  /* 0x0002108401007387 */ /* 0x000fe80000100800 */
[----:B------:R-:W-:Y:S04]  /*1e1f0*/  STL.64 [R1+0x220], R138 ;  /* 0x0002208a01007387 */ /* 0x000fe80000100a00 */
        /* <DEDUP_REMOVED lines=31> */
[----:B------:R-:W-:Y:S04]  /*1e3f0*/  STL [R1+0x21c], R0 ;  /* 0x00021c0001007387 */ /* 0x000fe80000100800 */
[----:B------:R-:W-:Y:S01]  /*1e400*/  @!P2 STL [R1+0x210], RZ ;  /* 0x000210ff0100a387 */ /* 0x000fe20000100800 */
[----:B----4-:R-:W-:-:S04]  /*1e410*/  @P0 FMUL.FTZ R135, R135, 0.69314718246459960938 ;  /* 0x3f31721887870820 */ /* 0x010fc80000410000 */
[----:B---3--:R-:W-:Y:S01]  /*1e420*/  @P0 FFMA.FTZ R142, R135, R144, R146 ;  /* 0x00000090878e0223 */ /* 0x008fe20000010092 */
[----:B------:R-:W-:-:S06]  /*1e430*/  IMAD.MOV.U32 R135, RZ, RZ, RZ ;  /* 0x000000ffff877224 */ /* 0x000fcc00078e00ff */
[----:B------:R-:W1:Y:S01]  /*1e440*/  @P1 MUFU.RCP R135, R140 ;  /* 0x0000008c00871308 */ /* 0x000e620000001000 */
[----:B------:R-:W-:Y:S01]  /*1e450*/  @P1 FMUL.FTZ R146, R143, 0.69314718246459960938 ;  /* 0x3f3172188f921820 */ /* 0x000fe20000410000 */
[----:B------:R-:W-:-:S03]  /*1e460*/  IMAD.MOV.U32 R144, RZ, RZ, -0x800000 ;  /* 0xff800000ff907424 */ /* 0x000fc600078e00ff */
[----:B------:R-:W-:Y:S01]  /*1e470*/  @P1 FFMA.FTZ R144, R146, R145, R147 ;  /* 0x0000009192901223 */ /* 0x000fe20000010093 */
[----:B------:R-:W-:Y:S01]  /*1e480*/  STL [R1+0x440], R142 ;  /* 0x0004408e01007387 */ /* 0x000fe20000100800 */
[-C--:B-1----:R-:W-:Y:S01]  /*1e490*/  FMUL.FTZ R13, R13, R135.reuse ;  /* 0x000000870d0d7220 */ /* 0x082fe20000410000 */
[-C--:B------:R-:W-:Y:S01]  /*1e4a0*/  FMUL.FTZ R12, R12, R135.reuse ;  /* 0x000000870c0c7220 */ /* 0x080fe20000410000 */
[-C--:B------:R-:W-:Y:S01]  /*1e4b0*/  FMUL.FTZ R15, R15, R135.reuse ;  /* 0x000000870f0f7220 */ /* 0x080fe20000410000 */
[-C--:B------:R-:W-:Y:S01]  /*1e4c0*/  FMUL.FTZ R14, R14, R135.reuse ;  /* 0x000000870e0e7220 */ /* 0x080fe20000410000 */
[-C--:B------:R-:W-:Y:S01]  /*1e4d0*/  FMUL.FTZ R73, R73, R135.reuse ;  /* 0x0000008749497220 */ /* 0x080fe20000410000 */
[-C--:B------:R-:W-:Y:S01]  /*1e4e0*/  FMUL.FTZ R72, R72, R135.reuse ;  /* 0x0000008748487220 */ /* 0x080fe20000410000 */
[----:B------:R1:W-:Y:S01]  /*1e4f0*/  STL.64 [R1+0x388], R12 ;  /* 0x0003880c01007387 */ /* 0x0003e20000100a00 */
[-C--:B------:R-:W-:Y:S01]  /*1e500*/  FMUL.FTZ R71, R71, R135.reuse ;  /* 0x0000008747477220 */ /* 0x080fe20000410000 */
[-C--:B------:R-:W-:Y:S01]  /*1e510*/  FMUL.FTZ R70, R70, R135.reuse ;  /* 0x0000008746467220 */ /* 0x080fe20000410000 */
[-C--:B------:R-:W-:Y:S01]  /*1e520*/  FMUL.FTZ R59, R59, R135.reuse ;  /* 0x000000873b3b7220 */ /* 0x080fe20000410000 */
[----:B------:R2:W-:Y:S01]  /*1e530*/  STL.64 [R1+0x3c8], R14 ;  /* 0x0003c80e01007387 */ /* 0x0005e20000100a00 */
        /* <DEDUP_REMOVED lines=55> */
[----:B-1----:R-:W-:Y:S01]  /*1e8b0*/  VIADD R12, R133, 0x1 ;  /* 0x00000001850c7836 */ /* 0x002fe20000000000 */
[----:B--2---:R-:W-:Y:S01]  /*1e8c0*/  @!P2 LOP3.LUT R14, R19, 0x1, RZ, 0x3c, !PT ;  /* 0x00000001130ea812 */ /* 0x004fe200078e3cff */
[----:B------:R2:W-:Y:S04]  /*1e8d0*/  STL [R1+0x444], R144 ;  /* 0x0004449001007387 */ /* 0x0005e80000100800 */
[----:B------:R2:W-:Y:S04]  /*1e8e0*/  STL.64 [R1+0x228], R72 ;  /* 0x0002284801007387 */ /* 0x0005e80000100a00 */
        /* <DEDUP_REMOVED lines=29> */
[----:B------:R2:W-:Y:S04]  /*1eac0*/  STL [R1+0x218], R12 ;  /* 0x0002180c01007387 */ /* 0x0005e80000100800 */
[----:B------:R2:W-:Y:S01]  /*1ead0*/  @!P2 STL [R1+0x214], R14 ;  /* 0x0002140e0100a387 */ /* 0x0005e20000100800 */
[----:B------:R-:W-:-:S13]  /*1eae0*/  PLOP3.LUT P0, PT, PT, PT, PT, 0x8, 0x0 ;  /* 0x000000000000781c */ /* 0x000fda0003f0e170 */
.L_x_1496:
[----:B------:R-:W3:Y:S08]  /*1eaf0*/  S2UR UR4, SR_CgaCtaId ;  /* 0x00000000000479c3 */ /* 0x000ef00000008800 */
[----:B------:R-:W-:Y:S06]  /*1eb00*/  BAR.SYNC.DEFER_BLOCKING 0x5, 0x120 ;  /* 0x0144800000007b1d */ /* 0x000fec0000010000 */
[----:B------:R-:W-:-:S02]  /*1eb10*/  UMOV UR50, 0x400 ;  /* 0x0000040000327882 */ /* 0x000fc40000000000 */
[----:B---3--:R-:W-:-:S09]  /*1eb20*/  ULEA UR50, UR4, UR50, 0x18 ;  /* 0x0000003204327291 */ /* 0x008fd2000f8ec03f */
[----:B-1----:R-:W1:Y:S02]  /*1eb30*/  LDS R0, [UR50+0x324d0] ;  /* 0x0324d032ff007984 */ /* 0x002e640008000800 */
[----:B-1----:R-:W-:Y:S01]  /*1eb40*/  R2UR UR4, R0 ;  /* 0x00000000000472ca */ /* 0x002fe200000e0000 */
[----:B------:R-:W-:Y:S06]  /*1eb50*/  BAR.ARV 0x4, 0x120 ;  /* 0x0104800000007b1d */ /* 0x000fec0000002000 */
[----:B------:R-:W-:Y:S08]  /*1eb60*/  @P0 BRA `(.L_x_1593) ;  /* 0x0000000c00780947 */ /* 0x000ff00003800000 */
[----:B------:R-:W3:Y:S04]  /*1eb70*/  LDL.128 R136, [R1+0x220] ;  /* 0x0002200001887983 */ /* 0x000ee80000100c00 */
[----:B------:R-:W4:Y:S04]  /*1eb80*/  LDL.128 R128, [R1+0x240] ;  /* 0x0002400001807983 */ /* 0x000f280000100c00 */
[----:B------:R-:W5:Y:S04]  /*1eb90*/  LDL.128 R132, [R1+0x230] ;  /* 0x0002300001847983 */ /* 0x000f680000100c00 */
[----:B------:R-:W5:Y:S04]  /*1eba0*/  LDL.128 R120, [R1+0x260] ;  /* 0x0002600001787983 */ /* 0x000f680000100c00 */
[----:B--2---:R-:W2:Y:S04]  /*1ebb0*/  LDL.128 R72, [R1+0x320] ;  /* 0x0003200001487983 */ /* 0x004ea80000100c00 */
[----:B------:R-:W2:Y:S04]  /*1ebc0*/  LDL.128 R124, [R1+0x250] ;  /* 0x00025000017c7983 */ /* 0x000ea80000100c00 */
        /* <DEDUP_REMOVED lines=10> */
[----:B------:R-:W2:Y:S04]  /*1ec70*/  LDL R152, [R1+0x46c] ;  /* 0x00046c0001987983 */ /* 0x000ea80000100800 */
[----:B------:R-:W2:Y:S04]  /*1ec80*/  LDL.128 R84, [R1+0x2f0] ;  /* 0x0002f00001547983 */ /* 0x000ea80000100c00 */
[----:B------:R-:W2:Y:S04]  /*1ec90*/  LDL R151, [R1+0x468] ;  /* 0x0004680001977983 */ /* 0x000ea80000100800 */
        /* <DEDUP_REMOVED lines=12> */
[----:B------:R-:W2:Y:S01]  /*1ed60*/  LDL.128 R12, [R1+0x3f0] ;  /* 0x0003f000010c7983 */ /* 0x000ea20000100c00 */
[----:B------:R-:W-:Y:S01]  /*1ed70*/  VIADD R20, R200, UR42 ;  /* 0x0000002ac8147c36 */ /* 0x000fe20008000000 */
[----:B------:R-:W-:-:S02]  /*1ed80*/  ULDC UR5, c[0x0][0xb88] ;  /* 0x0002e20000057ab9 */ /* 0x000fc40000000800 */
[----:B------:R-:W2:Y:S04]  /*1ed90*/  LDL.128 R8, [R1+0x400] ;  /* 0x0004000001087983 */ /* 0x000ea80000100c00 */
[----:B------:R-:W2:Y:S01]  /*1eda0*/  LDL.128 R4, [R1+0x410] ;  /* 0x0004100001047983 */ /* 0x000ea20000100c00 */
[----:B------:R-:W-:Y:S01]  /*1edb0*/  LOP3.LUT P0, RZ, R209, 0x3, RZ, 0xc0, !PT ;  /* 0x00000003d1ff7812 */ /* 0x000fe2000780c0ff */
[----:B------:R-:W-:Y:S01]  /*1edc0*/  VIADD R0, R20, 0x8 ;  /* 0x0000000814007836 */ /* 0x000fe20000000000 */
[----:B------:R-:W-:Y:S01]  /*1edd0*/  IADD3 R142, P3, R194, 0xc040, RZ ;  /* 0x0000c040c28e7810 */ /* 0x000fe20007f7e0ff */
[----:B------:R-:W-:Y:S01]  /*1ede0*/  ULDC.64 UR6, c[0x0][0xc70] ;  /* 0x00031c0000067ab9 */ /* 0x000fe20000000a00 */
[----:B------:R-:W-:Y:S02]  /*1edf0*/  ISETP.GE.OR P1, PT, R20, UR5, P0 ;  /* 0x0000000514007c0c */ /* 0x000fe40008726670 */
[----:B------:R-:W-:-:S11]  /*1ee00*/  ISETP.GE.OR P0, PT, R0, UR5, P0 ;  /* 0x0000000500007c0c */ /* 0x000fd60008706670 */
[----:B------:R-:W2:Y:S04]  /*1ee10*/  @!P1 LDL R19, [R1+0x440] ;  /* 0x0004400001139983 */ /* 0x000ea80000100800 */
[----:B------:R-:W2:Y:S01]  /*1ee20*/  @!P0 LDL R0, [R1+0x444] ;  /* 0x0004440001008983 */ /* 0x000ea20000100800 */
[----:B------:R-:W-:Y:S02]  /*1ee30*/  IADD3 R3, P6, R194, 0x8060, RZ ;  /* 0x00008060c2037810 */ /* 0x000fe40007fde0ff */
[----:B------:R-:W-:Y:S02]  /*1ee40*/  LOP3.LUT R147, R142, 0x380, RZ, 0xc0, !PT ;  /* 0x000003808e937812 */ /* 0x000fe400078ec0ff */
[----:B------:R-:W-:Y:S02]  /*1ee50*/  LOP3.LUT R143, R194, 0x380, RZ, 0xc0, !PT ;  /* 0x00000380c28f7812 */ /* 0x000fe400078ec0ff */
[----:B------:R-:W-:-:S02]  /*1ee60*/  LOP3.LUT R2, R3, 0x380, RZ, 0xc0, !PT ;  /* 0x0000038003027812 */ /* 0x000fc400078ec0ff */
[----:B------:R-:W-:Y:S02]  /*1ee70*/  SHF.R.U64 R147, R147, 0x3, RZ ;  /* 0x0000000393937819 */ /* 0x000fe400000012ff */
[----:B------:R-:W-:Y:S02]  /*1ee80*/  SHF.R.U64 R143, R143, 0x3, RZ ;  /* 0x000000038f8f7819 */ /* 0x000fe400000012ff */
[----:B------:R-:W-:Y:S02]  /*1ee90*/  SHF.R.U64 R2, R2, 0x3, RZ ;  /* 0x0000000302027819 */ /* 0x000fe400000012ff */
[----:B------:R-:W-:Y:S02]  /*1eea0*/  LOP3.LUT R146, R147, R142, RZ, 0x3c, !PT ;  /* 0x0000008e93927212 */ /* 0x000fe400078e3cff */
[C---:B------:R-:W-:Y:S02]  /*1eeb0*/  IADD3 R141, P4, R194.reuse, 0xc020, RZ ;  /* 0x0000c020c28d7810 */ /* 0x040fe40007f9e0ff */
[----:B------:R-:W-:Y:S01]  /*1eec0*/  LOP3.LUT R142, R143, R194, RZ, 0x3c, !PT ;  /* 0x000000c28f8e7212 */ /* 0x000fe200078e3cff */
[----:B------:R-:W-:Y:S01]  /*1eed0*/  IMAD.MOV.U32 R143, RZ, RZ, R195 ;  /* 0x000000ffff8f7224 */ /* 0x000fe200078e00c3 */
[----:B------:R-:W-:-:S02]  /*1eee0*/  IADD3 R140, P5, R194, 0xc000, RZ ;  /* 0x0000c000c28c7810 */ /* 0x000fc40007fbe0ff */
[----:B------:R-:W-:Y:S02]  /*1eef0*/  LOP3.LUT R2, R2, R3, RZ, 0x3c, !PT ;  /* 0x0000000302027212 */ /* 0x000fe400078e3cff */
[----:B------:R-:W-:Y:S02]  /*1ef00*/  IADD3 R149, P2, R194, 0xc060, RZ ;  /* 0x0000c060c2957810 */ /* 0x000fe40007f5e0ff */
[----:B------:R-:W-:Y:S02]  /*1ef10*/  LOP3.LUT R3, R141, 0x380, RZ, 0xc0, !PT ;  /* 0x000003808d037812 */ /* 0x000fe400078ec0ff */
[----:B------:R-:W-:Y:S02]  /*1ef20*/  LOP3.LUT R21, R140, 0x380, RZ, 0xc0, !PT ;  /* 0x000003808c157812 */ /* 0x000fe400078ec0ff */
[----:B------:R-:W-:Y:S01]  /*1ef30*/  MOV R150, R142 ;  /* 0x0000008e00967202 */ /* 0x000fe20000000f00 */
[----:B------:R-:W-:Y:S01]  /*1ef40*/  USHF.R.S32.HI UR5, URZ, 0x1f, UR43 ;  /* 0x0000001f3f057899 */ /* 0x000fe2000801142b */
[----:B------:R-:W-:-:S02]  /*1ef50*/  LOP3.LUT R148, R149, 0x380, RZ, 0xc0, !PT ;  /* 0x0000038095947812 */ /* 0x000fc400078ec0ff */
[----:B------:R-:W-:Y:S02]  /*1ef60*/  SHF.R.U64 R144, R3, 0x3, RZ ;  /* 0x0000000303907819 */ /* 0x000fe400000012ff */
[----:B------:R-:W-:Y:S01]  /*1ef70*/  SHF.R.U64 R21, R21, 0x3, RZ ;  /* 0x0000000315157819 */ /* 0x000fe200000012ff */
[--C-:B------:R-:W-:Y:S01]  /*1ef80*/  IMAD.X R3, RZ, RZ, R195.reuse, P6 ;  /* 0x000000ffff037224 */ /* 0x100fe200030e06c3 */
[----:B------:R-:W-:Y:S01]  /*1ef90*/  SHF.R.U64 R148, R148, 0x3, RZ ;  /* 0x0000000394947819 */ /* 0x000fe200000012ff */
[----:B------:R-:W-:Y:S01]  /*1efa0*/  UIMAD UR5, UR5, UR6, URZ ;  /* 0x00000006050572a4 */ /* 0x000fe2000f8e023f */
[----:B------:R-:W-:Y:S01]  /*1efb0*/  LOP3.LUT R144, R144, R141, RZ, 0x3c, !PT ;  /* 0x0000008d90907212 */ /* 0x000fe200078e3cff */
[--C-:B------:R-:W-:Y:S01]  /*1efc0*/  IMAD.X R141, RZ, RZ, R195.reuse, P5 ;  /* 0x000000ffff8d7224 */ /* 0x100fe200028e06c3 */
[----:B------:R-:W-:Y:S01]  /*1efd0*/  LOP3.LUT R140, R21, R140, RZ, 0x3c, !PT ;  /* 0x0000008c158c7212 */ /* 0x000fe200078e3cff */
[--C-:B------:R-:W-:Y:S01]  /*1efe0*/  IMAD.X R145, RZ, RZ, R195.reuse, P4 ;  /* 0x000000ffff917224 */ /* 0x100fe200020e06c3 */
[----:B------:R-:W-:Y:S01]  /*1eff0*/  LOP3.LUT R148, R148, R149, RZ, 0x3c, !PT ;  /* 0x0000009594947212 */ /* 0x000fe200078e3cff */
[--C-:B------:R-:W-:Y:S01]  /*1f000*/  IMAD.X R147, RZ, RZ, R195.reuse, P3 ;  /* 0x000000ffff937224 */ /* 0x100fe200018e06c3 */
[----:B------:R-:W-:Y:S01]  /*1f010*/  UIMAD.WIDE.U32 UR8, UR43, UR6, URZ ;  /* 0x000000062b0872a5 */ /* 0x000fe2000f8e003f */
[----:B------:R-:W-:Y:S01]  /*1f020*/  IMAD.X R149, RZ, RZ, R195, P2 ;  /* 0x000000ffff957224 */ /* 0x000fe200010e06c3 */
[----:B------:R-:W-:Y:S01]  /*1f030*/  UIMAD UR5, UR43, UR7, UR5 ;  /* 0x000000072b0572a4 */ /* 0x000fe2000f8e0205 */
[----:B------:R-:W-:-:S02]  /*1f040*/  MOV R142, R2 ;  /* 0x00000002008e7202 */ /* 0x000fc40000000f00 */
[----:B------:R-:W-:Y:S01]  /*1f050*/  MOV R143, R140 ;  /* 0x0000008c008f7202 */ /* 0x000fe20000000f00 */
[----:B------:R-:W-:Y:S01]  /*1f060*/  UIADD3 UR5, UR9, UR5, URZ ;  /* 0x0000000509057290 */ /* 0x000fe2000fffe03f */
[----:B------:R-:W-:Y:S01]  /*1f070*/  MOV R21, R144 ;  /* 0x0000009000157202 */ /* 0x000fe20000000f00 */
[----:B------:R-:W-:Y:S01]  /*1f080*/  ULDC.64 UR6, c[0x0][0xc40] ;  /* 0x0003100000067ab9 */ /* 0x000fe20000000a00 */
[----:B------:R-:W-:Y:S02]  /*1f090*/  MOV R140, R146 ;  /* 0x00000092008c7202 */ /* 0x000fe40000000f00 */
[----:B------:R-:W-:Y:S01]  /*1f0a0*/  MOV R141, R148 ;  /* 0x00000094008d7202 */ /* 0x000fe20000000f00 */
[----:B------:R-:W-:Y:S02]  /*1f0b0*/  IMAD.U32 R3, RZ, RZ, UR9 ;  /* 0x00000009ff037e24 */ /* 0x000fe4000f8e00ff */
[----:B------:R-:W-:Y:S01]  /*1f0c0*/  IMAD.U32 R3, RZ, RZ, UR5 ;  /* 0x00000005ff037e24 */ /* 0x000fe2000f8e00ff */
[----:B------:R-:W-:Y:S01]  /*1f0d0*/  USHF.R.S32.HI UR5, URZ, 0x1f, UR44 ;  /* 0x0000001f3f057899 */ /* 0x000fe2000801142c */
[----:B------:R-:W-:Y:S01]  /*1f0e0*/  IMAD.U32 R2, RZ, RZ, UR8 ;  /* 0x00000008ff027e24 */ /* 0x000fe2000f8e00ff */
[----:B---3--:R-:W-:-:S02]  /*1f0f0*/  F2FP.F16.F32.PACK_AB R136, R137, R136 ;  /* 0x000000888988723e */ /* 0x008fc400000000ff */
[----:B------:R-:W-:Y:S02]  /*1f100*/  F2FP.F16.F32.PACK_AB R137, R139, R138 ;  /* 0x0000008a8b89723e */ /* 0x000fe400000000ff */
[----:B----4-:R-:W-:Y:S02]  /*1f110*/  F2FP.F16.F32.PACK_AB R128, R129, R128 ;  /* 0x000000808180723e */ /* 0x010fe400000000ff */
[----:B------:R-:W-:Y:S02]  /*1f120*/  F2FP.F16.F32.PACK_AB R129, R131, R130 ;  /* 0x000000828381723e */ /* 0x000fe400000000ff */
[----:B-----5:R-:W-:Y:S02]  /*1f130*/  F2FP.F16.F32.PACK_AB R138, R133, R132 ;  /* 0x00000084858a723e */ /* 0x020fe400000000ff */
[----:B------:R-:W-:Y:S01]  /*1f140*/  F2FP.F16.F32.PACK_AB R139, R135, R134 ;  /* 0x00000086878b723e */ /* 0x000fe200000000ff */
[----:B------:R-:W-:Y:S01]  /*1f150*/  BAR.SYNC.DEFER_BLOCKING 0x1, 0x100 ;  /* 0x0044000000007b1d */ /* 0x000fe20000010000 */
[----:B------:R-:W-:-:S02]  /*1f160*/  F2FP.F16.F32.PACK_AB R120, R121, R120 ;  /* 0x000000787978723e */ /* 0x000fc400000000ff */
[----:B------:R-:W-:Y:S02]  /*1f170*/  F2FP.F16.F32.PACK_AB R121, R123, R122 ;  /* 0x0000007a7b79723e */ /* 0x000fe400000000ff */
[----:B--2---:R-:W-:Y:S02]  /*1f180*/  F2FP.F16.F32.PACK_AB R72, R73, R72 ;  /* 0x000000484948723e */ /* 0x004fe400000000ff */
[----:B------:R-:W-:Y:S02]  /*1f190*/  F2FP.F16.F32.PACK_AB R73, R75, R74 ;  /* 0x0000004a4b49723e */ /* 0x000fe400000000ff */
[----:B------:R-:W-:Y:S02]  /*1f1a0*/  F2FP.F16.F32.PACK_AB R130, R125, R124 ;  /* 0x0000007c7d82723e */ /* 0x000fe400000000ff */
[----:B------:R-:W-:Y:S02]  /*1f1b0*/  F2FP.F16.F32.PACK_AB R131, R127, R126 ;  /* 0x0000007e7f83723e */ /* 0x000fe400000000ff */
[----:B------:R-:W-:-:S02]  /*1f1c0*/  F2FP.F16.F32.PACK_AB R112, R113, R112 ;  /* 0x000000707170723e */ /* 0x000fc400000000ff */
[----:B------:R-:W-:Y:S02]  /*1f1d0*/  F2FP.F16.F32.PACK_AB R113, R115, R114 ;  /* 0x000000727371723e */ /* 0x000fe400000000ff */
[----:B------:R-:W-:Y:S02]  /*1f1e0*/  F2FP.F16.F32.PACK_AB R122, R117, R116 ;  /* 0x00000074757a723e */ /* 0x000fe400000000ff */
[----:B------:R-:W-:Y:S02]  /*1f1f0*/  F2FP.F16.F32.PACK_AB R123, R119, R118 ;  /* 0x00000076777b723e */ /* 0x000fe400000000ff */
[----:B------:R-:W-:Y:S02]  /*1f200*/  F2FP.F16.F32.PACK_AB R104, R105, R104 ;  /* 0x000000686968723e */ /* 0x000fe400000000ff */
[----:B------:R-:W-:Y:S02]  /*1f210*/  F2FP.F16.F32.PACK_AB R105, R107, R106 ;  /* 0x0000006a6b69723e */ /* 0x000fe400000000ff */
[----:B------:R-:W-:-:S02]  /*1f220*/  F2FP.F16.F32.PACK_AB R74, R69, R68 ;  /* 0x00000044454a723e */ /* 0x000fc400000000ff */
[----:B------:R-:W1:Y:S01]  /*1f230*/  LDC.64 R68, c[0x0][0xc78] ;  /* 0x00031e00ff447b82 */ /* 0x000e620000000a00 */
[----:B------:R-:W-:Y:S02]  /*1f240*/  F2FP.F16.F32.PACK_AB R114, R109, R108 ;  /* 0x0000006c6d72723e */ /* 0x000fe400000000ff */
[----:B------:R-:W-:Y:S02]  /*1f250*/  F2FP.F16.F32.PACK_AB R115, R111, R110 ;  /* 0x0000006e6f73723e */ /* 0x000fe400000000ff */
[----:B------:R-:W-:Y:S01]  /*1f260*/  F2FP.F16.F32.PACK_AB R96, R97, R96 ;  /* 0x000000606160723e */ /* 0x000fe200000000ff */
[----:B------:R-:W-:Y:S01]  /*1f270*/  STSM.16.M88.4 [R150], R136 ;  /* 0x0000008896007844 */ /* 0x000fe20000000200 */
        /* <DEDUP_REMOVED lines=8> */
[----:B------:R-:W-:Y:S01]  /*1f300*/  F2FP.F16.F32.PACK_AB R81, R83, R82 ;  /* 0x000000525351723e */ /* 0x000fe200000000ff */
[----:B------:R-:W-:Y:S01]  /*1f310*/  STSM.16.M88.4 [R152], R128 ;  /* 0x0000008098007844 */ /* 0x000fe20000000200 */
[----:B------:R-:W-:-:S02]  /*1f320*/  F2FP.F16.F32.PACK_AB R75, R71, R70 ;  /* 0x00000046474b723e */ /* 0x000fc400000000ff */
[----:B------:R-:W-:Y:S02]  /*1f330*/  F2FP.F16.F32.PACK_AB R90, R85, R84 ;  /* 0x00000054555a723e */ /* 0x000fe400000000ff */
[----:B------:R-:W-:Y:S01]  /*1f340*/  F2FP.F16.F32.PACK_AB R91, R87, R86 ;  /* 0x00000056575b723e */ /* 0x000fe200000000ff */
[----:B------:R-:W-:Y:S01]  /*1f350*/  STSM.16.M88.4 [R151], R120 ;  /* 0x0000007897007844 */ /* 0x000fe20000000200 */
[----:B------:R-:W-:-:S03]  /*1f360*/  F2FP.F16.F32.PACK_AB R82, R77, R76 ;  /* 0x0000004c4d52723e */ /* 0x000fc600000000ff */
[----:B------:R-:W-:Y:S01]  /*1f370*/  STSM.16.M88.4 [R237], R112 ;  /* 0x00000070ed007844 */ /* 0x000fe20000000200 */
[----:B------:R-:W-:Y:S02]  /*1f380*/  F2FP.F16.F32.PACK_AB R83, R79, R78 ;  /* 0x0000004e4f53723e */ /* 0x000fe400000000ff */
[----:B------:R-:W-:Y:S01]  /*1f390*/  F2FP.F16.F32.PACK_AB R28, R29, R28 ;  /* 0x0000001c1d1c723e */ /* 0x000fe200000000ff */
[----:B------:R-:W-:Y:S01]  /*1f3a0*/  STSM.16.M88.4 [R236], R104 ;  /* 0x00000068ec007844 */ /* 0x000fe20000000200 */
[----:B------:R-:W-:Y:S02]  /*1f3b0*/  F2FP.F16.F32.PACK_AB R29, R31, R30 ;  /* 0x0000001e1f1d723e */ /* 0x000fe400000000ff */
[----:B------:R-:W-:Y:S01]  /*1f3c0*/  F2FP.F16.F32.PACK_AB R60, R61, R60 ;  /* 0x0000003c3d3c723e */ /* 0x000fe200000000ff */
[----:B------:R-:W-:Y:S01]  /*1f3d0*/  STSM.16.M88.4 [R235], R96 ;  /* 0x00000060eb007844 */ /* 0x000fe20000000200 */
        /* <DEDUP_REMOVED lines=13> */
[----:B------:R-:W-:Y:S01]  /*1f4b0*/  F2FP.F16.F32.PACK_AB R36, R37, R36 ;  /* 0x000000242524723e */ /* 0x000fe200000000ff */
[----:B------:R-:W-:Y:S01]  /*1f4c0*/  STSM.16.M88.4 [R232], R72 ;  /* 0x00000048e8007844 */ /* 0x000fe20000000200 */
[----:B------:R-:W-:Y:S02]  /*1f4d0*/  F2FP.F16.F32.PACK_AB R37, R39, R38 ;  /* 0x000000262725723e */ /* 0x000fe400000000ff */
[----:B------:R-:W-:Y:S02]  /*1f4e0*/  F2FP.F16.F32.PACK_AB R46, R41, R40 ;  /* 0x00000028292e723e */ /* 0x000fe400000000ff */
[----:B------:R-:W-:-:S02]  /*1f4f0*/  F2FP.F16.F32.PACK_AB R47, R43, R42 ;  /* 0x0000002a2b2f723e */ /* 0x000fc400000000ff */
[----:B------:R-:W-:Y:S01]  /*1f500*/  F2FP.F16.F32.PACK_AB R24, R25, R24 ;  /* 0x000000181918723e */ /* 0x000fe200000000ff */
[----:B------:R2:W-:Y:S01]  /*1f510*/  STSM.16.M88.4 [R231], R28 ;  /* 0x0000001ce7007844 */ /* 0x0005e20000000200 */
[----:B------:R-:W-:Y:S02]  /*1f520*/  F2FP.F16.F32.PACK_AB R25, R27, R26 ;  /* 0x0000001a1b19723e */ /* 0x000fe400000000ff */
        /* <DEDUP_REMOVED lines=9> */
[----:B------:R-:W-:Y:S01]  /*1f5c0*/  F2FP.F16.F32.PACK_AB R11, R7, R6 ;  /* 0x00000006070b723e */ /* 0x000fe200000000ff */
[----:B------:R-:W-:Y:S04]  /*1f5d0*/  STSM.16.M88.4 [R143], R44 ;  /* 0x0000002c8f007844 */ /* 0x000fe80000000200 */
[----:B------:R-:W-:Y:S04]  /*1f5e0*/  STSM.16.M88.4 [R21], R36 ;  /* 0x0000002415007844 */ /* 0x000fe80000000200 */
[----:B------:R-:W-:Y:S04]  /*1f5f0*/  STSM.16.M88.4 [R140], R24 ;  /* 0x000000188c007844 */ /* 0x000fe80000000200 */
[----:B------:R-:W-:Y:S01]  /*1f600*/  STSM.16.M88.4 [R141], R8 ;  /* 0x000000088d007844 */ /* 0x000fe20000000200 */
[----:B------:R-:W-:Y:S01]  /*1f610*/  @!PT LDS RZ, [RZ] ;  /* 0x00000000fffff984 */ /* 0x000fe20000000800 */
[----:B------:R-:W-:Y:S01]  /*1f620*/  @!PT LDS RZ, [RZ] ;  /* 0x00000000fffff984 */ /* 0x000fe20000000800 */
[----:B------:R-:W-:Y:S01]  /*1f630*/  @!PT LDS RZ, [RZ] ;  /* 0x00000000fffff984 */ /* 0x000fe20000000800 */
[----:B------:R-:W-:Y:S01]  /*1f640*/  @!PT LDS RZ, [RZ] ;  /* 0x00000000fffff984 */ /* 0x000fe20000000800 */
[----:B------:R3:W-:Y:S06]  /*1f650*/  MEMBAR.ALL.CTA ;  /* 0x0000000000007992 */ /* 0x0007ec0000008000 */
[----:B---3--:R-:W3:Y:S01]  /*1f660*/  FENCE.VIEW.ASYNC.S ;  /* 0x00000000000073c6 */ /* 0x008ee20000000000 */
[----:B-1----:R-:W-:-:S02]  /*1f670*/  IMAD R40, R68, UR5, RZ ;  /* 0x0000000544287c24 */ /* 0x002fc4000f8e02ff */
[----:B------:R-:W-:Y:S01]  /*1f680*/  IMAD.WIDE.U32 R2, R68, UR44, R2 ;  /* 0x0000002c44027c25 */ /* 0x000fe2000f8e0002 */
[----:B---3--:R-:W1:Y:S01]  /*1f690*/  SHFL.IDX PT, R4, R221, RZ, 0x1f ;  /* 0x00001fffdd047589 */ /* 0x008e6200000e0000 */
[----:B--2---:R-:W-:Y:S02]  /*1f6a0*/  SHF.R.S32.HI R29, RZ, 0x1f, R20 ;  /* 0x0000001fff1d7819 */ /* 0x004fe40000011414 */
[----:B------:R-:W-:Y:S01]  /*1f6b0*/  IMAD R40, R69, UR44, R40 ;  /* 0x0000002c45287c24 */ /* 0x000fe2000f8e0228 */
[----:B------:R-:W-:Y:S06]  /*1f6c0*/  BAR.ARV 0x1, 0x120 ;  /* 0x0044800000007b1d */ /* 0x000fec0000002000 */
[----:B------:R-:W-:-:S04]  /*1f6d0*/  IADD3 R20, P2, R20, R2, RZ ;  /* 0x0000000214147210 */ /* 0x000fc80007f5e0ff */
[----:B------:R-:W-:Y:S02]  /*1f6e0*/  IADD3.X R29, R29, R3, R40, P2, !PT ;  /* 0x000000031d1d7210 */ /* 0x000fe400017fe428 */
        /* <DEDUP_REMOVED lines=36> */
.L_x_1596:
[----:B------:R-:W-:Y:S05]  /*1f930*/  BSYNC B0 ;  /* 0x0000000000007941 */ /* 0x000fea0003800000 */
.L_x_1595:
[----:B------:R-:W-:Y:S05]  /*1f940*/  BRA `(.L_x_1594) ;  /* 0x00000008007c7947 */ /* 0x000fea0003800000 */
.L_x_1593:
[----:B--2---:R-:W1:Y:S01]  /*1f950*/  LDC.64 R8, c[0x0][0xbe0] ;  /* 0x0002f800ff087b82 */ /* 0x004e620000000a00 */
[----:B------:R-:W-:Y:S01]  /*1f960*/  ISETP.GT.AND P0, PT, R197, 0x7f, PT ;  /* 0x0000007fc500780c */ /* 0x000fe20003f04270 */
[----:B------:R-:W-:Y:S01]  /*1f970*/  USHF.R.S32.HI UR5, URZ, 0x1f, UR43 ;  /* 0x0000001f3f057899 */ /* 0x000fe2000801142b */
[--C-:B------:R-:W-:Y:S01]  /*1f980*/  SHF.R.S32.HI R189, RZ, 0x1f, R188.reuse ;  /* 0x0000001fffbd7819 */ /* 0x100fe200000114bc */
[----:B------:R-:W-:Y:S01]  /*1f990*/  USHF.R.S32.HI UR6, URZ, 0x1f, UR44 ;  /* 0x0000001f3f067899 */ /* 0x000fe2000801142c */
[----:B------:R-:W-:Y:S03]  /*1f9a0*/  BSSY B0, `(.L_x_1597) ;  /* 0x000001c000007945 */ /* 0x000fe60003800000 */
[----:B------:R-:W2:Y:S08]  /*1f9b0*/  LDC R14, c[0x0][0xeac] ;  /* 0x0003ab00ff0e7b82 */ /* 0x000eb00000000800 */
[----:B------:R-:W3:Y:S01]  /*1f9c0*/  LDC.64 R10, c[0x0][0xbe8] ;  /* 0x0002fa00ff0a7b82 */ /* 0x000ee20000000a00 */
[----:B-1----:R-:W-:-:S04]  /*1f9d0*/  IMAD.WIDE.U32 R6, R8, UR43, R188 ;  /* 0x0000002b08067c25 */ /* 0x002fc8000f8e00bc */
[----:B------:R-:W-:Y:S01]  /*1f9e0*/  IMAD R8, R8, UR5, RZ ;  /* 0x0000000508087c24 */ /* 0x000fe2000f8e02ff */
[----:B------:R-:W-:Y:S06]  /*1f9f0*/  @P0 BRA `(.L_x_1598) ;  /* 0x0000000000580947 */ /* 0x000fec0003800000 */
[----:B------:R-:W1:Y:S01]  /*1fa00*/  S2R R0, SR_TID.X ;  /* 0x0000000000007919 */ /* 0x000e620000002100 */
[----:B------:R-:W-:Y:S01]  /*1fa10*/  IMAD.U32 R2, RZ, RZ, UR42 ;  /* 0x0000002aff027e24 */ /* 0x000fe2000f8e00ff */
[----:B------:R-:W-:-:S04]  /*1fa20*/  ULDC UR7, c[0x0][0xb88] ;  /* 0x0002e20000077ab9 */ /* 0x000fc80000000800 */
        /* <DEDUP_REMOVED lines=19> */
.L_x_1598:
[----:B------:R-:W-:Y:S05]  /*1fb60*/  BSYNC B0 ;  /* 0x0000000000007941 */ /* 0x000fea0003800000 */
.L_x_1597:
[----:B------:R-:W-:Y:S01]  /*1fb70*/  ULDC UR5, c[0x0][0xb88] ;  /* 0x0002e20000057ab9 */ /* 0x000fe20000000800 */
[C---:B------:R-:W-:Y:S01]  /*1fb80*/  VIADD R0, R198.reuse, 0x20 ;  /* 0x00000020c6007836 */ /* 0x040fe20000000000 */
[----:B------:R-:W-:Y:S01]  /*1fb90*/  UIADD3 UR42, -UR42, UR5, URZ ;  /* 0x000000052a2a7290 */ /* 0x000fe2000fffe13f */
[----:B-1----:R-:W-:Y:S01]  /*1fba0*/  IMAD R3, R9, UR43, R8 ;  /* 0x0000002b09037c24 */ /* 0x002fe2000f8e0208 */
[----:B------:R-:W-:Y:S01]  /*1fbb0*/  ULOP3.LUT UR39, URZ, UR39, URZ, 0x33, !UPT ;  /* 0x000000273f277292 */ /* 0x000fe2000f8e333f */
[C---:B------:R-:W-:Y:S01]  /*1fbc0*/  VIADD R2, R198.reuse, 0x40 ;  /* 0x00000040c6027836 */ /* 0x040fe20000000000 */
[----:B------:R-:W-:Y:S01]  /*1fbd0*/  SHF.R.S32.HI R199, RZ, 0x1f, R198 ;  /* 0x0000001fffc77819 */ /* 0x000fe200000114c6 */
[----:B------:R-:W-:Y:S01]  /*1fbe0*/  IMAD.IADD R7, R7, 0x1, R3 ;  /* 0x0000000107077824 */ /* 0x000fe200078e0203 */
[----:B------:R-:W-:Y:S01]  /*1fbf0*/  ISETP.GE.AND P2, PT, R198, UR42, PT ;  /* 0x0000002ac6007c0c */ /* 0x000fe2000bf46270 */
[----:B------:R-:W-:Y:S01]  /*1fc00*/  BSSY B0, `(.L_x_1599) ;  /* 0x0000021000007945 */ /* 0x000fe20003800000 */
[----:B------:R-:W-:Y:S01]  /*1fc10*/  ISETP.GE.AND P0, PT, R0, UR42, PT ;  /* 0x0000002a00007c0c */ /* 0x000fe2000bf06270 */
[----:B---3--:R-:W-:Y:S01]  /*1fc20*/  IMAD R0, R10, UR6, RZ ;  /* 0x000000060a007c24 */ /* 0x008fe2000f8e02ff */
[----:B------:R-:W-:Y:S01]  /*1fc30*/  ISETP.GE.AND P1, PT, R2, UR42, PT ;  /* 0x0000002a02007c0c */ /* 0x000fe2000bf26270 */
[----:B--2---:R-:W-:-:S02]  /*1fc40*/  VIADD R5, R14, UR39 ;  /* 0x000000270e057c36 */ /* 0x004fc40008000000 */
        /* <DEDUP_REMOVED lines=28> */
.L_x_1600:
[----:B------:R-:W-:Y:S05]  /*1fe10*/  BSYNC B0 ;  /* 0x0000000000007941 */ /* 0x000fea0003800000 */
.L_x_1599:
        /* <DEDUP_REMOVED lines=27> */
.L_x_1602:
[----:B------:R-:W-:Y:S05]  /*1ffd0*/  BSYNC B0 ;  /* 0x0000000000007941 */ /* 0x000fea0003800000 */
.L_x_1601:
[----:B------:R-:W-:Y:S04]  /*1ffe0*/  BSSY B0, `(.L_x_1603) ;  /* 0x000001a000007945 */ /* 0x000fe80003800000 */
[----:B------:R-:W-:Y:S05]  /*1fff0*/  @P1 BRA `(.L_x_1604) ;  /* 0x0000000000601947 */ /* 0x000fea0003800000 */
[----:B--2---:R-:W-:Y:S01]  /*20000*/  IADD3 R9, P0, R4, 0x40, RZ ;  /* 0x0000004004097810 */ /* 0x004fe20007f1e0ff */
        /* <DEDUP_REMOVED lines=23> */
.L_x_1604:
[----:B------:R-:W-:Y:S05]  /*20180*/  BSYNC B0 ;  /* 0x0000000000007941 */ /* 0x000fea0003800000 */
.L_x_1603:
        /* <DEDUP_REMOVED lines=26> */
.L_x_1605:
[----:B------:R-:W-:Y:S05]  /*20330*/  BSYNC B0 ;  /* 0x0000000000007941 */ /* 0x000fea0003800000 */
.L_x_1594:
[----:B------:R-:W5:Y:S02]  /*20340*/  LDC R0, c[0x0][0xea8] ;  /* 0x0003aa00ff007b82 */ /* 0x000f640000000800 */
[----:B-----5:R-:W-:-:S13]  /*20350*/  ISETP.LE.AND P0, PT, R0, UR4, PT ;  /* 0x0000000400007c0c */ /* 0x020fda000bf03270 */
[----:B------:R-:W-:Y:S05]  /*20360*/  @!P0 BRA `(.L_x_1606) ;  /* 0xfffffe0c00f88947 */ /* 0x000fea000383ffff */
[----:B------:R-:W-:Y:S05]  /*20370*/  EXIT ;  /* 0x000000000000794d */ /* 0x000fea0003800000 */
.L_x_1486:
[----:B------:R-:W-:-:S08]  /*20380*/  NOP ;  /* 0x0000000000007918 */ /* 0x000fd00000000000 */
[----:B------:R-:W1:-:S00]  /*20390*/  USETMAXREG.DEALLOC.CTAPOOL 0x18 ;  /* 0x00000018000079c8 */ /* 0x000e4000080e0500 */
[----:B-1----:R-:W-:-:S06]  /*203a0*/  LOP3.LUT R0, R0, 0x3, RZ, 0xc0, !PT ;  /* 0x0000000300007812 */ /* 0x002fcc00078ec0ff */
[----:B------:R-:W1:Y:S02]  /*203b0*/  SHFL.IDX PT, R0, R0, RZ, 0x1f ;  /* 0x00001fff00007589 */ /* 0x000e6400000e0000 */
[----:B-1----:R-:W-:-:S13]  /*203c0*/  ISETP.NE.AND P0, PT, R0, RZ, PT ;  /* 0x000000ff0000720c */ /* 0x002fda0003f05270 */
[----:B------:R-:W-:Y:S05]  /*203d0*/  @P0 EXIT ;  /* 0x000000000000094d */ /* 0x000fea0003800000 */
[----:B------:R-:W1:Y:S01]  /*203e0*/  S2UR UR4, SR_CTAID.X ;  /* 0x00000000000479c3 */ /* 0x000e620000002500 */
[----:B------:R2:W-:Y:S01]  /*203f0*/  STL [R1+0x468], RZ ;  /* 0x000468ff01007387 */ /* 0x0005e20000100800 */
[----:B------:R-:W-:Y:S02]  /*20400*/  IMAD.MOV.U32 R16, RZ, RZ, RZ ;  /* 0x000000ffff107224 */ /* 0x000fe400078e00ff */
[----:B------:R-:W-:-:S04]  /*20410*/  IMAD.MOV.U32 R17, RZ, RZ, 0x1 ;  /* 0x00000001ff117424 */ /* 0x000fc800078e00ff */
[----:B------:R-:W1:Y:S02]  /*20420*/  LDC R0, c[0x0][0xea8] ;  /* 0x0003aa00ff007b82 */ /* 0x000e640000000800 */
[----:B-1----:R-:W-:-:S13]  /*20430*/  ISETP.LE.AND P0, PT, R0, UR4, PT ;  /* 0x0000000400007c0c */ /* 0x002fda000bf03270 */
[----:B--2---:R-:W-:Y:S05]  /*20440*/  @P0 BRA `(.L_x_1607) ;  /* 0x0000002c00a40947 */ /* 0x004fea0003800000 */
[----:B------:R-:W-:Y:S01]  /*20450*/  IMAD.U32 R0, RZ, RZ, UR4 ;  /* 0x00000004ff007e24 */ /* 0x000fe2000f8e00ff */
[----:B------:R1:W-:Y:S01]  /*20460*/  STL [R1+0x468], RZ ;  /* 0x000468ff01007387 */ /* 0x0003e20000100800 */
[----:B------:R-:W-:Y:S01]  /*20470*/  IMAD.MOV.U32 R17, RZ, RZ, 0x1 ;  /* 0x00000001ff117424 */ /* 0x000fe200078e00ff */
[----:B------:R-:W-:Y:S01]  /*20480*/  ULDC UR44, c[0x0][0xc] ;  /* 0x00000300002c7ab9 */ /* 0x000fe20000000800 */
[----:B------:R-:W-:Y:S01]  /*20490*/  IMAD.MOV.U32 R16, RZ, RZ, RZ ;  /* 0x000000ffff107224 */ /* 0x000fe200078e00ff */
[----:B------:R1:W-:Y:S01]  /*204a0*/  STL [R1+0x460], R0 ;  /* 0x0004600001007387 */ /* 0x0003e20000100800 */
[----:B------:R-:W-:-:S05]  /*204b0*/  ULDC.64 UR48, c[0x0][0x198] ;  /* 0x0000660000307ab9 */ /* 0x000fca0000000a00 */
.L_x_1663:
[----:B--2---:R-:W2:Y:S01]  /*204c0*/  LDL R2, [R1+0x460] ;  /* 0x0004600001027983 */ /* 0x004ea20000100800 */
[----:B------:R-:W-:Y:S01]  /*204d0*/  ULDC UR10, c[0x0][0xed0] ;  /* 0x0003b400000a7ab9 */ /* 0x000fe20000000800 */
[----:B-1----:R-:W1:Y:S01]  /*204e0*/  LDC R0, c[0x0][0xee8] ;  /* 0x0003ba00ff007b82 */ /* 0x002e620000000800 */
[----:B------:R-:W-:-:S11]  /*204f0*/  UISETP.NE.AND UP0, UPT, UR10, 0x1, UPT ;  /* 0x000000010a00788c */ /* 0x000fd6000bf05270 */
[----:B------:R-:W-:Y:S01]  /*20500*/  @UP0 ULDC UR6, c[0x0][0xed4] ;  /* 0x0003b50000060ab9 */ /* 0x000fe20000000800 */
[----:B------:R-:W-:Y:S01]  /*20510*/  @UP0 ULDC UR11, c[0x0][0xed8] ;  /* 0x0003b600000b0ab9 */ /* 0x000fe20000000800 */
[C---:B--2---:R-:W-:Y:S02]  /*20520*/  R2UR UR8, R2.reuse ;  /* 0x00000000020872ca */ /* 0x044fe400000e0000 */
[----:B------:R-:W-:-:S11]  /*20530*/  R2UR UR9, R2 ;  /* 0x00000000020972ca */ /* 0x000fd600000e0000 */
[----:B------:R-:W-:-:S04]  /*20540*/  UIMAD.WIDE.U32 UR6, UR8, UR6, URZ ;  /* 0x00000006080672a5 */ /* 0x000fc8000f8e003f */
[----:B------:R-:W-:-:S04]  /*20550*/  @UP0 USHF.R.U32.HI UR8, URZ, UR11, UR7 ;  /* 0x0000000b3f080299 */ /* 0x000fc80008011607 */
[----:B------:R-:W-:Y:S02]  /*20560*/  UIADD3 UR6, -UR8, URZ, URZ ;  /* 0x0000003f08067290 */ /* 0x000fe4000fffe13f */
[----:B-1----:R-:W-:Y:S02]  /*20570*/  ISETP.LE.AND P0, PT, R0, UR8, PT ;  /* 0x0000000800007c0c */ /* 0x002fe4000bf03270 */
[----:B------:R-:W-:-:S11]  /*20580*/  UIMAD UR10, UR10, UR6, UR9 ;  /* 0x000000060a0a72a4 */ /* 0x000fd6000f8e0209 */
[----:B---3--:R-:W-:Y:S05]  /*20590*/  @!P0 BRA `(.L_x_1608) ;  /* 0x0000000000208947 */ /* 0x008fea0003800000 */
        /* <DEDUP_REMOVED lines=8> */
.L_x_1608:
[----:B------:R-:W-:Y:S01]  /*20620*/  ULDC UR11, c[0x0][0xec4] ;  /* 0x0003b100000b7ab9 */ /* 0x000fe20000000800 */
[----:B------:R-:W-:Y:S01]  /*20630*/  UMOV UR9, UR10 ;  /* 0x0000000a00097c82 */ /* 0x000fe20008000000 */
[----:B------:R-:W-:-:S11]  /*20640*/  UISETP.NE.AND UP0, UPT, UR11, 0x1, UPT ;  /* 0x000000010b00788c */ /* 0x000fd6000bf05270 */
[----:B------:R-:W-:Y:S02]  /*20650*/  @UP0 ULDC.64 UR12, c[0x0][0xec8] ;  /* 0x0003b200000c0ab9 */ /* 0x000fe40000000a00 */
[----:B------:R-:W-:-:S04]  /*20660*/  UIMAD.WIDE.U32 UR6, UR10, UR12, URZ ;  /* 0x0000000c0a0672a5 */ /* 0x000fc8000f8e003f */
[----:B------:R-:W-:-:S04]  /*20670*/  @UP0 USHF.R.U32.HI UR9, URZ, UR13, UR7 ;  /* 0x0000000d3f090299 */ /* 0x000fc80008011607 */
[----:B------:R-:W-:-:S12]  /*20680*/  UIMAD UR6, UR9, UR11, URZ ;  /* 0x0000000b090672a4 */ /* 0x000fd8000f8e023f */
.L_x_1609:
[----:B------:R-:W-:Y:S01]  /*20690*/  ULDC.64 UR12, c[0x0][0x3f8] ;  /* 0x0000fe00000c7ab9 */ /* 0x000fe20000000a00 */
[----:B------:R-:W-:Y:S02]  /*206a0*/  ULOP3.LUT UR9, URZ, UR9, URZ, 0x33, !UPT ;  /* 0x000000093f097292 */ /* 0x000fe4000f8e333f */
[----:B------:R-:W-:Y:S01]  /*206b0*/  UISETP.NE.U32.AND UP0, UPT, UR12, URZ, UPT ;  /* 0x0000003f0c00728c */ /* 0x000fe2000bf05070 */
[----:B------:R-:W-:Y:S02]  /*206c0*/  ULDC UR41, c[0x0][0xeac] ;  /* 0x0003ab0000297ab9 */ /* 0x000fe40000000800 */
[----:B------:R-:W-:Y:S01]  /*206d0*/  ULDC UR12, c[0x0][0xeb8] ;  /* 0x0003ae00000c7ab9 */ /* 0x000fe20000000800 */
[----:B------:R-:W-:Y:S02]  /*206e0*/  UIADD3 UR41, UR9, UR41, URZ ;  /* 0x0000002909297290 */ /* 0x000fe4000fffe03f */
[----:B------:R-:W-:Y:S02]  /*206f0*/  UISETP.NE.AND UP1, UPT, UR12, 0x1, UPT ;  /* 0x000000010c00788c */ /* 0x000fe4000bf25270 */
[----:B------:R-:W-:Y:S01]  /*20700*/  UIADD3 UR10, UR10, -UR6, URZ ;  /* 0x800000060a0a7290 */ /* 0x000fe2000fffe03f */
[----:B------:R-:W-:-:S02]  /*20710*/  ULDC UR11, c[0x0][0xec4] ;  /* 0x0003b100000b7ab9 */ /* 0x000fc40000000800 */
[----:B------:R-:W-:Y:S01]  /*20720*/  ULDC.64 UR6, c[0x0][0xad8] ;  /* 0x0002b60000067ab9 */ /* 0x000fe20000000a00 */
[----:B------:R-:W-:Y:S02]  /*20730*/  UISETP.NE.AND.EX UP0, UPT, UR13, URZ, UPT, UP0 ;  /* 0x0000003f0d00728c */ /* 0x000fe4000bf05300 */
[----:B------:R-:W-:Y:S02]  /*20740*/  UISETP.GE.AND UP2, UPT, UR7, 0x1, UPT ;  /* 0x000000010700788c */ /* 0x000fe4000bf46270 */
[----:B------:R-:W-:Y:S01]  /*20750*/  USHF.L.U32 UR41, UR41, 0x7, URZ ;  /* 0x0000000729297899 */ /* 0x000fe2000800063f */
[----:B------:R-:W-:Y:S01]  /*20760*/  ULDC UR13, c[0x0][0x404] ;  /* 0x00010100000d7ab9 */ /* 0x000fe20000000800 */
[----:B------:R-:W-:Y:S01]  /*20770*/  ULDC UR14, c[0x0][0x288] ;  /* 0x0000a200000e7ab9 */ /* 0x000fe20000000800 */
[----:B------:R-:W-:Y:S01]  /*20780*/  UIMAD UR11, UR8, UR11, UR10 ;  /* 0x0000000b080b72a4 */ /* 0x000fe2000f8e020a */
[----:B------:R-:W-:Y:S01]  /*20790*/  PLOP3.LUT P1, PT, PT, PT, UP2, 0x80, 0x0 ;  /* 0x000000000000781c */ /* 0x000fe20003f2f028 */
[----:B------:R-:W-:Y:S01]  /*207a0*/  USEL UR13, UR13, 0x1, UP0 ;  /* 0x000000010d0d7887 */ /* 0x000fe20008000000 */
[----:B------:R-:W-:Y:S01]  /*207b0*/  @UP1 ULDC UR8, c[0x0][0xebc] ;  /* 0x0003af0000081ab9 */ /* 0x000fe20000000800 */
[----:B------:R-:W-:Y:S01]  /*207c0*/  UIADD3 UR10, UR41, 0x80, -UR14 ;  /* 0x00000080290a7890 */ /* 0x000fe2000fffe80e */
[----:B------:R-:W-:Y:S01]  /*207d0*/  ULDC UR15, c[0x0][0x2e0] ;  /* 0x0000b800000f7ab9 */ /* 0x000fe20000000800 */
[----:B------:R-:W-:Y:S01]  /*207e0*/  UIMAD.WIDE.U32 UR8, UR11, UR8, URZ ;  /* 0x000000080b0872a5 */ /* 0x000fe2000f8e003f */
[----:B------:R-:W-:Y:S01]  /*207f0*/  @UP1 ULDC UR16, c[0x0][0xec0] ;  /* 0x0003b00000101ab9 */ /* 0x000fe20000000800 */
[----:B------:R-:W-:Y:S01]  /*20800*/  UIMAD UR10, UR13, UR15, UR10 ;  /* 0x0000000f0d0a72a4 */ /* 0x000fe2000f8e020a */
[----:B------:R-:W-:Y:S01]  /*20810*/  UMOV UR43, UR11 ;  /* 0x0000000b002b7c82 */ /* 0x000fe20008000000 */
[----:B------:R-:W-:-:S02]  /*20820*/  @UP1 USHF.R.U32.HI UR43, URZ, UR16, UR9 ;  /* 0x000000103f2b1299 */ /* 0x000fc40008011609 */
[----:B------:R-:W-:Y:S02]  /*20830*/  UIADD3 UR6, UR10, UR6, URZ ;  /* 0x000000060a067290 */ /* 0x000fe4000fffe03f */
[----:B------:R-:W-:-:S04]  /*20840*/  UIADD3 UR42, -UR43, URZ, URZ ;  /* 0x0000003f2b2a7290 */ /* 0x000fc8000fffe13f */
[----:B------:R-:W-:Y:S01]  /*20850*/  UIMAD UR42, UR12, UR42, UR11 ;  /* 0x0000002a0c2a72a4 */ /* 0x000fe2000f8e020b */
[----:B------:R-:W-:Y:S01]  /*20860*/  IMAD.U32 R0, RZ, RZ, UR6 ;  /* 0x00000006ff007e24 */ /* 0x000fe2000f8e00ff */
[----:B------:R-:W-:Y:S10]  /*20870*/  @!P1 BRA `(.L_x_1610) ;  /* 0x0000000000409947 */ /* 0x000ff40003800000 */
        /* <DEDUP_REMOVED lines=10> */
.L_x_1611:
[----:B------:R-:W-:-:S11]  /*20920*/  UISETP.NE.AND UP0, UPT, UR7, 0x1, UPT ;  /* 0x000000010700788c */ /* 0x000fd6000bf05270 */
[----:B------:R-:W-:Y:S02]  /*20930*/  @UP0 ULDC.64 UR10, c[0x0][0xae0] ;  /* 0x0002b800000a0ab9 */ /* 0x000fe40000000a00 */
[----:B------:R-:W-:-:S04]  /*20940*/  UIMAD.WIDE.U32 UR8, UR6, UR10, URZ ;  /* 0x0000000a060872a5 */ /* 0x000fc8000f8e003f */
[----:B------:R-:W-:-:S12]  /*20950*/  @UP0 USHF.R.U32.HI UR6, URZ, UR11, UR9 ;  /* 0x0000000b3f060299 */ /* 0x000fd80008011609 */
.L_x_1612:
[----:B------:R-:W-:-:S06]  /*20960*/  UIMAD UR6, UR6, UR7, UR7 ;  /* 0x00000007060672a4 */ /* 0x000fcc000f8e0207 */
[----:B------:R-:W-:-:S07]  /*20970*/  VIMNMX R0, R0, UR6, PT ;  /* 0x0000000600007c48 */ /* 0x000fce000bfe0100 */
.L_x_1610:
[----:B------:R-:W-:Y:S01]  /*20980*/  UIMAD UR8, UR13, UR15, 0x5f ;  /* 0x0000005f0d0874a4 */ /* 0x000fe2000f8e020f */
[----:B------:R-:W-:Y:S01]  /*20990*/  VIADD R0, R0, 0x5f ;  /* 0x0000005f00007836 */ /* 0x000fe20000000000 */
[----:B------:R-:W-:Y:S02]  /*209a0*/  UIADD3 UR10, UR41, -UR14, URZ ;  /* 0x8000000e290a7290 */ /* 0x000fe4000fffe03f */
[----:B------:R-:W-:Y:S01]  /*209b0*/  UIMAD.WIDE UR8, UR8, 0x2aaaaaab, URZ ;  /* 0x2aaaaaab080878a5 */ /* 0x000fe2000f8e023f */
[----:B------:R-:W-:Y:S01]  /*209c0*/  IMAD.HI R0, R0, 0x2aaaaaab, RZ ;  /* 0x2aaaaaab00007827 */ /* 0x000fe200078e02ff */
[----:B------:R-:W-:Y:S02]  /*209d0*/  UIMAD UR10, UR13, UR15, UR10 ;  /* 0x0000000f0d0a72a4 */ /* 0x000fe4000f8e020a */
[----:B------:R-:W-:Y:S02]  /*209e0*/  USHF.R.U32.HI UR6, URZ, 0x1f, UR9 ;  /* 0x0000001f3f067899 */ /* 0x000fe40008011609 */
[----:B------:R-:W-:Y:S01]  /*209f0*/  SHF.R.U32.HI R3, RZ, 0x1f, R0 ;  /* 0x0000001fff037819 */ /* 0x000fe20000011600 */
[----:B------:R-:W-:Y:S01]  /*20a00*/  ULDC UR11, c[0x0][0xad4] ;  /* 0x0002b500000b7ab9 */ /* 0x000fe20000000800 */
[----:B------:R-:W-:-:S02]  /*20a10*/  ULEA.HI.SX32 UR6, UR9, UR6, 0x1c ;  /* 0x0000000609067291 */ /* 0x000fc4000f8fe23f */
[----:B------:R-:W-:Y:S01]  /*20a20*/  LEA.HI.SX32 R3, R0, R3, 0x1c ;  /* 0x0000000300037211 */ /* 0x000fe200078fe2ff */
[----:B------:R-:W-:-:S03]  /*20a30*/  UIADD3 UR11, UR10, -UR11, URZ ;  /* 0x8000000b0a0b7290 */ /* 0x000fc6000fffe03f */
[----:B------:R-:W-:Y:S01]  /*20a40*/  VIMNMX R19, R3, UR6, PT ;  /* 0x0000000603137c48 */ /* 0x000fe2000bfe0100 */
[----:B------:R-:W-:Y:S08]  /*20a50*/  @!P1 BRA `(.L_x_1613) ;  /* 0x0000000000449947 */ /* 0x000ff00003800000 */
        /* <DEDUP_REMOVED lines=10> */
.L_x_1614:
[----:B------:R-:W-:-:S11]  /*20b00*/  UISETP.NE.AND UP0, UPT, UR7, 0x1, UPT ;  /* 0x000000010700788c */ /* 0x000fd6000bf05270 */
[----:B------:R-:W-:Y:S02]  /*20b10*/  @UP0 ULDC.64 UR12, c[0x0][0xae0] ;  /* 0x0002b800000c0ab9 */ /* 0x000fe40000000a00 */
[----:B------:R-:W-:-:S04]  /*20b20*/  UIMAD.WIDE.U32 UR8, UR10, UR12, URZ ;  /* 0x0000000c0a0872a5 */ /* 0x000fc8000f8e003f */
[----:B------:R-:W-:-:S12]  /*20b30*/  @UP0 USHF.R.U32.HI UR10, URZ, UR13, UR9 ;  /* 0x0000000d3f0a0299 */ /* 0x000fd80008011609 */
.L_x_1615:
[----:B------:R-:W-:-:S04]  /*20b40*/  UIMAD UR7, UR10, UR7, URZ ;  /* 0x000000070a0772a4 */ /* 0x000fc8000f8e023f */
[----:B------:R-:W-:-:S04]  /*20b50*/  UISETP.LT.AND UP0, UPT, UR11, UR7, UPT ;  /* 0x000000070b00728c */ /* 0x000fc8000bf01270 */
[----:B------:R-:W-:-:S12]  /*20b60*/  USEL UR11, UR11, UR7, !UP0 ;  /* 0x000000070b0b7287 */ /* 0x000fd8000c000000 */
.L_x_1613:
[----:B------:R-:W-:Y:S01]  /*20b70*/  UIMAD.WIDE UR6, UR11, 0x2aaaaaab, URZ ;  /* 0x2aaaaaab0b0678a5 */ /* 0x000fe2000f8e023f */
[----:B------:R-:W-:Y:S03]  /*20b80*/  BSSY B6, `(.L_x_1616) ;  /* 0x0000263000067945 */ /* 0x000fe60003800000 */
[----:B------:R-:W-:-:S04]  /*20b90*/  USHF.R.U32.HI UR6, URZ, 0x1f, UR7 ;  /* 0x0000001f3f067899 */ /* 0x000fc80008011607 */
[----:B------:R-:W-:-:S04]  /*20ba0*/  ULEA.HI.SX32 UR6, UR7, UR6, 0x1c ;  /* 0x0000000607067291 */ /* 0x000fc8000f8fe23f */
[----:B------:R-:W-:-:S04]  /*20bb0*/  UISETP.LT.AND UP0, UPT, URZ, UR6, UPT ;  /* 0x000000063f00728c */ /* 0x000fc8000bf01270 */
[----:B------:R-:W-:-:S06]  /*20bc0*/  USEL UR39, URZ, UR6, !UP0 ;  /* 0x000000063f277287 */ /* 0x000fcc000c000000 */
[----:B------:R-:W-:-:S13]  /*20bd0*/  ISETP.GT.AND P0, PT, R19, UR39, PT ;  /* 0x0000002713007c0c */ /* 0x000fda000bf04270 */
[----:B------:R-:W-:Y:S05]  /*20be0*/  @P0 BRA `(.L_x_1617) ;  /* 0x0000000000480947 */ /* 0x000fea0003800000 */
[----:B------:R-:W1:Y:S01]  /*20bf0*/  S2R R0, SR_TID.X ;  /* 0x0000000000007919 */ /* 0x000e620000002100 */
[----:B------:R-:W-:Y:S01]  /*20c00*/  IMAD.MOV.U32 R13, RZ, RZ, R2 ;  /* 0x000000ffff0d7224 */ /* 0x000fe200078e0002 */
[----:B-1----:R-:W-:-:S04]  /*20c10*/  LOP3.LUT R0, R0, 0x1f, RZ, 0xc0, !PT ;  /* 0x0000001f00007812 */ /* 0x002fc800078ec0ff */
[----:B------:R-:W-:-:S13]  /*20c20*/  ISETP.NE.AND P0, PT, R0, RZ, PT ;  /* 0x000000ff0000720c */ /* 0x000fda0003f05270 */
        /* <DEDUP_REMOVED lines=14> */
.L_x_1617:
[----:B------:R-:W1:Y:S01]  /*20d10*/  S2R R3, SR_CgaCtaId ;  /* 0x0000000000037919 */ /* 0x000e620000008800 */
[----:B------:R-:W-:-:S04]  /*20d20*/  MOV R18, 0x400 ;  /* 0x0000040000127802 */ /* 0x000fc80000000f00 */
[----:B-1----:R-:W-:-:S05]  /*20d30*/  LEA R18, R3, R18, 0x18 ;  /* 0x0000001203127211 */ /* 0x002fca00078ec0ff */
[----:B------:R-:W-:-:S05]  /*20d40*/  VIADD R0, R18, 0x1c400 ;  /* 0x0001c40012007836 */ /* 0x000fca0000000000 */
[----:B------:R-:W-:-:S13]  /*20d50*/  LOP3.LUT P0, RZ, R0, 0x3ff, RZ, 0xc0, !PT ;  /* 0x000003ff00ff7812 */ /* 0x000fda000780c0ff */
        /* <DEDUP_REMOVED lines=17> */
.L_x_1619:
[----:B------:R-:W-:-:S05]  /*20e70*/  VIADD R0, R18, 0x400 ;  /* 0x0000040012007836 */ /* 0x000fca0000000000 */
[----:B------:R-:W-:-:S13]  /*20e80*/  LOP3.LUT P0, RZ, R0, 0x3ff, RZ, 0xc0, !PT ;  /* 0x000003ff00ff7812 */ /* 0x000fda000780c0ff */
        /* <DEDUP_REMOVED lines=17> */
.L_x_1621:
        /* <DEDUP_REMOVED lines=16> */
.L_x_1620:
[----:B------:R-:W-:Y:S01]  /*210a0*/  ULDC.64 UR4, c[0x0][0xaf0] ;  /* 0x0002bc0000047ab9 */ /* 0x000fe20000000a00 */
[----:B------:R-:W-:Y:S01]  /*210b0*/  IMAD.U32 R5, RZ, RZ, UR43 ;  /* 0x0000002bff057e24 */ /* 0x000fe2000f8e00ff */
[----:B------:R-:W-:Y:S01]  /*210c0*/  ISETP.NE.U32.AND P0, PT, RZ, UR4, PT ;  /* 0x00000004ff007c0c */ /* 0x000fe2000bf05070 */
[----:B------:R-:W-:Y:S01]  /*210d0*/  IMAD.U32 R6, RZ, RZ, UR43 ;  /* 0x0000002bff067e24 */ /* 0x000fe2000f8e00ff */
[----:B------:R-:W1:Y:S01]  /*210e0*/  LDC R0, c[0x0][0x428] ;  /* 0x00010a00ff007b82 */ /* 0x000e620000000800 */
[----:B------:R-:W2:Y:S01]  /*210f0*/  S2R R4, SR_TID.X ;  /* 0x0000000000047919 */ /* 0x000ea20000002100 */
[----:B------:R-:W-:-:S13]  /*21100*/  ISETP.NE.AND.EX P0, PT, RZ, UR5, PT, P0 ;  /* 0x00000005ff007c0c */ /* 0x000fda000bf05300 */
[----:B------:R-:W3:Y:S02]  /*21110*/  @P0 LDC.64 R2, c[0x0][0xaf0] ;  /* 0x0002bc00ff020b82 */ /* 0x000ee40000000a00 */
[----:B---3--:R-:W-:-:S05]  /*21120*/  @P0 IMAD.WIDE R2, R5, 0x4, R2 ;  /* 0x0000000405020825 */ /* 0x008fca00078e0202 */
[----:B------:R3:W4:Y:S01]  /*21130*/  @P0 LDG.E R6, desc[UR46][R2.64] ;  /* 0x0000002e02060981 */ /* 0x000722000c1e1900 */
[----:B-1----:R-:W-:Y:S01]  /*21140*/  ISETP.NE.AND P0, PT, R0, 0x1, PT ;  /* 0x000000010000780c */ /* 0x002fe20003f05270 */
[----:B------:R-:W-:Y:S01]  /*21150*/  IMAD.U32 R0, RZ, RZ, UR42 ;  /* 0x0000002aff007e24 */ /* 0x000fe2000f8e00ff */
[----:B--2---:R-:W-:Y:S01]  /*21160*/  LOP3.LUT R7, R4, 0x1f, RZ, 0xc0, !PT ;  /* 0x0000001f04077812 */ /* 0x004fe200078ec0ff */
[----:B------:R-:W-:Y:S01]  /*21170*/  UMOV UR40, URZ ;  /* 0x0000003f00287c82 */ /* 0x000fe20008000000 */
[----:B------:R-:W-:Y:S01]  /*21180*/  UMOV UR6, 0xffffffff ;  /* 0xffffffff00067882 */ /* 0x000fe20000000000 */
[----:B------:R-:W-:Y:S01]  /*21190*/  VIADD R8, R19, 0xffffffff ;  /* 0xffffffff13087836 */ /* 0x000fe20000000000 */
[----:B------:R-:W-:Y:S01]  /*211a0*/  ISETP.NE.AND P1, PT, R7, RZ, PT ;  /* 0x000000ff0700720c */ /* 0x000fe20003f25270 */
[----:B---3--:R-:W1:Y:S08]  /*211b0*/  LDC.64 R2, c[0x0][0x3f8] ;  /* 0x0000fe00ff027b82 */ /* 0x008e700000000a00 */
[----:B------:R-:W2:Y:S04]  /*211c0*/  @P0 LDC R4, c[0x0][0x42c] ;  /* 0x00010b00ff040b82 */ /* 0x000ea80000000800 */
[----:B------:R-:W-:-:S05]  /*211d0*/  VOTEU.ALL UP1, P1 ;  /* 0x00000000003f7886 */ /* 0x000fca0000820000 */
[----:B------:R-:W-:Y:S01]  /*211e0*/  @!UP1 UIADD3 UR4, UP0, UR48, 0x270, URZ ;  /* 0x0000027030049890 */ /* 0x000fe2000ff1e03f */
[----:B------:R-:W3:Y:S03]  /*211f0*/  @P0 LDC R5, c[0x0][0x430] ;  /* 0x00010c00ff050b82 */ /* 0x000ee60000000800 */
[----:B------:R-:W-:-:S09]  /*21200*/  @!UP1 UIADD3.X UR5, URZ, UR49, URZ, UP0, !UPT ;  /* 0x000000313f059290 */ /* 0x000fd200087fe43f */
[----:B------:R1:W-:Y:S01]  /*21210*/  @!UP1 UTMAPF.L2.4D [UR40], [UR4] ;  /* 0x00000028040095b8 */ /* 0x0003e20008018000 */
[----:B--2---:R-:W-:-:S05]  /*21220*/  @P0 IMAD.HI.U32 R4, R4, UR42, RZ ;  /* 0x0000002a04040c27 */ /* 0x004fca000f8e00ff */
[----:B---3--:R-:W-:Y:S02]  /*21230*/  @P0 SHF.R.U32.HI R0, RZ, R5, R4 ;  /* 0x00000005ff000219 */ /* 0x008fe40000011604 */
[----:B-1----:R-:W-:-:S04]  /*21240*/  ISETP.NE.U32.AND P0, PT, R2, RZ, PT ;  /* 0x000000ff0200720c */ /* 0x002fc80003f05070 */
[----:B------:R-:W-:-:S04]  /*21250*/  ISETP.NE.AND.EX P0, PT, R3, RZ, PT, P0 ;  /* 0x000000ff0300720c */ /* 0x000fc80003f05300 */
[----:B----4-:R-:W-:Y:S01]  /*21260*/  SEL R4, R6, RZ, !P0 ;  /* 0x000000ff06047207 */ /* 0x010fe20004000000 */
[----:B------:R-:W-:Y:S08]  /*21270*/  BRA.DIV UR6, `(.L_x_1622) ;  /* 0x0000002606907947 */ /* 0x000ff0000b800000 */
.L_x_1676:
[----:B------:R-:W-:Y:S01]  /*21280*/  UMOV UR4, 0xffffffff ;  /* 0xffffffff00047882 */ /* 0x000fe20000000000 */
[----:B------:R-:W-:Y:S02]  /*21290*/  SHF.R.S32.HI R7, RZ, 0x1f, R6 ;  /* 0x0000001fff077819 */ /* 0x000fe40000011406 */
[----:B------:R-:W-:Y:S05]  /*212a0*/  BRA.DIV UR4, `(.L_x_1623) ;  /* 0x0000002604b07947 */ /* 0x000fea000b800000 */
[----:B------:R-:W-:-:S13]  /*212b0*/  ELECT P6, URZ, PT ;  /* 0x00000000003f782f */ /* 0x000fda00038c0000 */
.L_x_1679:
[----:B------:R-:W-:Y:S05]  /*212c0*/  @!P6 BRA `(.L_x_1624) ;  /* 0x0000000000c8e947 */ /* 0x000fea0003800000 */
[----:B------:R-:W-:Y:S01]  /*212d0*/  IMAD.MOV.U32 R4, RZ, RZ, R6 ;  /* 0x000000ffff047224 */ /* 0x000fe200078e0006 */
[----:B------:R-:W-:Y:S06]  /*212e0*/  @!P0 BRA `(.L_x_1625) ;  /* 0x0000000000448947 */ /* 0x000fec0003800000 */
[----:B------:R-:W1:Y:S01]  /*212f0*/  LDC R9, c[0x0][0x41c] ;  /* 0x00010700ff097b82 */ /* 0x000e620000000800 */
[----:B------:R-:W-:Y:S01]  /*21300*/  ULDC.64 UR4, c[0x0][0x408] ;  /* 0x0001020000047ab9 */ /* 0x000fe20000000a00 */
[----:B-1----:R-:W-:-:S13]  /*21310*/  ISETP.NE.AND P2, PT, R9, 0x1, PT ;  /* 0x000000010900780c */ /* 0x002fda0003f45270 */
[----:B------:R-:W1:Y:S02]  /*21320*/  @P2 LDC.64 R4, c[0x0][0x420] ;  /* 0x00010800ff042b82 */ /* 0x000e640000000a00 */
[----:B-1----:R-:W-:-:S04]  /*21330*/  @P2 IMAD.HI.U32 R10, R8, R4, RZ ;  /* 0x00000004080a2227 */ /* 0x002fc800078e00ff */
[----:B------:R-:W-:Y:S01]  /*21340*/  IMAD.MOV.U32 R4, RZ, RZ, R8 ;  /* 0x000000ffff047224 */ /* 0x000fe200078e0008 */
[----:B------:R-:W-:-:S05]  /*21350*/  @P2 SHF.R.U32.HI R4, RZ, R5, R10 ;  /* 0x00000005ff042219 */ /* 0x000fca000001160a */
[----:B------:R-:W-:-:S04]  /*21360*/  IMAD.MOV R5, RZ, RZ, -R4 ;  /* 0x000000ffff057224 */ /* 0x000fc800078e0a04 */
[----:B------:R-:W-:Y:S01]  /*21370*/  IMAD R8, R9, R5, R8 ;  /* 0x0000000509087224 */ /* 0x000fe200078e0208 */
[----:B------:R-:W-:Y:S01]  /*21380*/  SHF.R.S32.HI R5, RZ, 0x1f, R4 ;  /* 0x0000001fff057819 */ /* 0x000fe20000011404 */
[----:B------:R-:W-:-:S04]  /*21390*/  IMAD R9, R7, UR4, RZ ;  /* 0x0000000407097c24 */ /* 0x000fc8000f8e02ff */
[C---:B------:R-:W-:Y:S02]  /*213a0*/  IMAD R9, R6.reuse, UR5, R9 ;  /* 0x0000000506097c24 */ /* 0x040fe4000f8e0209 */
[----:B------:R-:W-:-:S04]  /*213b0*/  IMAD.WIDE.U32 R4, R6, UR4, R4 ;  /* 0x0000000406047c25 */ /* 0x000fc8000f8e0004 */
[----:B------:R-:W-:Y:S01]  /*213c0*/  IMAD.IADD R5, R5, 0x1, R9 ;  /* 0x0000000105057824 */ /* 0x000fe200078e0209 */
[----:B------:R-:W-:-:S04]  /*213d0*/  LEA R10, P2, R4, R2, 0x2 ;  /* 0x00000002040a7211 */ /* 0x000fc800078410ff */
[----:B------:R-:W-:-:S05]  /*213e0*/  LEA.HI.X R11, R4, R3, R5, 0x2, P2 ;  /* 0x00000003040b7211 */ /* 0x000fca00010f1405 */
[----:B------:R1:W5:Y:S04]  /*213f0*/  LDG.E R4, desc[UR46][R10.64] ;  /* 0x0000002e0a047981 */ /* 0x000368000c1e1900 */
.L_x_1625:
[----:B------:R-:W2:Y:S01]  /*21400*/  S2R R5, SR_TID.X ;  /* 0x0000000000057919 */ /* 0x000ea20000002100 */
[----:B-1----:R-:W-:Y:S01]  /*21410*/  IMAD R10, R16, 0x8, R18 ;  /* 0x00000008100a7824 */ /* 0x002fe200078e0212 */
[----:B--2---:R-:W-:Y:S02]  /*21420*/  LOP3.LUT R9, R5, 0x7f, RZ, 0xc0, !PT ;  /* 0x0000007f05097812 */ /* 0x004fe400078ec0ff */
[----:B------:R-:W-:Y:S02]  /*21430*/  SHF.L.U32 R5, R17, 0x1f, RZ ;  /* 0x0000001f11057819 */ /* 0x000fe400000006ff */
[----:B------:R-:W-:Y:S02]  /*21440*/  ISETP.NE.AND P3, PT, R9, RZ, PT ;  /* 0x000000ff0900720c */ /* 0x000fe40003f65270 */
[----:B------:R-:W1:Y:S02]  /*21450*/  SYNCS.PHASECHK.TRANS64.TRYWAIT P2, [R10+URZ+0x32440], R5 ;  /* 0x032440050a0075a7 */ /* 0x000e64000804017f */
[----:B-1----:R-:W-:Y:S09]  /*21460*/  @!P2 BRA `(.L_x_1626) ;  /* 0x000000240060a947 */ /* 0x002ff20003800000 */
.L_x_1680:
[----:B------:R-:W-:Y:S05]  /*21470*/  @P3 BRA `(.L_x_1627) ;  /* 0x00000000001c3947 */ /* 0x000fea0003800000 */
[----:B------:R-:W2:Y:S01]  /*21480*/  S2R R9, SR_TID.X ;  /* 0x0000000000097919 */ /* 0x000ea20000002100 */
[----:B-1----:R-:W-:-:S04]  /*21490*/  IMAD.MOV.U32 R5, RZ, RZ, 0x3000 ;  /* 0x00003000ff057424 */ /* 0x002fc800078e00ff */
[----:B------:R3:W-:Y:S01]  /*214a0*/  SYNCS.ARRIVE.TRANS64 RZ, [R10+URZ+0x32430], R5 ;  /* 0x032430050aff79a7 */ /* 0x0007e2000800003f */
[----:B--2---:R-:W-:-:S04]  /*214b0*/  LOP3.LUT R9, R9, 0x1f, RZ, 0xc0, !PT ;  /* 0x0000001f09097812 */ /* 0x004fc800078ec0ff */
[----:B------:R-:W-:-:S13]  /*214c0*/  ISETP.NE.AND P2, PT, R9, RZ, PT ;  /* 0x000000ff0900720c */ /* 0x000fda0003f45270 */
[----:B---3--:R-:W-:Y:S05]  /*214d0*/  @!P2 BRA `(.L_x_1627) ;  /* 0x000000000004a947 */ /* 0x008fea0003800000 */
[----:B------:R-:W-:Y:S01]  /*214e0*/  BPT.TRAP 0x1 ;  /* 0x000000040000795c */ /* 0x000fe20000300000 */
.L_x_1627:
[----:B-1----:R-:W-:Y:S01]  /*214f0*/  IMAD R5, R16, 0x3000, R18 ;  /* 0x0000300010057824 */ /* 0x002fe200078e0212 */
        /* <DEDUP_REMOVED lines=10> */
[----:B------:R-:W-:Y:S02]  /*215a0*/  UIADD3 UR9, UR9, 0x32430, URZ ;  /* 0x0003243009097890 */ /* 0x000fe4000fffe03f */
[----:B------:R-:W-:Y:S02]  /*215b0*/  UIMAD UR11, UR11, 0x60, URZ ;  /* 0x000000600b0b78a4 */ /* 0x000fe4000f8e023f */
[----:B------:R-:W-:-:S09]  /*215c0*/  UIADD3 UR8, UR8, 0x1c400, URZ ;  /* 0x0001c40008087890 */ /* 0x000fd2000fffe03f */
[----:B------:R1:W-:Y:S02]  /*215d0*/  UTMALDG.4D [UR8], [UR4], desc[UR6] ;  /* 0x00000608040075b4 */ /* 0x0003e40008019000 */
[----:B-1----:R-:W-:Y:S01]  /*215e0*/  NOP ;  /* 0x0000000000007918 */ /* 0x002fe20000000000 */
.L_x_1624:
[----:B------:R-:W2:Y:S01]  /*215f0*/  LDL.LU R9, [R1+0x468] ;  /* 0x0004680001097983 */ /* 0x000ea20000300800 */
[----:B------:R-:W-:Y:S05]  /*21600*/  WARPSYNC.ALL ;  /* 0x0000000000007948 */ /* 0x000fea0003800000 */
[----:B------:R-:W-:Y:S01]  /*21610*/  BAR.SYNC.DEFER_BLOCKING 0x8, 0x120 ;  /* 0x0204800000007b1d */ /* 0x000fe20000010000 */
[----:B------:R-:W-:-:S05]  /*21620*/  ELECT P2, URZ, PT ;  /* 0x00000000003f782f */ /* 0x000fca0003840000 */
[----:B------:R-:W-:Y:S01]  /*21630*/  BSSY B0, `(.L_x_1628) ;  /* 0x0000034000007945 */ /* 0x000fe20003800000 */
[----:B--2---:R-:W-:-:S05]  /*21640*/  VIADD R9, R9, 0x1 ;  /* 0x0000000109097836 */ /* 0x004fca0000000000 */
[----:B------:R1:W-:Y:S01]  /*21650*/  STL [R1+0x468], R9 ;  /* 0x0004680901007387 */ /* 0x0003e20000100800 */
[----:B------:R-:W-:-:S04]  /*21660*/  LEA.HI R5, R9, R9, RZ, 0x1 ;  /* 0x0000000909057211 */ /* 0x000fc800078f08ff */
[----:B------:R-:W-:-:S05]  /*21670*/  LOP3.LUT R5, R5, 0xfffffffe, RZ, 0xc0, !PT ;  /* 0xfffffffe05057812 */ /* 0x000fca00078ec0ff */
[----:B------:R-:W-:-:S05]  /*21680*/  IMAD.IADD R5, R9, 0x1, -R5 ;  /* 0x0000000109057824 */ /* 0x000fca00078e0a05 */
[----:B------:R-:W-:Y:S01]  /*21690*/  SHF.L.U32 R5, R5, 0x1f, RZ ;  /* 0x0000001f05057819 */ /* 0x000fe200000006ff */
[----:B-1----:R-:W-:Y:S06]  /*216a0*/  @!P2 BRA `(.L_x_1629) ;  /* 0x0000000000b0a947 */ /* 0x002fec0003800000 */
[----:B------:R-:W-:Y:S01]  /*216b0*/  R2UR UR17, R18 ;  /* 0x00000000121172ca */ /* 0x000fe200000e0000 */
[----:B------:R-:W-:Y:S01]  /*216c0*/  UIADD3 UR4, UP0, UR48, 0x270, URZ ;  /* 0x0000027030047890 */ /* 0x000fe2000ff1e03f */
[----:B------:R-:W-:Y:S01]  /*216d0*/  IMAD.MOV.U32 R9, RZ, RZ, 0x4000 ;  /* 0x00004000ff097424 */ /* 0x000fe200078e00ff */
[----:B------:R-:W-:Y:S01]  /*216e0*/  UMOV UR14, 0x0 ;  /* 0x00000000000e7882 */ /* 0x000fe20000000000 */
[----:B------:R-:W-:Y:S01]  /*216f0*/  UMOV UR15, 0x12f00000 ;  /* 0x12f00000000f7882 */ /* 0x000fe20000000000 */
[----:B------:R-:W-:Y:S01]  /*21700*/  UIADD3.X UR5, URZ, UR49, URZ, UP0, !UPT ;  /* 0x000000313f057290 */ /* 0x000fe200087fe43f */
[----:B------:R1:W-:Y:S01]  /*21710*/  SYNCS.ARRIVE.TRANS64 RZ, [R18+URZ+0x32400], R9 ;  /* 0x0324000912ff79a7 */ /* 0x0003e2000800003f */
[----:B------:R-:W-:Y:S01]  /*21720*/  UIADD3 UR6, UP0, UR48, 0x770, URZ ;  /* 0x0000077030067890 */ /* 0x000fe2000ff1e03f */
[----:B------:R-:W-:Y:S01]  /*21730*/  UMOV UR10, URZ ;  /* 0x0000003f000a7c82 */ /* 0x000fe20008000000 */
[----:B------:R-:W-:Y:S01]  /*21740*/  UMOV UR11, UR41 ;  /* 0x00000029000b7c82 */ /* 0x000fe20008000000 */
[----:B------:R-:W-:Y:S01]  /*21750*/  UMOV UR12, UR42 ;  /* 0x0000002a000c7c82 */ /* 0x000fe20008000000 */
[----:B------:R-:W-:-:S02]  /*21760*/  UMOV UR13, UR43 ;  /* 0x0000002b000d7c82 */ /* 0x000fc40008000000 */
[----:B------:R-:W-:Y:S02]  /*21770*/  UIADD3 UR8, UR17, 0x18400, URZ ;  /* 0x0001840011087890 */ /* 0x000fe4000fffe03f */
[----:B------:R-:W-:Y:S01]  /*21780*/  UIADD3 UR9, UR17, 0x32400, URZ ;  /* 0x0003240011097890 */ /* 0x000fe2000fffe03f */
[----:B-1----:R-:W-:Y:S01]  /*21790*/  IMAD.MOV.U32 R9, RZ, RZ, 0x10000 ;  /* 0x00010000ff097424 */ /* 0x002fe200078e00ff */
[----:B------:R-:W-:Y:S02]  /*217a0*/  UIADD3.X UR7, URZ, UR49, URZ, UP0, !UPT ;  /* 0x000000313f077290 */ /* 0x000fe400087fe43f */
[----:B------:R-:W-:Y:S02]  /*217b0*/  UIADD3 UR32, UR17, 0x22400, URZ ;  /* 0x0002240011207890 */ /* 0x000fe4000fffe03f */
[----:B------:R-:W-:Y:S02]  /*217c0*/  UIADD3 UR33, UR17, 0x32410, URZ ;  /* 0x0003241011217890 */ /* 0x000fe4000fffe03f */
[----:B------:R-:W-:Y:S01]  /*217d0*/  UIADD3 UR24, UR17, 0x26400, URZ ;  /* 0x0002640011187890 */ /* 0x000fe2000fffe03f */
[----:B------:R1:W-:Y:S01]  /*217e0*/  UTMALDG.4D [UR8], [UR4], desc[UR14] ;  /* 0x00000e08040075b4 */ /* 0x0003e20008019000 */
[----:B------:R-:W-:Y:S01]  /*217f0*/  UIADD3 UR16, UR17, 0x2a400, URZ ;  /* 0x0002a40011107890 */ /* 0x000fe2000fffe03f */
[----:B------:R2:W-:Y:S01]  /*21800*/  SYNCS.ARRIVE.TRANS64 RZ, [R18+URZ+0x32410], R9 ;  /* 0x0324100912ff79a7 */ /* 0x0005e2000800003f */
[----:B------:R-:W-:Y:S01]  /*21810*/  UMOV UR35, UR41 ;  /* 0x0000002900237c82 */ /* 0x000fe20008000000 */
[----:B------:R-:W-:Y:S01]  /*21820*/  UMOV UR36, UR42 ;  /* 0x0000002a00247c82 */ /* 0x000fe20008000000 */
[----:B------:R-:W-:Y:S01]  /*21830*/  UMOV UR37, UR43 ;  /* 0x0000002b00257c82 */ /* 0x000fe20008000000 */
[----:B------:R-:W-:Y:S01]  /*21840*/  UMOV UR34, UR10 ;  /* 0x0000000a00227c82 */ /* 0x000fe20008000000 */
[----:B------:R-:W-:Y:S01]  /*21850*/  UMOV UR26, 0x40 ;  /* 0x00000040001a7882 */ /* 0x000fe20000000000 */
[----:B------:R-:W-:Y:S01]  /*21860*/  UMOV UR27, UR41 ;  /* 0x00000029001b7c82 */ /* 0x000fe20008000000 */
[----:B------:R-:W-:Y:S01]  /*21870*/  UMOV UR28, UR42 ;  /* 0x0000002a001c7c82 */ /* 0x000fe20008000000 */
[----:B------:R-:W-:Y:S01]  /*21880*/  UMOV UR29, UR43 ;  /* 0x0000002b001d7c82 */ /* 0x000fe20008000000 */
[----:B------:R-:W-:Y:S01]  /*21890*/  UMOV UR25, UR33 ;  /* 0x0000002100197c82 */ /* 0x000fe20008000000 */
[----:B------:R-:W-:Y:S01]  /*218a0*/  UMOV UR18, 0x80 ;  /* 0x0000008000127882 */ /* 0x000fe20000000000 */
[----:B------:R-:W-:Y:S01]  /*218b0*/  UMOV UR19, UR41 ;  /* 0x0000002900137c82 */ /* 0x000fe20008000000 */
[----:B------:R-:W-:Y:S01]  /*218c0*/  UMOV UR20, UR42 ;  /* 0x0000002a00147c82 */ /* 0x000fe20008000000 */
[----:B------:R2:W-:Y:S01]  /*218d0*/  UTMALDG.4D [UR32], [UR6], desc[UR14] ;  /* 0x00000e20060075b4 */ /* 0x0005e20008019000 */
[----:B------:R-:W-:Y:S01]  /*218e0*/  UMOV UR21, UR43 ;  /* 0x0000002b00157c82 */ /* 0x000fe20008000000 */
[----:B------:R2:W-:Y:S01]  /*218f0*/  UTMALDG.4D [UR24], [UR6], desc[UR14] ;  /* 0x00000e18060075b4 */ /* 0x0005e20008019000 */
[----:B-1----:R-:W-:Y:S01]  /*21900*/  UIADD3 UR8, UR17, 0x2e400, URZ ;  /* 0x0002e40011087890 */ /* 0x002fe2000fffe03f */
[----:B------:R-:W-:-:S02]  /*21910*/  UMOV UR10, 0xc0 ;  /* 0x000000c0000a7882 */ /* 0x000fc40000000000 */
[----:B------:R-:W-:Y:S01]  /*21920*/  UMOV UR17, UR33 ;  /* 0x0000002100117c82 */ /* 0x000fe20008000000 */
[----:B------:R-:W-:Y:S01]  /*21930*/  UMOV UR9, UR33 ;  /* 0x0000002100097c82 */ /* 0x000fe20008000000 */
[----:B------:R2:W-:Y:S04]  /*21940*/  UTMALDG.4D [UR16], [UR6], desc[UR14] ;  /* 0x00000e10060075b4 */ /* 0x0005e80008019000 */
[----:B------:R2:W-:Y:S02]  /*21950*/  UTMALDG.4D [UR8], [UR6], desc[UR14] ;  /* 0x00000e08060075b4 */ /* 0x0005e40008019000 */
[----:B--2---:R-:W-:Y:S01]  /*21960*/  NOP ;  /* 0x0000000000007918 */ /* 0x004fe20000000000 */
.L_x_1629:
[----:B------:R-:W-:Y:S05]  /*21970*/  BSYNC B0 ;  /* 0x0000000000007941 */ /* 0x000fea0003800000 */
.L_x_1628:
[----:B------:R-:W1:Y:S02]  /*21980*/  SYNCS.PHASECHK.TRANS64.TRYWAIT P2, [R18+URZ+0x32420], R5 ;  /* 0x03242005120075a7 */ /* 0x000e64000804017f */
[----:B-1----:R-:W-:Y:S05]  /*21990*/  @!P2 BRA `(.L_x_1630) ;  /* 0x000000200028a947 */ /* 0x002fea0003800000 */
.L_x_1681:
[----:B------:R-:W-:Y:S01]  /*219a0*/  ULDC.64 UR4, c[0x0][0x408] ;  /* 0x0001020000047ab9 */ /* 0x000fe20000000a00 */
[----:B------:R-:W-:Y:S04]  /*219b0*/  BSSY B0, `(.L_x_1631) ;  /* 0x0000030000007945 */ /* 0x000fe80003800000 */
[----:B------:R-:W-:Y:S05]  /*219c0*/  @!P6 BRA `(.L_x_1632) ;  /* 0x0000000000b8e947 */ /* 0x000fea0003800000 */
[----:B------:R-:W-:Y:S01]  /*219d0*/  IMAD R10, R16, 0x8, R18 ;  /* 0x00000008100a7824 */ /* 0x000fe200078e0212 */
[----:B-1----:R-:W-:Y:S01]  /*219e0*/  SHF.L.U32 R5, R17, 0x1f, RZ ;  /* 0x0000001f11057819 */ /* 0x002fe200000006ff */
[----:B------:R-:W1:Y:S03]  /*219f0*/  S2R R9, SR_TID.X ;  /* 0x0000000000097919 */ /* 0x000e660000002100 */
[----:B------:R-:W2:Y:S01]  /*21a00*/  SYNCS.PHASECHK.TRANS64.TRYWAIT P2, [R10+URZ+0x32460], R5 ;  /* 0x032460050a0075a7 */ /* 0x000ea2000804017f */
[----:B-1----:R-:W-:-:S04]  /*21a10*/  LOP3.LUT R9, R9, 0x7f, RZ, 0xc0, !PT ;  /* 0x0000007f09097812 */ /* 0x002fc800078ec0ff */
[----:B------:R-:W-:Y:S01]  /*21a20*/  ISETP.NE.AND P3, PT, R9, RZ, PT ;  /* 0x000000ff0900720c */ /* 0x000fe20003f65270 */
[----:B--2---:R-:W-:-:S12]  /*21a30*/  @!P2 BRA `(.L_x_1633) ;  /* 0x000000200014a947 */ /* 0x004fd80003800000 */
.L_x_1682:
        /* <DEDUP_REMOVED lines=8> */
.L_x_1634:
[----:B-1----:R-:W-:Y:S01]  /*21ac0*/  IMAD R5, R16, 0xc000, R18 ;  /* 0x0000c00010057824 */ /* 0x002fe200078e0212 */
        /* <DEDUP_REMOVED lines=11> */
[----:B------:R-:W-:Y:S02]  /*21b80*/  UIMAD UR11, UR11, 0x60, URZ ;  /* 0x000000600b0b78a4 */ /* 0x000fe4000f8e023f */
[----:B------:R-:W-:Y:S02]  /*21b90*/  UIADD3 UR9, UR9, 0x32450, URZ ;  /* 0x0003245009097890 */ /* 0x000fe4000fffe03f */
        /* <DEDUP_REMOVED lines=17> */
.L_x_1632:
[----:B------:R-:W-:Y:S05]  /*21cb0*/  BSYNC B0 ;  /* 0x0000000000007941 */ /* 0x000fea0003800000 */
.L_x_1631:
[----:B------:R-:W-:-:S05]  /*21cc0*/  VIADD R8, R19, 0xfffffffe ;  /* 0xfffffffe13087836 */ /* 0x000fca0000000000 */
[----:B------:R-:W-:-:S13]  /*21cd0*/  ISETP.GE.AND P2, PT, R8, UR39, PT ;  /* 0x0000002708007c0c */ /* 0x000fda000bf46270 */
[----:B------:R-:W-:Y:S05]  /*21ce0*/  @!P2 BRA `(.L_x_1635) ;  /* 0x0000001000d4a947 */ /* 0x000fea0003800000 */
[----:B------:R-:W-:Y:S01]  /*21cf0*/  IMAD.MOV R10, RZ, RZ, -R19 ;  /* 0x000000ffff0a7224 */ /* 0x000fe200078e0a13 */
[----:B------:R-:W-:-:S04]  /*21d00*/  LOP3.LUT R9, RZ, UR39, RZ, 0x33, !PT ;  /* 0x00000027ff097c12 */ /* 0x000fc8000f8e33ff */
[----:B------:R-:W-:-:S05]  /*21d10*/  VIADDMNMX R9, R10, 0x1, R9, !PT ;  /* 0x000000010a097846 */ /* 0x000fca0007800109 */
[----:B-1----:R-:W-:-:S05]  /*21d20*/  IMAD.IADD R5, R19, 0x1, R9 ;  /* 0x0000000113057824 */ /* 0x002fca00078e0209 */
        /* <DEDUP_REMOVED lines=28> */
.L_x_1639:
[----:B-1----:R-:W1:Y:S01]  /*21ef0*/  S2R R2, SR_TID.X ;  /* 0x0000000000027919 */ /* 0x002e620000002100 */
[----:B------:R-:W-:Y:S02]  /*21f00*/  SHF.L.U32 R3, R17, 0x1f, RZ ;  /* 0x0000001f11037819 */ /* 0x000fe400000006ff */
[----:B-1----:R-:W-:Y:S01]  /*21f10*/  LOP3.LUT R5, R2, 0x7f, RZ, 0xc0, !PT ;  /* 0x0000007f02057812 */ /* 0x002fe200078ec0ff */
[----:B------:R-:W-:-:S03]  /*21f20*/  IMAD R2, R16, 0x8, R18 ;  /* 0x0000000810027824 */ /* 0x000fc600078e0212 */
[----:B------:R-:W-:Y:S01]  /*21f30*/  ISETP.NE.AND P2, PT, R5, RZ, PT ;  /* 0x000000ff0500720c */ /* 0x000fe20003f45270 */
[----:B------:R-:W1:Y:S02]  /*21f40*/  SYNCS.PHASECHK.TRANS64.TRYWAIT P3, [R2+URZ+0x32440], R3 ;  /* 0x03244003020075a7 */ /* 0x000e64000806017f */
[----:B-1----:R-:W-:Y:S10]  /*21f50*/  @!P3 BRA `(.L_x_1640) ;  /* 0x0000001800e0b947 */ /* 0x002ff40003800000 */
.L_x_1683:
[----:B------:R-:W-:Y:S05]  /*21f60*/  @P2 BRA `(.L_x_1641) ;  /* 0x00000000001c2947 */ /* 0x000fea0003800000 */
[----:B------:R-:W2:Y:S02]  /*21f70*/  S2R R5, SR_TID.X ;  /* 0x0000000000057919 */ /* 0x000ea40000002100 */
[----:B--2---:R-:W-:Y:S01]  /*21f80*/  LOP3.LUT R10, R5, 0x1f, RZ, 0xc0, !PT ;  /* 0x0000001f050a7812 */ /* 0x004fe200078ec0ff */
[----:B------:R-:W-:-:S03]  /*21f90*/  IMAD.MOV.U32 R5, RZ, RZ, 0x3000 ;  /* 0x00003000ff057424 */ /* 0x000fc600078e00ff */
[----:B------:R-:W-:Y:S01]  /*21fa0*/  ISETP.NE.AND P3, PT, R10, RZ, PT ;  /* 0x000000ff0a00720c */ /* 0x000fe20003f65270 */
[----:B------:R2:W-:-:S12]  /*21fb0*/  SYNCS.ARRIVE.TRANS64 RZ, [R2+URZ+0x32430], R5 ;  /* 0x0324300502ff79a7 */ /* 0x0005d8000800003f */
[----:B--2---:R-:W-:Y:S05]  /*21fc0*/  @!P3 BRA `(.L_x_1641) ;  /* 0x000000000004b947 */ /* 0x004fea0003800000 */
[----:B------:R-:W-:Y:S01]  /*21fd0*/  BPT.TRAP 0x1 ;  /* 0x000000040000795c */ /* 0x000fe20000300000 */
.L_x_1641:
[----:B------:R-:W-:Y:S01]  /*21fe0*/  IMAD R5, R16, 0x3000, R18 ;  /* 0x0000300010057824 */ /* 0x000fe200078e0212 */
        /* <DEDUP_REMOVED lines=11> */
[----:B------:R-:W-:-:S04]  /*220a0*/  UIADD3 UR9, UR9, 0x32430, URZ ;  /* 0x0003243009097890 */ /* 0x000fc8000fffe03f */
[----:B------:R-:W-:-:S09]  /*220b0*/  UIADD3 UR8, UR8, 0x1c400, URZ ;  /* 0x0001c40008087890 */ /* 0x000fd2000fffe03f */
[----:B------:R2:W-:Y:S01]  /*220c0*/  UTMALDG.4D [UR8], [UR6], desc[UR14] ;  /* 0x00000e08060075b4 */ /* 0x0005e20008019000 */
[----:B------:R-:W3:Y:S02]  /*220d0*/  SYNCS.PHASECHK.TRANS64.TRYWAIT P3, [R2+URZ+0x32460], R3 ;  /* 0x03246003020075a7 */ /* 0x000ee4000806017f */
[----:B--23--:R-:W-:Y:S05]  /*220e0*/  @!P3 BRA `(.L_x_1642) ;  /* 0x000000180090b947 */ /* 0x00cfea0003800000 */
.L_x_1684:
        /* <DEDUP_REMOVED lines=8> */
.L_x_1643:
[----:B------:R-:W-:Y:S01]  /*22170*/  R2UR UR9, R2 ;  /* 0x00000000020972ca */ /* 0x000fe200000e0000 */
[----:B-12---:R-:W-:Y:S01]  /*22180*/  IMAD R2, R16, 0xc000, R18 ;  /* 0x0000c00010027824 */ /* 0x006fe200078e0212 */
        /* <DEDUP_REMOVED lines=9> */
[----:B------:R-:W-:-:S02]  /*22220*/  UMOV UR18, 0x40 ;  /* 0x0000004000127882 */ /* 0x000fc40000000000 */
[----:B------:R-:W-:-:S06]  /*22230*/  UIADD3 UR9, UR9, 0x32450, URZ ;  /* 0x0003245009097890 */ /* 0x000fcc000fffe03f */
        /* <DEDUP_REMOVED lines=17> */
.L_x_1638:
[----:B------:R-:W-:Y:S05]  /*22350*/  BSYNC B0 ;  /* 0x0000000000007941 */ /* 0x000fea0003800000 */
.L_x_1637:
[----:B------:R-:W-:-:S07]  /*22360*/  VIADD R8, R19, 0xfffffffd ;  /* 0xfffffffd13087836 */ /* 0x000fce0000000000 */
.L_x_1636:
[----:B------:R-:W-:Y:S01]  /*22370*/  VIADD R9, R9, 0xfffffffe ;  /* 0xfffffffe09097836 */ /* 0x000fe20000000000 */
[----:B------:R-:W-:Y:S01]  /*22380*/  LOP3.LUT R2, RZ, R19, RZ, 0x33, !PT ;  /* 0x00000013ff027212 */ /* 0x000fe200078e33ff */
[----:B------:R-:W-:Y:S03]  /*22390*/  BSSY B0, `(.L_x_1635) ;  /* 0x00000ca000007945 */ /* 0x000fe60003800000 */
[----:B------:R-:W-:-:S13]  /*223a0*/  ISETP.NE.AND P2, PT, R9, R2, PT ;  /* 0x000000020900720c */ /* 0x000fda0003f45270 */
[----:B------:R-:W-:Y:S05]  /*223b0*/  @!P2 BRA `(.L_x_1644) ;  /* 0x0000000c001ca947 */ /* 0x000fea0003800000 */
.L_x_1659:
[----:B------:R-:W-:Y:S01]  /*223c0*/  VIADD R9, R16, 0x1 ;  /* 0x0000000110097836 */ /* 0x000fe20000000000 */
[----:B------:R-:W-:Y:S05]  /*223d0*/  YIELD ;  /* 0x0000000000007946 */ /* 0x000fea0003800000 */
[----:B------:R-:W-:Y:S01]  /*223e0*/  ISETP.NE.AND P2, PT, R9, 0x2, PT ;  /* 0x000000020900780c */ /* 0x000fe20003f45270 */
[----:B------:R-:W-:Y:S03]  /*223f0*/  BSSY B1, `(.L_x_1645) ;  /* 0x000005e000017945 */ /* 0x000fe60003800000 */
[----:B------:R-:W-:-:S02]  /*22400*/  SEL R2, RZ, 0x1, P2 ;  /* 0x00000001ff027807 */ /* 0x000fc40001000000 */
[----:B------:R-:W-:Y:S02]  /*22410*/  SEL R9, R9, RZ, P2 ;  /* 0x000000ff09097207 */ /* 0x000fe40001000000 */
[----:B------:R-:W-:Y:S01]  /*22420*/  LOP3.LUT R17, R17, R2, RZ, 0x3c, !PT ;  /* 0x0000000211117212 */ /* 0x000fe200078e3cff */
[----:B------:R-:W-:Y:S06]  /*22430*/  @!P6 BRA `(.L_x_1646) ;  /* 0x000000040064e947 */ /* 0x000fec0003800000 */
[----:B------:R-:W-:Y:S01]  /*22440*/  IMAD.MOV.U32 R10, RZ, RZ, R8 ;  /* 0x000000ffff0a7224 */ /* 0x000fe200078e0008 */
        /* <DEDUP_REMOVED lines=9> */
[----:B------:R-:W1:Y:S03]  /*224e0*/  LDC.64 R4, c[0x0][0x3f8] ;  /* 0x0000fe00ff047b82 */ /* 0x000e660000000a00 */
[----:B------:R-:W-:-:S04]  /*224f0*/  IMAD.MOV R3, RZ, RZ, -R2 ;  /* 0x000000ffff037224 */ /* 0x000fc800078e0a02 */
[----:B------:R-:W-:Y:S01]  /*22500*/  IMAD R10, R10, R3, R8 ;  /* 0x000000030a0a7224 */ /* 0x000fe200078e0208 */
[----:B------:R-:W-:-:S03]  /*22510*/  SHF.R.S32.HI R3, RZ, 0x1f, R2 ;  /* 0x0000001fff037819 */ /* 0x000fc60000011402 */
[----:B------:R-:W-:-:S04]  /*22520*/  IMAD.WIDE.U32 R2, R6, UR4, R2 ;  /* 0x0000000406027c25 */ /* 0x000fc8000f8e0002 */
[----:B------:R-:W-:Y:S01]  /*22530*/  IMAD.IADD R3, R11, 0x1, R3 ;  /* 0x000000010b037824 */ /* 0x000fe200078e0203 */
[----:B-1----:R-:W-:-:S04]  /*22540*/  LEA R4, P2, R2, R4, 0x2 ;  /* 0x0000000402047211 */ /* 0x002fc800078410ff */
[----:B------:R-:W-:-:S05]  /*22550*/  LEA.HI.X R5, R2, R5, R3, 0x2, P2 ;  /* 0x0000000502057211 */ /* 0x000fca00010f1403 */
[----:B------:R1:W5:Y:S04]  /*22560*/  LDG.E R4, desc[UR46][R4.64] ;  /* 0x0000002e04047981 */ /* 0x000368000c1e1900 */
.L_x_1647:
[----:B------:R-:W1:Y:S01]  /*22570*/  S2R R2, SR_TID.X ;  /* 0x0000000000027919 */ /* 0x000e620000002100 */
[----:B------:R-:W-:Y:S01]  /*22580*/  IMAD R3, R9, 0x8, R18 ;  /* 0x0000000809037824 */ /* 0x000fe200078e0212 */
[----:B-1----:R-:W-:Y:S02]  /*22590*/  LOP3.LUT R5, R2, 0x7f, RZ, 0xc0, !PT ;  /* 0x0000007f02057812 */ /* 0x002fe400078ec0ff */
[----:B------:R-:W-:Y:S02]  /*225a0*/  SHF.L.U32 R2, R17, 0x1f, RZ ;  /* 0x0000001f11027819 */ /* 0x000fe400000006ff */
[----:B------:R-:W-:Y:S02]  /*225b0*/  ISETP.NE.AND P2, PT, R5, RZ, PT ;  /* 0x000000ff0500720c */ /* 0x000fe40003f45270 */
[----:B------:R-:W1:Y:S02]  /*225c0*/  SYNCS.PHASECHK.TRANS64.TRYWAIT P3, [R3+URZ+0x32440], R2 ;  /* 0x03244002030075a7 */ /* 0x000e64000806017f */
[----:B-1----:R-:W-:Y:S09]  /*225d0*/  @!P3 BRA `(.L_x_1648) ;  /* 0x000000140068b947 */ /* 0x002ff20003800000 */
.L_x_1685:
        /* <DEDUP_REMOVED lines=8> */
.L_x_1649:
[----:B------:R-:W-:Y:S01]  /*22660*/  IMAD R5, R9, 0x3000, R18 ;  /* 0x0000300009057824 */ /* 0x000fe200078e0212 */
[----:B------:R-:W-:Y:S01]  /*22670*/  R2UR UR9, R3 ;  /* 0x00000000030972ca */ /* 0x000fe200000e0000 */
[----:B------:R-:W-:Y:S01]  /*22680*/  UIADD3 UR6, UP0, UR48, 0x370, URZ ;  /* 0x0000037030067890 */ /* 0x000fe2000ff1e03f */
[----:B------:R-:W-:Y:S01]  /*22690*/  R2UR UR12, R0 ;  /* 0x00000000000c72ca */ /* 0x000fe200000e0000 */
[----:B------:R-:W-:Y:S01]  /*226a0*/  UMOV UR14, 0x0 ;  /* 0x00000000000e7882 */ /* 0x000fe20000000000 */
[----:B------:R-:W-:Y:S01]  /*226b0*/  R2UR UR8, R5 ;  /* 0x00000000050872ca */ /* 0x000fe200000e0000 */
[----:B------:R-:W-:Y:S01]  /*226c0*/  IMAD R5, R10, 0x60, RZ ;  /* 0x000000600a057824 */ /* 0x000fe200078e02ff */
[----:B-----5:R-:W-:Y:S01]  /*226d0*/  R2UR UR13, R4 ;  /* 0x00000000040d72ca */ /* 0x020fe200000e0000 */
[----:B------:R-:W-:Y:S01]  /*226e0*/  UIADD3.X UR7, URZ, UR49, URZ, UP0, !UPT ;  /* 0x000000313f077290 */ /* 0x000fe200087fe43f */
[----:B------:R-:W-:Y:S02]  /*226f0*/  UMOV UR15, 0x14f00000 ;  /* 0x14f00000000f7882 */ /* 0x000fe40000000000 */
[----:B------:R-:W-:Y:S01]  /*22700*/  R2UR UR11, R5 ;  /* 0x00000000050b72ca */ /* 0x000fe200000e0000 */
[----:B------:R-:W-:-:S02]  /*22710*/  UMOV UR10, URZ ;  /* 0x0000003f000a7c82 */ /* 0x000fc40008000000 */
[----:B------:R-:W-:-:S04]  /*22720*/  UIADD3 UR9, UR9, 0x32430, URZ ;  /* 0x0003243009097890 */ /* 0x000fc8000fffe03f */
[----:B------:R-:W-:-:S09]  /*22730*/  UIADD3 UR8, UR8, 0x1c400, URZ ;  /* 0x0001c40008087890 */ /* 0x000fd2000fffe03f */
[----:B------:R2:W-:Y:S01]  /*22740*/  UTMALDG.4D [UR8], [UR6], desc[UR14] ;  /* 0x00000e08060075b4 */ /* 0x0005e20008019000 */
[----:B------:R-:W3:Y:S02]  /*22750*/  SYNCS.PHASECHK.TRANS64.TRYWAIT P3, [R3+URZ+0x32460], R2 ;  /* 0x03246002030075a7 */ /* 0x000ee4000806017f */
[----:B--23--:R-:W-:Y:S05]  /*22760*/  @!P3 BRA `(.L_x_1650) ;  /* 0x000000140018b947 */ /* 0x00cfea0003800000 */
.L_x_1686:
        /* <DEDUP_REMOVED lines=8> */
.L_x_1651:
        /* <DEDUP_REMOVED lines=12> */
[----:B------:R-:W-:-:S04]  /*228b0*/  UIADD3 UR9, UR9, 0x32450, URZ ;  /* 0x0003245009097890 */ /* 0x000fc8000fffe03f */
        /* <DEDUP_REMOVED lines=17> */
.L_x_1646:
[----:B------:R-:W-:Y:S05]  /*229d0*/  BSYNC B1 ;  /* 0x0000000000017941 */ /* 0x000fea0003800000 */
.L_x_1645:
[----:B------:R-:W-:Y:S01]  /*229e0*/  VIADD R9, R9, 0x1 ;  /* 0x0000000109097836 */ /* 0x000fe20000000000 */
[----:B------:R-:W-:Y:S04]  /*229f0*/  BSSY B1, `(.L_x_1652) ;  /* 0x0000060000017945 */ /* 0x000fe80003800000 */
[----:B------:R-:W-:-:S04]  /*22a00*/  ISETP.NE.AND P2, PT, R9, 0x2, PT ;  /* 0x000000020900780c */ /* 0x000fc80003f45270 */
[----:B------:R-:W-:Y:S02]  /*22a10*/  SEL R2, RZ, 0x1, P2 ;  /* 0x00000001ff027807 */ /* 0x000fe40001000000 */
[----:B------:R-:W-:Y:S01]  /*22a20*/  SEL R16, R9, RZ, P2 ;  /* 0x000000ff09107207 */ /* 0x000fe20001000000 */
[----:B------:R-:W-:Y:S01]  /*22a30*/  VIADD R9, R8, 0xffffffff ;  /* 0xffffffff08097836 */ /* 0x000fe20000000000 */
        /* <DEDUP_REMOVED lines=21> */
.L_x_1654:
[----:B------:R-:W1:Y:S01]  /*22b90*/  S2R R2, SR_TID.X ;  /* 0x0000000000027919 */ /* 0x000e620000002100 */
[----:B------:R-:W-:Y:S02]  /*22ba0*/  SHF.L.U32 R3, R17, 0x1f, RZ ;  /* 0x0000001f11037819 */ /* 0x000fe400000006ff */
[----:B-1----:R-:W-:Y:S01]  /*22bb0*/  LOP3.LUT R5, R2, 0x7f, RZ, 0xc0, !PT ;  /* 0x0000007f02057812 */ /* 0x002fe200078ec0ff */
[----:B------:R-:W-:-:S03]  /*22bc0*/  IMAD R2, R16, 0x8, R18 ;  /* 0x0000000810027824 */ /* 0x000fc600078e0212 */
[----:B------:R-:W-:Y:S01]  /*22bd0*/  ISETP.NE.AND P2, PT, R5, RZ, PT ;  /* 0x000000ff0500720c */ /* 0x000fe20003f45270 */
[----:B------:R-:W1:Y:S02]  /*22be0*/  SYNCS.PHASECHK.TRANS64.TRYWAIT P3, [R2+URZ+0x32440], R3 ;  /* 0x03244003020075a7 */ /* 0x000e64000806017f */
[----:B-1----:R-:W-:Y:S10]  /*22bf0*/  @!P3 BRA `(.L_x_1655) ;  /* 0x000000100008b947 */ /* 0x002ff40003800000 */
.L_x_1687:
        /* <DEDUP_REMOVED lines=8> */
.L_x_1656:
        /* <DEDUP_REMOVED lines=17> */
.L_x_1688:
        /* <DEDUP_REMOVED lines=8> */
.L_x_1658:
        /* <DEDUP_REMOVED lines=30> */
.L_x_1653:
[----:B------:R-:W-:Y:S05]  /*22ff0*/  BSYNC B1 ;  /* 0x0000000000017941 */ /* 0x000fea0003800000 */
.L_x_1652:
[----:B------:R-:W-:Y:S01]  /*23000*/  ISETP.GT.AND P2, PT, R9, UR39, PT ;  /* 0x0000002709007c0c */ /* 0x000fe2000bf44270 */
[----:B------:R-:W-:-:S12]  /*23010*/  VIADD R8, R8, 0xfffffffe ;  /* 0xfffffffe08087836 */ /* 0x000fd80000000000 */
[----:B------:R-:W-:Y:S05]  /*23020*/  @P2 BRA `(.L_x_1659) ;  /* 0xfffffff000e42947 */ /* 0x000fea000383ffff */
.L_x_1644:
[----:B------:R-:W-:Y:S05]  /*23030*/  BSYNC B0 ;  /* 0x0000000000007941 */ /* 0x000fea0003800000 */
.L_x_1635:
[----:B------:R2:W5:Y:S01]  /*23040*/  LDL R6, [R1+0x460] ;  /* 0x0004600001067983 */ /* 0x0005620000100800 */
[----:B------:R-:W-:Y:S01]  /*23050*/  VIADD R16, R16, 0x1 ;  /* 0x0000000110107836 */ /* 0x000fe20000000000 */
[----:B------:R-:W-:Y:S04]  /*23060*/  BSSY B0, `(.L_x_1660) ;  /* 0x0000012000007945 */ /* 0x000fe80003800000 */
[----:B------:R-:W-:-:S04]  /*23070*/  ISETP.NE.AND P0, PT, R16, 0x2, PT ;  /* 0x000000021000780c */ /* 0x000fc80003f05270 */
[----:B------:R-:W-:-:S04]  /*23080*/  SEL R0, RZ, 0x1, P0 ;  /* 0x00000001ff007807 */ /* 0x000fc80000000000 */
[----:B------:R-:W-:Y:S01]  /*23090*/  LOP3.LUT R17, R17, R0, RZ, 0x3c, !PT ;  /* 0x0000000011117212 */ /* 0x000fe200078e3cff */
[----:B--2---:R-:W-:Y:S06]  /*230a0*/  @P1 BRA `(.L_x_1661) ;  /* 0x0000000000341947 */ /* 0x004fec0003800000 */
[----:B-1----:R-:W1:Y:S01]  /*230b0*/  S2R R5, SR_LANEID ;  /* 0x0000000000057919 */ /* 0x002e620000000000 */
        /* <DEDUP_REMOVED lines=10> */
[----:B-1---5:R-:W-:-:S05]  /*23160*/  IADD3 R6, R0, UR44, R7 ;  /* 0x0000002c00067c10 */ /* 0x022fca000fffe007 */
[----:B------:R2:W-:Y:S02]  /*23170*/  STL [R1+0x460], R6 ;  /* 0x0004600601007387 */ /* 0x0005e40000100800 */
.L_x_1661:
[----:B------:R-:W-:Y:S05]  /*23180*/  BSYNC B0 ;  /* 0x0000000000007941 */ /* 0x000fea0003800000 */
.L_x_1660:
[----:B------:R-:W-:Y:S01]  /*23190*/  SEL R16, R16, RZ, P0 ;  /* 0x000000ff10107207 */ /* 0x000fe20000000000 */
[----:B-----5:R-:W-:-:S07]  /*231a0*/  IMAD.MOV.U32 R13, RZ, RZ, R6 ;  /* 0x000000ffff0d7224 */ /* 0x020fce00078e0006 */
.L_x_1618:
[----:B------:R-:W-:Y:S05]  /*231b0*/  BSYNC B6 ;  /* 0x0000000000067941 */ /* 0x000fea0003800000 */
.L_x_1616:
[----:B------:R-:W-:-:S03]  /*231c0*/  UMOV UR6, 0xffffffff ;  /* 0xffffffff00067882 */ /* 0x000fc60000000000 */
[----:B------:R-:W-:Y:S05]  /*231d0*/  BRA.DIV UR6, `(.L_x_1662) ;  /* 0x0000000a06b87947 */ /* 0x000fea000b800000 */
[----:B------:R3:W4:Y:S02]  /*231e0*/  SHFL.IDX PT, R14, R13, RZ, 0x1f ;  /* 0x00001fff0d0e7589 */ /* 0x00072400000e0000 */
.L_x_1691:
[----:B------:R-:W5:Y:S01]  /*231f0*/  S2R R0, SR_TID.X ;  /* 0x0000000000007919 */ /* 0x000f620000002100 */
[----:B------:R-:W-:Y:S05]  /*23200*/  WARPSYNC.ALL ;  /* 0x0000000000007948 */ /* 0x000fea0003800000 */
[----:B------:R-:W-:Y:S01]  /*23210*/  BAR.SYNC.DEFER_BLOCKING 0x4, 0x120 ;  /* 0x0104800000007b1d */ /* 0x000fe20000010000 */
[----:B----4-:R-:W-:-:S05]  /*23220*/  IMAD.MOV.U32 R2, RZ, RZ, R14 ;  /* 0x000000ffff027224 */ /* 0x010fca00078e000e */
[----:B------:R-:W-:Y:S01]  /*23230*/  ULDC UR6, c[0x0][0xea8] ;  /* 0x0003aa0000067ab9 */ /* 0x000fe20000000800 */
[----:B------:R4:W-:Y:S01]  /*23240*/  STL [R1+0x460], R2 ;  /* 0x0004600201007387 */ /* 0x0009e20000100800 */
[----:B-----5:R-:W-:-:S04]  /*23250*/  LOP3.LUT R0, R0, 0x1f, RZ, 0xc0, !PT ;  /* 0x0000001f00007812 */ /* 0x020fc800078ec0ff */
[----:B------:R-:W-:-:S13]  /*23260*/  ISETP.NE.AND P0, PT, R0, RZ, PT ;  /* 0x000000ff0000720c */ /* 0x000fda0003f05270 */
[----:B------:R-:W5:Y:S01]  /*23270*/  @!P0 S2R R3, SR_CgaCtaId ;  /* 0x0000000000038919 */ /* 0x000f620000008800 */
[----:B------:R-:W-:-:S04]  /*23280*/  @!P0 MOV R0, 0x400 ;  /* 0x0000040000008802 */ /* 0x000fc80000000f00 */
[----:B-----5:R-:W-:-:S05]  /*23290*/  @!P0 LEA R0, R3, R0, 0x18 ;  /* 0x0000000003008211 */ /* 0x020fca00078ec0ff */
[----:B------:R4:W-:Y:S01]  /*232a0*/  @!P0 STS [R0+0x324d0], R13 ;  /* 0x0324d00d00008388 */ /* 0x0009e20000000800 */
[----:B------:R-:W-:Y:S06]  /*232b0*/  BAR.ARV 0x5, 0x120 ;  /* 0x0144800000007b1d */ /* 0x000fec0000002000 */
[----:B------:R-:W-:-:S13]  /*232c0*/  ISETP.GE.AND P0, PT, R2, UR6, PT ;  /* 0x0000000602007c0c */ /* 0x000fda000bf06270 */
[----:B----4-:R-:W-:Y:S05]  /*232d0*/  @!P0 BRA `(.L_x_1663) ;  /* 0xffffffd000788947 */ /* 0x010fea000383ffff */
.L_x_1607:
[----:B------:R-:W4:Y:S01]  /*232e0*/  LDL.LU R0, [R1+0x468] ;  /* 0x0004680001007983 */ /* 0x000f220000300800 */
[----:B-1----:R-:W1:Y:S01]  /*232f0*/  S2R R5, SR_CgaCtaId ;  /* 0x0000000000057919 */ /* 0x002e620000008800 */
[----:B----4-:R-:W-:-:S05]  /*23300*/  VIADD R0, R0, 0x1 ;  /* 0x0000000100007836 */ /* 0x010fca0000000000 */
[----:B------:R-:W-:-:S04]  /*23310*/  LEA.HI R2, R0, R0, RZ, 0x1 ;  /* 0x0000000000027211 */ /* 0x000fc800078f08ff */
[----:B------:R-:W-:Y:S02]  /*23320*/  LOP3.LUT R3, R2, 0xfffffffe, RZ, 0xc0, !PT ;  /* 0xfffffffe02037812 */ /* 0x000fe400078ec0ff */
[----:B------:R-:W-:-:S03]  /*23330*/  MOV R2, 0x400 ;  /* 0x0000040000027802 */ /* 0x000fc60000000f00 */
[----:B------:R-:W-:Y:S01]  /*23340*/  IMAD.IADD R0, R0, 0x1, -R3 ;  /* 0x0000000100007824 */ /* 0x000fe200078e0a03 */
[----:B-1----:R-:W-:-:S04]  /*23350*/  LEA R7, R5, R2, 0x18 ;  /* 0x0000000205077211 */ /* 0x002fc800078ec0ff */
[----:B------:R-:W-:-:S04]  /*23360*/  SHF.L.U32 R0, R0, 0x1f, RZ ;  /* 0x0000001f00007819 */ /* 0x000fc800000006ff */
[----:B------:R-:W1:Y:S02]  /*23370*/  SYNCS.PHASECHK.TRANS64.TRYWAIT P0, [R7+URZ+0x32420], R0 ;  /* 0x03242000070075a7 */ /* 0x000e64000800017f */
[----:B-1----:R-:W-:Y:S05]  /*23380*/  @!P0 BRA `(.L_x_1664) ;  /* 0x0000000800708947 */ /* 0x002fea0003800000 */
.L_x_1692:
[----:B------:R-:W4:Y:S02]  /*23390*/  S2R R2, SR_TID.X ;  /* 0x0000000000027919 */ /* 0x000f240000002100 */
[----:B----4-:R-:W-:-:S04]  /*233a0*/  SHF.R.U32.HI R2, RZ, 0x5, R2 ;  /* 0x00000005ff027819 */ /* 0x010fc80000011602 */
        /* <DEDUP_REMOVED lines=12> */
.L_x_1667:
        /* <DEDUP_REMOVED lines=12> */
.L_x_1693:
[----:B------:R-:W4:Y:S02]  /*23530*/  SYNCS.PHASECHK.TRANS64.TRYWAIT P0, [R3+URZ], R0 ;  /* 0x00000000030075a7 */ /* 0x000f24000800017f */
[----:B----4-:R-:W-:Y:S05]  /*23540*/  @!P0 BRA `(.L_x_1669) ;  /* 0x0000000800288947 */ /* 0x010fea0003800000 */
.L_x_1694:
[----:B------:R-:W-:Y:S05]  /*23550*/  @!P2 BRA `(.L_x_1670) ;  /* 0x000000000004a947 */ /* 0x000fea0003800000 */
[----:B------:R-:W-:Y:S01]  /*23560*/  BPT.TRAP 0x1 ;  /* 0x000000040000795c */ /* 0x000fe20000300000 */
.L_x_1670:
[----:B----4-:R-:W-:-:S04]  /*23570*/  VIADD R3, R7, 0x32460 ;  /* 0x0003246007037836 */ /* 0x010fc80000000000 */
[----:B-1----:R-:W-:-:S04]  /*23580*/  IMAD R5, R16, 0x8, R3 ;  /* 0x0000000810057824 */ /* 0x002fc800078e0203 */
[----:B------:R-:W1:Y:S02]  /*23590*/  SYNCS.PHASECHK.TRANS64.TRYWAIT P0, [R5+URZ], R4 ;  /* 0x00000004050075a7 */ /* 0x000e64000800017f */
[----:B-1----:R-:W-:Y:S05]  /*235a0*/  @!P0 BRA `(.L_x_1671) ;  /* 0x0000000800248947 */ /* 0x002fea0003800000 */
.L_x_1695:
[----:B------:R-:W-:-:S07]  /*235b0*/  IMAD R3, R2, 0x8, R3 ;  /* 0x0000000802037824 */ /* 0x000fce00078e0203 */
.L_x_1672:
[----:B----4-:R4:W1:Y:S02]  /*235c0*/  SYNCS.PHASECHK.TRANS64.TRYWAIT P0, [R3+URZ], R0 ;  /* 0x00000000030075a7 */ /* 0x010864000800017f */
[----:B-1----:R-:W-:Y:S05]  /*235d0*/  @!P0 NANOSLEEP.SYNCS 0x989680 ;  /* 0x009896800000895d */ /* 0x002fea0003900000 */
[----:B------:R-:W1:Y:S02]  /*235e0*/  @!P0 SYNCS.PHASECHK.TRANS64 P0, [R3+URZ], R0 ;  /* 0x00000000030085a7 */ /* 0x000e64000800007f */
[----:B-1----:R-:W-:Y:S05]  /*235f0*/  @!P0 BRA `(.L_x_1672) ;  /* 0xfffffffc00f08947 */ /* 0x002fea000383ffff */
.L_x_1666:
[----:B------:R-:W-:Y:S05]  /*23600*/  BSYNC B0 ;  /* 0x0000000000007941 */ /* 0x000fea0003800000 */
.L_x_1665:
[----:B------:R-:W-:Y:S05]  /*23610*/  EXIT ;  /* 0x000000000000794d */ /* 0x000fea0003800000 */
.L_x_1499:
[----:B-1----:R-:W-:-:S04]  /*23620*/  IMAD.U32 R7, RZ, RZ, UR50 ;  /* 0x00000032ff077e24 */ /* 0x002fc8000f8e00ff */
[----:B------:R1:W2:Y:S03]  /*23630*/  SYNCS.PHASECHK.TRANS64.TRYWAIT P0, [R7+URZ+0x32400], R0 ;  /* 0x03240000070075a7 */ /* 0x0002a6000800017f */
[----:B--2---:R-:W-:Y:S05]  /*23640*/  @!P0 NANOSLEEP.SYNCS 0x989680 ;  /* 0x009896800000895d */ /* 0x004fea0003900000 */
[----:B------:R-:W2:Y:S02]  /*23650*/  @!P0 SYNCS.PHASECHK.TRANS64 P0, [R7+URZ+0x32400], R0 ;  /* 0x03240000070085a7 */ /* 0x000ea4000800007f */
[----:B--2---:R-:W-:Y:S05]  /*23660*/  @!P0 BRA `(.L_x_1499) ;  /* 0xfffffffc00ec8947 */ /* 0x004fea000383ffff */
[----:B------:R-:W-:Y:S05]  /*23670*/  BRA `(.L_x_1673) ;  /* 0xfffffdf000347947 */ /* 0x000fea000383ffff */
.L_x_1506:
[----:B--2---:R2:W3:Y:S02]  /*23680*/  SYNCS.PHASECHK.TRANS64.TRYWAIT P0, [R24+URZ], R25 ;  /* 0x00000019180075a7 */ /* 0x0044e4000800017f */
[----:B---3--:R-:W-:Y:S05]  /*23690*/  @!P0 NANOSLEEP.SYNCS 0x989680 ;  /* 0x009896800000895d */ /* 0x008fea0003900000 */
[----:B------:R-:W3:Y:S02]  /*236a0*/  @!P0 SYNCS.PHASECHK.TRANS64 P0, [R24+URZ], R25 ;  /* 0x00000019180085a7 */ /* 0x000ee4000800007f */
[----:B---3--:R-:W-:Y:S05]  /*236b0*/  @!P0 BRA `(.L_x_1506) ;  /* 0xfffffffc00f08947 */ /* 0x008fea000383ffff */
[----:B------:R-:W-:Y:S05]  /*236c0*/  BRA `(.L_x_1505) ;  /* 0xfffffdf4005c7947 */ /* 0x000fea000383ffff */
.L_x_1508:
[----:B-1----:R-:W-:-:S04]  /*236d0*/  IMAD.U32 R8, RZ, RZ, UR50 ;  /* 0x00000032ff087e24 */ /* 0x002fc8000f8e00ff */
[----:B------:R1:W2:Y:S03]  /*236e0*/  SYNCS.PHASECHK.TRANS64.TRYWAIT P0, [R8+URZ+0x32410], R7 ;  /* 0x03241007080075a7 */ /* 0x0002a6000800017f */
[----:B--2---:R-:W-:Y:S05]  /*236f0*/  @!P0 NANOSLEEP.SYNCS 0x989680 ;  /* 0x009896800000895d */ /* 0x004fea0003900000 */
[----:B------:R-:W2:Y:S02]  /*23700*/  @!P0 SYNCS.PHASECHK.TRANS64 P0, [R8+URZ+0x32410], R7 ;  /* 0x03241007080085a7 */ /* 0x000ea4000800007f */
[----:B--2---:R-:W-:Y:S05]  /*23710*/  @!P0 BRA `(.L_x_1508) ;  /* 0xfffffffc00ec8947 */ /* 0x004fea000383ffff */
[----:B------:R-:W-:Y:S05]  /*23720*/  BRA `(.L_x_1674) ;  /* 0xfffffdf800307947 */ /* 0x000fea000383ffff */
.L_x_1515:
[----:B--2---:R2:W3:Y:S02]  /*23730*/  SYNCS.PHASECHK.TRANS64.TRYWAIT P0, [R8+URZ], R9 ;  /* 0x00000009080075a7 */ /* 0x0044e4000800017f */
[----:B---3--:R-:W-:Y:S05]  /*23740*/  @!P0 NANOSLEEP.SYNCS 0x989680 ;  /* 0x009896800000895d */ /* 0x008fea0003900000 */
[----:B------:R-:W3:Y:S02]  /*23750*/  @!P0 SYNCS.PHASECHK.TRANS64 P0, [R8+URZ], R9 ;  /* 0x00000009080085a7 */ /* 0x000ee4000800007f */
[----:B---3--:R-:W-:Y:S05]  /*23760*/  @!P0 BRA `(.L_x_1515) ;  /* 0xfffffffc00f08947 */ /* 0x008fea000383ffff */
[----:B------:R-:W-:Y:S05]  /*23770*/  BRA `(.L_x_1514) ;  /* 0xfffffdf800747947 */ /* 0x000fea000383ffff */
.L_x_1550:
[----:B-1----:R1:W2:Y:S02]  /*23780*/  SYNCS.PHASECHK.TRANS64.TRYWAIT P1, [R0+URZ], R3 ;  /* 0x00000003000075a7 */ /* 0x0022a4000802017f */
[----:B--2---:R-:W-:Y:S05]  /*23790*/  @!P1 NANOSLEEP.SYNCS 0x989680 ;  /* 0x009896800000995d */ /* 0x004fea0003900000 */
[----:B------:R-:W2:Y:S02]  /*237a0*/  @!P1 SYNCS.PHASECHK.TRANS64 P1, [R0+URZ], R3 ;  /* 0x00000003000095a7 */ /* 0x000ea4000802007f */
[----:B--2---:R-:W-:Y:S05]  /*237b0*/  @!P1 BRA `(.L_x_1550) ;  /* 0xfffffffc00f09947 */ /* 0x004fea000383ffff */
[----:B------:R-:W-:Y:S05]  /*237c0*/  BRA `(.L_x_1549) ;  /* 0xfffffe5c00ec7947 */ /* 0x000fea000383ffff */
.L_x_1557:
[----:B--2---:R2:W3:Y:S02]  /*237d0*/  SYNCS.PHASECHK.TRANS64.TRYWAIT P1, [R4+URZ], R5 ;  /* 0x00000005040075a7 */ /* 0x0044e4000802017f */
[----:B---3--:R-:W-:Y:S05]  /*237e0*/  @!P1 NANOSLEEP.SYNCS 0x989680 ;  /* 0x009896800000995d */ /* 0x008fea0003900000 */
[----:B------:R-:W3:Y:S02]  /*237f0*/  @!P1 SYNCS.PHASECHK.TRANS64 P1, [R4+URZ], R5 ;  /* 0x00000005040095a7 */ /* 0x000ee4000802007f */
[----:B---3--:R-:W-:Y:S05]  /*23800*/  @!P1 BRA `(.L_x_1557) ;  /* 0xfffffffc00f09947 */ /* 0x008fea000383ffff */
[----:B------:R-:W-:Y:S05]  /*23810*/  BRA `(.L_x_1556) ;  /* 0xfffffe6400107947 */ /* 0x000fea000383ffff */
.L_x_1568:
[----:B--2---:R2:W3:Y:S02]  /*23820*/  SYNCS.PHASECHK.TRANS64.TRYWAIT P0, [R0+URZ], R7 ;  /* 0x00000007000075a7 */ /* 0x0044e4000800017f */
[----:B---3--:R-:W-:Y:S05]  /*23830*/  @!P0 NANOSLEEP.SYNCS 0x989680 ;  /* 0x009896800000895d */ /* 0x008fea0003900000 */
[----:B------:R-:W3:Y:S02]  /*23840*/  @!P0 SYNCS.PHASECHK.TRANS64 P0, [R0+URZ], R7 ;  /* 0x00000007000085a7 */ /* 0x000ee4000800007f */
[----:B---3--:R-:W-:Y:S05]  /*23850*/  @!P0 BRA `(.L_x_1568) ;  /* 0xfffffffc00f08947 */ /* 0x008fea000383ffff */
[----:B------:R-:W-:Y:S05]  /*23860*/  BRA `(.L_x_1567) ;  /* 0xfffffef400ac7947 */ /* 0x000fea000383ffff */
.L_x_1575:
[----:B-1----:R1:W2:Y:S02]  /*23870*/  SYNCS.PHASECHK.TRANS64.TRYWAIT P0, [R4+URZ], R5 ;  /* 0x00000005040075a7 */ /* 0x0022a4000800017f */
[----:B--2---:R-:W-:Y:S05]  /*23880*/  @!P0 NANOSLEEP.SYNCS 0x989680 ;  /* 0x009896800000895d */ /* 0x004fea0003900000 */
[----:B------:R-:W2:Y:S02]  /*23890*/  @!P0 SYNCS.PHASECHK.TRANS64 P0, [R4+URZ], R5 ;  /* 0x00000005040085a7 */ /* 0x000ea4000800007f */
[----:B--2---:R-:W-:Y:S05]  /*238a0*/  @!P0 BRA `(.L_x_1575) ;  /* 0xfffffffc00f08947 */ /* 0x004fea000383ffff */
[----:B------:R-:W-:Y:S05]  /*238b0*/  BRA `(.L_x_1574) ;  /* 0xfffffef800d07947 */ /* 0x000fea000383ffff */
.L_x_1622:
        /* <DEDUP_REMOVED lines=10> */
.L_x_1675:
[----:B------:R-:W-:Y:S05]  /*23960*/  BRA `(.L_x_1676) ;  /* 0xffffffd800447947 */ /* 0x000fea000383ffff */
.L_x_1623:
[----:B------:R-:W-:Y:S01]  /*23970*/  BSSY B0, `(.L_x_1677) ;  /* 0x0000006000007945 */ /* 0x000fe20003800000 */
[----:B------:R-:W-:-:S07]  /*23980*/  IMAD.MOV.U32 R15, RZ, RZ, -0x1 ;  /* 0xffffffffff0f7424 */ /* 0x000fce00078e00ff */
[----:B------:R-:W-:Y:S05]  /*23990*/  WARPSYNC.COLLECTIVE R15, `(.L_x_1678) ;  /* 0x000000000f0c7348 */ /* 0x000fea0003c00000 */
[----:B------:R-:W-:Y:S02]  /*239a0*/  ELECT P6, UR62, PT ;  /* 0x00000000003e782f */ /* 0x000fe400038c0000 */
[----:B------:R-:W-:Y:S01]  /*239b0*/  MOV R14, UR62 ;  /* 0x0000003e000e7c02 */ /* 0x000fe20008000f00 */
[----:B------:R-:W-:Y:S10]  /*239c0*/  ENDCOLLECTIVE ;  /* 0x000000000000791b */ /* 0x000ff40003800000 */
.L_x_1678:
[----:B------:R-:W-:Y:S05]  /*239d0*/  BSYNC B0 ;  /* 0x0000000000007941 */ /* 0x000fea0003800000 */
.L_x_1677:
[----:B------:R-:W-:Y:S05]  /*239e0*/  BRA `(.L_x_1679) ;  /* 0xffffffd800347947 */ /* 0x000fea000383ffff */
.L_x_1626:
[----:B-1----:R1:W2:Y:S02]  /*239f0*/  SYNCS.PHASECHK.TRANS64.TRYWAIT P2, [R10+URZ+0x32440], R5 ;  /* 0x032440050a0075a7 */ /* 0x0022a4000804017f */
[----:B--2---:R-:W-:Y:S05]  /*23a00*/  @!P2 NANOSLEEP.SYNCS 0x989680 ;  /* 0x009896800000a95d */ /* 0x004fea0003900000 */
[----:B------:R-:W2:Y:S02]  /*23a10*/  @!P2 SYNCS.PHASECHK.TRANS64 P2, [R10+URZ+0x32440], R5 ;  /* 0x032440050a00a5a7 */ /* 0x000ea4000804007f */
[----:B--2---:R-:W-:Y:S05]  /*23a20*/  @!P2 BRA `(.L_x_1626) ;  /* 0xfffffffc00f0a947 */ /* 0x004fea000383ffff */
[----:B------:R-:W-:Y:S05]  /*23a30*/  BRA `(.L_x_1680) ;  /* 0xffffffd8008c7947 */ /* 0x000fea000383ffff */
.L_x_1630:
[----:B-1----:R1:W2:Y:S02]  /*23a40*/  SYNCS.PHASECHK.TRANS64.TRYWAIT P2, [R18+URZ+0x32420], R5 ;  /* 0x03242005120075a7 */ /* 0x0022a4000804017f */
[----:B--2---:R-:W-:Y:S05]  /*23a50*/  @!P2 NANOSLEEP.SYNCS 0x989680 ;  /* 0x009896800000a95d */ /* 0x004fea0003900000 */
[----:B------:R-:W2:Y:S02]  /*23a60*/  @!P2 SYNCS.PHASECHK.TRANS64 P2, [R18+URZ+0x32420], R5 ;  /* 0x032420051200a5a7 */ /* 0x000ea4000804007f */
[----:B--2---:R-:W-:Y:S05]  /*23a70*/  @!P2 BRA `(.L_x_1630) ;  /* 0xfffffffc00f0a947 */ /* 0x004fea000383ffff */
[----:B------:R-:W-:Y:S05]  /*23a80*/  BRA `(.L_x_1681) ;  /* 0xffffffdc00c47947 */ /* 0x000fea000383ffff */
.L_x_1633:
[----:B-1----:R1:W2:Y:S02]  /*23a90*/  SYNCS.PHASECHK.TRANS64.TRYWAIT P2, [R10+URZ+0x32460], R5 ;  /* 0x032460050a0075a7 */ /* 0x0022a4000804017f */
[----:B--2---:R-:W-:Y:S05]  /*23aa0*/  @!P2 NANOSLEEP.SYNCS 0x989680 ;  /* 0x009896800000a95d */ /* 0x004fea0003900000 */
[----:B------:R-:W2:Y:S02]  /*23ab0*/  @!P2 SYNCS.PHASECHK.TRANS64 P2, [R10+URZ+0x32460], R5 ;  /* 0x032460050a00a5a7 */ /* 0x000ea4000804007f */
[----:B--2---:R-:W-:Y:S05]  /*23ac0*/  @!P2 BRA `(.L_x_1633) ;  /* 0xfffffffc00f0a947 */ /* 0x004fea000383ffff */
[----:B------:R-:W-:Y:S05]  /*23ad0*/  BRA `(.L_x_1682) ;  /* 0xffffffdc00d87947 */ /* 0x000fea000383ffff */
.L_x_1640:
[----:B-1----:R1:W2:Y:S02]  /*23ae0*/  SYNCS.PHASECHK.TRANS64.TRYWAIT P3, [R2+URZ+0x32440], R3 ;  /* 0x03244003020075a7 */ /* 0x0022a4000806017f */
[----:B--2---:R-:W-:Y:S05]  /*23af0*/  @!P3 NANOSLEEP.SYNCS 0x989680 ;  /* 0x009896800000b95d */ /* 0x004fea0003900000 */
[----:B------:R-:W2:Y:S02]  /*23b00*/  @!P3 SYNCS.PHASECHK.TRANS64 P3, [R2+URZ+0x32440], R3 ;  /* 0x032440030200b5a7 */ /* 0x000ea4000806007f */
[----:B--2---:R-:W-:Y:S05]  /*23b10*/  @!P3 BRA `(.L_x_1640) ;  /* 0xfffffffc00f0b947 */ /* 0x004fea000383ffff */
[----:B------:R-:W-:Y:S05]  /*23b20*/  BRA `(.L_x_1683) ;  /* 0xffffffe4000c7947 */ /* 0x000fea000383ffff */
.L_x_1642:
[----:B--2---:R2:W3:Y:S02]  /*23b30*/  SYNCS.PHASECHK.TRANS64.TRYWAIT P3, [R2+URZ+0x32460], R3 ;  /* 0x03246003020075a7 */ /* 0x0044e4000806017f */
[----:B---3--:R-:W-:Y:S05]  /*23b40*/  @!P3 NANOSLEEP.SYNCS 0x989680 ;  /* 0x009896800000b95d */ /* 0x008fea0003900000 */
[----:B------:R-:W3:Y:S02]  /*23b50*/  @!P3 SYNCS.PHASECHK.TRANS64 P3, [R2+URZ+0x32460], R3 ;  /* 0x032460030200b5a7 */ /* 0x000ee4000806007f */
[----:B---3--:R-:W-:Y:S05]  /*23b60*/  @!P3 BRA `(.L_x_1642) ;  /* 0xfffffffc00f0b947 */ /* 0x008fea000383ffff */
[----:B------:R-:W-:Y:S05]  /*23b70*/  BRA `(.L_x_1684) ;  /* 0xffffffe4005c7947 */ /* 0x000fea000383ffff */
.L_x_1648:
[----:B-1----:R1:W2:Y:S02]  /*23b80*/  SYNCS.PHASECHK.TRANS64.TRYWAIT P3, [R3+URZ+0x32440], R2 ;  /* 0x03244002030075a7 */ /* 0x0022a4000806017f */
[----:B--2---:R-:W-:Y:S05]  /*23b90*/  @!P3 NANOSLEEP.SYNCS 0x989680 ;  /* 0x009896800000b95d */ /* 0x004fea0003900000 */
[----:B------:R-:W2:Y:S02]  /*23ba0*/  @!P3 SYNCS.PHASECHK.TRANS64 P3, [R3+URZ+0x32440], R2 ;  /* 0x032440020300b5a7 */ /* 0x000ea4000806007f */
[----:B--2---:R-:W-:Y:S05]  /*23bb0*/  @!P3 BRA `(.L_x_1648) ;  /* 0xfffffffc00f0b947 */ /* 0x004fea000383ffff */
[----:B------:R-:W-:Y:S05]  /*23bc0*/  BRA `(.L_x_1685) ;  /* 0xffffffe800847947 */ /* 0x000fea000383ffff */
.L_x_1650:
[----:B--2---:R2:W3:Y:S02]  /*23bd0*/  SYNCS.PHASECHK.TRANS64.TRYWAIT P3, [R3+URZ+0x32460], R2 ;  /* 0x03246002030075a7 */ /* 0x0044e4000806017f */
[----:B---3--:R-:W-:Y:S05]  /*23be0*/  @!P3 NANOSLEEP.SYNCS 0x989680 ;  /* 0x009896800000b95d */ /* 0x008fea0003900000 */
[----:B------:R-:W3:Y:S02]  /*23bf0*/  @!P3 SYNCS.PHASECHK.TRANS64 P3, [R3+URZ+0x32460], R2 ;  /* 0x032460020300b5a7 */ /* 0x000ee4000806007f */
[----:B---3--:R-:W-:Y:S05]  /*23c00*/  @!P3 BRA `(.L_x_1650) ;  /* 0xfffffffc00f0b947 */ /* 0x008fea000383ffff */
[----:B------:R-:W-:Y:S05]  /*23c10*/  BRA `(.L_x_1686) ;  /* 0xffffffe800d47947 */ /* 0x000fea000383ffff */
.L_x_1655:
[----:B-1----:R1:W2:Y:S02]  /*23c20*/  SYNCS.PHASECHK.TRANS64.TRYWAIT P3, [R2+URZ+0x32440], R3 ;  /* 0x03244003020075a7 */ /* 0x0022a4000806017f */
[----:B--2---:R-:W-:Y:S05]  /*23c30*/  @!P3 NANOSLEEP.SYNCS 0x989680 ;  /* 0x009896800000b95d */ /* 0x004fea0003900000 */
[----:B------:R-:W2:Y:S02]  /*23c40*/  @!P3 SYNCS.PHASECHK.TRANS64 P3, [R2+URZ+0x32440], R3 ;  /* 0x032440030200b5a7 */ /* 0x000ea4000806007f */
[----:B--2---:R-:W-:Y:S05]  /*23c50*/  @!P3 BRA `(.L_x_1655) ;  /* 0xfffffffc00f0b947 */ /* 0x004fea000383ffff */
[----:B------:R-:W-:Y:S05]  /*23c60*/  BRA `(.L_x_1687) ;  /* 0xffffffec00e47947 */ /* 0x000fea000383ffff */
.L_x_1657:
[----:B--2---:R2:W3:Y:S02]  /*23c70*/  SYNCS.PHASECHK.TRANS64.TRYWAIT P3, [R2+URZ+0x32460], R3 ;  /* 0x03246003020075a7 */ /* 0x0044e4000806017f */
[----:B---3--:R-:W-:Y:S05]  /*23c80*/  @!P3 NANOSLEEP.SYNCS 0x989680 ;  /* 0x009896800000b95d */ /* 0x008fea0003900000 */
[----:B------:R-:W3:Y:S02]  /*23c90*/  @!P3 SYNCS.PHASECHK.TRANS64 P3, [R2+URZ+0x32460], R3 ;  /* 0x032460030200b5a7 */ /* 0x000ee4000806007f */
[----:B---3--:R-:W-:Y:S05]  /*23ca0*/  @!P3 BRA `(.L_x_1657) ;  /* 0xfffffffc00f0b947 */ /* 0x008fea000383ffff */
[----:B------:R-:W-:Y:S05]  /*23cb0*/  BRA `(.L_x_1688) ;  /* 0xfffffff000347947 */ /* 0x000fea000383ffff */
.L_x_1662:
[----:B------:R-:W-:Y:S01]  /*23cc0*/  BSSY B0, `(.L_x_1689) ;  /* 0x0000007000007945 */ /* 0x000fe20003800000 */
[----:B------:R-:W-:Y:S02]  /*23cd0*/  IMAD.MOV.U32 R12, RZ, RZ, RZ ;  /* 0x000000ffff0c7224 */ /* 0x000fe400078e00ff */
[----:B------:R-:W-:Y:S02]  /*23ce0*/  IMAD.MOV.U32 R11, RZ, RZ, 0x1f ;  /* 0x0000001fff0b7424 */ /* 0x000fe400078e00ff */
[----:B------:R-:W-:-:S07]  /*23cf0*/  IMAD.MOV.U32 R15, RZ, RZ, -0x1 ;  /* 0xffffffffff0f7424 */ /* 0x000fce00078e00ff */
[----:B-12---:R-:W-:Y:S05]  /*23d00*/  WARPSYNC.COLLECTIVE R15, `(.L_x_1690) ;  /* 0x000000000f087348 */ /* 0x006fea0003c00000 */
[----:B------:R3:W4:Y:S02]  /*23d10*/  SHFL.IDX P6, R14, R13, R12, R11 ;  /* 0x0000000c0d0e7389 */ /* 0x00072400000c000b */
[----:B-1234-:R-:W-:Y:S01]  /*23d20*/  ENDCOLLECTIVE ;  /* 0x000000000000791b */ /* 0x01efe20003800000 */
.L_x_1690:
[----:B------:R-:W-:Y:S05]  /*23d30*/  BSYNC B0 ;  /* 0x0000000000007941 */ /* 0x000fea0003800000 */
.L_x_1689:
[----:B------:R-:W-:Y:S05]  /*23d40*/  BRA `(.L_x_1691) ;  /* 0xfffffff400287947 */ /* 0x000fea000383ffff */
.L_x_1664:
[----:B-1----:R1:W4:Y:S02]  /*23d50*/  SYNCS.PHASECHK.TRANS64.TRYWAIT P0, [R7+URZ+0x32420], R0 ;  /* 0x03242000070075a7 */ /* 0x002324000800017f */
[----:B----4-:R-:W-:Y:S05]  /*23d60*/  @!P0 NANOSLEEP.SYNCS 0x989680 ;  /* 0x009896800000895d */ /* 0x010fea0003900000 */
[----:B------:R-:W4:Y:S02]  /*23d70*/  @!P0 SYNCS.PHASECHK.TRANS64 P0, [R7+URZ+0x32420], R0 ;  /* 0x03242000070085a7 */ /* 0x000f24000800007f */
[----:B----4-:R-:W-:Y:S05]  /*23d80*/  @!P0 BRA `(.L_x_1664) ;  /* 0xfffffffc00f08947 */ /* 0x010fea000383ffff */
[----:B------:R-:W-:Y:S05]  /*23d90*/  BRA `(.L_x_1692) ;  /* 0xfffffff4007c7947 */ /* 0x000fea000383ffff */
.L_x_1668:
[----:B-1----:R1:W4:Y:S02]  /*23da0*/  SYNCS.PHASECHK.TRANS64.TRYWAIT P0, [R5+URZ], R4 ;  /* 0x00000004050075a7 */ /* 0x002324000800017f */
[----:B----4-:R-:W-:Y:S05]  /*23db0*/  @!P0 NANOSLEEP.SYNCS 0x989680 ;  /* 0x009896800000895d */ /* 0x010fea0003900000 */
[----:B------:R-:W4:Y:S02]  /*23dc0*/  @!P0 SYNCS.PHASECHK.TRANS64 P0, [R5+URZ], R4 ;  /* 0x00000004050085a7 */ /* 0x000f24000800007f */
[----:B----4-:R-:W-:Y:S05]  /*23dd0*/  @!P0 BRA `(.L_x_1668) ;  /* 0xfffffffc00f08947 */ /* 0x010fea000383ffff */
[----:B------:R-:W-:Y:S05]  /*23de0*/  BRA `(.L_x_1693) ;  /* 0xfffffff400d07947 */ /* 0x000fea000383ffff */
.L_x_1669:
[----:B----4-:R4:W1:Y:S02]  /*23df0*/  SYNCS.PHASECHK.TRANS64.TRYWAIT P0, [R3+URZ], R0 ;  /* 0x00000000030075a7 */ /* 0x010864000800017f */
[----:B-1----:R-:W-:Y:S05]  /*23e00*/  @!P0 NANOSLEEP.SYNCS 0x989680 ;  /* 0x009896800000895d */ /* 0x002fea0003900000 */
[----:B------:R-:W1:Y:S02]  /*23e10*/  @!P0 SYNCS.PHASECHK.TRANS64 P0, [R3+URZ], R0 ;  /* 0x00000000030085a7 */ /* 0x000e64000800007f */
[----:B-1----:R-:W-:Y:S05]  /*23e20*/  @!P0 BRA `(.L_x_1669) ;  /* 0xfffffffc00f08947 */ /* 0x002fea000383ffff */
[----:B------:R-:W-:Y:S05]  /*23e30*/  BRA `(.L_x_1694) ;  /* 0xfffffff400c47947 */ /* 0x000fea000383ffff */
.L_x_1671:
[----:B-1----:R1:W4:Y:S02]  /*23e40*/  SYNCS.PHASECHK.TRANS64.TRYWAIT P0, [R5+URZ], R4 ;  /* 0x00000004050075a7 */ /* 0x002324000800017f */
[----:B----4-:R-:W-:Y:S05]  /*23e50*/  @!P0 NANOSLEEP.SYNCS 0x989680 ;  /* 0x009896800000895d */ /* 0x010fea0003900000 */
[----:B------:R-:W4:Y:S02]  /*23e60*/  @!P0 SYNCS.PHASECHK.TRANS64 P0, [R5+URZ], R4 ;  /* 0x00000004050085a7 */ /* 0x000f24000800007f */
[----:B----4-:R-:W-:Y:S05]  /*23e70*/  @!P0 BRA `(.L_x_1671) ;  /* 0xfffffffc00f08947 */ /* 0x010fea000383ffff */
[----:B------:R-:W-:Y:S05]  /*23e80*/  BRA `(.L_x_1695) ;  /* 0xfffffff400c87947 */ /* 0x000fea000383ffff */
        .type           $_ZN7cutlass13device_kernelIN5flash11enable_sm90INS1_16FlashAttnFwdSm90INS1_25CollectiveMainloopFwdSm90ILi2EN4cute5tupleIJNS5_1CILi1EEES8_S8_EEENS6_IJNS7_ILi128EEENS7_ILi96EEENS7_ILi64EEEEEELi256ENS_6half_tEfNS_4arch4Sm90ELb0ELb1ELb0ELb0ELb0ELb0ELb1ELb1ELb0ELb0ELb0ELb0EEENS1_21CollectiveEpilogueFwdINS6_IJSA_NS7_ILi256EEESB_EEES9_SE_SG_Li256ELb0ELb0ELb0ELb0EEENS1_30DynamicPersistentTileSchedulerILi256ELi32ELb0ELb0ELb1EEEEEEEEEvNT_6ParamsE$_ZZN5flash25CollectiveMainloopFwdSm90ILi2EN4cute5tupleIJNS1_1CILi1EEES4_S4_EEENS2_IJNS3_ILi128EEENS3_ILi96EEENS3_ILi64EEEEEELi256EN7cutlass6half_tEfNSA_4arch4Sm90ELb0ELb1ELb0ELb0ELb0ELb0ELb1ELb1ELb0ELb0ELb0ELb0EE3mmaINS_16FlashAttnFwdSm90ISE_NS_21CollectiveEpilogueFwdINS2_IJS6_NS3_ILi256EEES7_EEES5_SB_SD_Li256ELb0ELb0ELb0ELb0EEENS_30DynamicPersistentTileSchedulerILi256ELi32ELb0ELb0ELb1EEEE13SharedStorageENS1_6TensorINS1_11ArrayEngineIfLm128EEENS1_6LayoutINS2_IJNS2_IJNS3_ILi2EEEST_NS3_ILi32EEEEEES4_S4_EEENS2_IJNS2_IJS4_ST_NS3_ILi4EEEEEENS3_ILi0EEESZ_EEEEEEENS_7SoftmaxILi2ELi0EEEEEbRKNSE_6ParamsENSA_25PipelineTmaAsyncNoClusterILi2ENSA_16PipelineTmaAsyncILi2EEEEES1B_RNSA_13PipelineStateILj2EEERT0_RT1_iRiRKNS_16SeqlenInfoQKNewKILb0ELb0EEENS2_IJiiiiEEERT_ENKUliT_T0_T1_E_clIZSF_ISO_S12_S14_EbS17_S1B_S1B_S1E_S1G_S1I_iS1J_S1N_S1O_S1Q_EUlRS1R_iE1_NS3_ILb0EEENS3_ILb1EEEEEDaiS1R_S1S_S1T_,@function
        .size           $_ZN7cutlass13device_kernelIN5flash11enable_sm90INS1_16FlashAttnFwdSm90INS1_25CollectiveMainloopFwdSm90ILi2EN4cute5tupleIJNS5_1CILi1EEES8_S8_EEENS6_IJNS7_ILi128EEENS7_ILi96EEENS7_ILi64EEEEEELi256ENS_6half_tEfNS_4arch4Sm90ELb0ELb1ELb0ELb0ELb0ELb0ELb1ELb1ELb0ELb0ELb0ELb0EEENS1_21CollectiveEpilogueFwdINS6_IJSA_NS7_ILi256EEESB_EEES9_SE_SG_Li256ELb0ELb0ELb0ELb0EEENS1_30DynamicPersistentTileSchedulerILi256ELi32ELb0ELb0ELb1EEEEEEEEEvNT_6ParamsE$_ZZN5flash25CollectiveMainloopFwdSm90ILi2EN4cute5tupleIJNS1_1CILi1EEES4_S4_EEENS2_IJNS3_ILi128EEENS3_ILi96EEENS3_ILi64EEEEEELi256EN7cutlass6half_tEfNSA_4arch4Sm90ELb0ELb1ELb0ELb0ELb0ELb0ELb1ELb1ELb0ELb0ELb0ELb0EE3mmaINS_16FlashAttnFwdSm90ISE_NS_21CollectiveEpilogueFwdINS2_IJS6_NS3_ILi256EEES7_EEES5_SB_SD_Li256ELb0ELb0ELb0ELb0EEENS_30DynamicPersistentTileSchedulerILi256ELi32ELb0ELb0ELb1EEEE13SharedStorageENS1_6TensorINS1_11ArrayEngineIfLm128EEENS1_6LayoutINS2_IJNS2_IJNS3_ILi2EEEST_NS3_ILi32EEEEEES4_S4_EEENS2_IJNS2_IJS4_ST_NS3_ILi4EEEEEENS3_ILi0EEESZ_EEEEEEENS_7SoftmaxILi2ELi0EEEEEbRKNSE_6ParamsENSA_25PipelineTmaAsyncNoClusterILi2ENSA_16PipelineTmaAsyncILi2EEEEES1B_RNSA_13PipelineStateILj2EEERT0_RT1_iRiRKNS_16SeqlenInfoQKNewKILb0ELb0EEENS2_IJiiiiEEERT_ENKUliT_T0_T1_E_clIZSF_ISO_S12_S14_EbS17_S1B_S1B_S1E_S1G_S1I_iS1J_S1N_S1O_S1Q_EUlRS1R_iE1_NS3_ILb0EEENS3_ILb1EEEEEDaiS1R_S1S_S1T_,(.L_x_4721 - $_ZN7cutlass13device_kernelIN5flash11enable_sm90INS1_16FlashAttnFwdSm90INS1_25CollectiveMainloopFwdSm90ILi2EN4cute5tupleIJNS5_1CILi1EEES8_S8_EEENS6_IJNS7_ILi128EEENS7_ILi96EEENS7_ILi64EEEEEELi256ENS_6half_tEfNS_4arch4Sm90ELb0ELb1ELb0ELb0ELb0ELb0ELb1ELb1ELb0ELb0ELb0ELb0EEENS1_21CollectiveEpilogueFwdINS6_IJSA_NS7_ILi256EEESB_EEES9_SE_SG_Li256ELb0ELb0ELb0ELb0EEENS1_30DynamicPersistentTileSchedulerILi256ELi32ELb0ELb0ELb1EEEEEEEEEvNT_6ParamsE$_ZZN5flash25CollectiveMainloopFwdSm90ILi2EN4cute5tupleIJNS1_1CILi1EEES4_S4_EEENS2_IJNS3_ILi128EEENS3_ILi96EEENS3_ILi64EEEEEELi256EN7cutlass6half_tEfNSA_4arch4Sm90ELb0ELb1ELb0ELb0ELb0ELb0ELb1ELb1ELb0ELb0ELb0ELb0EE3mmaINS_16FlashAttnFwdSm90ISE_NS_21CollectiveEpilogueFwdINS2_IJS6_NS3_ILi256EEES7_EEES5_SB_SD_Li256ELb0ELb0ELb0ELb0EEENS_30DynamicPersistentTileSchedulerILi256ELi32ELb0ELb0ELb1EEEE13SharedStorageENS1_6TensorINS1_11ArrayEngineIfLm128EEENS1_6LayoutINS2_IJNS2_IJNS3_ILi2EEEST_NS3_ILi32EEEEEES4_S4_EEENS2_IJNS2_IJS4_ST_NS3_ILi4EEEEEENS3_ILi0EEESZ_EEEEEEENS_7SoftmaxILi2ELi0EEEEEbRKNSE_6ParamsENSA_25PipelineTmaAsyncNoClusterILi2ENSA_16PipelineTmaAsyncILi2EEEEES1B_RNSA_13PipelineStateILj2EEERT0_RT1_iRiRKNS_16SeqlenInfoQKNewKILb0ELb0EEENS2_IJiiiiEEERT_ENKUliT_T0_T1_E_clIZSF_ISO_S12_S14_EbS17_S1B_S1B_S1E_S1G_S1I_iS1J_S1N_S1O_S1Q_EUlRS1R_iE1_NS3_ILb0EEENS3_ILb1EEEEEDaiS1R_S1S_S1T_)
$_ZN7cutlass13device_kernelIN5flash11enable_sm90INS1_16FlashAttnFwdSm90INS1_25CollectiveMainloopFwdSm90ILi2EN4cute5tupleIJNS5_1CILi1EEES8_S8_EEENS6_IJNS7_ILi128EEENS7_ILi96EEENS7_ILi64EEEEEELi256ENS_6half_tEfNS_4arch4Sm90ELb0ELb1ELb0ELb0ELb0ELb0ELb1ELb1ELb0ELb0ELb0ELb0EEENS1_21CollectiveEpilogueFwdINS6_IJSA_NS7_ILi256EEESB_EEES9_SE_SG_Li256ELb0ELb0ELb0ELb0EEENS1_30DynamicPersistentTileSchedulerILi256ELi32ELb0ELb0ELb1EEEEEEEEEvNT_6ParamsE$_ZZN5flash25CollectiveMainloopFwdSm90ILi2EN4cute5tupleIJNS1_1CILi1EEES4_S4_EEENS2_IJNS3_ILi128EEENS3_ILi96EEENS3_ILi64EEEEEELi256EN7cutlass6half_tEfNSA_4arch4Sm90ELb0ELb1ELb0ELb0ELb0ELb0ELb1ELb1ELb0ELb0ELb0ELb0EE3mmaINS_16FlashAttnFwdSm90ISE_NS_21CollectiveEpilogueFwdINS2_IJS6_NS3_ILi256EEES7_EEES5_SB_SD_Li256ELb0ELb0ELb0ELb0EEENS_30DynamicPersistentTileSchedulerILi256ELi32ELb0ELb0ELb1EEEE13SharedStorageENS1_6TensorINS1_11ArrayEngineIfLm128EEENS1_6LayoutINS2_IJNS2_IJNS3_ILi2EEEST_NS3_ILi32EEEEEES4_S4_EEENS2_IJNS2_IJS4_ST_NS3_ILi4EEEEEENS3_ILi0EEESZ_EEEEEEENS_7SoftmaxILi2ELi0EEEEEbRKNSE_6ParamsENSA_25PipelineTmaAsyncNoClusterILi2ENSA_16PipelineTmaAsyncILi2EEEEES1B_RNSA_13PipelineStateILj2EEERT0_RT1_iRiRKNS_16SeqlenInfoQKNewKILb0ELb0EEENS2_IJiiiiEEERT_ENKUliT_T0_T1_E_clIZSF_ISO_S12_S14_EbS17_S1B_S1B_S1E_S1G_S1I_iS1J_S1N_S1O_S1Q_EUlRS1R_iE1_NS3_ILb0EEENS3_ILb1EEEEEDaiS1R_S1S_S1T_:
[----:B------:R-:W-:Y:S05]  /*23e90*/  YIELD ;  /* 0x0000000000007946 */ /* 0x000fea0003800000 */
[----:B------:R-:W-:Y:S02]  /*23ea0*/  ULDC UR4, c[0x0][0x20] ;  /* 0x0000080000047ab9 */ /* 0x000fe40000000800 */
[----:B------:R-:W-:-:S05]  /*23eb0*/  VIADD R0, R0, -UR4 ;  /* 0x8000000400007c36 */ /* 0x000fca0008000000 */
[----:B------:R-:W2:Y:S01]  /*23ec0*/  LDL.64 R2, [R0] ;  /* 0x0000000000027983 */ /* 0x000ea20000100a00 */
[----:B------:R-:W1:Y:S02]  /*23ed0*/  LDC.64 R4, c[0x0][0x208] ;  /* 0x00008200ff047b82 */ /* 0x000e640000000a00 */
[----:B-1----:R-:W-:Y:S02]  /*23ee0*/  R2UR UR4, R4 ;  /* 0x00000000040472ca */ /* 0x002fe400000e0000 */
[----:B------:R-:W-:-:S13]  /*23ef0*/  R2UR UR5, R5 ;  /* 0x00000000050572ca */ /* 0x000fda00000e0000 */
[----:B--2---:R-:W2:Y:S01]  /*23f00*/  LD.E R6, desc[UR4][R2.64] ;  /* 0x0000000402067980 */ /* 0x004ea2000c101900 */
[----:B------:R-:W-:Y:S02]  /*23f10*/  R2UR UR4, R4 ;  /* 0x00000000040472ca */ /* 0x000fe400000e0000 */
[----:B------:R-:W-:Y:S01]  /*23f20*/  R2UR UR5, R5 ;  /* 0x00000000050572ca */ /* 0x000fe200000e0000 */
[----:B--2---:R-:W-:-:S12]  /*23f30*/  VIADD R11, R6, 0x1 ;  /* 0x00000001060b7836 */ /* 0x004fd80000000000 */
[----:B------:R-:W2:Y:S01]  /*23f40*/  LD.E R6, desc[UR4][R2.64+0x8] ;  /* 0x0000080402067980 */ /* 0x000ea2000c101900 */
[----:B------:R-:W-:-:S13]  /*23f50*/  ISETP.NE.AND P0, PT, R11, 0x2, PT ;  /* 0x000000020b00780c */ /* 0x000fda0003f05270 */
[----:B------:R-:W-:Y:S02]  /*23f60*/  @!P0 R2UR UR6, R4 ;  /* 0x00000000040682ca */ /* 0x000fe400000e0000 */
[----:B------:R-:W-:-:S13]  /*23f70*/  @!P0 R2UR UR7, R5 ;  /* 0x00000000050782ca */ /* 0x000fda00000e0000 */
[----:B------:R-:W3:Y:S01]  /*23f80*/  @!P0 LD.E R7, desc[UR6][R2.64+0x4] ;  /* 0x0000040602078980 */ /* 0x000ee2000c101900 */
[C---:B------:R-:W-:Y:S02]  /*23f90*/  R2UR UR4, R4.reuse ;  /* 0x00000000040472ca */ /* 0x040fe400000e0000 */
[C---:B------:R-:W-:Y:S02]  /*23fa0*/  R2UR UR5, R5.reuse ;  /* 0x00000000050572ca */ /* 0x040fe400000e0000 */
[C---:B------:R-:W-:Y:S02]  /*23fb0*/  R2UR UR6, R4.reuse ;  /* 0x00000000040672ca */ /* 0x040fe400000e0000 */
[C---:B------:R-:W-:Y:S02]  /*23fc0*/  R2UR UR7, R5.reuse ;  /* 0x00000000050772ca */ /* 0x040fe400000e0000 */
[----:B------:R-:W-:Y:S02]  /*23fd0*/  @!P0 R2UR UR8, R4 ;  /* 0x00000000040882ca */ /* 0x000fe400000e0000 */
[----:B------:R-:W-:-:S02]  /*23fe0*/  @!P0 R2UR UR9, R5 ;  /* 0x00000000050982ca */ /* 0x000fc400000e0000 */
[----:B------:R-:W-:Y:S02]  /*23ff0*/  @!P0 R2UR UR10, R4 ;  /* 0x00000000040a82ca */ /* 0x000fe400000e0000 */
[----:B------:R-:W-:Y:S01]  /*24000*/  @!P0 R2UR UR11, R5 ;  /* 0x00000000050b82ca */ /* 0x000fe200000e0000 */
[----:B------:R1:W-:Y:S08]  /*24010*/  ST.E desc[UR4][R2.64], R11 ;  /* 0x0000000b02007985 */ /* 0x0003f0000c101904 */
[----:B------:R4:W-:Y:S01]  /*24020*/  @!P0 ST.E desc[UR8][R2.64], RZ ;  /* 0x000000ff02008985 */ /* 0x0009e2000c101908 */
[----:B--2---:R-:W-:-:S05]  /*24030*/  VIADD R13, R6, 0x1 ;  /* 0x00000001060d7836 */ /* 0x004fca0000000000 */
[----:B------:R4:W-:Y:S01]  /*24040*/  ST.E desc[UR6][R2.64+0x8], R13 ;  /* 0x0000080d02007985 */ /* 0x0009e2000c101906 */
[----:B---3--:R-:W-:-:S05]  /*24050*/  @!P0 LOP3.LUT R15, R7, 0x1, RZ, 0x3c, !PT ;  /* 0x00000001070f8812 */ /* 0x008fca00078e3cff */
[----:B------:R4:W-:Y:S04]  /*24060*/  @!P0 ST.E desc[UR10][R2.64+0x4], R15 ;  /* 0x0000040f02008985 */ /* 0x0009e8000c10190a */
[----:B------:R-:W2:Y:S01]  /*24070*/  LDL.64 R8, [R0+0x18] ;  /* 0x0000180000087983 */ /* 0x000ea20000100a00 */
[----:B------:R-:W-:Y:S02]  /*24080*/  R2UR UR4, R4 ;  /* 0x00000000040472ca */ /* 0x000fe400000e0000 */
[----:B------:R-:W-:Y:S01]  /*24090*/  R2UR UR5, R5 ;  /* 0x00000000050572ca */ /* 0x000fe200000e0000 */
[----:B------:R-:W3:-:S12]  /*240a0*/  LDL.64 R6, [R0] ;  /* 0x0000000000067983 */ /* 0x000ed80000100a00 */
[----:B--2---:R-:W2:Y:S01]  /*240b0*/  LD.E R14, desc[UR4][R8.64+0x1c] ;  /* 0x00001c04080e7980 */ /* 0x004ea2000c101900 */
[C---:B------:R-:W-:Y:S02]  /*240c0*/  R2UR UR4, R4.reuse ;  /* 0x00000000040472ca */ /* 0x040fe400000e0000 */
[C---:B------:R-:W-:Y:S02]  /*240d0*/  R2UR UR5, R5.reuse ;  /* 0x00000000050572ca */ /* 0x040fe400000e0000 */
[----:B------:R-:W-:Y:S02]  /*240e0*/  R2UR UR6, R4 ;  /* 0x00000000040672ca */ /* 0x000fe400000e0000 */
[----:B------:R-:W-:Y:S01]  /*240f0*/  R2UR UR7, R5 ;  /* 0x00000000050772ca */ /* 0x000fe200000e0000 */
[----:B------:R-:W-:Y:S08]  /*24100*/  BSSY B3, `(.L_x_1696) ;  /* 0x0000007000037945 */ /* 0x000ff00003800000 */
[----:B---3--:R4:W5:Y:S04]  /*24110*/  LD.E R12, desc[UR4][R6.64] ;  /* 0x00000004060c7980 */ /* 0x008968000c101900 */
[----:B-1----:R4:W5:Y:S01]  /*24120*/  LD.E R11, desc[UR6][R6.64+0x4] ;  /* 0x00000406060b7980 */ /* 0x002962000c101900 */
[----:B--2---:R-:W-:-:S04]  /*24130*/  LOP3.LUT R14, R14, 0x1, RZ, 0xfc, !PT ;  /* 0x000000010e0e7812 */ /* 0x004fc800078efcff */
[----:B------:R-:W-:-:S13]  /*24140*/  ISETP.NE.AND P0, PT, R14, 0x3, PT ;  /* 0x000000030e00780c */ /* 0x000fda0003f05270 */
[----:B----4-:R-:W-:Y:S05]  /*24150*/  @!P0 BRA `(.L_x_1697) ;  /* 0x0000000000048947 */ /* 0x010fea0003800000 */
[----:B------:R-:W-:Y:S01]  /*24160*/  BPT.TRAP 0x1 ;  /* 0x000000040000795c */ /* 0x000fe20000300000 */
.L_x_1697:
[----:B------:R-:W-:Y:S05]  /*24170*/  BSYNC B3 ;  /* 0x0000000000037941 */ /* 0x000fea0003800000 */
.L_x_1696:
[----:B------:R-:W-:Y:S02]  /*24180*/  R2UR UR4, R4 ;  /* 0x00000000040472ca */ /* 0x000fe400000e0000 */
[----:B------:R-:W-:-:S13]  /*24190*/  R2UR UR5, R5 ;  /* 0x00000000050572ca */ /* 0x000fda00000e0000 */
[----:B------:R-:W2:Y:S01]  /*241a0*/  LD.E.64 R2, desc[UR4][R8.64+0x8] ;  /* 0x0000080408027980 */ /* 0x000ea2000c101b00 */
[----:B-----5:R-:W-:Y:S02]  /*241b0*/  SHF.L.U32 R13, R11, 0x1f, RZ ;  /* 0x0000001f0b0d7819 */ /* 0x020fe400000006ff */
[----:B--2---:R-:W-:-:S05]  /*241c0*/  MOV R3, R2 ;  /* 0x0000000200037202 */ /* 0x004fca0000000f00 */
[----:B------:R-:W-:-:S04]  /*241d0*/  IMAD R12, R12, 0x8, R3 ;  /* 0x000000080c0c7824 */ /* 0x000fc800078e0203 */
[----:B------:R1:W2:Y:S01]  /*241e0*/  SYNCS.PHASECHK.TRANS64.TRYWAIT P0, [R12+URZ], R13 ;  /* 0x0000000d0c0075a7 */ /* 0x0002a2000800017f */
[----:B------:R-:W3:Y:S01]  /*241f0*/  LD.E R11, desc[UR4][R8.64+0x1c] ;  /* 0x00001c04080b7980 */ /* 0x000ee2000c101900 */
[----:B------:R-:W-:Y:S02]  /*24200*/  R2UR UR6, R4 ;  /* 0x00000000040672ca */ /* 0x000fe400000e0000 */
[----:B------:R-:W-:Y:S01]  /*24210*/  R2UR UR7, R5 ;  /* 0x00000000050772ca */ /* 0x000fe200000e0000 */
[----:B------:R1:W5:Y:S01]  /*24220*/  LD.E R2, desc[UR4][R6.64] ;  /* 0x0000000406027980 */ /* 0x000362000c101900 */
[----:B------:R-:W-:Y:S11]  /*24230*/  BSSY B3, `(.L_x_1698) ;  /* 0x0000006000037945 */ /* 0x000ff60003800000 */
[----:B------:R1:W5:Y:S01]  /*24240*/  LD.E R3, desc[UR6][R6.64+0x4] ;  /* 0x0000040606037980 */ /* 0x000362000c101900 */
[----:B---3--:R-:W-:-:S04]  /*24250*/  LOP3.LUT R11, R11, 0x1, RZ, 0xfc, !PT ;  /* 0x000000010b0b7812 */ /* 0x008fc800078efcff */
[----:B------:R-:W-:-:S13]  /*24260*/  ISETP.NE.AND P1, PT, R11, 0x3, PT ;  /* 0x000000030b00780c */ /* 0x000fda0003f25270 */
[----:B-12---:R-:W-:Y:S05]  /*24270*/  @!P1 BRA `(.L_x_1699) ;  /* 0x0000000000049947 */ /* 0x006fea0003800000 */
[----:B------:R-:W-:Y:S01]  /*24280*/  BPT.TRAP 0x1 ;  /* 0x000000040000795c */ /* 0x000fe20000300000 */
.L_x_1699:
[----:B------:R-:W-:Y:S05]  /*24290*/  BSYNC B3 ;  /* 0x0000000000037941 */ /* 0x000fea0003800000 */
.L_x_1698:
[----:B------:R-:W-:Y:S04]  /*242a0*/  BSSY B3, `(.L_x_1700) ;  /* 0x000000a000037945 */ /* 0x000fe80003800000 */
[----:B------:R-:W-:Y:S05]  /*242b0*/  @P0 BRA `(.L_x_1701) ;  /* 0x0000000000200947 */ /* 0x000fea0003800000 */
[----:B------:R-:W-:Y:S02]  /*242c0*/  R2UR UR4, R4 ;  /* 0x00000000040472ca */ /* 0x000fe400000e0000 */
[----:B------:R-:W-:-:S13]  /*242d0*/  R2UR UR5, R5 ;  /* 0x00000000050572ca */ /* 0x000fda00000e0000 */
[----:B------:R-:W2:Y:S01]  /*242e0*/  LD.E.64 R8, desc[UR4][R8.64+0x8] ;  /* 0x0000080408087980 */ /* 0x000ea2000c101b00 */
[----:B-----5:R-:W-:Y:S02]  /*242f0*/  SHF.L.U32 R3, R3, 0x1f, RZ ;  /* 0x0000001f03037819 */ /* 0x020fe400000006ff */
[----:B--2---:R-:W-:-:S05]  /*24300*/  MOV R7, R8 ;  /* 0x0000000800077202 */ /* 0x004fca0000000f00 */
[----:B------:R-:W-:-:S04]  /*24310*/  IMAD R2, R2, 0x8, R7 ;  /* 0x0000000802027824 */ /* 0x000fc800078e0207 */
[----:B------:R-:W1:Y:S02]  /*24320*/  SYNCS.PHASECHK.TRANS64.TRYWAIT P0, [R2+URZ], R3 ;  /* 0x00000003020075a7 */ /* 0x000e64000800017f */
[----:B-1----:R-:W-:Y:S05]  /*24330*/  @!P0 BRA `(.L_x_1702) ;  /* 0x000001ac00f48947 */ /* 0x002fea0003800000 */
.L_x_1701:
[----:B------:R-:W-:Y:S05]  /*24340*/  BSYNC B3 ;  /* 0x0000000000037941 */ /* 0x000fea0003800000 */
.L_x_1700:
[----:B------:R-:W2:Y:S04]  /*24350*/  LDL.64 R8, [R0] ;  /* 0x0000000000087983 */ /* 0x000ea80000100a00 */
[----:B------:R-:W3:Y:S01]  /*24360*/  LDL.64 R6, [R0+0x28] ;  /* 0x0000280000067983 */ /* 0x000ee20000100a00 */
[C---:B------:R-:W-:Y:S02]  /*24370*/  R2UR UR6, R4.reuse ;  /* 0x00000000040672ca */ /* 0x040fe400000e0000 */
[C---:B------:R-:W-:Y:S01]  /*24380*/  R2UR UR7, R5.reuse ;  /* 0x00000000050772ca */ /* 0x040fe200000e0000 */
[----:B-1---5:R-:W4:Y:S01]  /*24390*/  LDL.64 R2, [R0+0x20] ;  /* 0x0000200000027983 */ /* 0x022f220000100a00 */
[C---:B------:R-:W-:Y:S02]  /*243a0*/  R2UR UR4, R4.reuse ;  /* 0x00000000040472ca */ /* 0x040fe400000e0000 */
[----:B------:R-:W-:Y:S01]  /*243b0*/  R2UR UR5, R5 ;  /* 0x00000000050572ca */ /* 0x000fe200000e0000 */
[----:B------:R-:W4:Y:S08]  /*243c0*/  LDL.64 R12, [R0+0x8] ;  /* 0x00000800000c7983 */ /* 0x000f300000100a00 */
[----:B--2---:R-:W2:Y:S04]  /*243d0*/  LD.E R9, desc[UR6][R8.64] ;  /* 0x0000000608097980 */ /* 0x004ea8000c101900 */
[----:B---3--:R-:W2:Y:S01]  /*243e0*/  LD.E.64 R14, desc[UR4][R6.64] ;  /* 0x00000004060e7980 */ /* 0x008ea2000c101b00 */
[----:B------:R-:W-:Y:S05]  /*243f0*/  WARPSYNC.ALL ;  /* 0x0000000000007948 */ /* 0x000fea0003800000 */
[----:B------:R-:W-:-:S02]  /*24400*/  R2UR UR4, R4 ;  /* 0x00000000040472ca */ /* 0x000fc400000e0000 */
[C---:B------:R-:W-:Y:S02]  /*24410*/  R2UR UR5, R5.reuse ;  /* 0x00000000050572ca */ /* 0x040fe400000e0000 */
[----:B------:R-:W-:Y:S02]  /*24420*/  R2UR UR6, R4 ;  /* 0x00000000040672ca */ /* 0x000fe400000e0000 */
[----:B------:R-:W-:-:S09]  /*24430*/  R2UR UR7, R5 ;  /* 0x00000000050772ca */ /* 0x000fd200000e0000 */
[----:B----4-:R1:W-:Y:S04]  /*24440*/  ST.E desc[UR4][R12.64], RZ ;  /* 0x000000ff0c007985 */ /* 0x0103e8000c101904 */
[----:B------:R-:W3:Y:S01]  /*24450*/  LD.E.64 R6, desc[UR6][R2.64] ;  /* 0x0000000602067980 */ /* 0x000ee2000c101b00 */
[----:B--2---:R-:W-:Y:S01]  /*24460*/  IMAD R8, R9, 0x300, R14 ;  /* 0x0000030009087824 */ /* 0x004fe200078e020e */
[----:B------:R-:W-:Y:S01]  /*24470*/  WARPGROUP.ARRIVE ;  /* 0x00000000000079c5 */ /* 0x000fe20000000000 */
[----:B------:R-:W-:Y:S01]  /*24480*/  IMAD.MOV.U32 R9, RZ, RZ, R15 ;  /* 0x000000ffff097224 */ /* 0x000fe200078e000f */
[----:B------:R-:W-:Y:S01]  /*24490*/  R2UR UR8, R4 ;  /* 0x00000000040872ca */ /* 0x000fe200000e0000 */
[----:B------:R-:W-:Y:S01]  /*244a0*/  IMAD.MOV.U32 R196, RZ, RZ, 0x1 ;  /* 0x00000001ffc47424 */ /* 0x000fe200078e00ff */
[----:B------:R-:W-:-:S02]  /*244b0*/  R2UR UR6, R8 ;  /* 0x00000000080672ca */ /* 0x000fc400000e0000 */
[----:B------:R-:W-:Y:S02]  /*244c0*/  R2UR UR7, R9 ;  /* 0x00000000090772ca */ /* 0x000fe400000e0000 */
[C---:B------:R-:W-:Y:S02]  /*244d0*/  R2UR UR9, R5.reuse ;  /* 0x00000000050972ca */ /* 0x040fe400000e0000 */
[----:B------:R-:W-:Y:S02]  /*244e0*/  R2UR UR10, R4 ;  /* 0x00000000040a72ca */ /* 0x000fe400000e0000 */
[----:B------:R-:W-:Y:S02]  /*244f0*/  R2UR UR11, R5 ;  /* 0x00000000050b72ca */ /* 0x000fe400000e0000 */
[----:B---3--:R-:W-:Y:S02]  /*24500*/  R2UR UR4, R6 ;  /* 0x00000000060472ca */ /* 0x008fe400000e0000 */
[----:B------:R-:W-:-:S13]  /*24510*/  R2UR UR5, R7 ;  /* 0x00000000070572ca */ /* 0x000fda00000e0000 */
[----:B------:R-:W-:Y:S03]  /*24520*/  HGMMA.64x96x16.F32 R24, gdesc[UR4], RZ, !UPT, gsb0 ;  /* 0x01600000041879f0 */ /* 0x000fe6000c0008ff */
[----:B------:R-:W-:Y:S02]  /*24530*/  WARPGROUP.DEPBAR.LE gsb0, 0x0 ;  /* 0x00008000000079c5 */ /* 0x000fe40000010000 */
[----:B------:R1:W-:Y:S04]  /*24540*/  ST.E desc[UR8][R12.64], R196 ;  /* 0x000000c40c007985 */ /* 0x0003e8000c101908 */
[----:B------:R-:W2:Y:S01]  /*24550*/  LD.E.64 R6, desc[UR10][R2.64] ;  /* 0x0000000a02067980 */ /* 0x000ea2000c101b00 */
[----:B------:R-:W-:Y:S01]  /*24560*/  VIADD R14, R8, 0x2 ;  /* 0x00000002080e7836 */ /* 0x000fe20000000000 */
[----:B------:R-:W-:Y:S01]  /*24570*/  R2UR UR7, R15 ;  /* 0x000000000f0772ca */ /* 0x000fe200000e0000 */
[----:B------:R-:W-:Y:S01]  /*24580*/  WARPGROUP.ARRIVE ;  /* 0x00000000000079c5 */ /* 0x000fe20000000000 */
[----:B------:R-:W-:-:S02]  /*24590*/  R2UR UR8, R4 ;  /* 0x00000000040872ca */ /* 0x000fc400000e0000 */
[----:B------:R-:W-:Y:S02]  /*245a0*/  R2UR UR6, R14 ;  /* 0x000000000e0672ca */ /* 0x000fe400000e0000 */
[C---:B------:R-:W-:Y:S02]  /*245b0*/  R2UR UR9, R5.reuse ;  /* 0x00000000050972ca */ /* 0x040fe400000e0000 */
[----:B------:R-:W-:Y:S02]  /*245c0*/  R2UR UR10, R4 ;  /* 0x00000000040a72ca */ /* 0x000fe400000e0000 */
[----:B------:R-:W-:Y:S01]  /*245d0*/  R2UR UR11, R5 ;  /* 0x00000000050b72ca */ /* 0x000fe200000e0000 */
[----:B--2---:R-:W-:Y:S01]  /*245e0*/  VIADD R6, R6, 0x2 ;  /* 0x0000000206067836 */ /* 0x004fe20000000000 */
[----:B------:R-:W-:-:S04]  /*245f0*/  R2UR UR5, R7 ;  /* 0x00000000070572ca */ /* 0x000fc800000e0000 */
[----:B------:R-:W-:-:S13]  /*24600*/  R2UR UR4, R6 ;  /* 0x00000000060472ca */ /* 0x000fda00000e0000 */
[----:B------:R-:W-:Y:S03]  /*24610*/  HGMMA.64x96x16.F32 R24, gdesc[UR4], R24, gsb0 ;  /* 0x01600000041879f0 */ /* 0x000fe60008000818 */
        /* <DEDUP_REMOVED lines=19> */
[----:B------:R-:W-:Y:S01]  /*24750*/  WARPGROUP.ARRIVE ;  /* 0x00000000000079c5 */ /* 0x000fe20000000000 */
[----:B------:R-:W-:Y:S01]  /*24760*/  IMAD.MOV.U32 R9, RZ, RZ, R15 ;  /* 0x000000ffff097224 */ /* 0x000fe200078e000f */
[----:B------:R-:W-:-:S02]  /*24770*/  R2UR UR8, R4 ;  /* 0x00000000040872ca */ /* 0x000fc400000e0000 */
[----:B------:R-:W-:Y:S02]  /*24780*/  R2UR UR6, R8 ;  /* 0x00000000080672ca */ /* 0x000fe400000e0000 */
        /* <DEDUP_REMOVED lines=8> */
[----:B------:R-:W2:Y:S01]  /*24810*/  LDL.64 R6, [R0+0x40] ;  /* 0x0000400000067983 */ /* 0x000ea20000100a00 */
[----:B------:R-:W-:-:S02]  /*24820*/  R2UR UR4, R4 ;  /* 0x00000000040472ca */ /* 0x000fc400000e0000 */
        /* <DEDUP_REMOVED lines=9> */
[----:B------:R1:W5:Y:S01]  /*248c0*/  LD.E R14, desc[UR6][R2.64+0x4] ;  /* 0x00000406020e7980 */ /* 0x000362000c101900 */
[----:B--2---:R-:W-:-:S04]  /*248d0*/  LOP3.LUT R8, R8, 0x1, RZ, 0xfc, !PT ;  /* 0x0000000108087812 */ /* 0x004fc800078efcff */
[----:B------:R-:W-:-:S13]  /*248e0*/  ISETP.NE.AND P0, PT, R8, 0x3, PT ;  /* 0x000000030800780c */ /* 0x000fda0003f05270 */
[----:B-1----:R-:W-:Y:S05]  /*248f0*/  @!P0 BRA `(.L_x_1704) ;  /* 0x0000000000048947 */ /* 0x002fea0003800000 */
[----:B------:R-:W-:Y:S01]  /*24900*/  BPT.TRAP 0x1 ;  /* 0x000000040000795c */ /* 0x000fe20000300000 */
.L_x_1704:
[----:B------:R-:W-:Y:S05]  /*24910*/  BSYNC B3 ;  /* 0x0000000000037941 */ /* 0x000fea0003800000 */
.L_x_1703:
        /* <DEDUP_REMOVED lines=17> */
.L_x_1706:
[----:B------:R-:W-:Y:S05]  /*24a30*/  BSYNC B3 ;  /* 0x0000000000037941 */ /* 0x000fea0003800000 */
.L_x_1705:
        /* <DEDUP_REMOVED lines=10> */
.L_x_1708:
[----:B------:R-:W-:Y:S05]  /*24ae0*/  BSYNC B3 ;  /* 0x0000000000037941 */ /* 0x000fea0003800000 */
.L_x_1707:
[----:B------:R-:W2:Y:S04]  /*24af0*/  LDL.64 R12, [R0] ;  /* 0x00000000000c7983 */ /* 0x000ea80000100a00 */
[----:B------:R-:W3:Y:S01]  /*24b00*/  LDL.64 R6, [R0+0x58] ;  /* 0x0000580000067983 */ /* 0x000ee20000100a00 */
[C---:B------:R-:W-:Y:S02]  /*24b10*/  R2UR UR6, R4.reuse ;  /* 0x00000000040672ca */ /* 0x040fe400000e0000 */
[C---:B------:R-:W-:Y:S01]  /*24b20*/  R2UR UR7, R5.reuse ;  /* 0x00000000050772ca */ /* 0x040fe200000e0000 */
[----:B------:R-:W4:Y:S01]  /*24b30*/  LDL.64 R2, [R0+0x48] ;  /* 0x0000480000027983 */ /* 0x000f220000100a00 */
[C---:B------:R-:W-:Y:S02]  /*24b40*/  R2UR UR4, R4.reuse ;  /* 0x00000000040472ca */ /* 0x040fe400000e0000 */
[C---:B------:R-:W-:Y:S01]  /*24b50*/  R2UR UR5, R5.reuse ;  /* 0x00000000050572ca */ /* 0x040fe200000e0000 */
[----:B-1---5:R-:W4:Y:S08]  /*24b60*/  LDL.64 R8, [R0+0x50] ;  /* 0x0000500000087983 */ /* 0x022f300000100a00 */
[----:B--2---:R-:W2:Y:S04]  /*24b70*/  LD.E R11, desc[UR6][R12.64] ;  /* 0x000000060c0b7980 */ /* 0x004ea8000c101900 */
[----:B---3--:R-:W2:Y:S01]  /*24b80*/  LD.E.64 R6, desc[UR4][R6.64] ;  /* 0x0000000406067980 */ /* 0x008ea2000c101b00 */
[----:B------:R-:W-:Y:S05]  /*24b90*/  WARPSYNC.ALL ;  /* 0x0000000000007948 */ /* 0x000fea0003800000 */
[----:B------:R-:W-:Y:S01]  /*24ba0*/  R2UR UR6, R4 ;  /* 0x00000000040672ca */ /* 0x000fe200000e0000 */
[----:B------:R-:W3:Y:S01]  /*24bb0*/  LDL R21, [R1+0x460] ;  /* 0x0004600001157983 */ /* 0x000ee20000100800 */
[----:B------:R-:W-:-:S02]  /*24bc0*/  R2UR UR7, R5 ;  /* 0x00000000050772ca */ /* 0x000fc400000e0000 */
[----:B------:R-:W-:Y:S01]  /*24bd0*/  R2UR UR4, R4 ;  /* 0x00000000040472ca */ /* 0x000fe200000e0000 */
[----:B------:R-:W3:Y:S01]  /*24be0*/  LDL R20, [R1+0x464] ;  /* 0x0004640001147983 */ /* 0x000ee20000100800 */
[----:B------:R-:W-:-:S09]  /*24bf0*/  R2UR UR5, R5 ;  /* 0x00000000050572ca */ /* 0x000fd200000e0000 */
[----:B----4-:R-:W4:Y:S04]  /*24c00*/  LD.E R14, desc[UR6][R2.64] ;  /* 0x00000006020e7980 */ /* 0x010f28000c101900 */
[----:B------:R-:W3:Y:S01]  /*24c10*/  LD.E.64 R12, desc[UR4][R8.64] ;  /* 0x00000004080c7980 */ /* 0x000ee2000c101b00 */
[----:B--2---:R-:W-:Y:S01]  /*24c20*/  IMAD R6, R11, 0xc00, R6 ;  /* 0x00000c000b067824 */ /* 0x004fe200078e0206 */
[----:B------:R-:W-:Y:S01]  /*24c30*/  R2UR UR7, R7 ;  /* 0x00000000070772ca */ /* 0x000fe200000e0000 */
[----:B------:R-:W-:Y:S01]  /*24c40*/  WARPGROUP.ARRIVE ;  /* 0x00000000000079c5 */ /* 0x000fe20000000000 */
[----:B------:R-:W-:Y:S02]  /*24c50*/  R2UR UR8, R4 ;  /* 0x00000000040872ca */ /* 0x000fe400000e0000 */
[----:B------:R-:W-:-:S02]  /*24c60*/  R2UR UR6, R6 ;  /* 0x00000000060672ca */ /* 0x000fc400000e0000 */
[C---:B------:R-:W-:Y:S02]  /*24c70*/  R2UR UR9, R5.reuse ;  /* 0x00000000050972ca */ /* 0x040fe400000e0000 */
[----:B------:R-:W-:Y:S02]  /*24c80*/  R2UR UR10, R4 ;  /* 0x00000000040a72ca */ /* 0x000fe400000e0000 */
[----:B------:R-:W-:Y:S02]  /*24c90*/  R2UR UR11, R5 ;  /* 0x00000000050b72ca */ /* 0x000fe400000e0000 */
[----:B----4-:R-:W-:Y:S02]  /*24ca0*/  ISETP.NE.U32.AND P0, PT, R14, RZ, PT ;  /* 0x000000ff0e00720c */ /* 0x010fe40003f05070 */
[----:B---3--:R-:W-:Y:S02]  /*24cb0*/  R2UR UR4, R12 ;  /* 0x000000000c0472ca */ /* 0x008fe400000e0000 */
[----:B------:R-:W-:-:S09]  /*24cc0*/  R2UR UR5, R13 ;  /* 0x000000000d0572ca */ /* 0x000fd200000e0000 */
[----:B------:R-:W-:-:S05]  /*24cd0*/  VOTEU.ANY UP0, P0 ;  /* 0x00000000003f7886 */ /* 0x000fca0000000100 */
[----:B------:R-:W-:Y:S03]  /*24ce0*/  HGMMA.64x96x16.F32 R24, gdesc[UR4], R24, UP0, gsb0 ;  /* 0x01600000041879f0 */ /* 0x000fe6000b800818 */
[----:B------:R-:W-:Y:S02]  /*24cf0*/  WARPGROUP.DEPBAR.LE gsb0, 0x0 ;  /* 0x00008000000079c5 */ /* 0x000fe40000010000 */
[----:B------:R-:W-:Y:S04]  /*24d00*/  ST.E desc[UR8][R2.64], R196 ;  /* 0x000000c402007985 */ /* 0x000fe8000c101908 */
[----:B------:R-:W2:Y:S01]  /*24d10*/  LD.E.64 R12, desc[UR10][R8.64] ;  /* 0x0000000a080c7980 */ /* 0x000ea2000c101b00 */
[----:B------:R-:W-:Y:S01]  /*24d20*/  VIADD R14, R6, 0x2 ;  /* 0x00000002060e7836 */ /* 0x000fe20000000000 */
[----:B------:R-:W-:Y:S01]  /*24d30*/  WARPGROUP.ARRIVE ;  /* 0x00000000000079c5 */ /* 0x000fe20000000000 */
[----:B------:R-:W-:Y:S01]  /*24d40*/  IMAD.MOV.U32 R15, RZ, RZ, R7 ;  /* 0x000000ffff0f7224 */ /* 0x000fe200078e0007 */
[----:B------:R-:W-:-:S02]  /*24d50*/  R2UR UR8, R4 ;  /* 0x00000000040872ca */ /* 0x000fc400000e0000 */
[----:B------:R-:W-:Y:S02]  /*24d60*/  R2UR UR6, R14 ;  /* 0x000000000e0672ca */ /* 0x000fe400000e0000 */
        /* <DEDUP_REMOVED lines=221> */
[----:B------:R-:W-:-:S05]  /*25b40*/  IMAD.MOV.U32 R13, RZ, RZ, R7 ;  /* 0x000000ffff0d7224 */ /* 0x000fca00078e0007 */
[----:B------:R-:W1:Y:S01]  /*25b50*/  S2R R202, SR_TID.X ;  /* 0x0000000000ca7919 */ /* 0x000e620000002100 */
[----:B------:R-:W-:Y:S02]  /*25b60*/  R2UR UR8, R4 ;  /* 0x00000000040872ca */ /* 0x000fe400000e0000 */
[----:B------:R-:W-:Y:S02]  /*25b70*/  R2UR UR6, R12 ;  /* 0x000000000c0672ca */ /* 0x000fe400000e0000 */
[----:B------:R-:W-:Y:S02]  /*25b80*/  R2UR UR7, R13 ;  /* 0x000000000d0772ca */ /* 0x000fe400000e0000 */
[----:B------:R-:W-:Y:S02]  /*25b90*/  R2UR UR9, R5 ;  /* 0x00000000050972ca */ /* 0x000fe400000e0000 */
[----:B------:R-:W-:Y:S02]  /*25ba0*/  LOP3.LUT R166, R166, 0xfffbffff, RZ, 0xc0, !PT ;  /* 0xfffbffffa6a67812 */ /* 0x000fe400078ec0ff */
[----:B-1----:R-:W-:Y:S01]  /*25bb0*/  LOP3.LUT P1, RZ, R202, 0x7f, RZ, 0xc0, !PT ;  /* 0x0000007fcaff7812 */ /* 0x002fe2000782c0ff */
[----:B--2---:R-:W-:-:S02]  /*25bc0*/  VIADD R6, R8, 0xc06 ;  /* 0x00000c0608067836 */ /* 0x004fc40000000000 */
[----:B------:R-:W-:Y:S01]  /*25bd0*/  IMAD.MOV.U32 R7, RZ, RZ, R9 ;  /* 0x000000ffff077224 */ /* 0x000fe200078e0009 */
[----:B------:R-:W-:Y:S02]  /*25be0*/  SHF.R.U32.HI R11, RZ, 0x7, R202 ;  /* 0x00000007ff0b7819 */ /* 0x000fe400000116ca */
[----:B------:R-:W-:Y:S02]  /*25bf0*/  R2UR UR4, R6 ;  /* 0x00000000060472ca */ /* 0x000fe400000e0000 */
[----:B------:R-:W-:Y:S01]  /*25c00*/  R2UR UR5, R7 ;  /* 0x00000000070572ca */ /* 0x000fe200000e0000 */
[----:B------:R-:W-:Y:S01]  /*25c10*/  IMAD.MOV.U32 R19, RZ, RZ, R165 ;  /* 0x000000ffff137224 */ /* 0x000fe200078e00a5 */
[C---:B------:R-:W-:Y:S02]  /*25c20*/  R2UR UR10, R4.reuse ;  /* 0x00000000040a72ca */ /* 0x040fe400000e0000 */
[----:B------:R-:W-:Y:S02]  /*25c30*/  R2UR UR11, R5 ;  /* 0x00000000050b72ca */ /* 0x000fe400000e0000 */
[----:B------:R-:W-:-:S02]  /*25c40*/  R2UR UR12, R4 ;  /* 0x00000000040c72ca */ /* 0x000fc400000e0000 */
[----:B------:R-:W-:Y:S01]  /*25c50*/  R2UR UR13, R5 ;  /* 0x00000000050d72ca */ /* 0x000fe200000e0000 */
[----:B------:R-:W-:Y:S01]  /*25c60*/  BSSY B3, `(.L_x_1710) ;  /* 0x000006d000037945 */ /* 0x000fe20003800000 */
[----:B------:R-:W-:-:S03]  /*25c70*/  @P1 LOP3.LUT R166, R166, 0x40000, RZ, 0xfc, !PT ;  /* 0x00040000a6a61812 */ /* 0x000fc600078efcff */
[----:B------:R-:W-:Y:S03]  /*25c80*/  HGMMA.64x96x16.F32 R24, gdesc[UR4], R24, gsb0 ;  /* 0x01600000041879f0 */ /* 0x000fe60008000818 */
[----:B------:R-:W-:Y:S02]  /*25c90*/  WARPGROUP.DEPBAR.LE gsb0, 0x0 ;  /* 0x00008000000079c5 */ /* 0x000fe40000010000 */
[----:B------:R1:W-:Y:S04]  /*25ca0*/  ST.E desc[UR8][R2.64], R196 ;  /* 0x000000c402007985 */ /* 0x0003e8000c101908 */
[----:B------:R-:W2:Y:S04]  /*25cb0*/  @!P1 LDL.64 R6, [R0+0x18] ;  /* 0x0000180000069983 */ /* 0x000ea80000100a00 */
[----:B------:R-:W3:Y:S01]  /*25cc0*/  @!P1 LDL.64 R8, [R0] ;  /* 0x0000000000089983 */ /* 0x000ee20000100a00 */
[----:B------:R-:W-:-:S02]  /*25cd0*/  @!P1 R2UR UR4, R4 ;  /* 0x00000000040492ca */ /* 0x000fc400000e0000 */
[C---:B------:R-:W-:Y:S02]  /*25ce0*/  @!P1 R2UR UR5, R5.reuse ;  /* 0x00000000050592ca */ /* 0x040fe400000e0000 */
[----:B------:R-:W-:Y:S02]  /*25cf0*/  @!P1 R2UR UR6, R4 ;  /* 0x00000000040692ca */ /* 0x000fe400000e0000 */
[----:B------:R-:W-:Y:S02]  /*25d00*/  @!P1 R2UR UR7, R5 ;  /* 0x00000000050792ca */ /* 0x000fe400000e0000 */
[----:B------:R-:W-:-:S05]  /*25d10*/  IADD3 R11, -R11, 0xb, RZ ;  /* 0x0000000b0b0b7810 */ /* 0x000fca0007ffe1ff */
[----:B------:R4:W-:Y:S06]  /*25d20*/  BAR.ARV R11, 0x100 ;  /* 0x0004000b0000751d */ /* 0x0009ec0000002000 */
[----:B--2---:R-:W1:Y:S04]  /*25d30*/  @!P1 LD.E.64 R6, desc[UR4][R6.64+0x30] ;  /* 0x0000300406069980 */ /* 0x004e68000c101b00 */
[----:B---3--:R-:W2:Y:S01]  /*25d40*/  @!P1 LD.E R8, desc[UR6][R8.64] ;  /* 0x0000000608089980 */ /* 0x008ea2000c101900 */
[----:B------:R-:W-:-:S02]  /*25d50*/  R2UR UR4, R4 ;  /* 0x00000000040472ca */ /* 0x000fc400000e0000 */
[C---:B------:R-:W-:Y:S02]  /*25d60*/  R2UR UR5, R5.reuse ;  /* 0x00000000050572ca */ /* 0x040fe400000e0000 */
[C---:B------:R-:W-:Y:S02]  /*25d70*/  R2UR UR6, R4.reuse ;  /* 0x00000000040672ca */ /* 0x040fe400000e0000 */
[C---:B------:R-:W-:Y:S02]  /*25d80*/  R2UR UR7, R5.reuse ;  /* 0x00000000050772ca */ /* 0x040fe400000e0000 */
[----:B------:R-:W-:Y:S02]  /*25d90*/  R2UR UR8, R4 ;  /* 0x00000000040872ca */ /* 0x000fe400000e0000 */
[----:B------:R-:W-:Y:S02]  /*25da0*/  R2UR UR9, R5 ;  /* 0x00000000050972ca */ /* 0x000fe400000e0000 */
[----:B-1----:R-:W-:-:S05]  /*25db0*/  @!P1 MOV R3, R6 ;  /* 0x0000000600039202 */ /* 0x002fca0000000f00 */
[----:B--2---:R-:W-:-:S05]  /*25dc0*/  @!P1 IMAD R2, R8, 0x8, R3 ;  /* 0x0000000808029824 */ /* 0x004fca00078e0203 */
[----:B------:R-:W-:-:S04]  /*25dd0*/  @!P1 PRMT R2, RZ, 0x654, R2 ;  /* 0x00000654ff029816 */ /* 0x000fc80000000002 */
[----:B------:R1:W-:Y:S01]  /*25de0*/  @!P1 SYNCS.ARRIVE.TRANS64.RED.A1T0 RZ, [R2+URZ], RZ ;  /* 0x000000ff02ff99a7 */ /* 0x0003e2000810043f */
[----:B------:R-:W2:Y:S01]  /*25df0*/  LD.E R12, desc[UR4][R18.64] ;  /* 0x00000004120c7980 */ /* 0x000ea2000c101900 */
[----:B------:R-:W-:Y:S02]  /*25e00*/  R2UR UR4, R4 ;  /* 0x00000000040472ca */ /* 0x000fe400000e0000 */
[----:B------:R-:W-:Y:S01]  /*25e10*/  R2UR UR5, R5 ;  /* 0x00000000050572ca */ /* 0x000fe200000e0000 */
[----:B------:R-:W-:Y:S01]  /*25e20*/  IMAD.MOV.U32 R3, RZ, RZ, R21 ;  /* 0x000000ffff037224 */ /* 0x000fe200078e0015 */
[----:B------:R-:W3:Y:S01]  /*25e30*/  LD.E R73, desc[UR12][R18.64+0x18] ;  /* 0x0000180c12497980 */ /* 0x000ee2000c101900 */
[----:B-1----:R-:W-:-:S03]  /*25e40*/  IMAD.MOV.U32 R2, RZ, RZ, R20 ;  /* 0x000000ffff027224 */ /* 0x002fc600078e0014 */
[----:B------:R-:W3:Y:S04]  /*25e50*/  LD.E R14, desc[UR6][R18.64+0x4] ;  /* 0x00000406120e7980 */ /* 0x000ee8000c101900 */
[----:B------:R1:W3:Y:S04]  /*25e60*/  LD.E R72, desc[UR10][R2.64] ;  /* 0x0000000a02487980 */ /* 0x0002e8000c101900 */
[----:B------:R-:W3:Y:S01]  /*25e70*/  LD.E R13, desc[UR4][R18.64+0x8] ;  /* 0x00000804120d7980 */ /* 0x000ee2000c101900 */
[C---:B------:R-:W-:Y:S02]  /*25e80*/  R2UR UR4, R4.reuse ;  /* 0x00000000040472ca */ /* 0x040fe400000e0000 */
[----:B------:R-:W-:Y:S01]  /*25e90*/  R2UR UR5, R5 ;  /* 0x00000000050572ca */ /* 0x000fe200000e0000 */
[----:B------:R-:W3:Y:S01]  /*25ea0*/  LD.E R20, desc[UR8][R18.64+0xc] ;  /* 0x00000c0812147980 */ /* 0x000ee2000c101900 */
[----:B------:R-:W-:-:S02]  /*25eb0*/  R2UR UR10, R4 ;  /* 0x00000000040a72ca */ /* 0x000fc400000e0000 */
[----:B------:R-:W-:-:S09]  /*25ec0*/  R2UR UR11, R5 ;  /* 0x00000000050b72ca */ /* 0x000fd200000e0000 */
[----:B------:R-:W3:Y:S04]  /*25ed0*/  LD.E R15, desc[UR4][R18.64+0x10] ;  /* 0x00001004120f7980 */ /* 0x000ee8000c101900 */
[----:B------:R-:W3:Y:S01]  /*25ee0*/  LD.E R21, desc[UR10][R18.64+0x14] ;  /* 0x0000140a12157980 */ /* 0x000ee2000c101900 */
[----:B--2---:R-:W-:-:S04]  /*25ef0*/  SHF.R.S32.HI R7, RZ, 0x1f, R12 ;  /* 0x0000001fff077819 */ /* 0x004fc8000001140c */
[----:B------:R-:W-:-:S04]  /*25f00*/  LEA.HI R7, R7, R12, RZ, 0x7 ;  /* 0x0000000c07077211 */ /* 0x000fc800078f38ff */
[----:B-1----:R-:W-:-:S05]  /*25f10*/  LOP3.LUT R3, R7, 0xffffff80, RZ, 0xc0, !PT ;  /* 0xffffff8007037812 */ /* 0x002fca00078ec0ff */
[----:B------:R-:W-:-:S05]  /*25f20*/  IMAD.IADD R3, R12, 0x1, -R3 ;  /* 0x000000010c037824 */ /* 0x000fca00078e0a03 */
[----:B------:R-:W-:-:S04]  /*25f30*/  SHF.R.S32.HI R2, RZ, 0x1f, R3 ;  /* 0x0000001fff027819 */ /* 0x000fc80000011403 */
[----:B------:R-:W-:-:S04]  /*25f40*/  LEA.HI R6, R2, R3, RZ, 0x2 ;  /* 0x0000000302067211 */ /* 0x000fc800078f10ff */
[--C-:B------:R-:W-:Y:S02]  /*25f50*/  SHF.R.S32.HI R8, RZ, 0x2, R6.reuse ;  /* 0x00000002ff087819 */ /* 0x100fe40000011406 */
[----:B----4-:R-:W-:Y:S02]  /*25f60*/  SHF.R.S32.HI R11, RZ, 0x1f, R6 ;  /* 0x0000001fff0b7819 */ /* 0x010fe40000011406 */
[----:B------:R-:W-:Y:S02]  /*25f70*/  LEA.HI R9, R2, R3, RZ, 0x5 ;  /* 0x0000000302097211 */ /* 0x000fe400078f28ff */
[----:B------:R-:W-:Y:S02]  /*25f80*/  SHF.R.S32.HI R2, RZ, 0x7, R7 ;  /* 0x00000007ff027819 */ /* 0x000fe40000011407 */
[----:B------:R-:W-:Y:S02]  /*25f90*/  LEA.HI R11, R11, R8, RZ, 0x3 ;  /* 0x000000080b0b7211 */ /* 0x000fe400078f18ff */
[----:B------:R-:W-:-:S02]  /*25fa0*/  SHF.R.S32.HI R9, RZ, 0x5, R9 ;  /* 0x00000005ff097819 */ /* 0x000fc40000011409 */
[----:B------:R-:W-:Y:S02]  /*25fb0*/  LEA.HI R7, R7, R2, RZ, 0x1 ;  /* 0x0000000207077211 */ /* 0x000fe400078f08ff */
[----:B------:R-:W-:Y:S01]  /*25fc0*/  LOP3.LUT R11, R11, 0xfffffff8, RZ, 0xc0, !PT ;  /* 0xfffffff80b0b7812 */ /* 0x000fe200078ec0ff */
[----:B---3--:R-:W-:Y:S01]  /*25fd0*/  IMAD R12, R10, -0x60, R13 ;  /* 0xffffffa00a0c7824 */ /* 0x008fe200078e020d */
[----:B------:R-:W-:Y:S01]  /*25fe0*/  LOP3.LUT R6, R6, 0x7ffffffc, RZ, 0xc0, !PT ;  /* 0x7ffffffc06067812 */ /* 0x000fe200078ec0ff */
[----:B------:R-:W-:Y:S01]  /*25ff0*/  IMAD R72, R72, 0x8, R9 ;  /* 0x0000000848487824 */ /* 0x000fe200078e0209 */
[----:B------:R-:W-:Y:S01]  /*26000*/  LOP3.LUT R7, R7, 0x3fffffe, RZ, 0xc0, !PT ;  /* 0x03fffffe07077812 */ /* 0x000fe200078ec0ff */
[----:B------:R-:W-:Y:S01]  /*26010*/  IMAD.IADD R11, R8, 0x1, -R11 ;  /* 0x00000001080b7824 */ /* 0x000fe200078e0a0b */
[----:B------:R-:W-:Y:S01]  /*26020*/  ISETP.GE.AND P0, PT, R73, 0x1, PT ;  /* 0x000000014900780c */ /* 0x000fe20003f06270 */
        /* <DEDUP_REMOVED lines=15> */
[----:B------:R-:W-:Y:S01]  /*26120*/  IADD3 R6, -R14, R13, R8 ;  /* 0x0000000d0e067210 */ /* 0x000fe20007ffe108 */
[----:B------:R-:W-:Y:S03]  /*26130*/  BSSY B4, `(.L_x_1712) ;  /* 0x000001c000047945 */ /* 0x000fe60003800000 */
[----:B------:R-:W-:-:S13]  /*26140*/  ISETP.GT.AND P0, PT, R6, -0x1, PT ;  /* 0xffffffff0600780c */ /* 0x000fda0003f04270 */
[----:B------:R-:W-:Y:S05]  /*26150*/  @P0 BRA `(.L_x_1713) ;  /* 0x00000000003c0947 */ /* 0x000fea0003800000 */
[----:B------:R-:W-:Y:S01]  /*26160*/  ISETP.NE.AND P0, PT, R73, 0x1, PT ;  /* 0x000000014900780c */ /* 0x000fe20003f05270 */
[----:B------:R-:W-:Y:S01]  /*26170*/  BSSY B5, `(.L_x_1714) ;  /* 0x000000b000057945 */ /* 0x000fe20003800000 */
[----:B------:R-:W-:-:S11]  /*26180*/  LOP3.LUT R6, RZ, R6, RZ, 0x33, !PT ;  /* 0x00000006ff067212 */ /* 0x000fd600078e33ff */
[----:B------:R-:W-:Y:S05]  /*26190*/  @!P0 BRA `(.L_x_1715) ;  /* 0x0000000000208947 */ /* 0x000fea0003800000 */
[C---:B------:R-:W-:Y:S02]  /*261a0*/  R2UR UR4, R4.reuse ;  /* 0x00000000040472ca */ /* 0x040fe400000e0000 */
[C---:B------:R-:W-:Y:S02]  /*261b0*/  R2UR UR5, R5.reuse ;  /* 0x00000000050572ca */ /* 0x040fe400000e0000 */
[----:B------:R-:W-:Y:S02]  /*261c0*/  R2UR UR6, R4 ;  /* 0x00000000040672ca */ /* 0x000fe400000e0000 */
[----:B------:R-:W-:-:S09]  /*261d0*/  R2UR UR7, R5 ;  /* 0x00000000050772ca */ /* 0x000fd200000e0000 */
[----:B------:R-:W2:Y:S04]  /*261e0*/  LD.E R7, desc[UR4][R18.64+0x1c] ;  /* 0x00001c0412077980 */ /* 0x000ea8000c101900 */
[----:B------:R-:W3:Y:S01]  /*261f0*/  LD.E R9, desc[UR6][R18.64+0x20] ;  /* 0x0000200612097980 */ /* 0x000ee2000c101900 */
[----:B--2---:R-:W-:-:S05]  /*26200*/  IMAD.HI.U32 R6, R6, R7, RZ ;  /* 0x0000000706067227 */ /* 0x004fca00078e00ff */
[----:B---3--:R-:W-:-:S07]  /*26210*/  SHF.R.U32.HI R6, RZ, R9, R6 ;  /* 0x00000009ff067219 */ /* 0x008fce0000011606 */
.L_x_1715:
[----:B------:R-:W-:Y:S05]  /*26220*/  BSYNC B5 ;  /* 0x0000000000057941 */ /* 0x000fea0003800000 */
.L_x_1714:
[----:B------:R-:W-:Y:S01]  /*26230*/  LOP3.LUT R6, RZ, R6, RZ, 0x33, !PT ;  /* 0x00000006ff067212 */ /* 0x000fe200078e33ff */
[----:B------:R-:W-:Y:S06]  /*26240*/  BRA `(.L_x_1716) ;  /* 0x0000000000287947 */ /* 0x000fec0003800000 */
.L_x_1713:
[----:B------:R-:W-:-:S13]  /*26250*/  ISETP.NE.AND P0, PT, R73, 0x1, PT ;  /* 0x000000014900780c */ /* 0x000fda0003f05270 */
        /* <DEDUP_REMOVED lines=9> */
.L_x_1716:
[----:B------:R-:W-:Y:S05]  /*262f0*/  BSYNC B4 ;  /* 0x0000000000047941 */ /* 0x000fea0003800000 */
.L_x_1712:
[----:B------:R-:W-:-:S05]  /*26300*/  IMAD R6, R73, R6, R20 ;  /* 0x0000000649067224 */ /* 0x000fca00078e0214 */
[----:B------:R-:W-:Y:S02]  /*26310*/  VIMNMX R3, R3, R6, !PT ;  /* 0x0000000603037248 */ /* 0x000fe40007fe0100 */
[----:B------:R-:W-:-:S07]  /*26320*/  VIADDMNMX R2, R6, R73, R2, PT ;  /* 0x0000004906027246 */ /* 0x000fce0003800102 */
.L_x_1711:
[----:B------:R-:W-:Y:S05]  /*26330*/  BSYNC B3 ;  /* 0x0000000000037941 */ /* 0x000fea0003800000 */
.L_x_1710:
[C---:B------:R-:W-:Y:S01]  /*26340*/  ISETP.GE.AND P1, PT, R21.reuse, 0x9, PT ;  /* 0x000000091500780c */ /* 0x040fe20003f26270 */
[----:B------:R-:W-:Y:S01]  /*26350*/  VIADD R8, R8, 0x8 ;  /* 0x0000000808087836 */ /* 0x000fe20000000000 */
[----:B------:R-:W-:Y:S01]  /*26360*/  ISETP.GE.AND P0, PT, R21, 0x2, PT ;  /* 0x000000021500780c */ /* 0x000fe20003f06270 */
[----:B------:R-:W-:Y:S01]  /*26370*/  BSSY B3, `(.L_x_1717) ;  /* 0x0000096000037945 */ /* 0x000fe20003800000 */
[----:B------:R-:W-:Y:S01]  /*26380*/  ISETP.GT.AND P2, PT, R3, 0x8, !P1 ;  /* 0x000000080300780c */ /* 0x000fe20004f44270 */
[--C-:B------:R-:W-:Y:S01]  /*26390*/  IMAD.IADD R12, R15, 0x1, R8.reuse ;  /* 0x000000010f0c7824 */ /* 0x100fe200078e0208 */
[----:B------:R-:W-:Y:S01]  /*263a0*/  ISETP.GT.AND P3, PT, R3, 0x1, !P0 ;  /* 0x000000010300780c */ /* 0x000fe20004764270 */
[----:B------:R-:W-:Y:S01]  /*263b0*/  IMAD.IADD R9, R75, 0x1, R8 ;  /* 0x000000014b097824 */ /* 0x000fe200078e0208 */
[----:B------:R-:W-:Y:S02]  /*263c0*/  ISETP.LT.OR P2, PT, R2, 0x9, P2 ;  /* 0x000000090200780c */ /* 0x000fe40001741670 */
[----:B------:R-:W-:-:S02]  /*263d0*/  ISETP.GE.AND P4, PT, R21, 0xa, PT ;  /* 0x0000000a1500780c */ /* 0x000fc40003f86270 */
[----:B------:R-:W-:Y:S02]  /*263e0*/  FSEL R28, R28, -INF , !P2 ;  /* 0xff8000001c1c7808 */ /* 0x000fe40005000000 */
[C---:B------:R-:W-:Y:S02]  /*263f0*/  ISETP.LT.OR P3, PT, R2.reuse, 0x2, P3 ;  /* 0x000000020200780c */ /* 0x040fe40001f61670 */
[----:B------:R-:W-:Y:S02]  /*26400*/  ISETP.GT.AND P2, PT, R3, 0x9, !P4 ;  /* 0x000000090300780c */ /* 0x000fe40006744270 */
[----:B------:R-:W-:Y:S02]  /*26410*/  FSEL R25, R25, -INF , !P3 ;  /* 0xff80000019197808 */ /* 0x000fe40005800000 */
        /* <DEDUP_REMOVED lines=20> */
[C---:B------:R-:W-:Y:S02]  /*26560*/  ISETP.LT.OR P2, PT, R2.reuse, 0x1a, P2 ;  /* 0x0000001a0200780c */ /* 0x040fe40001741670 */
        /* <DEDUP_REMOVED lines=81> */
[----:B------:R-:W-:-:S04]  /*26a80*/  ISETP.LT.OR P6, PT, R2, 0x5a, P6 ;  /* 0x0000005a0200780c */ /* 0x000fc800037c1670 */
[----:B------:R-:W-:Y:S02]  /*26a90*/  FSEL R69, R69, -INF , !P6 ;  /* 0xff80000045457808 */ /* 0x000fe40007000000 */
[----:B------:R-:W-:-:S13]  /*26aa0*/  ISETP.GE.AND P6, PT, R73, 0x1, PT ;  /* 0x000000014900780c */ /* 0x000fda0003fc6270 */
[----:B------:R-:W-:Y:S05]  /*26ab0*/  @!P6 BRA `(.L_x_1718) ;  /* 0x000000000084e947 */ /* 0x000fea0003800000 */
        /* <DEDUP_REMOVED lines=16> */
.L_x_1722:
[----:B------:R-:W-:Y:S05]  /*26bc0*/  BSYNC B5 ;  /* 0x0000000000057941 */ /* 0x000fea0003800000 */
.L_x_1721:
[----:B------:R-:W-:Y:S01]  /*26bd0*/  LOP3.LUT R8, RZ, R8, RZ, 0x33, !PT ;  /* 0x00000008ff087212 */ /* 0x000fe200078e33ff */
[----:B------:R-:W-:Y:S06]  /*26be0*/  BRA `(.L_x_1723) ;  /* 0x0000000000287947 */ /* 0x000fec0003800000 */
.L_x_1720:
        /* <DEDUP_REMOVED lines=10> */
.L_x_1723:
[----:B------:R-:W-:Y:S05]  /*26c90*/  BSYNC B4 ;  /* 0x0000000000047941 */ /* 0x000fea0003800000 */
.L_x_1719:
[----:B------:R-:W-:-:S05]  /*26ca0*/  IMAD R8, R73, R8, R20 ;  /* 0x0000000849087224 */ /* 0x000fca00078e0214 */
[----:B------:R-:W-:Y:S02]  /*26cb0*/  VIADDMNMX R12, R8, R73, R12, PT ;  /* 0x00000049080c7246 */ /* 0x000fe4000380010c */
[----:B------:R-:W-:-:S07]  /*26cc0*/  VIMNMX R9, R9, R8, !PT ;  /* 0x0000000809097248 */ /* 0x000fce0007fe0100 */
.L_x_1718:
[----:B------:R-:W-:Y:S05]  /*26cd0*/  BSYNC B3 ;  /* 0x0000000000037941 */ /* 0x000fea0003800000 */
.L_x_1717:
        /* <DEDUP_REMOVED lines=25> */
[----:B------:R-:W-:Y:S02]  /*26e70*/  R2UR UR4, R4 ;  /* 0x00000000040472ca */ /* 0x000fe400000e0000 */
[----:B------:R-:W-:Y:S02]  /*26e80*/  ISETP.LT.OR P0, PT, R12, 0x1a, P0 ;  /* 0x0000001a0c00780c */ /* 0x000fe40000701670 */
[----:B------:R-:W-:Y:S02]  /*26e90*/  R2UR UR5, R5 ;  /* 0x00000000050572ca */ /* 0x000fe400000e0000 */
[----:B------:R-:W-:-:S02]  /*26ea0*/  FSEL R39, R39, -INF , !P0 ;  /* 0xff80000027277808 */ /* 0x000fc40004000000 */
[----:B------:R-:W-:Y:S02]  /*26eb0*/  ISETP.GT.AND P0, PT, R9, 0x20, !P6 ;  /* 0x000000200900780c */ /* 0x000fe40007704270 */
[----:B------:R-:W-:Y:S02]  /*26ec0*/  ISETP.NE.AND P6, PT, R6, RZ, PT ;  /* 0x000000ff0600720c */ /* 0x000fe40003fc5270 */
[----:B------:R-:W2:Y:S01]  /*26ed0*/  LDL.64 R6, [R0+0x70] ;  /* 0x0000700000067983 */ /* 0x000ea20000100a00 */
[----:B------:R-:W-:Y:S02]  /*26ee0*/  ISETP.LT.OR P0, PT, R12, 0x21, P0 ;  /* 0x000000210c00780c */ /* 0x000fe40000701670 */
[----:B------:R-:W-:Y:S02]  /*26ef0*/  ISETP.NE.AND P1, PT, R89, RZ, PT ;  /* 0x000000ff5900720c */ /* 0x000fe40003f25270 */
        /* <DEDUP_REMOVED lines=37> */
[----:B------:R-:W-:-:S04]  /*27150*/  ISETP.GT.AND P0, PT, R9, 0x48, !P1 ;  /* 0x000000480900780c */ /* 0x000fc80004f04270 */
[----:B------:R-:W-:-:S04]  /*27160*/  ISETP.LT.OR P0, PT, R12, 0x49, P0 ;  /* 0x000000490c00780c */ /* 0x000fc80000701670 */
[----:B------:R-:W-:Y:S02]  /*27170*/  FSEL R62, R62, -INF , !P0 ;  /* 0xff8000003e3e7808 */ /* 0x000fe40004000000 */
[----:B------:R-:W-:Y:S02]  /*27180*/  ISETP.GT.AND P0, PT, R9, RZ, !P6 ;  /* 0x000000ff0900720c */ /* 0x000fe40007704270 */
[----:B------:R-:W-:Y:S02]  /*27190*/  ISETP.NE.AND P6, PT, R21, RZ, PT ;  /* 0x000000ff1500720c */ /* 0x000fe40003fc5270 */
[----:B------:R-:W-:-:S04]  /*271a0*/  ISETP.LT.OR P0, PT, R12, 0x1, P0 ;  /* 0x000000010c00780c */ /* 0x000fc80000701670 */
[----:B------:R-:W-:Y:S01]  /*271b0*/  FSEL R26, R26, -INF , !P0 ;  /* 0xff8000001a1a7808 */ /* 0x000fe20004000000 */
[----:B--2---:R-:W2:Y:S01]  /*271c0*/  LD.E.64 R2, desc[UR4][R6.64] ;  /* 0x0000000406027980 */ /* 0x004ea2000c101b00 */
[C---:B------:R-:W-:Y:S02]  /*271d0*/  ISETP.GT.AND P2, PT, R9.reuse, 0x49, !P2 ;  /* 0x000000490900780c */ /* 0x040fe40005744270 */
[C---:B------:R-:W-:Y:S01]  /*271e0*/  ISETP.GT.AND P3, PT, R9.reuse, 0x50, !P3 ;  /* 0x000000500900780c */ /* 0x040fe20005f64270 */
[----:B------:R-:W3:Y:S01]  /*271f0*/  LD.E R19, desc[UR4][R6.64+0x10] ;  /* 0x0000100406137980 */ /* 0x000ee2000c101900 */
[C---:B------:R-:W-:Y:S02]  /*27200*/  ISETP.GT.AND P4, PT, R9.reuse, 0x51, !P4 ;  /* 0x000000510900780c */ /* 0x040fe40006784270 */
[C---:B------:R-:W-:Y:S02]  /*27210*/  ISETP.GT.AND P5, PT, R9.reuse, 0x58, !P5 ;  /* 0x000000580900780c */ /* 0x040fe40006fa4270 */
[----:B------:R-:W-:-:S02]  /*27220*/  ISETP.GT.AND P0, PT, R9, 0x59, !P6 ;  /* 0x000000590900780c */ /* 0x000fc40007704270 */
[C---:B------:R-:W-:Y:S02]  /*27230*/  ISETP.LT.OR P2, PT, R12.reuse, 0x4a, P2 ;  /* 0x0000004a0c00780c */ /* 0x040fe40001741670 */
[C---:B------:R-:W-:Y:S02]  /*27240*/  ISETP.LT.OR P3, PT, R12.reuse, 0x51, P3 ;  /* 0x000000510c00780c */ /* 0x040fe40001f61670 */
[----:B------:R-:W-:Y:S02]  /*27250*/  FSEL R63, R63, -INF , !P2 ;  /* 0xff8000003f3f7808 */ /* 0x000fe40005000000 */
[----:B------:R-:W-:Y:S02]  /*27260*/  ISETP.LT.OR P4, PT, R12, 0x52, P4 ;  /* 0x000000520c00780c */ /* 0x000fe40002781670 */
[----:B------:R-:W-:Y:S02]  /*27270*/  FSEL R66, R66, -INF , !P3 ;  /* 0xff80000042427808 */ /* 0x000fe40005800000 */
[----:B------:R-:W-:-:S02]  /*27280*/  ISETP.LT.OR P5, PT, R12, 0x59, P5 ;  /* 0x000000590c00780c */ /* 0x000fc40002fa1670 */
[----:B------:R-:W-:Y:S02]  /*27290*/  ISETP.LT.OR P0, PT, R12, 0x5a, P0 ;  /* 0x0000005a0c00780c */ /* 0x000fe40000701670 */
[----:B------:R-:W-:Y:S02]  /*272a0*/  FSEL R67, R67, -INF , !P4 ;  /* 0xff80000043437808 */ /* 0x000fe40006000000 */
[----:B------:R-:W-:Y:S02]  /*272b0*/  FSEL R70, R70, -INF , !P5 ;  /* 0xff80000046467808 */ /* 0x000fe40006800000 */
[----:B------:R-:W-:Y:S02]  /*272c0*/  R2UR UR6, R4 ;  /* 0x00000000040672ca */ /* 0x000fe400000e0000 */
[----:B------:R-:W-:Y:S02]  /*272d0*/  R2UR UR7, R5 ;  /* 0x00000000050772ca */ /* 0x000fe400000e0000 */
[----:B------:R-:W-:-:S11]  /*272e0*/  FSEL R71, R71, -INF , !P0 ;  /* 0xff80000047477808 */ /* 0x000fd60004000000 */
[----:B------:R-:W4:Y:S01]  /*272f0*/  LD.E R20, desc[UR6][R6.64+0x14] ;  /* 0x0000140606147980 */ /* 0x000f22000c101900 */
[----:B--2---:R-:W-:Y:S02]  /*27300*/  FMNMX.FTZ R8, R11, R2, !PT ;  /* 0x000000020b087209 */ /* 0x004fe40007810000 */
        /* <DEDUP_REMOVED lines=46> */
[----:B------:R-:W-:-:S03]  /*275f0*/  FMNMX.FTZ R9, R71, R12, !PT ;  /* 0x0000000c47097209 */ /* 0x000fc60007810000 */
[----:B------:R-:W1:Y:S04]  /*27600*/  SHFL.BFLY PT, R13, R8, 0x2, 0x1f ;  /* 0x0c401f00080d7f89 */ /* 0x000e6800000e0000 */
[----:B------:R-:W-:Y:S04]  /*27610*/  ST.E.64 desc[UR4][R6.64], R8 ;  /* 0x0000000806007985 */ /* 0x000fe8000c101b04 */
[----:B------:R-:W2:Y:S01]  /*27620*/  LD.E R21, desc[UR6][R6.64+0x4] ;  /* 0x0000040606157980 */ /* 0x000ea2000c101900 */
[----:B-1----:R-:W-:-:S05]  /*27630*/  FMNMX.FTZ R13, R8, R13, !PT ;  /* 0x0000000d080d7209 */ /* 0x002fca0007810000 */
[----:B------:R-:W1:Y:S02]  /*27640*/  SHFL.BFLY PT, R12, R13, 0x1, 0x1f ;  /* 0x0c201f000d0c7f89 */ /* 0x000e6400000e0000 */
[----:B-1----:R-:W-:Y:S02]  /*27650*/  FMNMX.FTZ R15, R13, R12, !PT ;  /* 0x0000000c0d0f7209 */ /* 0x002fe40007810000 */
[----:B------:R-:W5:Y:S04]  /*27660*/  LD.E R12, desc[UR4][R6.64+0x20] ;  /* 0x00002004060c7980 */ /* 0x000f68000c101900 */
[----:B------:R-:W-:Y:S04]  /*27670*/  ST.E desc[UR4][R6.64], R15 ;  /* 0x0000000f06007985 */ /* 0x000fe8000c101904 */
[----:B------:R-:W3:Y:S01]  /*27680*/  LD.E R14, desc[UR6][R6.64] ;  /* 0x00000006060e7980 */ /* 0x000ee2000c101900 */
[----:B------:R-:W-:-:S02]  /*27690*/  R2UR UR8, R4 ;  /* 0x00000000040872ca */ /* 0x000fc400000e0000 */
[----:B------:R-:W-:Y:S01]  /*276a0*/  R2UR UR9, R5 ;  /* 0x00000000050972ca */ /* 0x000fe200000e0000 */
[----:B--2---:R-:W1:Y:S02]  /*276b0*/  SHFL.BFLY PT, R8, R21, 0x2, 0x1f ;  /* 0x0c401f0015087f89 */ /* 0x004e6400000e0000 */
[----:B-1----:R-:W-:-:S05]  /*276c0*/  FMNMX.FTZ R9, R8, R21, !PT ;  /* 0x0000001508097209 */ /* 0x002fca0007810000 */
[----:B------:R-:W1:Y:S02]  /*276d0*/  SHFL.BFLY PT, R8, R9, 0x1, 0x1f ;  /* 0x0c201f0009087f89 */ /* 0x000e6400000e0000 */
[----:B-1----:R-:W-:Y:S02]  /*276e0*/  FMNMX.FTZ R13, R9, R8, !PT ;  /* 0x00000008090d7209 */ /* 0x002fe40007810000 */
[C---:B---3--:R-:W-:Y:S02]  /*276f0*/  FSETP.NEU.FTZ.AND P0, PT, R14.reuse, -INF , PT ;  /* 0xff8000000e00780b */ /* 0x048fe40003f1d000 */
[C---:B------:R-:W-:Y:S02]  /*27700*/  FSETP.NEU.FTZ.AND P1, PT, R13.reuse, -INF , PT ;  /* 0xff8000000d00780b */ /* 0x040fe40003f3d000 */
[----:B------:R-:W-:Y:S02]  /*27710*/  FSEL R15, R14, RZ, P0 ;  /* 0x000000ff0e0f7208 */ /* 0x000fe40000000000 */
[----:B------:R-:W-:-:S03]  /*27720*/  FSEL R8, R13, RZ, P1 ;  /* 0x000000ff0d087208 */ /* 0x000fc60000800000 */
[----:B------:R-:W-:Y:S02]  /*27730*/  FADD.FTZ R15, R2, -R15 ;  /* 0x8000000f020f7221 */ /* 0x000fe40000010000 */
[----:B------:R-:W-:Y:S02]  /*27740*/  FADD.FTZ R3, R3, -R8 ;  /* 0x8000000803037221 */ /* 0x000fe40000010000 */
[----:B-----5:R-:W-:Y:S02]  /*27750*/  FMUL.FTZ R8, R15, R12 ;  /* 0x0000000c0f087220 */ /* 0x020fe40000410000 */
[----:B------:R-:W-:-:S04]  /*27760*/  FMUL.FTZ R12, R12, R3 ;  /* 0x000000030c0c7220 */ /* 0x000fc80000410000 */
[----:B------:R-:W1:Y:S08]  /*27770*/  MUFU.EX2 R8, R8 ;  /* 0x0000000800087308 */ /* 0x000e700000000800 */
[----:B------:R-:W4:Y:S01]  /*27780*/  MUFU.EX2 R9, R12 ;  /* 0x0000000c00097308 */ /* 0x000f220000000800 */
[----:B------:R-:W-:Y:S01]  /*27790*/  ST.E desc[UR4][R6.64+0x4], R13 ;  /* 0x0000040d06007985 */ /* 0x000fe2000c101904 */
[----:B-1----:R-:W-:Y:S01]  /*277a0*/  FMUL.FTZ R19, R8, R19 ;  /* 0x0000001308137220 */ /* 0x002fe20000410000 */
[----:B----4-:R-:W-:-:S04]  /*277b0*/  FMUL.FTZ R15, R9, R20 ;  /* 0x00000014090f7220 */ /* 0x010fc80000410000 */
[----:B------:R-:W-:Y:S04]  /*277c0*/  ST.E desc[UR6][R6.64+0x10], R19 ;  /* 0x0000101306007985 */ /* 0x000fe8000c101906 */
[----:B------:R1:W-:Y:S04]  /*277d0*/  ST.E desc[UR8][R6.64+0x14], R15 ;  /* 0x0000140f06007985 */ /* 0x0003e8000c101908 */
[----:B------:R-:W2:Y:S04]  /*277e0*/  LDL.64 R2, [R0+0x70] ;  /* 0x0000700000027983 */ /* 0x000ea80000100a00 */
[----:B--2---:R-:W1:Y:S04]  /*277f0*/  LD.E R14, desc[UR6][R2.64+0x20] ;  /* 0x00002006020e7980 */ /* 0x004e68000c101900 */
[----:B------:R-:W1:Y:S04]  /*27800*/  LD.E R12, desc[UR4][R2.64] ;  /* 0x00000004020c7980 */ /* 0x000e68000c101900 */
[----:B------:R-:W2:Y:S04]  /*27810*/  LD.E R21, desc[UR8][R2.64+0x4] ;  /* 0x0000040802157980 */ /* 0x000ea8000c101900 */
[----:B------:R-:W3:Y:S04]  /*27820*/  LD.E R24, desc[UR4][R2.64+0x10] ;  /* 0x0000100402187980 */ /* 0x000ee8000c101900 */
[----:B------:R-:W4:Y:S01]  /*27830*/  LD.E R72, desc[UR6][R2.64+0x14] ;  /* 0x0000140602487980 */ /* 0x000f22000c101900 */
[C---:B-1----:R-:W-:Y:S01]  /*27840*/  FMUL.FTZ R6, R12.reuse, R14 ;  /* 0x0000000e0c067220 */ /* 0x042fe20000410000 */
[----:B------:R-:W-:-:S02]  /*27850*/  FSETP.NEU.FTZ.AND P0, PT, R12, -INF , PT ;  /* 0xff8000000c00780b */ /* 0x000fc40003f1d000 */
[----:B--2---:R-:W-:Y:S01]  /*27860*/  FSETP.NEU.FTZ.AND P1, PT, R21, -INF , PT ;  /* 0xff8000001500780b */ /* 0x004fe20003f3d000 */
[----:B------:R-:W-:Y:S01]  /*27870*/  FMUL.FTZ R21, R14, R21 ;  /* 0x000000150e157220 */ /* 0x000fe20000410000 */
[----:B------:R-:W-:-:S04]  /*27880*/  FSEL R7, R6, RZ, P0 ;  /* 0x000000ff06077208 */ /* 0x000fc80000000000 */
[----:B------:R-:W-:Y:S01]  /*27890*/  FSEL R13, R21, RZ, P1 ;  /* 0x000000ff150d7208 */ /* 0x000fe20000800000 */
[-CC-:B------:R-:W-:Y:S01]  /*278a0*/  FFMA.FTZ R213, R11, R14.reuse, -R7.reuse ;  /* 0x0000000e0bd57223 */ /* 0x180fe20000010807 */
[----:B------:R-:W-:-:S03]  /*278b0*/  FFMA.FTZ R152, R25, R14, -R7 ;  /* 0x0000000e19987223 */ /* 0x000fc60000010807 */
[-CC-:B------:R-:W-:Y:S01]  /*278c0*/  FFMA.FTZ R153, R26, R14.reuse, -R13.reuse ;  /* 0x0000000e1a997223 */ /* 0x180fe2000001080d */
[-C--:B------:R-:W-:Y:S01]  /*278d0*/  FFMA.FTZ R206, R27, R14.reuse, -R13 ;  /* 0x0000000e1bce7223 */ /* 0x080fe2000001080d */
[----:B------:R-:W3:Y:S01]  /*278e0*/  MUFU.EX2 R213, R213 ;  /* 0x000000d500d57308 */ /* 0x000ee20000000800 */
[-C--:B------:R-:W-:Y:S01]  /*278f0*/  FFMA.FTZ R154, R28, R14.reuse, -R7 ;  /* 0x0000000e1c9a7223 */ /* 0x080fe20000010807 */
[-C--:B------:R-:W-:Y:S01]  /*27900*/  FFMA.FTZ R155, R30, R14.reuse, -R13 ;  /* 0x0000000e1e9b7223 */ /* 0x080fe2000001080d */
[----:B------:R-:W-:-:S05]  /*27910*/  FFMA.FTZ R207, R29, R14, -R7 ;  /* 0x0000000e1dcf7223 */ /* 0x000fca0000010807 */
[----:B------:R-:W4:Y:S01]  /*27920*/  MUFU.EX2 R153, R153 ;  /* 0x0000009900997308 */ /* 0x000f220000000800 */
[-C--:B------:R-:W-:Y:S01]  /*27930*/  FFMA.FTZ R158, R31, R14.reuse, -R13 ;  /* 0x0000000e1f9e7223 */ /* 0x080fe2000001080d */
[----:B------:R-:W-:-:S06]  /*27940*/  FFMA.FTZ R157, R32, R14, -R7 ;  /* 0x0000000e209d7223 */ /* 0x000fcc0000010807 */
[----:B------:R-:W1:Y:S08]  /*27950*/  MUFU.EX2 R152, R152 ;  /* 0x0000009800987308 */ /* 0x000e700000000800 */
[----:B------:R-:W2:Y:S01]  /*27960*/  MUFU.EX2 R206, R206 ;  /* 0x000000ce00ce7308 */ /* 0x000ea20000000800 */
[-C--:B------:R-:W-:Y:S01]  /*27970*/  FFMA.FTZ R34, R34, R14.reuse, -R13 ;  /* 0x0000000e22227223 */ /* 0x080fe2000001080d */
[----:B------:R-:W-:-:S06]  /*27980*/  FFMA.FTZ R156, R33, R14, -R7 ;  /* 0x0000000e219c7223 */ /* 0x000fcc0000010807 */
[----:B------:R-:W5:Y:S01]  /*27990*/  MUFU.EX2 R154, R154 ;  /* 0x0000009a009a7308 */ /* 0x000f620000000800 */
[----:B------:R-:W-:-:S07]  /*279a0*/  FFMA.FTZ R12, R35, R14, -R13 ;  /* 0x0000000e230c7223 */ /* 0x000fce000001080d */
[----:B------:R-:W5:Y:S01]  /*279b0*/  MUFU.EX2 R155, R155 ;  /* 0x0000009b009b7308 */ /* 0x000f620000000800 */
[-CC-:B------:R-:W-:Y:S01]  /*279c0*/  FFMA.FTZ R21, R36, R14.reuse, -R7.reuse ;  /* 0x0000000e24157223 */ /* 0x180fe20000010807 */
[-CC-:B------:R-:W-:Y:S01]  /*279d0*/  FFMA.FTZ R37, R37, R14.reuse, -R7.reuse ;  /* 0x0000000e25257223 */ /* 0x180fe20000010807 */
[-CC-:B------:R-:W-:Y:S01]  /*279e0*/  FFMA.FTZ R168, R40, R14.reuse, -R7.reuse ;  /* 0x0000000e28a87223 */ /* 0x180fe20000010807 */
[----:B------:R-:W-:-:S04]  /*279f0*/  FFMA.FTZ R167, R41, R14, -R7 ;  /* 0x0000000e29a77223 */ /* 0x000fc80000010807 */
        /* <DEDUP_REMOVED lines=14> */
[-CC-:B------:R-:W-:Y:S01]  /*27ae0*/  FFMA.FTZ R190, R68, R14.reuse, -R7.reuse ;  /* 0x0000000e44be7223 */ /* 0x180fe20000010807 */
[-C--:B------:R-:W-:Y:S01]  /*27af0*/  FFMA.FTZ R187, R69, R14.reuse, -R7 ;  /* 0x0000000e45bb7223 */ /* 0x080fe20000010807 */
        /* <DEDUP_REMOVED lines=17> */
[----:B------:R-:W-:Y:S01]  /*27c10*/  FFMA.FTZ R161, R71, R14, -R13 ;  /* 0x0000000e47a17223 */ /* 0x000fe2000001080d */
[----:B------:R-:W5:Y:S01]  /*27c20*/  MUFU.EX2 R157, R157 ;  /* 0x0000009d009d7308 */ /* 0x000f620000000800 */
[----:B---3--:R-:W-:Y:S01]  /*27c30*/  FADD.FTZ R7, R213, R24 ;  /* 0x00000018d5077221 */ /* 0x008fe20000010000 */
[----:B----4-:R-:W-:-:S06]  /*27c40*/  FADD.FTZ R25, R153, R72 ;  /* 0x0000004899197221 */ /* 0x010fcc0000010000 */
[----:B------:R-:W3:Y:S01]  /*27c50*/  MUFU.EX2 R13, R34 ;  /* 0x00000022000d7308 */ /* 0x000ee20000000800 */
[----:B-1----:R-:W-:Y:S01]  /*27c60*/  FADD.FTZ R7, R152, R7 ;  /* 0x0000000798077221 */ /* 0x002fe20000010000 */
[----:B--2---:R-:W-:-:S06]  /*27c70*/  FADD.FTZ R6, R206, R25 ;  /* 0x00000019ce067221 */ /* 0x004fcc0000010000 */
[----:B------:R-:W1:Y:S01]  /*27c80*/  MUFU.EX2 R156, R156 ;  /* 0x0000009c009c7308 */ /* 0x000e620000000800 */
[----:B-----5:R-:W-:Y:S01]  /*27c90*/  FADD.FTZ R24, R154, R7 ;  /* 0x000000079a187221 */ /* 0x020fe20000010000 */
[----:B------:R-:W-:-:S06]  /*27ca0*/  FADD.FTZ R7, R155, R6 ;  /* 0x000000069b077221 */ /* 0x000fcc0000010000 */
[----:B------:R-:W2:Y:S01]  /*27cb0*/  MUFU.EX2 R12, R12 ;  /* 0x0000000c000c7308 */ /* 0x000ea20000000800 */
[----:B------:R-:W-:Y:S01]  /*27cc0*/  FADD.FTZ R24, R207, R24 ;  /* 0x00000018cf187221 */ /* 0x000fe20000010000 */
[----:B------:R-:W-:-:S06]  /*27cd0*/  FADD.FTZ R6, R158, R7 ;  /* 0x000000079e067221 */ /* 0x000fcc0000010000 */
[----:B------:R-:W4:Y:S08]  /*27ce0*/  MUFU.EX2 R21, R21 ;  /* 0x0000001500157308 */ /* 0x000f300000000800 */
[----:B------:R-:W5:Y:S01]  /*27cf0*/  MUFU.EX2 R160, R160 ;  /* 0x000000a000a07308 */ /* 0x000f620000000800 */
[----:B------:R-:W-:Y:S01]  /*27d00*/  FADD.FTZ R7, R157, R24 ;  /* 0x000000189d077221 */ /* 0x000fe20000010000 */
[----:B---3--:R-:W-:-:S06]  /*27d10*/  FADD.FTZ R25, R13, R6 ;  /* 0x000000060d197221 */ /* 0x008fcc0000010000 */
[----:B------:R-:W3:Y:S08]  /*27d20*/  MUFU.EX2 R14, R37 ;  /* 0x00000025000e7308 */ /* 0x000ef00000000800 */
[----:B------:R-:W3:Y:S01]  /*27d30*/  MUFU.EX2 R159, R159 ;  /* 0x0000009f009f7308 */ /* 0x000ee20000000800 */
[----:B-1----:R-:W-:Y:S01]  /*27d40*/  FADD.FTZ R6, R156, R7 ;  /* 0x000000079c067221 */ /* 0x002fe20000010000 */
[----:B--2---:R-:W-:-:S06]  /*27d50*/  FADD.FTZ R25, R12, R25 ;  /* 0x000000190c197221 */ /* 0x004fcc0000010000 */
[----:B------:R-:W1:Y:S08]  /*27d60*/  MUFU.EX2 R168, R168 ;  /* 0x000000a800a87308 */ /* 0x000e700000000800 */
[----:B------:R-:W2:Y:S01]  /*27d70*/  MUFU.EX2 R11, R11 ;  /* 0x0000000b000b7308 */ /* 0x000ea20000000800 */
[----:B----4-:R-:W-:Y:S01]  /*27d80*/  FADD.FTZ R7, R21, R6 ;  /* 0x0000000615077221 */ /* 0x010fe20000010000 */
[----:B-----5:R-:W-:-:S06]  /*27d90*/  FADD.FTZ R6, R160, R25 ;  /* 0x00000019a0067221 */ /* 0x020fcc0000010000 */
[----:B------:R-:W4:Y:S08]  /*27da0*/  MUFU.EX2 R167, R167 ;  /* 0x000000a700a77308 */ /* 0x000f300000000800 */
[----:B------:R-:W5:Y:S01]  /*27db0*/  MUFU.EX2 R171, R171 ;  /* 0x000000ab00ab7308 */ /* 0x000f620000000800 */
[----:B---3--:R-:W-:Y:S01]  /*27dc0*/  FADD.FTZ R7, R14, R7 ;  /* 0x000000070e077221 */ /* 0x008fe20000010000 */
[----:B------:R-:W-:-:S06]  /*27dd0*/  FADD.FTZ R6, R159, R6 ;  /* 0x000000069f067221 */ /* 0x000fcc0000010000 */
        /* <DEDUP_REMOVED lines=55> */
[----:B-----5:R-:W-:-:S03]  /*28150*/  FADD.FTZ R25, R163, R24 ;  /* 0x00000018a3197221 */ /* 0x020fc60000010000 */
[----:B---3--:R-:W-:Y:S01]  /*28160*/  FADD.FTZ R6, R190, R7 ;  /* 0x00000007be067221 */ /* 0x008fe20000010000 */
[----:B------:R-:W-:-:S03]  /*28170*/  FADD.FTZ R24, R162, R25 ;  /* 0x00000019a2187221 */ /* 0x000fc60000010000 */
[----:B-1----:R-:W-:Y:S01]  /*28180*/  FADD.FTZ R25, R187, R6 ;  /* 0x00000006bb197221 */ /* 0x002fe20000010000 */
[----:B--2---:R-:W-:-:S04]  /*28190*/  FADD.FTZ R27, R161, R24 ;  /* 0x00000018a11b7221 */ /* 0x004fc80000010000 */
[----:B------:R1:W-:Y:S04]  /*281a0*/  ST.E desc[UR4][R2.64+0x10], R25 ;  /* 0x0000101902007985 */ /* 0x0003e8000c101904 */
[----:B------:R2:W-:Y:S04]  /*281b0*/  ST.E desc[UR6][R2.64+0x14], R27 ;  /* 0x0000141b02007985 */ /* 0x0005e8000c101906 */
[----:B------:R-:W1:Y:S01]  /*281c0*/  LDL.64 R6, [R0+0x80] ;  /* 0x0000800000067983 */ /* 0x000e620000100a00 */
[----:B------:R-:W-:Y:S02]  /*281d0*/  R2UR UR10, R4 ;  /* 0x00000000040a72ca */ /* 0x000fe400000e0000 */
[----:B------:R-:W-:-:S02]  /*281e0*/  R2UR UR11, R5 ;  /* 0x00000000050b72ca */ /* 0x000fc400000e0000 */
[C---:B------:R-:W-:Y:S02]  /*281f0*/  R2UR UR12, R4.reuse ;  /* 0x00000000040c72ca */ /* 0x040fe400000e0000 */
[----:B------:R-:W-:Y:S01]  /*28200*/  R2UR UR13, R5 ;  /* 0x00000000050d72ca */ /* 0x000fe200000e0000 */
[----:B-1----:R-:W3:Y:S08]  /*28210*/  LD.E R25, desc[UR8][R6.64+0x10] ;  /* 0x0000100806197980 */ /* 0x002ef0000c101900 */
[----:B--2---:R-:W2:Y:S04]  /*28220*/  LD.E R3, desc[UR10][R6.64+0x14] ;  /* 0x0000140a06037980 */ /* 0x004ea8000c101900 */
[----:B------:R-:W4:Y:S01]  /*28230*/  LD.E R27, desc[UR12][R6.64+0x20] ;  /* 0x0000200c061b7980 */ /* 0x000f22000c101900 */
[----:B------:R-:W-:-:S02]  /*28240*/  R2UR UR18, R4 ;  /* 0x00000000041272ca */ /* 0x000fc400000e0000 */
[C---:B------:R-:W-:Y:S01]  /*28250*/  R2UR UR19, R5.reuse ;  /* 0x00000000051372ca */ /* 0x040fe200000e0000 */
[----:B------:R-:W5:Y:S01]  /*28260*/  LD.E R2, desc[UR6][R6.64+0x8] ;  /* 0x0000080606027980 */ /* 0x000f62000c101900 */
[C---:B------:R-:W-:Y:S02]  /*28270*/  R2UR UR14, R4.reuse ;  /* 0x00000000040e72ca */ /* 0x040fe400000e0000 */
[C---:B------:R-:W-:Y:S01]  /*28280*/  R2UR UR15, R5.reuse ;  /* 0x00000000050f72ca */ /* 0x040fe200000e0000 */
[----:B------:R-:W5:Y:S01]  /*28290*/  LD.E R29, desc[UR4][R6.64] ;  /* 0x00000004061d7980 */ /* 0x000f62000c101900 */
[----:B------:R-:W-:Y:S02]  /*282a0*/  R2UR UR16, R4 ;  /* 0x00000000041072ca */ /* 0x000fe400000e0000 */
[----:B------:R-:W-:Y:S01]  /*282b0*/  R2UR UR17, R5 ;  /* 0x00000000051172ca */ /* 0x000fe200000e0000 */
        /* <DEDUP_REMOVED lines=37> */
[----:B------:R-:W5:Y:S01]  /*28510*/  LD.E R105, desc[UR16][R6.64+0x144] ;  /* 0x0001441006697980 */ /* 0x000f62000c101900 */
[----:B---3--:R-:W-:-:S05]  /*28520*/  FMUL.FTZ R25, R8, R25 ;  /* 0x0000001908197220 */ /* 0x008fca0000410000 */
[----:B------:R1:W-:Y:S04]  /*28530*/  ST.E desc[UR8][R6.64+0x10], R25 ;  /* 0x0000101906007985 */ /* 0x0003e8000c101908 */
[----:B-1----:R-:W3:Y:S01]  /*28540*/  LD.E R25, desc[UR6][R6.64+0x154] ;  /* 0x0001540606197980 */ /* 0x002ee2000c101900 */
[C---:B--2---:R-:W-:Y:S01]  /*28550*/  FMUL.FTZ R3, R8.reuse, R3 ;  /* 0x0000000308037220 */ /* 0x044fe20000410000 */
[----:B----4-:R-:W-:-:S04]  /*28560*/  FMUL.FTZ R27, R8, R27 ;  /* 0x0000001b081b7220 */ /* 0x010fc80000410000 */
[----:B------:R1:W-:Y:S04]  /*28570*/  ST.E desc[UR10][R6.64+0x14], R3 ;  /* 0x0000140306007985 */ /* 0x0003e8000c10190a */
[----:B------:R2:W-:Y:S04]  /*28580*/  ST.E desc[UR12][R6.64+0x20], R27 ;  /* 0x0000201b06007985 */ /* 0x0005e8000c10190c */
[----:B-1----:R-:W4:Y:S04]  /*28590*/  LD.E R3, desc[UR18][R6.64+0x150] ;  /* 0x0001501206037980 */ /* 0x002f28000c101900 */
[----:B--2---:R-:W2:Y:S01]  /*285a0*/  LD.E R27, desc[UR6][R6.64+0x160] ;  /* 0x00016006061b7980 */ /* 0x004ea2000c101900 */
[----:B---3--:R-:W-:-:S05]  /*285b0*/  FMUL.FTZ R25, R8, R25 ;  /* 0x0000001908197220 */ /* 0x008fca0000410000 */
[----:B------:R1:W-:Y:S04]  /*285c0*/  ST.E desc[UR4][R6.64+0x154], R25 ;  /* 0x0001541906007985 */ /* 0x0003e8000c101904 */
[----:B-1----:R-:W3:Y:S01]  /*285d0*/  LD.E R25, desc[UR6][R6.64+0x170] ;  /* 0x0001700606197980 */ /* 0x002ee2000c101900 */
[C---:B----4-:R-:W-:Y:S01]  /*285e0*/  FMUL.FTZ R3, R8.reuse, R3 ;  /* 0x0000000308037220 */ /* 0x050fe20000410000 */
[----:B--2---:R-:W-:-:S04]  /*285f0*/  FMUL.FTZ R27, R8, R27 ;  /* 0x0000001b081b7220 */ /* 0x004fc80000410000 */
        /* <DEDUP_REMOVED lines=50> */
[----:B------:R5:W-:Y:S02]  /*28920*/  ST.E desc[UR4][R6.64+0x1e4], R25 ;  /* 0x0001e41906007985 */ /* 0x000be4000c101904 */
[----:B-----5:R-:W-:Y:S02]  /*28930*/  FMUL.FTZ R25, R9, R2 ;  /* 0x0000000209197220 */ /* 0x020fe40000410000 */
[----:B------:R-:W3:Y:S01]  /*28940*/  LD.E R2, desc[UR6][R6.64+0xc] ;  /* 0x00000c0606027980 */ /* 0x000ee2000c101900 */
[C---:B----4-:R-:W-:Y:S01]  /*28950*/  FMUL.FTZ R3, R8.reuse, R3 ;  /* 0x0000000308037220 */ /* 0x050fe20000410000 */
[----:B--2---:R-:W-:-:S04]  /*28960*/  FMUL.FTZ R27, R8, R27 ;  /* 0x0000001b081b7220 */ /* 0x004fc80000410000 */
[----:B------:R1:W-:Y:S04]  /*28970*/  ST.E desc[UR4][R6.64+0x1e0], R3 ;  /* 0x0001e00306007985 */ /* 0x0003e8000c101904 */
[----:B------:R3:W-:Y:S04]  /*28980*/  ST.E desc[UR4][R6.64+0x1f0], R27 ;  /* 0x0001f01b06007985 */ /* 0x0007e8000c101904 */
[----:B-1----:R-:W2:Y:S01]  /*28990*/  LD.E R3, desc[UR6][R6.64+0x1f4] ;  /* 0x0001f40606037980 */ /* 0x002ea2000c101900 */
[----:B---3--:R-:W-:-:S03]  /*289a0*/  FMUL.FTZ R27, R9, R2 ;  /* 0x00000002091b7220 */ /* 0x008fc60000410000 */
[----:B------:R-:W3:Y:S01]  /*289b0*/  LD.E R2, desc[UR6][R6.64+0x18] ;  /* 0x0000180606027980 */ /* 0x000ee2000c101900 */
[----:B--2---:R-:W-:-:S05]  /*289c0*/  FMUL.FTZ R3, R8, R3 ;  /* 0x0000000308037220 */ /* 0x004fca0000410000 */
[----:B------:R3:W-:Y:S02]  /*289d0*/  ST.E desc[UR4][R6.64+0x1f4], R3 ;  /* 0x0001f40306007985 */ /* 0x0007e4000c101904 */
[C---:B---3--:R-:W-:Y:S02]  /*289e0*/  FMUL.FTZ R3, R9.reuse, R2 ;  /* 0x0000000209037220 */ /* 0x048fe40000410000 */
[----:B------:R-:W2:Y:S04]  /*289f0*/  LD.E R2, desc[UR6][R6.64+0x1c] ;  /* 0x00001c0606027980 */ /* 0x000ea8000c101900 */
[----:B------:R2:W-:Y:S02]  /*28a00*/  ST.E desc[UR4][R6.64+0x8], R25 ;  /* 0x0000081906007985 */ /* 0x0005e4000c101904 */
[----:B--2---:R-:W-:-:S02]  /*28a10*/  FMUL.FTZ R25, R9, R2 ;  /* 0x0000000209197220 */ /* 0x004fc40000410000 */
[----:B------:R-:W2:Y:S04]  /*28a20*/  LD.E R2, desc[UR6][R6.64+0x28] ;  /* 0x0000280606027980 */ /* 0x000ea8000c101900 */
[----:B------:R2:W-:Y:S02]  /*28a30*/  ST.E desc[UR4][R6.64+0xc], R27 ;  /* 0x00000c1b06007985 */ /* 0x0005e4000c101904 */
[C---:B--2---:R-:W-:Y:S02]  /*28a40*/  FMUL.FTZ R27, R9.reuse, R2 ;  /* 0x00000002091b7220 */ /* 0x044fe40000410000 */
        /* <DEDUP_REMOVED lines=42> */
[----:B------:R-:W2:Y:S01]  /*28cf0*/  LD.E R2, desc[UR6][R6.64+0x9c] ;  /* 0x00009c0606027980 */ /* 0x000ea2000c101900 */
        /* <DEDUP_REMOVED lines=80> */
[----:B------:R3:W-:Y:S01]  /*29200*/  ST.E desc[UR4][R6.64+0x98], R25 ;  /* 0x0000981906007985 */ /* 0x0007e2000c101904 */
[----:B--2---:R-:W-:-:S05]  /*29210*/  FMUL.FTZ R27, R9, R2 ;  /* 0x00000002091b7220 */ /* 0x004fca0000410000 */
[----:B------:R2:W-:Y:S04]  /*29220*/  ST.E desc[UR4][R6.64+0x9c], R27 ;  /* 0x00009c1b06007985 */ /* 0x0005e8000c101904 */
[----:B------:R-:W1:Y:S02]  /*29230*/  LD.E R2, desc[UR6][R6.64+0xa8] ;  /* 0x0000a80606027980 */ /* 0x000e64000c101900 */
[----:B-1----:R-:W-:-:S05]  /*29240*/  FMUL.FTZ R3, R9, R2 ;  /* 0x0000000209037220 */ /* 0x002fca0000410000 */
[----:B------:R1:W-:Y:S04]  /*29250*/  ST.E desc[UR4][R6.64+0xa8], R3 ;  /* 0x0000a80306007985 */ /* 0x0003e8000c101904 */
[----:B------:R-:W3:Y:S02]  /*29260*/  LD.E R2, desc[UR6][R6.64+0xac] ;  /* 0x0000ac0606027980 */ /* 0x000ee4000c101900 */
[----:B---3--:R-:W-:-:S05]  /*29270*/  FMUL.FTZ R25, R9, R2 ;  /* 0x0000000209197220 */ /* 0x008fca0000410000 */
[----:B------:R3:W-:Y:S04]  /*29280*/  ST.E desc[UR4][R6.64+0xac], R25 ;  /* 0x0000ac1906007985 */ /* 0x0007e8000c101904 */
[----:B------:R-:W2:Y:S02]  /*29290*/  LD.E R2, desc[UR6][R6.64+0xb8] ;  /* 0x0000b80606027980 */ /* 0x000ea4000c101900 */
        /* <DEDUP_REMOVED lines=115> */
[----:B------:R-:W-:Y:S04]  /*299d0*/  ST.E desc[UR4][R6.64+0x1e8], R25 ;  /* 0x0001e81906007985 */ /* 0x000fe8000c101904 */
[----:B------:R-:W2:Y:S02]  /*299e0*/  LD.E R2, desc[UR6][R6.64+0x1ec] ;  /* 0x0001ec0606027980 */ /* 0x000ea4000c101900 */
[----:B--2---:R-:W-:-:S05]  /*299f0*/  FMUL.FTZ R27, R9, R2 ;  /* 0x00000002091b7220 */ /* 0x004fca0000410000 */
[----:B------:R2:W-:Y:S04]  /*29a00*/  ST.E desc[UR4][R6.64+0x1ec], R27 ;  /* 0x0001ec1b06007985 */ /* 0x0005e8000c101904 */
[----:B------:R-:W3:Y:S02]  /*29a10*/  LD.E R2, desc[UR6][R6.64+0x1f8] ;  /* 0x0001f80606027980 */ /* 0x000ee4000c101900 */
[----:B---3--:R-:W-:-:S05]  /*29a20*/  FMUL.FTZ R29, R9, R2 ;  /* 0x00000002091d7220 */ /* 0x008fca0000410000 */
[----:B------:R-:W-:Y:S04]  /*29a30*/  ST.E desc[UR4][R6.64+0x1f8], R29 ;  /* 0x0001f81d06007985 */ /* 0x000fe8000c101904 */
[----:B------:R-:W3:Y:S01]  /*29a40*/  LD.E R2, desc[UR6][R6.64+0x1fc] ;  /* 0x0001fc0606027980 */ /* 0x000ee2000c101900 */
[----:B------:R-:W-:Y:S01]  /*29a50*/  LEA.HI R28, R202, 0x8, RZ, 0x19 ;  /* 0x00000008ca1c7811 */ /* 0x000fe200078fc8ff */
[----:B---3--:R-:W-:-:S05]  /*29a60*/  FMUL.FTZ R9, R9, R2 ;  /* 0x0000000209097220 */ /* 0x008fca0000410000 */
[----:B------:R3:W-:Y:S04]  /*29a70*/  ST.E desc[UR4][R6.64+0x1fc], R9 ;  /* 0x0001fc0906007985 */ /* 0x0007e8000c101904 */
[----:B-1----:R-:W4:Y:S01]  /*29a80*/  LDL.64 R2, [R0+0x80] ;  /* 0x0000800000027983 */ /* 0x002f220000100a00 */
[----:B------:R1:W-:Y:S06]  /*29a90*/  BAR.SYNC.DEFER_BLOCKING R28, 0x100 ;  /* 0x0004001c0000751d */ /* 0x0003ec0000010000 */
[----:B--2---:R-:W2:Y:S04]  /*29aa0*/  LDL.64 R26, [R0] ;  /* 0x00000000001a7983 */ /* 0x004ea80000100a00 */
[----:B------:R-:W5:Y:S04]  /*29ab0*/  LDL.64 R24, [R0+0x98] ;  /* 0x0000980000187983 */ /* 0x000f680000100a00 */
[----:B---3--:R-:W3:Y:S04]  /*29ac0*/  LDL.64 R8, [R0+0x88] ;  /* 0x0000880000087983 */ /* 0x008ee80000100a00 */
[----:B----4-:R-:W4:Y:S04]  /*29ad0*/  LD.E R29, desc[UR4][R2.64] ;  /* 0x00000004021d7980 */ /* 0x010f28000c101900 */
[----:B--2---:R-:W2:Y:S04]  /*29ae0*/  LD.E R215, desc[UR6][R26.64] ;  /* 0x000000061ad77980 */ /* 0x004ea8000c101900 */
[----:B-----5:R-:W2:Y:S04]  /*29af0*/  LD.E.64 R6, desc[UR4][R24.64] ;  /* 0x0000000418067980 */ /* 0x020ea8000c101b00 */
[----:B----4-:R4:W-:Y:S04]  /*29b00*/  ST.E desc[UR8][R2.64], R29 ;  /* 0x0000001d02007985 */ /* 0x0109e8000c101908 */
[----:B------:R-:W5:Y:S04]  /*29b10*/  LD.E R31, desc[UR10][R2.64+0x4] ;  /* 0x0000040a021f7980 */ /* 0x000f68000c101900 */
[----:B-----5:R5:W-:Y:S04]  /*29b20*/  ST.E desc[UR4][R2.64+0x4], R31 ;  /* 0x0000041f02007985 */ /* 0x020be8000c101904 */
[----:B------:R-:W3:Y:S04]  /*29b30*/  LD.E R33, desc[UR6][R2.64+0x8] ;  /* 0x0000080602217980 */ /* 0x000ee8000c101900 */
[----:B---3--:R-:W-:Y:S04]  /*29b40*/  ST.E desc[UR4][R2.64+0x8], R33 ;  /* 0x0000082102007985 */ /* 0x008fe8000c101904 */
[----:B------:R-:W3:Y:S04]  /*29b50*/  LD.E R27, desc[UR6][R2.64+0xc] ;  /* 0x00000c06021b7980 */ /* 0x000ee8000c101900 */
[----:B---3--:R3:W-:Y:S04]  /*29b60*/  ST.E desc[UR4][R2.64+0xc], R27 ;  /* 0x00000c1b02007985 */ /* 0x0087e8000c101904 */
[----:B------:R-:W2:Y:S04]  /*29b70*/  LD.E R25, desc[UR6][R2.64+0x10] ;  /* 0x0000100602197980 */ /* 0x000ea8000c101900 */
[----:B--2---:R2:W-:Y:S04]  /*29b80*/  ST.E desc[UR4][R2.64+0x10], R25 ;  /* 0x0000101902007985 */ /* 0x0045e8000c101904 */
[----:B----4-:R-:W4:Y:S04]  /*29b90*/  LD.E R29, desc[UR6][R2.64+0x14] ;  /* 0x00001406021d7980 */ /* 0x010f28000c101900 */
[----:B----4-:R4:W-:Y:S04]  /*29ba0*/  ST.E desc[UR4][R2.64+0x14], R29 ;  /* 0x0000141d02007985 */ /* 0x0109e8000c101904 */
[----:B-----5:R-:W5:Y:S04]  /*29bb0*/  LD.E R31, desc[UR6][R2.64+0x18] ;  /* 0x00001806021f7980 */ /* 0x020f68000c101900 */
[----:B-----5:R5:W-:Y:S04]  /*29bc0*/  ST.E desc[UR4][R2.64+0x18], R31 ;  /* 0x0000181f02007985 */ /* 0x020be8000c101904 */
[----:B---3--:R-:W3:Y:S04]  /*29bd0*/  LD.E R27, desc[UR6][R2.64+0x1c] ;  /* 0x00001c06021b7980 */ /* 0x008ee8000c101900 */
[----:B---3--:R3:W-:Y:S04]  /*29be0*/  ST.E desc[UR4][R2.64+0x1c], R27 ;  /* 0x00001c1b02007985 */ /* 0x0087e8000c101904 */
[----:B--2---:R-:W2:Y:S04]  /*29bf0*/  LD.E R25, desc[UR6][R2.64+0x20] ;  /* 0x0000200602197980 */ /* 0x004ea8000c101900 */
        /* <DEDUP_REMOVED lines=234> */
[----:B----4-:R-:W-:Y:S04]  /*2aaa0*/  ST.E desc[UR4][R2.64+0x1f4], R29 ;  /* 0x0001f41d02007985 */ /* 0x010fe8000c101904 */
[----:B-----5:R-:W4:Y:S04]  /*2aab0*/  LD.E R31, desc[UR6][R2.64+0x1f8] ;  /* 0x0001f806021f7980 */ /* 0x020f28000c101900 */
[----:B----4-:R-:W-:Y:S04]  /*2aac0*/  ST.E desc[UR4][R2.64+0x1f8], R31 ;  /* 0x0001f81f02007985 */ /* 0x010fe8000c101904 */
[----:B---3--:R-:W3:Y:S01]  /*2aad0*/  LD.E R27, desc[UR6][R2.64+0x1fc] ;  /* 0x0001fc06021b7980 */ /* 0x008ee2000c101900 */
[----:B------:R-:W-:-:S02]  /*2aae0*/  R2UR UR20, R4 ;  /* 0x00000000041472ca */ /* 0x000fc400000e0000 */
[C---:B------:R-:W-:Y:S02]  /*2aaf0*/  R2UR UR21, R5.reuse ;  /* 0x00000000051572ca */ /* 0x040fe400000e0000 */
[C---:B------:R-:W-:Y:S02]  /*2ab00*/  R2UR UR22, R4.reuse ;  /* 0x00000000041672ca */ /* 0x040fe400000e0000 */
[C---:B------:R-:W-:Y:S02]  /*2ab10*/  R2UR UR23, R5.reuse ;  /* 0x00000000051772ca */ /* 0x040fe400000e0000 */
[C---:B------:R-:W-:Y:S02]  /*2ab20*/  R2UR UR24, R4.reuse ;  /* 0x00000000041872ca */ /* 0x040fe400000e0000 */
[----:B------:R-:W-:Y:S02]  /*2ab30*/  R2UR UR25, R5 ;  /* 0x00000000051972ca */ /* 0x000fe400000e0000 */
        /* <DEDUP_REMOVED lines=20> */
[----:B------:R-:W-:Y:S02]  /*2ac80*/  R2UR UR58, R4 ;  /* 0x00000000043a72ca */ /* 0x000fe400000e0000 */
[----:B------:R-:W-:Y:S01]  /*2ac90*/  R2UR UR59, R5 ;  /* 0x00000000053b72ca */ /* 0x000fe200000e0000 */
[----:B---3--:R3:W-:Y:S04]  /*2aca0*/  ST.E desc[UR4][R2.64+0x1fc], R27 ;  /* 0x0001fc1b02007985 */ /* 0x0087e8000c101904 */
[----:B------:R-:W4:Y:S04]  /*2acb0*/  LD.E R212, desc[UR6][R8.64] ;  /* 0x0000000608d47980 */ /* 0x000f28000c101900 */
[----:B------:R-:W5:Y:S04]  /*2acc0*/  LD.E R24, desc[UR8][R2.64] ;  /* 0x0000000802187980 */ /* 0x000f68000c101900 */
[----:B--2---:R-:W5:Y:S04]  /*2acd0*/  LD.E R25, desc[UR10][R2.64+0x4] ;  /* 0x0000040a02197980 */ /* 0x004f68000c101900 */
[----:B------:R-:W5:Y:S04]  /*2ace0*/  LD.E R26, desc[UR12][R2.64+0x8] ;  /* 0x0000080c021a7980 */ /* 0x000f68000c101900 */
[----:B---3--:R-:W5:Y:S04]  /*2acf0*/  LD.E R27, desc[UR14][R2.64+0xc] ;  /* 0x00000c0e021b7980 */ /* 0x008f68000c101900 */
        /* <DEDUP_REMOVED lines=124> */
[----:B------:R-:W-:Y:S01]  /*2b4c0*/  IMAD R6, R215, 0xc00, R6 ;  /* 0x00000c00d7067824 */ /* 0x000fe200078e0206 */
[----:B----4-:R-:W-:-:S02]  /*2b4d0*/  ISETP.NE.U32.AND P0, PT, R212, RZ, PT ;  /* 0x000000ffd400720c */ /* 0x010fc40003f05070 */
[----:B------:R-:W-:Y:S02]  /*2b4e0*/  R2UR UR7, R7 ;  /* 0x00000000070772ca */ /* 0x000fe400000e0000 */
[----:B------:R-:W-:Y:S02]  /*2b4f0*/  R2UR UR6, R6 ;  /* 0x00000000060672ca */ /* 0x000fe400000e0000 */
[----:B------:R-:W-:Y:S02]  /*2b500*/  F2FP.F16.F32.PACK_AB R152, R152, R213 ;  /* 0x000000d59898723e */ /* 0x000fe400000000ff */
[----:B------:R-:W-:Y:S02]  /*2b510*/  F2FP.F16.F32.PACK_AB R154, R207, R154 ;  /* 0x0000009acf9a723e */ /* 0x000fe400000000ff */
[----:B------:R-:W-:Y:S02]  /*2b520*/  F2FP.F16.F32.PACK_AB R153, R206, R153 ;  /* 0x00000099ce99723e */ /* 0x000fe400000000ff */
[----:B------:R-:W-:Y:S01]  /*2b530*/  F2FP.F16.F32.PACK_AB R155, R158, R155 ;  /* 0x0000009b9e9b723e */ /* 0x000fe200000000ff */
[----:B------:R-:W-:Y:S01]  /*2b540*/  VOTEU.ANY UP0, P0 ;  /* 0x00000000003f7886 */ /* 0x000fe20000000100 */
        /* <DEDUP_REMOVED lines=19> */
[----:B------:R-:W-:Y:S01]  /*2b680*/  R2UR UR25, R5 ;  /* 0x00000000051972ca */ /* 0x000fe200000e0000 */
[----:B-----5:R-:W-:-:S06]  /*2b690*/  WARPGROUP.ARRIVE ;  /* 0x00000000000079c5 */ /* 0x020fcc0000000000 */
[----:B------:R-:W-:Y:S01]  /*2b6a0*/  HGMMA.64x256x16.F32 R24, R152, gdesc[UR4].tnspB, R24, UP0, gsb0 ;  /* 0x43e0000498187df0 */ /* 0x000fe2000b800818 */
        /* <DEDUP_REMOVED lines=17> */
[----:B------:R-:W-:Y:S01]  /*2b7c0*/  R2UR UR55, R5 ;  /* 0x00000000053772ca */ /* 0x000fe200000e0000 */
[----:B------:R-:W-:-:S02]  /*2b7d0*/  WARPGROUP.DEPBAR.LE gsb0, 0x0 ;  /* 0x00008000000079c5 */ /* 0x000fc40000010000 */
[----:B------:R1:W-:Y:S01]  /*2b7e0*/  ST.E desc[UR4][R2.64], R24 ;  /* 0x0000001802007985 */ /* 0x0003e2000c101904 */
[C---:B------:R-:W-:Y:S02]  /*2b7f0*/  R2UR UR4, R4.reuse ;  /* 0x00000000040472ca */ /* 0x040fe400000e0000 */
[C---:B------:R-:W-:Y:S01]  /*2b800*/  R2UR UR5, R5.reuse ;  /* 0x00000000050572ca */ /* 0x040fe200000e0000 */
[----:B------:R2:W-:Y:S01]  /*2b810*/  ST.E desc[UR6][R2.64+0x4], R25 ;  /* 0x0000041902007985 */ /* 0x0005e2000c101906 */
[C---:B------:R-:W-:Y:S02]  /*2b820*/  R2UR UR6, R4.reuse ;  /* 0x00000000040672ca */ /* 0x040fe400000e0000 */
[C---:B------:R-:W-:Y:S01]  /*2b830*/  R2UR UR7, R5.reuse ;  /* 0x00000000050772ca */ /* 0x040fe200000e0000 */
[----:B------:R3:W-:Y:S01]  /*2b840*/  ST.E desc[UR8][R2.64+0x8], R26 ;  /* 0x0000081a02007985 */ /* 0x0007e2000c101908 */
[C---:B------:R-:W-:Y:S02]  /*2b850*/  R2UR UR8, R4.reuse ;  /* 0x00000000040872ca */ /* 0x040fe400000e0000 */
[----:B------:R-:W-:Y:S01]  /*2b860*/  R2UR UR9, R5 ;  /* 0x00000000050972ca */ /* 0x000fe200000e0000 */
[----:B------:R4:W-:Y:S01]  /*2b870*/  ST.E desc[UR10][R2.64+0xc], R27 ;  /* 0x00000c1b02007985 */ /* 0x0009e2000c10190a */
[----:B------:R-:W-:-:S02]  /*2b880*/  R2UR UR10, R4 ;  /* 0x00000000040a72ca */ /* 0x000fc400000e0000 */
        /* <DEDUP_REMOVED lines=27> */
[----:B------:R-:W-:Y:S01]  /*2ba40*/  R2UR UR7, R5 ;  /* 0x00000000050772ca */ /* 0x000fe200000e0000 */
[----:B------:R5:W-:Y:S04]  /*2ba50*/  ST.E desc[UR8][R2.64+0x34], R37 ;  /* 0x0000342502007985 */ /* 0x000be8000c101908 */
[----:B------:R5:W-:Y:S04]  /*2ba60*/  ST.E desc[UR10][R2.64+0x38], R38 ;  /* 0x0000382602007985 */ /* 0x000be8000c10190a */
[----:B------:R5:W-:Y:S04]  /*2ba70*/  ST.E desc[UR12][R2.64+0x3c], R39 ;  /* 0x00003c2702007985 */ /* 0x000be8000c10190c */
[----:B------:R5:W-:Y:S04]  /*2ba80*/  ST.E desc[UR14][R2.64+0x40], R40 ;  /* 0x0000402802007985 */ /* 0x000be8000c10190e */
[----:B------:R5:W-:Y:S04]  /*2ba90*/  ST.E desc[UR16][R2.64+0x44], R41 ;  /* 0x0000442902007985 */ /* 0x000be8000c101910 */
[----:B------:R5:W-:Y:S01]  /*2baa0*/  ST.E desc[UR18][R2.64+0x48], R42 ;  /* 0x0000482a02007985 */ /* 0x000be2000c101912 */
[----:B------:R-:W-:-:S03]  /*2bab0*/  R2UR UR8, R4 ;  /* 0x00000000040872ca */ /* 0x000fc600000e0000 */
[----:B------:R5:W-:Y:S01]  /*2bac0*/  ST.E desc[UR20][R2.64+0x4c], R43 ;  /* 0x00004c2b02007985 */ /* 0x000be2000c101914 */
[----:B------:R-:W-:-:S03]  /*2bad0*/  R2UR UR9, R5 ;  /* 0x00000000050972ca */ /* 0x000fc600000e0000 */
[----:B------:R5:W-:Y:S04]  /*2bae0*/  ST.E desc[UR22][R2.64+0x50], R44 ;  /* 0x0000502c02007985 */ /* 0x000be8000c101916 */
[----:B------:R5:W-:Y:S04]  /*2baf0*/  ST.E desc[UR24][R2.64+0x54], R45 ;  /* 0x0000542d02007985 */ /* 0x000be8000c101918 */
[----:B------:R5:W-:Y:S01]  /*2bb00*/  ST.E desc[UR4][R2.64+0x58], R46 ;  /* 0x0000582e02007985 */ /* 0x000be2000c101904 */
[C---:B------:R-:W-:Y:S02]  /*2bb10*/  R2UR UR4, R4.reuse ;  /* 0x00000000040472ca */ /* 0x040fe400000e0000 */
[----:B------:R-:W-:Y:S01]  /*2bb20*/  R2UR UR5, R5 ;  /* 0x00000000050572ca */ /* 0x000fe200000e0000 */
[----:B------:R5:W-:Y:S01]  /*2bb30*/  ST.E desc[UR6][R2.64+0x5c], R47 ;  /* 0x00005c2f02007985 */ /* 0x000be2000c101906 */
        /* <DEDUP_REMOVED lines=13> */
[C---:B------:R-:W-:Y:S01]  /*2bc10*/  R2UR UR21, R5.reuse ;  /* 0x00000000051572ca */ /* 0x040fe200000e0000 */
[----:B------:R5:W-:Y:S01]  /*2bc20*/  ST.E desc[UR8][R2.64+0x60], R48 ;  /* 0x0000603002007985 */ /* 0x000be2000c101908 */
[C---:B------:R-:W-:Y:S02]  /*2bc30*/  R2UR UR22, R4.reuse ;  /* 0x00000000041672ca */ /* 0x040fe400000e0000 */
[C---:B------:R-:W-:Y:S01]  /*2bc40*/  R2UR UR23, R5.reuse ;  /* 0x00000000051772ca */ /* 0x040fe200000e0000 */
[----:B------:R5:W-:Y:S01]  /*2bc50*/  ST.E desc[UR4][R2.64+0x64], R49 ;  /* 0x0000643102007985 */ /* 0x000be2000c101904 */
[C---:B------:R-:W-:Y:S02]  /*2bc60*/  R2UR UR24, R4.reuse ;  /* 0x00000000041872ca */ /* 0x040fe400000e0000 */
[----:B------:R-:W-:Y:S02]  /*2bc70*/  R2UR UR25, R5 ;  /* 0x00000000051972ca */ /* 0x000fe400000e0000 */
[----:B------:R-:W-:-:S02]  /*2bc80*/  R2UR UR8, R4 ;  /* 0x00000000040872ca */ /* 0x000fc400000e0000 */
[C---:B------:R-:W-:Y:S02]  /*2bc90*/  R2UR UR9, R5.reuse ;  /* 0x00000000050972ca */ /* 0x040fe400000e0000 */
[C---:B------:R-:W-:Y:S02]  /*2bca0*/  R2UR UR4, R4.reuse ;  /* 0x00000000040472ca */ /* 0x040fe400000e0000 */
[----:B------:R-:W-:Y:S01]  /*2bcb0*/  R2UR UR5, R5 ;  /* 0x00000000050572ca */ /* 0x000fe200000e0000 */
        /* <DEDUP_REMOVED lines=8> */
[----:B------:R5:W-:Y:S04]  /*2bd40*/  ST.E desc[UR20][R2.64+0x80], R56 ;  /* 0x0000803802007985 */ /* 0x000be8000c101914 */
[----:B------:R5:W-:Y:S04]  /*2bd50*/  ST.E desc[UR22][R2.64+0x84], R57 ;  /* 0x0000843902007985 */ /* 0x000be8000c101916 */
[----:B------:R5:W-:Y:S01]  /*2bd60*/  ST.E desc[UR24][R2.64+0x88], R58 ;  /* 0x0000883a02007985 */ /* 0x000be2000c101918 */
[----:B------:R-:W-:-:S03]  /*2bd70*/  R2UR UR10, R4 ;  /* 0x00000000040a72ca */ /* 0x000fc600000e0000 */
[----:B------:R5:W-:Y:S01]  /*2bd80*/  ST.E desc[UR8][R2.64+0x8c], R59 ;  /* 0x00008c3b02007985 */ /* 0x000be2000c101908 */
[C---:B------:R-:W-:Y:S02]  /*2bd90*/  R2UR UR8, R4.reuse ;  /* 0x00000000040872ca */ /* 0x040fe400000e0000 */
[C---:B------:R-:W-:Y:S01]  /*2bda0*/  R2UR UR9, R5.reuse ;  /* 0x00000000050972ca */ /* 0x040fe200000e0000 */
[----:B------:R5:W-:Y:S01]  /*2bdb0*/  ST.E desc[UR4][R2.64+0x90], R60 ;  /* 0x0000903c02007985 */ /* 0x000be2000c101904 */
        /* <DEDUP_REMOVED lines=289> */
[----:B------:R-:W-:Y:S01]  /*2cfd0*/  R2UR UR57, R5 ;  /* 0x00000000053972ca */ /* 0x000fe200000e0000 */
[----:B------:R-:W-:Y:S01]  /*2cfe0*/  ST.E desc[UR6][R8.64], R196 ;  /* 0x000000c408007985 */ /* 0x000fe2000c101906 */
[----:B------:R-:W-:-:S02]  /*2cff0*/  R2UR UR60, R4 ;  /* 0x00000000043c72ca */ /* 0x000fc400000e0000 */
[C---:B------:R-:W-:Y:S01]  /*2d000*/  R2UR UR61, R5.reuse ;  /* 0x00000000053d72ca */ /* 0x040fe200000e0000 */
[----:B-1----:R-:W5:Y:S01]  /*2d010*/  LD.E R24, desc[UR8][R2.64] ;  /* 0x0000000802187980 */ /* 0x002f62000c101900 */
[C---:B------:R-:W-:Y:S02]  /*2d020*/  R2UR UR58, R4.reuse ;  /* 0x00000000043a72ca */ /* 0x040fe400000e0000 */
[C---:B------:R-:W-:Y:S01]  /*2d030*/  R2UR UR59, R5.reuse ;  /* 0x00000000053b72ca */ /* 0x040fe200000e0000 */
[----:B--2---:R-:W2:Y:S01]  /*2d040*/  LD.E R25, desc[UR10][R2.64+0x4] ;  /* 0x0000040a02197980 */ /* 0x004ea2000c101900 */
[C---:B------:R-:W-:Y:S02]  /*2d050*/  R2UR UR4, R4.reuse ;  /* 0x00000000040472ca */ /* 0x040fe400000e0000 */
[----:B------:R-:W-:Y:S01]  /*2d060*/  R2UR UR5, R5 ;  /* 0x00000000050572ca */ /* 0x000fe200000e0000 */
[----:B---3--:R-:W2:Y:S01]  /*2d070*/  LD.E R26, desc[UR12][R2.64+0x8] ;  /* 0x0000080c021a7980 */ /* 0x008ea2000c101900 */
[----:B------:R-:W-:-:S02]  /*2d080*/  R2UR UR6, R4 ;  /* 0x00000000040672ca */ /* 0x000fc400000e0000 */
[C---:B------:R-:W-:Y:S01]  /*2d090*/  R2UR UR7, R5.reuse ;  /* 0x00000000050772ca */ /* 0x040fe200000e0000 */
[----:B----4-:R-:W2:Y:S01]  /*2d0a0*/  LD.E R27, desc[UR14][R2.64+0xc] ;  /* 0x00000c0e021b7980 */ /* 0x010ea2000c101900 */
[C---:B------:R-:W-:Y:S02]  /*2d0b0*/  R2UR UR8, R4.reuse ;  /* 0x00000000040872ca */ /* 0x040fe400000e0000 */
[C---:B------:R-:W-:Y:S01]  /*2d0c0*/  R2UR UR9, R5.reuse ;  /* 0x00000000050972ca */ /* 0x040fe200000e0000 */
[----:B-----5:R-:W2:Y:S01]  /*2d0d0*/  LD.E R28, desc[UR16][R2.64+0x10] ;  /* 0x00001010021c7980 */ /* 0x020ea2000c101900 */
[C---:B------:R-:W-:Y:S02]  /*2d0e0*/  R2UR UR10, R4.reuse ;  /* 0x00000000040a72ca */ /* 0x040fe400000e0000 */
[----:B------:R-:W-:Y:S01]  /*2d0f0*/  R2UR UR11, R5 ;  /* 0x00000000050b72ca */ /* 0x000fe200000e0000 */
[----:B------:R-:W2:Y:S01]  /*2d100*/  LD.E R29, desc[UR18][R2.64+0x14] ;  /* 0x00001412021d7980 */ /* 0x000ea2000c101900 */
[----:B------:R-:W-:-:S02]  /*2d110*/  R2UR UR12, R4 ;  /* 0x00000000040c72ca */ /* 0x000fc400000e0000 */
[C---:B------:R-:W-:Y:S01]  /*2d120*/  R2UR UR13, R5.reuse ;  /* 0x00000000050d72ca */ /* 0x040fe200000e0000 */
[----:B------:R-:W2:Y:S01]  /*2d130*/  LD.E R30, desc[UR20][R2.64+0x18] ;  /* 0x00001814021e7980 */ /* 0x000ea2000c101900 */
[C---:B------:R-:W-:Y:S02]  /*2d140*/  R2UR UR14, R4.reuse ;  /* 0x00000000040e72ca */ /* 0x040fe400000e0000 */
[C---:B------:R-:W-:Y:S01]  /*2d150*/  R2UR UR15, R5.reuse ;  /* 0x00000000050f72ca */ /* 0x040fe200000e0000 */
[----:B------:R-:W2:Y:S01]  /*2d160*/  LD.E R31, desc[UR22][R2.64+0x1c] ;  /* 0x00001c16021f7980 */ /* 0x000ea2000c101900 */
        /* <DEDUP_REMOVED lines=303> */
[----:B------:R-:W-:Y:S02]  /*2e460*/  R2UR UR56, R4 ;  /* 0x00000000043872ca */ /* 0x000fe400000e0000 */
[----:B------:R-:W-:Y:S01]  /*2e470*/  R2UR UR57, R5 ;  /* 0x00000000053972ca */ /* 0x000fe200000e0000 */
        /* <DEDUP_REMOVED lines=19> */
[----:B------:R-:W-:-:S02]  /*2e5b0*/  VIADD R152, R6, 0x80 ;  /* 0x0000008006987836 */ /* 0x000fc40000000000 */
[----:B------:R-:W-:Y:S01]  /*2e5c0*/  IMAD.MOV.U32 R153, RZ, RZ, R7 ;  /* 0x000000ffff997224 */ /* 0x000fe200078e0007 */
[----:B------:R-:W-:Y:S02]  /*2e5d0*/  F2FP.F16.F32.PACK_AB R156, R156, R157 ;  /* 0x0000009d9c9c723e */ /* 0x000fe400000000ff */
[----:B------:R-:W-:Y:S02]  /*2e5e0*/  R2UR UR6, R152 ;  /* 0x00000000980672ca */ /* 0x000fe400000e0000 */
[----:B------:R-:W-:Y:S02]  /*2e5f0*/  R2UR UR7, R153 ;  /* 0x00000000990772ca */ /* 0x000fe400000e0000 */
[----:B------:R-:W-:Y:S02]  /*2e600*/  F2FP.F16.F32.PACK_AB R158, R14, R21 ;  /* 0x000000150e9e723e */ /* 0x000fe400000000ff */
[----:B------:R-:W-:Y:S02]  /*2e610*/  F2FP.F16.F32.PACK_AB R157, R12, R13 ;  /* 0x0000000d0c9d723e */ /* 0x000fe400000000ff */
[----:B------:R-:W-:-:S02]  /*2e620*/  F2FP.F16.F32.PACK_AB R159, R159, R160 ;  /* 0x000000a09f9f723e */ /* 0x000fc400000000ff */
        /* <DEDUP_REMOVED lines=18> */
[----:B------:R-:W-:Y:S02]  /*2e750*/  R2UR UR24, R4 ;  /* 0x00000000041872ca */ /* 0x000fe400000e0000 */
[----:B------:R-:W-:Y:S01]  /*2e760*/  R2UR UR25, R5 ;  /* 0x00000000051972ca */ /* 0x000fe200000e0000 */
[----:B--2---:R-:W-:-:S06]  /*2e770*/  WARPGROUP.ARRIVE ;  /* 0x00000000000079c5 */ /* 0x004fcc0000000000 */
[----:B------:R-:W-:Y:S01]  /*2e780*/  HGMMA.64x256x16.F32 R24, R156, gdesc[UR4].tnspB, R24, gsb0 ;  /* 0x43e000049c187df0 */ /* 0x000fe20008000818 */
        /* <DEDUP_REMOVED lines=753> */
[----:B------:R-:W-:-:S03]  /*316a0*/  IMAD.MOV.U32 R13, RZ, RZ, R7 ;  /* 0x000000ffff0d7224 */ /* 0x000fc600078e0007 */
[----:B------:R-:W-:Y:S02]  /*316b0*/  R2UR UR6, R12 ;  /* 0x000000000c0672ca */ /* 0x000fe400000e0000 */
[----:B------:R-:W-:Y:S02]  /*316c0*/  R2UR UR7, R13 ;  /* 0x000000000d0772ca */ /* 0x000fe400000e0000 */
[----:B------:R-:W-:Y:S02]  /*316d0*/  F2FP.F16.F32.PACK_AB R152, R167, R168 ;  /* 0x000000a8a798723e */ /* 0x000fe400000000ff */
        /* <DEDUP_REMOVED lines=1602> */
[C---:B------:R-:W-:Y:S01]  /*37b00*/  R2UR UR51, R5.reuse ;  /* 0x00000000053372ca */ /* 0x040fe200000e0000 */
[----:B------:R-:W-:Y:S02]  /*37b10*/  WARPGROUP.DEPBAR.LE gsb0, 0x0 ;  /* 0x00008000000079c5 */ /* 0x000fe40000010000 */
        /* <DEDUP_REMOVED lines=351> */
[----:B------:R-:W-:Y:S01]  /*39110*/  ST.E desc[UR6][R2.64+0x1ec], R147 ;  /* 0x0001ec9302007985 */ /* 0x000fe2000c101906 */
[----:B------:R-:W-:-:S03]  /*39120*/  R2UR UR5, R5 ;  /* 0x00000000050572ca */ /* 0x000fc600000e0000 */
[----:B------:R-:W-:Y:S01]  /*39130*/  ST.E desc[UR8][R2.64+0x1f0], R148 ;  /* 0x0001f09402007985 */ /* 0x000fe2000c101908 */
[----:B------:R-:W-:-:S03]  /*39140*/  R2UR UR6, R4 ;  /* 0x00000000040672ca */ /* 0x000fc600000e0000 */
[----:B------:R-:W-:Y:S01]  /*39150*/  ST.E desc[UR10][R2.64+0x1f4], R149 ;  /* 0x0001f49502007985 */ /* 0x000fe2000c10190a */
[----:B------:R-:W-:-:S03]  /*39160*/  R2UR UR7, R5 ;  /* 0x00000000050772ca */ /* 0x000fc600000e0000 */
[----:B------:R-:W-:Y:S01]  /*39170*/  ST.E desc[UR12][R2.64+0x1f8], R150 ;  /* 0x0001f89602007985 */ /* 0x000fe2000c10190c */
[C---:B------:R-:W-:Y:S02]  /*39180*/  R2UR UR8, R4.reuse ;  /* 0x00000000040872ca */ /* 0x040fe400000e0000 */
[C---:B------:R-:W-:Y:S01]  /*39190*/  R2UR UR9, R5.reuse ;  /* 0x00000000050972ca */ /* 0x040fe200000e0000 */
[----:B------:R-:W-:Y:S01]  /*391a0*/  ST.E desc[UR14][R2.64+0x1fc], R151 ;  /* 0x0001fc9702007985 */ /* 0x000fe2000c10190e */
        /* <DEDUP_REMOVED lines=25> */
[----:B------:R-:W-:Y:S01]  /*39340*/  R2UR UR57, R5 ;  /* 0x00000000053972ca */ /* 0x000fe200000e0000 */
[----:B------:R5:W-:Y:S01]  /*39350*/  ST.E desc[UR4][R2.64+0x1e8], R146 ;  /* 0x0001e89202007985 */ /* 0x000be2000c101904 */
[----:B------:R-:W-:-:S03]  /*39360*/  R2UR UR60, R4 ;  /* 0x00000000043c72ca */ /* 0x000fc600000e0000 */
[----:B------:R-:W-:Y:S01]  /*39370*/  ST.E desc[UR6][R8.64], R196 ;  /* 0x000000c408007985 */ /* 0x000fe2000c101906 */
[C---:B------:R-:W-:Y:S02]  /*39380*/  R2UR UR61, R5.reuse ;  /* 0x00000000053d72ca */ /* 0x040fe400000e0000 */
        /* <DEDUP_REMOVED lines=324> */
[----:B------:R-:W-:Y:S01]  /*3a7d0*/  R2UR UR56, R4 ;  /* 0x00000000043872ca */ /* 0x000fe200000e0000 */
[----:B------:R-:W2:Y:S01]  /*3a7e0*/  LD.E R132, desc[UR4][R2.64+0x1b0] ;  /* 0x0001b00402847980 */ /* 0x000ea2000c101900 */
[----:B------:R-:W-:-:S03]  /*3a7f0*/  R2UR UR57, R5 ;  /* 0x00000000053972ca */ /* 0x000fc600000e0000 */
        /* <DEDUP_REMOVED lines=19> */
[----:B------:R-:W-:Y:S01]  /*3a930*/  VIADD R6, R6, 0x280 ;  /* 0x0000028006067836 */ /* 0x000fe20000000000 */
[----:B------:R-:W-:-:S04]  /*3a940*/  R2UR UR7, R7 ;  /* 0x00000000070772ca */ /* 0x000fc800000e0000 */
[----:B------:R-:W-:Y:S02]  /*3a950*/  R2UR UR6, R6 ;  /* 0x00000000060672ca */ /* 0x000fe400000e0000 */
[----:B------:R-:W-:Y:S02]  /*3a960*/  F2FP.F16.F32.PACK_AB R152, R191, R192 ;  /* 0x000000c0bf98723e */ /* 0x000fe400000000ff */
[----:B------:R-:W-:Y:S02]  /*3a970*/  F2FP.F16.F32.PACK_AB R154, R187, R190 ;  /* 0x000000bebb9a723e */ /* 0x000fe400000000ff */
[----:B------:R-:W-:Y:S02]  /*3a980*/  F2FP.F16.F32.PACK_AB R153, R163, R164 ;  /* 0x000000a4a399723e */ /* 0x000fe400000000ff */
[----:B------:R-:W-:Y:S02]  /*3a990*/  F2FP.F16.F32.PACK_AB R155, R161, R162 ;  /* 0x000000a2a19b723e */ /* 0x000fe400000000ff */
        /* <DEDUP_REMOVED lines=27> */
[----:B------:R-:W-:Y:S01]  /*3ab50*/  R2UR UR29, R5 ;  /* 0x00000000051d72ca */ /* 0x000fe200000e0000 */
[----:B------:R-:W-:-:S02]  /*3ab60*/  WARPGROUP.DEPBAR.LE gsb0, 0x0 ;  /* 0x00008000000079c5 */ /* 0x000fc40000010000 */
[----:B------:R-:W-:Y:S01]  /*3ab70*/  ST.E desc[UR4][R2.64], R24 ;  /* 0x0000001802007985 */ /* 0x000fe2000c101904 */
[C---:B------:R-:W-:Y:S02]  /*3ab80*/  R2UR UR4, R4.reuse ;  /* 0x00000000040472ca */ /* 0x040fe400000e0000 */
[C---:B------:R-:W-:Y:S01]  /*3ab90*/  R2UR UR5, R5.reuse ;  /* 0x00000000050572ca */ /* 0x040fe200000e0000 */
[----:B------:R-:W-:Y:S01]  /*3aba0*/  ST.E desc[UR6][R2.64+0x4], R25 ;  /* 0x0000041902007985 */ /* 0x000fe2000c101906 */
[C---:B------:R-:W-:Y:S02]  /*3abb0*/  R2UR UR6, R4.reuse ;  /* 0x00000000040672ca */ /* 0x040fe400000e0000 */
[----:B------:R-:W-:Y:S01]  /*3abc0*/  R2UR UR7, R5 ;  /* 0x00000000050772ca */ /* 0x000fe200000e0000 */
[----:B------:R-:W-:Y:S04]  /*3abd0*/  ST.E desc[UR8][R2.64+0x8], R26 ;  /* 0x0000081a02007985 */ /* 0x000fe8000c101908 */
[----:B------:R-:W-:Y:S04]  /*3abe0*/  ST.E desc[UR10][R2.64+0xc], R27 ;  /* 0x00000c1b02007985 */ /* 0x000fe8000c10190a */
[----:B------:R-:W-:Y:S01]  /*3abf0*/  ST.E desc[UR12][R2.64+0x10], R28 ;  /* 0x0000101c02007985 */ /* 0x000fe2000c10190c */
[----:B------:R-:W-:-:S03]  /*3ac00*/  R2UR UR8, R4 ;  /* 0x00000000040872ca */ /* 0x000fc600000e0000 */
[----:B------:R-:W-:Y:S01]  /*3ac10*/  ST.E desc[UR14][R2.64+0x14], R29 ;  /* 0x0000141d02007985 */ /* 0x000fe2000c10190e */
[----:B------:R-:W-:-:S03]  /*3ac20*/  R2UR UR9, R5 ;  /* 0x00000000050972ca */ /* 0x000fc600000e0000 */
[----:B------:R-:W-:Y:S04]  /*3ac30*/  ST.E desc[UR16][R2.64+0x18], R30 ;  /* 0x0000181e02007985 */ /* 0x000fe8000c101910 */
[----:B------:R-:W-:Y:S04]  /*3ac40*/  ST.E desc[UR18][R2.64+0x1c], R31 ;  /* 0x00001c1f02007985 */ /* 0x000fe8000c101912 */
[----:B------:R-:W-:Y:S04]  /*3ac50*/  ST.E desc[UR20][R2.64+0x20], R32 ;  /* 0x0000202002007985 */ /* 0x000fe8000c101914 */
[----:B------:R-:W-:Y:S04]  /*3ac60*/  ST.E desc[UR22][R2.64+0x24], R33 ;  /* 0x0000242102007985 */ /* 0x000fe8000c101916 */
        /* <DEDUP_REMOVED lines=19> */
[----:B------:R-:W-:Y:S01]  /*3ada0*/  ST.E desc[UR8][R2.64+0x34], R37 ;  /* 0x0000342502007985 */ /* 0x000fe2000c101908 */
        /* <DEDUP_REMOVED lines=8> */
[----:B------:R-:W-:Y:S01]  /*3ae30*/  R2UR UR5, R5 ;  /* 0x00000000050572ca */ /* 0x000fe200000e0000 */
[----:B------:R-:W-:Y:S04]  /*3ae40*/  ST.E desc[UR6][R2.64+0x3c], R39 ;  /* 0x00003c2702007985 */ /* 0x000fe8000c101906 */
[----:B------:R-:W-:Y:S04]  /*3ae50*/  ST.E desc[UR10][R2.64+0x40], R40 ;  /* 0x0000402802007985 */ /* 0x000fe8000c10190a */
[----:B------:R-:W-:Y:S04]  /*3ae60*/  ST.E desc[UR12][R2.64+0x44], R41 ;  /* 0x0000442902007985 */ /* 0x000fe8000c10190c */
        /* <DEDUP_REMOVED lines=8> */
[----:B------:R-:W-:Y:S01]  /*3aef0*/  ST.E desc[UR8][R2.64+0x60], R48 ;  /* 0x0000603002007985 */ /* 0x000fe2000c101908 */
[C---:B------:R-:W-:Y:S02]  /*3af00*/  R2UR UR8, R4.reuse ;  /* 0x00000000040872ca */ /* 0x040fe400000e0000 */
[----:B------:R-:W-:Y:S01]  /*3af10*/  R2UR UR9, R5 ;  /* 0x00000000050972ca */ /* 0x000fe200000e0000 */
[----:B------:R-:W-:Y:S01]  /*3af20*/  ST.E desc[UR4][R2.64+0x64], R49 ;  /* 0x0000643102007985 */ /* 0x000fe2000c101904 */
        /* <DEDUP_REMOVED lines=14> */
[----:B------:R-:W-:Y:S01]  /*3b010*/  ST.E desc[UR6][R2.64+0x68], R50 ;  /* 0x0000683202007985 */ /* 0x000fe2000c101906 */
        /* <DEDUP_REMOVED lines=288> */
[----:B------:R-:W2:Y:S01]  /*3c220*/  LD.E R7, desc[UR28][R2.64] ;  /* 0x0000001c02077980 */ /* 0x000ea2000c101900 */
[----:B------:R-:W-:-:S02]  /*3c230*/  R2UR UR4, R4 ;  /* 0x00000000040472ca */ /* 0x000fc400000e0000 */
[C---:B------:R-:W-:Y:S02]  /*3c240*/  R2UR UR5, R5.reuse ;  /* 0x00000000050572ca */ /* 0x040fe400000e0000 */
[----:B------:R-:W-:Y:S02]  /*3c250*/  R2UR UR6, R4 ;  /* 0x00000000040672ca */ /* 0x000fe400000e0000 */
[----:B------:R-:W-:-:S09]  /*3c260*/  R2UR UR7, R5 ;  /* 0x00000000050772ca */ /* 0x000fd200000e0000 */
[----:B--2---:R2:W-:Y:S04]  /*3c270*/  ST.E desc[UR4][R2.64], R7 ;  /* 0x0000000702007985 */ /* 0x0045e8000c101904 */
[----:B------:R-:W3:Y:S01]  /*3c280*/  LD.E R11, desc[UR6][R2.64+0x4] ;  /* 0x00000406020b7980 */ /* 0x000ee2000c101900 */
[C---:B------:R-:W-:Y:S02]  /*3c290*/  R2UR UR4, R4.reuse ;  /* 0x00000000040472ca */ /* 0x040fe400000e0000 */
[C---:B------:R-:W-:Y:S02]  /*3c2a0*/  R2UR UR5, R5.reuse ;  /* 0x00000000050572ca */ /* 0x040fe400000e0000 */
[----:B------:R-:W-:Y:S02]  /*3c2b0*/  R2UR UR6, R4 ;  /* 0x00000000040672ca */ /* 0x000fe400000e0000 */
[----:B------:R-:W-:-:S09]  /*3c2c0*/  R2UR UR7, R5 ;  /* 0x00000000050772ca */ /* 0x000fd200000e0000 */
[----:B---3--:R3:W-:Y:S04]  /*3c2d0*/  ST.E desc[UR4][R2.64+0x4], R11 ;  /* 0x0000040b02007985 */ /* 0x0087e8000c101904 */
[----:B------:R-:W4:Y:S01]  /*3c2e0*/  LD.E R13, desc[UR6][R2.64+0x8] ;  /* 0x00000806020d7980 */ /* 0x000f22000c101900 */
[C---:B------:R-:W-:Y:S02]  /*3c2f0*/  R2UR UR4, R4.reuse ;  /* 0x00000000040472ca */ /* 0x040fe400000e0000 */
[C---:B------:R-:W-:Y:S02]  /*3c300*/  R2UR UR5, R5.reuse ;  /* 0x00000000050572ca */ /* 0x040fe400000e0000 */
[----:B------:R-:W-:Y:S02]  /*3c310*/  R2UR UR6, R4 ;  /* 0x00000000040672ca */ /* 0x000fe400000e0000 */
[----:B------:R-:W-:-:S09]  /*3c320*/  R2UR UR7, R5 ;  /* 0x00000000050772ca */ /* 0x000fd200000e0000 */
[----:B----4-:R4:W-:Y:S04]  /*3c330*/  ST.E desc[UR4][R2.64+0x8], R13 ;  /* 0x0000080d02007985 */ /* 0x0109e8000c101904 */
[----:B-1----:R-:W5:Y:S01]  /*3c340*/  LD.E R9, desc[UR6][R2.64+0xc] ;  /* 0x00000c0602097980 */ /* 0x002f62000c101900 */
[C---:B------:R-:W-:Y:S02]  /*3c350*/  R2UR UR4, R4.reuse ;  /* 0x00000000040472ca */ /* 0x040fe400000e0000 */
[C---:B------:R-:W-:Y:S02]  /*3c360*/  R2UR UR5, R5.reuse ;  /* 0x00000000050572ca */ /* 0x040fe400000e0000 */
[----:B------:R-:W-:Y:S02]  /*3c370*/  R2UR UR6, R4 ;  /* 0x00000000040672ca */ /* 0x000fe400000e0000 */
[----:B------:R-:W-:-:S09]  /*3c380*/  R2UR UR7, R5 ;  /* 0x00000000050772ca */ /* 0x000fd200000e0000 */
[----:B-----5:R1:W-:Y:S04]  /*3c390*/  ST.E desc[UR4][R2.64+0xc], R9 ;  /* 0x00000c0902007985 */ /* 0x0203e8000c101904 */
[----:B--2---:R-:W2:Y:S01]  /*3c3a0*/  LD.E R7, desc[UR6][R2.64+0x10] ;  /* 0x0000100602077980 */ /* 0x004ea2000c101900 */
[C---:B------:R-:W-:Y:S02]  /*3c3b0*/  R2UR UR4, R4.reuse ;  /* 0x00000000040472ca */ /* 0x040fe400000e0000 */
[C---:B------:R-:W-:Y:S02]  /*3c3c0*/  R2UR UR5, R5.reuse ;  /* 0x00000000050572ca */ /* 0x040fe400000e0000 */
[----:B------:R-:W-:Y:S02]  /*3c3d0*/  R2UR UR6, R4 ;  /* 0x00000000040672ca */ /* 0x000fe400000e0000 */
[----:B------:R-:W-:-:S09]  /*3c3e0*/  R2UR UR7, R5 ;  /* 0x00000000050772ca */ /* 0x000fd200000e0000 */
[----:B--2---:R2:W-:Y:S04]  /*3c3f0*/  ST.E desc[UR4][R2.64+0x10], R7 ;  /* 0x0000100702007985 */ /* 0x0045e8000c101904 */
[----:B---3--:R-:W3:Y:S01]  /*3c400*/  LD.E R11, desc[UR6][R2.64+0x14] ;  /* 0x00001406020b7980 */ /* 0x008ee2000c101900 */
[C---:B------:R-:W-:Y:S02]  /*3c410*/  R2UR UR4, R4.reuse ;  /* 0x00000000040472ca */ /* 0x040fe400000e0000 */
[C---:B------:R-:W-:Y:S02]  /*3c420*/  R2UR UR5, R5.reuse ;  /* 0x00000000050572ca */ /* 0x040fe400000e0000 */
[----:B------:R-:W-:Y:S02]  /*3c430*/  R2UR UR6, R4 ;  /* 0x00000000040672ca */ /* 0x000fe400000e0000 */
[----:B------:R-:W-:-:S09]  /*3c440*/  R2UR UR7, R5 ;  /* 0x00000000050772ca */ /* 0x000fd200000e0000 */
[----:B---3--:R3:W-:Y:S04]  /*3c450*/  ST.E desc[UR4][R2.64+0x14], R11 ;  /* 0x0000140b02007985 */ /* 0x0087e8000c101904 */
[----:B----4-:R-:W4:Y:S01]  /*3c460*/  LD.E R13, desc[UR6][R2.64+0x18] ;  /* 0x00001806020d7980 */ /* 0x010f22000c101900 */
        /* <DEDUP_REMOVED lines=719> */
[----:B----4-:R-:W3:Y:S01]  /*3f160*/  LD.E R13, desc[UR6][R2.64+0x1f8] ;  /* 0x0001f806020d7980 */ /* 0x010ee2000c101900 */
[C---:B------:R-:W-:Y:S02]  /*3f170*/  R2UR UR4, R4.reuse ;  /* 0x00000000040472ca */ /* 0x040fe400000e0000 */
[C---:B------:R-:W-:Y:S02]  /*3f180*/  R2UR UR5, R5.reuse ;  /* 0x00000000050572ca */ /* 0x040fe400000e0000 */
[----:B------:R-:W-:Y:S02]  /*3f190*/  R2UR UR6, R4 ;  /* 0x00000000040672ca */ /* 0x000fe400000e0000 */
[----:B------:R-:W-:-:S02]  /*3f1a0*/  R2UR UR7, R5 ;  /* 0x00000000050772ca */ /* 0x000fc400000e0000 */
[----:B------:R-:W-:-:S07]  /*3f1b0*/  LOP3.LUT P6, RZ, R202, 0x7f, RZ, 0xc0, !PT ;  /* 0x0000007fcaff7812 */ /* 0x000fce00078cc0ff */
[----:B---3--:R2:W-:Y:S04]  /*3f1c0*/  ST.E desc[UR4][R2.64+0x1f8], R13 ;  /* 0x0001f80d02007985 */ /* 0x0085e8000c101904 */
[----:B-1----:R-:W3:Y:S01]  /*3f1d0*/  LD.E R9, desc[UR6][R2.64+0x1fc] ;  /* 0x0001fc0602097980 */ /* 0x002ee2000c101900 */
[----:B------:R-:W-:Y:S02]  /*3f1e0*/  R2UR UR4, R4 ;  /* 0x00000000040472ca */ /* 0x000fe400000e0000 */
[----:B------:R-:W-:-:S13]  /*3f1f0*/  R2UR UR5, R5 ;  /* 0x00000000050572ca */ /* 0x000fda00000e0000 */
[----:B---3--:R2:W-:Y:S01]  /*3f200*/  ST.E desc[UR4][R2.64+0x1fc], R9 ;  /* 0x0001fc0902007985 */ /* 0x0085e2000c101904 */
[----:B------:R-:W-:Y:S05]  /*3f210*/  @P6 BRA `(.L_x_1724) ;  /* 0x0000000000306947 */ /* 0x000fea0003800000 */
[----:B--2---:R-:W2:Y:S04]  /*3f220*/  LDL.64 R2, [R0+0x40] ;  /* 0x0000400000027983 */ /* 0x004ea80000100a00 */
[----:B------:R-:W3:Y:S01]  /*3f230*/  LDL.64 R6, [R0] ;  /* 0x0000000000067983 */ /* 0x000ee20000100a00 */
[C---:B------:R-:W-:Y:S02]  /*3f240*/  R2UR UR4, R4.reuse ;  /* 0x00000000040472ca */ /* 0x040fe400000e0000 */
[C---:B------:R-:W-:Y:S02]  /*3f250*/  R2UR UR5, R5.reuse ;  /* 0x00000000050572ca */ /* 0x040fe400000e0000 */
[----:B------:R-:W-:Y:S02]  /*3f260*/  R2UR UR6, R4 ;  /* 0x00000000040672ca */ /* 0x000fe400000e0000 */
[----:B------:R-:W-:-:S09]  /*3f270*/  R2UR UR7, R5 ;  /* 0x00000000050772ca */ /* 0x000fd200000e0000 */
[----:B--2---:R-:W2:Y:S04]  /*3f280*/  LD.E.64 R2, desc[UR4][R2.64+0x30] ;  /* 0x0000300402027980 */ /* 0x004ea8000c101b00 */
[----:B---3--:R-:W3:Y:S01]  /*3f290*/  LD.E R6, desc[UR6][R6.64] ;  /* 0x0000000606067980 */ /* 0x008ee2000c101900 */
[----:B--2---:R-:W-:-:S05]  /*3f2a0*/  MOV R5, R2 ;  /* 0x0000000200057202 */ /* 0x004fca0000000f00 */
[----:B---3--:R-:W-:-:S05]  /*3f2b0*/  IMAD R4, R6, 0x8, R5 ;  /* 0x0000000806047824 */ /* 0x008fca00078e0205 */
[----:B------:R-:W-:-:S04]  /*3f2c0*/  PRMT R4, RZ, 0x654, R4 ;  /* 0x00000654ff047816 */ /* 0x000fc80000000004 */
[----:B------:R1:W-:Y:S03]  /*3f2d0*/  SYNCS.ARRIVE.TRANS64.RED.A1T0 RZ, [R4+URZ], RZ ;  /* 0x000000ff04ff79a7 */ /* 0x0003e6000810043f */
.L_x_1724:
[----:B--2---:R-:W-:Y:S02]  /*3f2e0*/  IMAD.MOV.U32 R2, RZ, RZ, R205 ;  /* 0x000000ffff027224 */ /* 0x004fe400078e00cd */
[----:B------:R-:W-:-:S04]  /*3f2f0*/  IMAD.MOV.U32 R3, RZ, RZ, 0x0 ;  /* 0x00000000ff037424 */ /* 0x000fc800078e00ff */
[----:B-1----:R-:W-:Y:S05]  /*3f300*/  RET.REL.NODEC R2 `(_ZN7cutlass13device_kernelIN5flash11enable_sm90INS1_16FlashAttnFwdSm90INS1_25CollectiveMainloopFwdSm90ILi2EN4cute5tupleIJNS5_1CILi1EEES8_S8_EEENS6_IJNS7_ILi128EEENS7_ILi96EEENS7_ILi64EEEEEELi256ENS_6half_tEfNS_4arch4Sm90ELb0ELb1ELb0ELb0ELb0ELb0ELb1ELb1ELb0ELb0ELb0ELb0EEENS1_21CollectiveEpilogueFwdINS6_IJSA_NS7_ILi256EEESB_EEES9_SE_SG_Li256ELb0ELb0ELb0ELb0EEENS1_30DynamicPersistentTileSchedulerILi256ELi32ELb0ELb0ELb1EEEEEEEEEvNT_6ParamsE) ;  /* 0xfffffc0c023c7950 */ /* 0x002fea0003c3ffff */
.L_x_1702:
[----:B-1----:R1:W2:Y:S02]  /*3f310*/  SYNCS.PHASECHK.TRANS64.TRYWAIT P0, [R2+URZ], R3 ;  /* 0x00000003020075a7 */ /* 0x0022a4000800017f */
[----:B--2---:R-:W-:Y:S05]  /*3f320*/  @!P0 NANOSLEEP.SYNCS 0x989680 ;  /* 0x009896800000895d */ /* 0x004fea0003900000 */
[----:B------:R-:W2:Y:S02]  /*3f330*/  @!P0 SYNCS.PHASECHK.TRANS64 P0, [R2+URZ], R3 ;  /* 0x00000003020085a7 */ /* 0x000ea4000800007f */
[----:B--2---:R-:W-:Y:S05]  /*3f340*/  @!P0 BRA `(.L_x_1702) ;  /* 0xfffffffc00f08947 */ /* 0x004fea000383ffff */
[----:B------:R-:W-:Y:S05]  /*3f350*/  BRA `(.L_x_1701) ;  /* 0xfffffe4c00f87947 */ /* 0x000fea000383ffff */
.L_x_1709:
[----:B-1----:R1:W2:Y:S02]  /*3f360*/  SYNCS.PHASECHK.TRANS64.TRYWAIT P0, [R8+URZ], R9 ;  /* 0x00000009080075a7 */ /* 0x0022a4000800017f */
[----:B--2---:R-:W-:Y:S05]  /*3f370*/  @!P0 NANOSLEEP.SYNCS 0x989680 ;  /* 0x009896800000895d */ /* 0x004fea0003900000 */
[----:B------:R-:W2:Y:S02]  /*3f380*/  @!P0 SYNCS.PHASECHK.TRANS64 P0, [R8+URZ], R9 ;  /* 0x00000009080085a7 */ /* 0x000ea4000800007f */
[----:B--2---:R-:W-:Y:S05]  /*3f390*/  @!P0 BRA `(.L_x_1709) ;  /* 0xfffffffc00f08947 */ /* 0x004fea000383ffff */
[----:B------:R-:W-:Y:S05]  /*3f3a0*/  BRA `(.L_x_1708) ;  /* 0xfffffe5400cc7947 */ /* 0x000fea000383ffff */
.L_x_1725:
        /* <DEDUP_REMOVED lines=13> */
.L_x_4721:


//--------------------- .text._ZN7cutlass13device_kernelIN5flash11enable_sm90INS1_16FlashAttnFwdSm90INS1_25CollectiveMainloopFwdSm90ILi2EN4cute5tupleIJNS5_1CILi1EEES8_S8_EEENS6_IJNS7_ILi128EEENS7_ILi96EEENS7_ILi64EEEEEELi256ENS_6half_tEfNS_4arch4Sm90ELb0ELb1ELb0ELb1ELb0ELb0ELb0ELb1ELb0ELb0ELb0ELb0EEENS1_21CollectiveEpilogueFwdINS6_IJSA_NS7_ILi256EEESB_EEES9_SE_SG_Li256ELb1ELb0ELb0ELb0EEENS1_36VarlenDynamicPersistentTileSchedulerILi128ELi96ELi256ELi32ELb0ELb0ELb1ELb1ELb0ELb1EEEEEEEEEvNT_6ParamsE --------------------------
	.section	.text._ZN7cutlass13device_kernelIN5flash11enable_sm90INS1_16FlashAttnFwdSm90INS1_25CollectiveMainloopFwdSm90ILi2EN4cute5tupleIJNS5_1CILi1EEES8_S8_EEENS6_IJNS7_ILi128EEENS7_ILi96EEENS7_ILi64EEEEEELi256ENS_6half_tEfNS_4arch4Sm90ELb0ELb1ELb0ELb1ELb0ELb0ELb0ELb1ELb0ELb0ELb0ELb0EEENS1_21CollectiveEpilogueFwdINS6_IJSA_NS7_ILi256EEESB_EEES9_SE_SG_Li256ELb1ELb0ELb0ELb0EEENS1_36VarlenDynamicPersistentTileSchedulerILi128ELi96ELi256ELi32ELb0ELb0ELb1ELb1ELb0ELb1EEEEEEEEEvNT_6ParamsE,"ax",@progbits
	.align	128
.text._ZN7cutlass13device_kernelIN5flash11enable_sm90INS1_16FlashAttnFwdSm90INS1_25CollectiveMainloopFwdSm90ILi2EN4cute5tupleIJNS5_1CILi1EEES8_S8_EEENS6_IJNS7_ILi128EEENS7_ILi96EEENS7_ILi64EEEEEELi256ENS_6half_tEfNS_4arch4Sm90ELb0ELb1ELb0ELb1ELb0ELb0ELb0ELb1ELb0ELb0ELb0ELb0EEENS1_21CollectiveEpilogueFwdINS6_IJSA_NS7_ILi256EEESB_EEES9_SE_SG_Li256ELb1ELb0ELb0ELb0EEENS1_36VarlenDynamicPersistentTileSchedulerILi128ELi96ELi256ELi32ELb0ELb0ELb1ELb1ELb0ELb1EEEEEEEEEvNT_6ParamsE:
        .type           _ZN7cutlass13device_kernelIN5flash11enable_sm90INS1_16FlashAttnFwdSm90INS1_25CollectiveMainloopFwdSm90ILi2EN4cute5tupleIJNS5_1CILi1EEES8_S8_EEENS6_IJNS7_ILi128EEENS7_ILi96EEENS7_ILi64EEEEEELi256ENS_6half_tEfNS_4arch4Sm90ELb0ELb1ELb0ELb1ELb0ELb0ELb0ELb1ELb0ELb0ELb0ELb0EEENS1_21CollectiveEpilogueFwdINS6_IJSA_NS7_ILi256EEESB_EEES9_SE_SG_Li256ELb1ELb0ELb0ELb0EEENS1_36VarlenDynamicPersistentTileSchedulerILi128ELi96ELi256ELi32ELb0ELb0ELb1ELb1ELb0ELb1EEEEEEEEEvNT_6ParamsE,@function
        .size           _ZN7cutlass13device_kernelIN5flash11enable_sm90INS1_16FlashAttnFwdSm90INS1_25CollectiveMainloopFwdSm90ILi2EN4cute5tupleIJNS5_1CILi1EEES8_S8_EEENS6_IJNS7_ILi128EEENS7_ILi96EEENS7_ILi64EEEEEELi256ENS_6half_tEfNS_4arch4Sm90ELb0ELb1ELb0ELb1ELb0ELb0ELb0ELb1ELb0ELb0ELb0ELb0EEENS1_21CollectiveEpilogueFwdINS6_IJSA_NS7_ILi256EEESB_EEES9_SE_SG_Li256ELb1ELb0ELb0ELb0EEENS1_36VarlenDynamicPersistentTileSchedulerILi128ELi96ELi256ELi32ELb0ELb0ELb1ELb1ELb0ELb1EEEEEEEEEvNT_6ParamsE,(.L_x_4723 - _ZN7cutlass13device_kernelIN5flash11enable_sm90INS1_16FlashAttnFwdSm90INS1_25CollectiveMainloopFwdSm90ILi2EN4cute5tupleIJNS5_1CILi1EEES8_S8_EEENS6_IJNS7_ILi128EEENS7_ILi96EEENS7_ILi64EEEEEELi256ENS_6half_tEfNS_4arch4Sm90ELb0ELb1ELb0ELb1ELb0ELb0ELb0ELb1ELb0ELb0ELb0ELb0EEENS1_21CollectiveEpilogueFwdINS6_IJSA_NS7_ILi256EEESB_EEES9_SE_SG_Li256ELb1ELb0ELb0ELb0EEENS1_36VarlenDynamicPersistentTileSchedulerILi128ELi96ELi256ELi32ELb0ELb0ELb1ELb1ELb0ELb1EEEEEEEEEvNT_6ParamsE)
        .other          _ZN7cutlass13device_kernelIN5flash11enable_sm90INS1_16FlashAttnFwdSm90INS1_25CollectiveMainloopFwdSm90ILi2EN4cute5tupleIJNS5_1CILi1EEES8_S8_EEENS6_IJNS7_ILi128EEENS7_ILi96EEENS7_ILi64EEEEEELi256ENS_6half_tEfNS_4arch4Sm90ELb0ELb1ELb0ELb1ELb0ELb0ELb0ELb1ELb0ELb0ELb0ELb0EEENS1_21CollectiveEpilogueFwdINS6_IJSA_NS7_ILi256EEESB_EEES9_SE_SG_Li256ELb1ELb0ELb0ELb0EEENS1_36VarlenDynamicPersistentTileSchedulerILi128ELi96ELi256ELi32ELb0ELb0ELb1ELb1ELb0ELb1EEEEEEEEEvNT_6ParamsE,@"STO_CUDA_ENTRY STV_DEFAULT"
_ZN7cutlass13device_kernelIN5flash11enable_sm90INS1_16FlashAttnFwdSm90INS1_25CollectiveMainloopFwdSm90ILi2EN4cute5tupleIJNS5_1CILi1EEES8_S8_EEENS6_IJNS7_ILi128EEENS7_ILi96EEENS7_ILi64EEEEEELi256ENS_6half_tEfNS_4arch4Sm90ELb0ELb1ELb0ELb1ELb0ELb0ELb0ELb1ELb0ELb0ELb0ELb0EEENS1_21CollectiveEpilogueFwdINS6_IJSA_NS7_ILi256EEESB_EEES9_SE_SG_Li256ELb1ELb0ELb0ELb0EEENS1_36VarlenDynamicPersistentTileSchedulerILi128ELi96ELi256ELi32ELb0ELb0ELb1ELb1ELb0ELb1EEEEEEEEEvNT_6ParamsE:
        /* <DEDUP_REMOVED lines=21> */
.L_x_1727:
[----:B------:R-:W-:Y:S05]  /*0150*/  BSYNC B0 ;  /* 0x0000000000007941 */ /* 0x000fea0003800000 */
.L_x_1726:
        /* <DEDUP_REMOVED lines=41> */
.L_x_1728:
        /* <DEDUP_REMOVED lines=22> */
.L_x_1729:
        /* <DEDUP_REMOVED lines=18> */
.L_x_1730:
        /* <DEDUP_REMOVED lines=22> */
.L_x_1731:
        /* <DEDUP_REMOVED lines=22> */
.L_x_1732:
[----:B------:R-:W-:Y:S01]  /*0930*/  PLOP3.LUT P0, PT, PT, PT, UP0, 0x80, 0x0 ;  /* 0x000000000000781c */ /* 0x000fe20003f0f008 */
[----:B------:R-:W-:Y:S01]  /*0940*/  UMOV UR36, 0x1 ;  /* 0x0000000100247882 */ /* 0x000fe20000000000 */
[----:B------:R-:W-:Y:S01]  /*0950*/  NOP ;  /* 0x0000000000007918 */ /* 0x000fe20000000000 */
[----:B------:R-:W-:Y:S01]  /*0960*/  USEL UR36, UR36, 0x2, !UP0 ;  /* 0x0000000224247887 */ /* 0x000fe2000c000000 */
[----:B------:R-:W-:Y:S01]  /*0970*/  ULDC.64 UR38, c[0x0][0x208] ;  /* 0x0000820000267ab9 */ /* 0x000fe20000000a00 */
[----:B012-4-:R-:W-:Y:S08]  /*0980*/  BAR.SYNC.DEFER_BLOCKING 0x0 ;  /* 0x0000000000007b1d */ /* 0x017ff00000010000 */
[----:B------:R-:W-:Y:S05]  /*0990*/  @!P0 BRA `(.L_x_1733) ;  /* 0x000000ec00f08947 */ /* 0x000fea0003800000 */
.L_x_1734:
        /* <DEDUP_REMOVED lines=8> */
[----:B-1----:R-:W-:Y:S01]  /*0a20*/  ULEA UR4, UR5, UR4, 0x18 ;  /* 0x0000000405047291 */ /* 0x002fe2000f8ec03f */
[----:B0-----:R-:W-:-:S04]  /*0a30*/  SHF.R.U32.HI R0, RZ, 0x7, R0 ;  /* 0x00000007ff007819 */ /* 0x001fc80000011600 */
[----:B------:R-:W-:-:S13]  /*0a40*/  ISETP.NE.AND P0, PT, R0, 0x1, PT ;  /* 0x000000010000780c */ /* 0x000fda0003f05270 */
[----:B------:R-:W-:Y:S08]  /*0a50*/  @!P0 BAR.ARV 0x9, 0x100 ;  /* 0x0244000000008b1d */ /* 0x000ff00000002000 */
[----:B------:R-:W-:Y:S06]  /*0a60*/  BAR.SYNC.DEFER_BLOCKING 0x5, 0x120 ;  /* 0x0144800000007b1d */ /* 0x000fec0000010000 */
        /* <DEDUP_REMOVED lines=8> */
[----:B------:R-:W-:Y:S01]  /*0af0*/  R2UR UR5, R203 ;  /* 0x00000000cb0572ca */ /* 0x000fe200000e0000 */
[----:B------:R-:W-:Y:S01]  /*0b00*/  UMOV UR41, URZ ;  /* 0x0000003f00297c82 */ /* 0x000fe20008000000 */
[----:B------:R-:W-:Y:S01]  /*0b10*/  UMOV UR40, URZ ;  /* 0x0000003f00287c82 */ /* 0x000fe20008000000 */
[----:B------:R-:W-:Y:S01]  /*0b20*/  UMOV UR37, URZ ;  /* 0x0000003f00257c82 */ /* 0x000fe20008000000 */
[----:B0-----:R-:W-:-:S05]  /*0b30*/  VIADD R209, R0, 0xffffff80 ;  /* 0xffffff8000d17836 */ /* 0x001fca0000000000 */
[----:B------:R-:W-:-:S04]  /*0b40*/  SHF.R.S32.HI R0, RZ, 0x1f, R209 ;  /* 0x0000001fff007819 */ /* 0x000fc800000114d1 */
[CC--:B------:R-:W-:Y:S02]  /*0b50*/  LEA.HI R2, R0.reuse, R209.reuse, RZ, 0x7 ;  /* 0x000000d100027211 */ /* 0x0c0fe400078f38ff */
[----:B------:R-:W-:Y:S02]  /*0b60*/  LEA.HI R3, R0, R209, RZ, 0x4 ;  /* 0x000000d100037211 */ /* 0x000fe400078f20ff */
[----:B------:R-:W-:Y:S02]  /*0b70*/  LOP3.LUT R4, R2, 0xffffff80, RZ, 0xc0, !PT ;  /* 0xffffff8002047812 */ /* 0x000fe400078ec0ff */
[----:B------:R-:W-:-:S03]  /*0b80*/  SHF.R.S32.HI R207, RZ, 0x7, R2 ;  /* 0x00000007ffcf7819 */ /* 0x000fc60000011402 */
        /* <DEDUP_REMOVED lines=10> */
[----:B------:R-:W-:-:S04]  /*0c30*/  LEA.HI R4, R4, R5, RZ, 0x3 ;  /* 0x0000000504047211 */ /* 0x000fc800078f18ff */
[----:B------:R-:W-:Y:S02]  /*0c40*/  LOP3.LUT R6, R4, 0xfffffff8, RZ, 0xc0, !PT ;  /* 0xfffffff804067812 */ /* 0x000fe400078ec0ff */
[CC--:B------:R-:W-:Y:S02]  /*0c50*/  LEA.HI R4, R0.reuse, R209.reuse, RZ, 0x5 ;  /* 0x000000d100047211 */ /* 0x0c0fe400078f28ff */
[----:B------:R-:W-:Y:S01]  /*0c60*/  LEA.HI R0, R0, R209, RZ, 0x3 ;  /* 0x000000d100007211 */ /* 0x000fe200078f18ff */
[----:B------:R-:W-:Y:S01]  /*0c70*/  IMAD.IADD R9, R5, 0x1, -R6 ;  /* 0x0000000105097824 */ /* 0x000fe200078e0a06 */
[----:B------:R-:W-:Y:S01]  /*0c80*/  SHF.R.S32.HI R6, RZ, 0x4, R3 ;  /* 0x00000004ff067819 */ /* 0x000fe20000011403 */
[----:B------:R-:W-:Y:S01]  /*0c90*/  IMAD.SHL.U32 R5, R4, 0x20, RZ ;  /* 0x0000002004057824 */ /* 0x000fe200078e00ff */
[C---:B------:R-:W-:Y:S01]  /*0ca0*/  LOP3.LUT R4, R3.reuse, 0x3fffff0, RZ, 0xc0, !PT ;  /* 0x03fffff003047812 */ /* 0x040fe200078ec0ff */
[----:B------:R-:W-:Y:S01]  /*0cb0*/  IMAD R9, R8, 0x10, R9 ;  /* 0x0000001008097824 */ /* 0x000fe200078e0209 */
[----:B------:R-:W-:-:S02]  /*0cc0*/  LEA.HI R3, R3, R6, RZ, 0x1 ;  /* 0x0000000603037211 */ /* 0x000fc400078f08ff */
        /* <DEDUP_REMOVED lines=8> */
[----:B------:R-:W-:Y:S02]  /*0d50*/  IMAD.IADD R2, R209, 0x1, -R2 ;  /* 0x00000001d1027824 */ /* 0x000fe400078e0a02 */
[----:B------:R-:W-:Y:S01]  /*0d60*/  IMAD R208, R3, 0x8, R4 ;  /* 0x0000000803d07824 */ /* 0x000fe200078e0204 */
[----:B------:R-:W-:Y:S01]  /*0d70*/  LOP3.LUT R4, R7, 0x7ffffffc, RZ, 0xc0, !PT ;  /* 0x7ffffffc07047812 */ /* 0x000fe200078ec0ff */
[----:B------:R-:W-:-:S04]  /*0d80*/  IMAD.SHL.U32 R19, R2, 0x8, RZ ;  /* 0x0000000802137824 */ /* 0x000fc800078e00ff */
[----:B------:R-:W-:-:S04]  /*0d90*/  IMAD.IADD R4, R205, 0x1, -R4 ;  /* 0x00000001cd047824 */ /* 0x000fc800078e0a04 */
[----:B------:R-:W-:-:S07]  /*0da0*/  IMAD.SHL.U32 R16, R4, 0x2, RZ ;  /* 0x0000000204107824 */ /* 0x000fce00078e00ff */
.L_x_1834:
[----:B------:R-:W-:Y:S01]  /*0db0*/  ULDC.64 UR8, c[0x0][0xa28] ;  /* 0x00028a0000087ab9 */ /* 0x000fe20000000a00 */
[----:B0-----:R-:W0:Y:S01]  /*0dc0*/  LDC R18, c[0x0][0x288] ;  /* 0x0000a200ff127b82 */ /* 0x001e220000000800 */
[----:B------:R-:W-:Y:S01]  /*0dd0*/  UISETP.NE.U32.AND UP0, UPT, UR8, URZ, UPT ;  /* 0x0000003f0800728c */ /* 0x000fe2000bf05070 */
[----:B---3-5:R-:W-:-:S03]  /*0de0*/  IMAD.MOV.U32 R8, RZ, RZ, RZ ;  /* 0x000000ffff087224 */ /* 0x028fc600078e00ff */
[----:B------:R-:W-:-:S03]  /*0df0*/  UISETP.NE.AND.EX UP0, UPT, UR9, URZ, UPT, UP0 ;  /* 0x0000003f0900728c */ /* 0x000fc6000bf05300 */
[----:B------:R-:W-:Y:S01]  /*0e00*/  ULDC.64 UR8, c[0x0][0xa18] ;  /* 0x0002860000087ab9 */ /* 0x000fe20000000a00 */
[----:B-12-4-:R-:W1:Y:S01]  /*0e10*/  LDC.64 R10, c[0x0][0x3f8] ;  /* 0x0000fe00ff0a7b82 */ /* 0x016e620000000a00 */
[----:B------:R-:W-:Y:S01]  /*0e20*/  UISETP.NE.U32.AND UP1, UPT, UR8, URZ, UPT ;  /* 0x0000003f0800728c */ /* 0x000fe2000bf25070 */
[----:B------:R-:W-:-:S03]  /*0e30*/  PLOP3.LUT P0, PT, PT, PT, UP0, 0x80, 0x0 ;  /* 0x000000000000781c */ /* 0x000fc60003f0f008 */
[----:B------:R-:W-:-:S03]  /*0e40*/  UISETP.NE.AND.EX UP1, UPT, UR9, URZ, UPT, UP1 ;  /* 0x0000003f0900728c */ /* 0x000fc6000bf25310 */
[----:B------:R-:W-:Y:S01]  /*0e50*/  @UP0 ULDC.64 UR8, c[0x0][0xa28] ;  /* 0x00028a0000080ab9 */ /* 0x000fe20000000a00 */
[----:B------:R-:W2:Y:S01]  /*0e60*/  LDC R0, c[0x0][0x404] ;  /* 0x00010100ff007b82 */ /* 0x000ea20000000800 */
[----:B------:R-:W-:Y:S01]  /*0e70*/  @UP0 UIMAD.WIDE UR8, UR5, 0x4, UR8 ;  /* 0x00000004050808a5 */ /* 0x000fe2000f8e0208 */
[----:B------:R-:W-:-:S05]  /*0e80*/  PLOP3.LUT P2, PT, PT, PT, UP1, 0x80, 0x0 ;  /* 0x000000000000781c */ /* 0x000fca0003f4f018 */
[----:B------:R-:W-:Y:S01]  /*0e90*/  @UP1 ULDC.64 UR10, c[0x0][0xa18] ;  /* 0x00028600000a1ab9 */ /* 0x000fe20000000a00 */
[----:B------:R-:W-:Y:S01]  /*0ea0*/  IMAD.U32 R4, RZ, RZ, UR8 ;  /* 0x00000008ff047e24 */ /* 0x000fe2000f8e00ff */
[----:B------:R-:W3:Y:S01]  /*0eb0*/  LDC R17, c[0x0][0x2e0] ;  /* 0x0000b800ff117b82 */ /* 0x000ee20000000800 */
[----:B------:R-:W-:Y:S01]  /*0ec0*/  IMAD.U32 R5, RZ, RZ, UR9 ;  /* 0x00000009ff057e24 */ /* 0x000fe2000f8e00ff */
[----:B------:R-:W-:-:S04]  /*0ed0*/  @UP1 UIMAD.WIDE UR8, UR5, 0x4, UR10 ;  /* 0x00000004050818a5 */ /* 0x000fc8000f8e020a */
[----:B------:R4:W5:Y:S02]  /*0ee0*/  @P0 LDG.E R8, desc[UR38][R4.64] ;  /* 0x0000002604080981 */ /* 0x000964000c1e1900 */
[----:B------:R-:W-:Y:S02]  /*0ef0*/  IMAD.U32 R6, RZ, RZ, UR8 ;  /* 0x00000008ff067e24 */ /* 0x000fe4000f8e00ff */
[----:B------:R-:W-:Y:S01]  /*0f00*/  IMAD.U32 R7, RZ, RZ, UR9 ;  /* 0x00000009ff077e24 */ /* 0x000fe2000f8e00ff */
[----:B------:R-:W-:-:S04]  /*0f10*/  ULDC.64 UR8, c[0x0][0xa20] ;  /* 0x0002880000087ab9 */ /* 0x000fc80000000a00 */
[----:B0-----:R4:W5:Y:S01]  /*0f20*/  @P2 LDG.E R18, desc[UR38][R6.64] ;  /* 0x0000002606122981 */ /* 0x001962000c1e1900 */
[----:B-1----:R-:W-:Y:S01]  /*0f30*/  ISETP.NE.U32.AND P0, PT, R10, RZ, PT ;  /* 0x000000ff0a00720c */ /* 0x002fe20003f05070 */
[----:B------:R-:W-:Y:S01]  /*0f40*/  UMOV UR44, UR6 ;  /* 0x00000006002c7c82 */ /* 0x000fe20008000000 */
[----:B------:R-:W-:Y:S02]  /*0f50*/  ISETP.NE.U32.AND P1, PT, RZ, UR8, PT ;  /* 0x00000008ff007c0c */ /* 0x000fe4000bf25070 */
[----:B------:R-:W-:Y:S02]  /*0f60*/  ISETP.NE.AND.EX P0, PT, R11, RZ, PT, P0 ;  /* 0x000000ff0b00720c */ /* 0x000fe40003f05300 */
[----:B------:R-:W-:Y:S02]  /*0f70*/  ISETP.NE.AND.EX P1, PT, RZ, UR9, PT, P1 ;  /* 0x00000009ff007c0c */ /* 0x000fe4000bf25310 */
[----:B--2---:R-:W-:Y:S01]  /*0f80*/  SEL R0, R0, 0x1, P0 ;  /* 0x0000000100007807 */ /* 0x004fe20000000000 */
[----:B----4-:R-:W-:Y:S10]  /*0f90*/  @P2 BRA `(.L_x_1735) ;  /* 0x00000000002c2947 */ /* 0x010ff40003800000 */
        /* <DEDUP_REMOVED lines=8> */
[----:B-----5:R-:W2:Y:S04]  /*1020*/  LDG.E R18, desc[UR38][R4.64] ;  /* 0x0000002604127981 */ /* 0x020ea8000c1e1900 */
[----:B------:R-:W2:Y:S02]  /*1030*/  LDG.E R3, desc[UR38][R4.64+0x4] ;  /* 0x0000042604037981 */ /* 0x000ea4000c1e1900 */
[----:B--2---:R-:W-:-:S07]  /*1040*/  IMAD.IADD R18, R3, 0x1, -R18 ;  /* 0x0000000103127824 */ /* 0x004fce00078e0a12 */
.L_x_1735:
[----:B------:R-:W-:Y:S01]  /*1050*/  UMOV UR43, UR5 ;  /* 0x00000005002b7c82 */ /* 0x000fe20008000000 */
[----:B---3--:R-:W-:Y:S02]  /*1060*/  IMAD R17, R0, R17, RZ ;  /* 0x0000001100117224 */ /* 0x008fe400078e02ff */
[----:B------:R-:W-:Y:S01]  /*1070*/  IMAD.MOV.U32 R204, RZ, RZ, R201 ;  /* 0x000000ffffcc7224 */ /* 0x000fe200078e00c9 */
[----:B------:R-:W-:Y:S06]  /*1080*/  @!P1 BRA `(.L_x_1736) ;  /* 0x0000000000189947 */ /* 0x000fec0003800000 */
[----:B------:R-:W-:Y:S02]  /*1090*/  ULDC.64 UR6, c[0x0][0xa20] ;  /* 0x0002880000067ab9 */ /* 0x000fe40000000a00 */
[----:B------:R-:W-:-:S06]  /*10a0*/  UIMAD.WIDE UR4, UR5, 0x4, UR6 ;  /* 0x00000004050478a5 */ /* 0x000fcc000f8e0206 */
[----:B------:R-:W-:Y:S02]  /*10b0*/  IMAD.U32 R4, RZ, RZ, UR4 ;  /* 0x00000004ff047e24 */ /* 0x000fe4000f8e00ff */
[----:B------:R-:W-:-:S05]  /*10c0*/  IMAD.U32 R5, RZ, RZ, UR5 ;  /* 0x00000005ff057e24 */ /* 0x000fca000f8e00ff */
[----:B------:R0:W5:Y:S01]  /*10d0*/  LDG.E R17, desc[UR38][R4.64] ;  /* 0x0000002604117981 */ /* 0x000162000c1e1900 */
[----:B------:R-:W-:Y:S05]  /*10e0*/  BRA `(.L_x_1737) ;  /* 0x00000000002c7947 */ /* 0x000fea0003800000 */
.L_x_1736:
        /* <DEDUP_REMOVED lines=9> */
[----:B------:R-:W2:Y:S02]  /*1180*/  LDG.E R0, desc[UR38][R4.64+0x4] ;  /* 0x0000042604007981 */ /* 0x000ea4000c1e1900 */
[----:B--2---:R-:W-:-:S07]  /*1190*/  IMAD.IADD R17, R0, 0x1, -R17 ;  /* 0x0000000100117824 */ /* 0x004fce00078e0a11 */
.L_x_1737:
[----:B------:R-:W1:Y:S01]  /*11a0*/  LDC.64 R6, c[0x0][0x9e0] ;  /* 0x00027800ff067b82 */ /* 0x000e620000000a00 */
[----:B-----5:R-:W-:Y:S01]  /*11b0*/  IMAD.IADD R17, R17, 0x1, -R8 ;  /* 0x0000000111117824 */ /* 0x020fe200078e0a08 */
[----:B------:R-:W-:-:S04]  /*11c0*/  LEA R0, R201, 0x80, 0x7 ;  /* 0x00000080c9007811 */ /* 0x000fc800078e38ff */
[----:B------:R-:W-:Y:S02]  /*11d0*/  IADD3 R9, R17, R0, -R18 ;  /* 0x0000000011097210 */ /* 0x000fe40007ffe812 */
[----:B-1----:R-:W-:-:S03]  /*11e0*/  ISETP.GE.AND P1, PT, R7, 0x1, PT ;  /* 0x000000010700780c */ /* 0x002fc60003f26270 */
[----:B------:R-:W-:-:S10]  /*11f0*/  IMAD.IADD R0, R9, 0x1, R6 ;  /* 0x0000000109007824 */ /* 0x000fd400078e0206 */
[----:B------:R-:W-:Y:S05]  /*1200*/  @!P1 BRA `(.L_x_1738) ;  /* 0x0000000000409947 */ /* 0x000fea0003800000 */
[C---:B------:R-:W-:Y:S01]  /*1210*/  ISETP.GT.AND P0, PT, R9.reuse, RZ, PT ;  /* 0x000000ff0900720c */ /* 0x040fe20003f04270 */
[----:B------:R-:W-:-:S12]  /*1220*/  VIADD R3, R9, 0xffffffff ;  /* 0xffffffff09037836 */ /* 0x000fd80000000000 */
[----:B------:R-:W-:Y:S05]  /*1230*/  @P0 BRA `(.L_x_1739) ;  /* 0x00000000001c0947 */ /* 0x000fea0003800000 */
[----:B------:R-:W-:Y:S01]  /*1240*/  ISETP.NE.AND P0, PT, R7, 0x1, PT ;  /* 0x000000010700780c */ /* 0x000fe20003f05270 */
[----:B------:R-:W-:-:S12]  /*1250*/  IMAD.MOV R3, RZ, RZ, -R9 ;  /* 0x000000ffff037224 */ /* 0x000fd800078e0a09 */
[----:B0-----:R-:W0:Y:S02]  /*1260*/  @P0 LDC.64 R4, c[0x0][0x9e8] ;  /* 0x00027a00ff040b82 */ /* 0x001e240000000a00 */
[----:B0-----:R-:W-:-:S05]  /*1270*/  @P0 IMAD.HI.U32 R4, R3, R4, RZ ;  /* 0x0000000403040227 */ /* 0x001fca00078e00ff */
[----:B------:R-:W-:-:S04]  /*1280*/  @P0 SHF.R.U32.HI R3, RZ, R5, R4 ;  /* 0x00000005ff030219 */ /* 0x000fc80000011604 */
[----:B------:R-:W-:Y:S01]  /*1290*/  LOP3.LUT R3, RZ, R3, RZ, 0x33, !PT ;  /* 0x00000003ff037212 */ /* 0x000fe200078e33ff */
[----:B------:R-:W-:Y:S06]  /*12a0*/  BRA `(.L_x_1740) ;  /* 0x0000000000107947 */ /* 0x000fec0003800000 */
.L_x_1739:
[----:B------:R-:W-:-:S13]  /*12b0*/  ISETP.NE.AND P0, PT, R7, 0x1, PT ;  /* 0x000000010700780c */ /* 0x000fda0003f05270 */
[----:B0-----:R-:W0:Y:S02]  /*12c0*/  @P0 LDC.64 R4, c[0x0][0x9e8] ;  /* 0x00027a00ff040b82 */ /* 0x001e240000000a00 */
[----:B0-----:R-:W-:-:S05]  /*12d0*/  @P0 IMAD.HI.U32 R4, R3, R4, RZ ;  /* 0x0000000403040227 */ /* 0x001fca00078e00ff */
[----:B------:R-:W-:-:S07]  /*12e0*/  @P0 SHF.R.U32.HI R3, RZ, R5, R4 ;  /* 0x00000005ff030219 */ /* 0x000fce0000011604 */
.L_x_1740:
[----:B------:R-:W-:-:S05]  /*12f0*/  IMAD R3, R3, R7, R7 ;  /* 0x0000000703037224 */ /* 0x000fca00078e0207 */
[----:B------:R-:W-:-:S07]  /*1300*/  VIMNMX R0, R0, R3, PT ;  /* 0x0000000300007248 */ /* 0x000fce0003fe0100 */
.L_x_1738:
[----:B------:R-:W-:Y:S01]  /*1310*/  VIADD R3, R0, 0x5f ;  /* 0x0000005f00037836 */ /* 0x000fe20000000000 */
[----:B------:R-:W-:Y:S01]  /*1320*/  ULDC UR4, c[0x0][0x9dc] ;  /* 0x0002770000047ab9 */ /* 0x000fe20000000800 */
[----:B0-----:R-:W-:Y:S02]  /*1330*/  IMAD R4, R201, 0x80, -R18 ;  /* 0x00000080c9047824 */ /* 0x001fe400078e0a12 */
[C---:B------:R-:W-:Y:S02]  /*1340*/  VIADD R0, R17.reuse, 0x5f ;  /* 0x0000005f11007836 */ /* 0x040fe40000000000 */
[----:B------:R-:W-:Y:S02]  /*1350*/  IMAD.IADD R6, R17, 0x1, R4 ;  /* 0x0000000111067824 */ /* 0x000fe400078e0204 */
        /* <DEDUP_REMOVED lines=14> */
[----:B------:R-:W0:Y:S02]  /*1440*/  @P0 LDC.64 R4, c[0x0][0x9e8] ;  /* 0x00027a00ff040b82 */ /* 0x000e240000000a00 */
[----:B0-----:R-:W-:-:S05]  /*1450*/  @P0 IMAD.HI.U32 R0, R3, R4, RZ ;  /* 0x0000000403000227 */ /* 0x001fca00078e00ff */
[----:B------:R-:W-:-:S04]  /*1460*/  @P0 SHF.R.U32.HI R3, RZ, R5, R0 ;  /* 0x00000005ff030219 */ /* 0x000fc80000011600 */
[----:B------:R-:W-:Y:S01]  /*1470*/  LOP3.LUT R6, RZ, R3, RZ, 0x33, !PT ;  /* 0x00000003ff067212 */ /* 0x000fe200078e33ff */
[----:B------:R-:W-:Y:S06]  /*1480*/  BRA `(.L_x_1743) ;  /* 0x0000000000107947 */ /* 0x000fec0003800000 */
.L_x_1742:
[----:B------:R-:W-:-:S13]  /*1490*/  ISETP.NE.AND P0, PT, R7, 0x1, PT ;  /* 0x000000010700780c */ /* 0x000fda0003f05270 */
[----:B------:R-:W0:Y:S02]  /*14a0*/  @P0 LDC.64 R4, c[0x0][0x9e8] ;  /* 0x00027a00ff040b82 */ /* 0x000e240000000a00 */
[----:B0-----:R-:W-:-:S05]  /*14b0*/  @P0 IMAD.HI.U32 R0, R6, R4, RZ ;  /* 0x0000000406000227 */ /* 0x001fca00078e00ff */
[----:B------:R-:W-:-:S07]  /*14c0*/  @P0 SHF.R.U32.HI R6, RZ, R5, R0 ;  /* 0x00000005ff060219 */ /* 0x000fce0000011600 */
.L_x_1743:
[----:B------:R-:W-:-:S05]  /*14d0*/  IMAD R6, R6, R7, RZ ;  /* 0x0000000706067224 */ /* 0x000fca00078e02ff */
[----:B------:R-:W-:-:S13]  /*14e0*/  R2UR UR5, R6 ;  /* 0x00000000060572ca */ /* 0x000fda00000e0000 */
[----:B------:R-:W-:-:S04]  /*14f0*/  UISETP.LT.AND UP0, UPT, UR4, UR5, UPT ;  /* 0x000000050400728c */ /* 0x000fc8000bf01270 */
[----:B------:R-:W-:-:S12]  /*1500*/  USEL UR4, UR4, UR5, !UP0 ;  /* 0x0000000504047287 */ /* 0x000fd8000c000000 */
.L_x_1741:
[----:B------:R-:W-:Y:S01]  /*1510*/  UIMAD.WIDE UR4, UR4, 0x2aaaaaab, URZ ;  /* 0x2aaaaaab040478a5 */ /* 0x000fe2000f8e023f */
[----:B------:R-:W-:Y:S02]  /*1520*/  PLOP3.LUT P0, PT, PT, PT, PT, 0x80, 0x0 ;  /* 0x000000000000781c */ /* 0x000fe40003f0f070 */
[----:B------:R-:W-:Y:S02]  /*1530*/  CS2R R44, SRZ ;  /* 0x00000000002c7805 */ /* 0x000fe4000001ff00 */
[----:B------:R-:W-:Y:S01]  /*1540*/  CS2R R150, SRZ ;  /* 0x0000000000967805 */ /* 0x000fe2000001ff00 */
        /* <DEDUP_REMOVED lines=67> */
[----:B------:R-:W-:Y:S01]  /*1980*/  CS2R R4, SRZ ;  /* 0x0000000000047805 */ /* 0x000fe2000001ff00 */
[----:B------:R-:W-:Y:S02]  /*1990*/  IMAD.MOV.U32 R7, RZ, RZ, RZ ;  /* 0x000000ffff077224 */ /* 0x000fe400078e00ff */
[----:B------:R-:W-:Y:S02]  /*19a0*/  IMAD.MOV.U32 R175, RZ, RZ, RZ ;  /* 0x000000ffffaf7224 */ /* 0x000fe400078e00ff */
[----:B------:R-:W-:Y:S01]  /*19b0*/  IMAD.MOV.U32 R26, RZ, RZ, RZ ;  /* 0x000000ffff1a7224 */ /* 0x000fe200078e00ff */
[----:B------:R-:W-:Y:S06]  /*19c0*/  @!P1 BRA `(.L_x_1744) ;  /* 0x000000b4002c9947 */ /* 0x000fec0003800000 */
        /* <DEDUP_REMOVED lines=31> */
.L_x_1745:
[----:B------:R-:W0:Y:S01]  /*1bc0*/  S2R R0, SR_CgaCtaId ;  /* 0x0000000000007919 */ /* 0x000e220000008800 */
[----:B------:R-:W-:Y:S01]  /*1bd0*/  ULEA.HI UR4, UR41, UR41, URZ, 0x1 ;  /* 0x0000002929047291 */ /* 0x000fe2000f8f083f */
[----:B------:R-:W-:Y:S01]  /*1be0*/  MOV R9, 0x400 ;  /* 0x0000040000097802 */ /* 0x000fe20000000f00 */
[----:B------:R-:W1:Y:S02]  /*1bf0*/  S2R R20, SR_TID.X ;  /* 0x0000000000147919 */ /* 0x000e640000002100 */
        /* <DEDUP_REMOVED lines=9> */
.L_x_1928:
[----:B0-----:R-:W-:Y:S01]  /*1c90*/  IMAD.U32 R0, RZ, RZ, UR45 ;  /* 0x0000002dff007e24 */ /* 0x001fe2000f8e00ff */
[----:B------:R-:W-:Y:S05]  /*1ca0*/  WARPSYNC.ALL ;  /* 0x0000000000007948 */ /* 0x000fea0003800000 */
[----:B------:R0:W-:Y:S01]  /*1cb0*/  BAR.SYNC.DEFER_BLOCKING R10, 0x100 ;  /* 0x0004000a0000751d */ /* 0x0001e20000010000 */
[----:B------:R-:W-:-:S13]  /*1cc0*/  ISETP.NE.AND P0, PT, R0, 0x3, PT ;  /* 0x000000030000780c */ /* 0x000fda0003f05270 */
[----:B0-----:R-:W-:Y:S05]  /*1cd0*/  @!P0 BRA `(.L_x_1747) ;  /* 0x0000000000048947 */ /* 0x001fea0003800000 */
[----:B------:R-:W-:Y:S01]  /*1ce0*/  BPT.TRAP 0x1 ;  /* 0x000000040000795c */ /* 0x000fe20000300000 */
.L_x_1747:
[----:B------:R-:W-:Y:S02]  /*1cf0*/  IMAD.U32 R12, RZ, RZ, UR40 ;  /* 0x00000028ff0c7e24 */ /* 0x000fe4000f8e00ff */
[----:B------:R-:W-:-:S03]  /*1d00*/  IMAD.U32 R0, RZ, RZ, UR37 ;  /* 0x00000025ff007e24 */ /* 0x000fc6000f8e00ff */
[----:B------:R-:W-:Y:S01]  /*1d10*/  SHF.L.U32 R12, R12, 0x1f, RZ ;  /* 0x0000001f0c0c7819 */ /* 0x000fe200000006ff */
[----:B------:R-:W-:-:S04]  /*1d20*/  IMAD R7, R0, 0x8, R9 ;  /* 0x0000000800077824 */ /* 0x000fc800078e0209 */
[----:B------:R0:W1:Y:S01]  /*1d30*/  SYNCS.PHASECHK.TRANS64.TRYWAIT P1, [R7+URZ+0x22830], R12 ;  /* 0x0228300c070075a7 */ /* 0x000062000802017f */
[----:B------:R-:W-:Y:S05]  /*1d40*/  @!P0 BRA `(.L_x_1748) ;  /* 0x0000000000048947 */ /* 0x000fea0003800000 */
[----:B------:R-:W-:Y:S01]  /*1d50*/  BPT.TRAP 0x1 ;  /* 0x000000040000795c */ /* 0x000fe20000300000 */
.L_x_1748:
[----:B-1----:R-:W-:Y:S05]  /*1d60*/  @P1 BRA `(.L_x_1749) ;  /* 0x0000000000081947 */ /* 0x002fea0003800000 */
[----:B------:R-:W1:Y:S02]  /*1d70*/  SYNCS.PHASECHK.TRANS64.TRYWAIT P1, [R7+URZ+0x22830], R12 ;  /* 0x0228300c070075a7 */ /* 0x000e64000802017f */
[----:B-1----:R-:W-:Y:S05]  /*1d80*/  @!P1 BRA `(.L_x_1750) ;  /* 0x0000012800b49947 */ /* 0x002fea0003800000 */
.L_x_1749:
[----:B------:R-:W-:Y:S01]  /*1d90*/  R2UR UR4, R9 ;  /* 0x00000000090472ca */ /* 0x000fe200000e0000 */
[----:B------:R-:W-:Y:S01]  /*1da0*/  ULOP3.LUT UR20, UR46, 0x10000, URZ, 0xfc, !UPT ;  /* 0x000100002e147892 */ /* 0x000fe2000f8efc3f */
[----:B------:R-:W-:Y:S01]  /*1db0*/  WARPGROUP.ARRIVE ;  /* 0x00000000000079c5 */ /* 0x000fe20000000000 */
[----:B------:R-:W-:Y:S01]  /*1dc0*/  UMOV UR21, 0x40000040 ;  /* 0x4000004000157882 */ /* 0x000fe20000000000 */
[----:B------:R-:W-:Y:S01]  /*1dd0*/  UMOV UR23, 0x40000040 ;  /* 0x4000004000177882 */ /* 0x000fe20000000000 */
[----:B------:R-:W-:-:S03]  /*1de0*/  UIADD3 UR8, UR20, 0x2, URZ ;  /* 0x0000000214087890 */ /* 0x000fc6000fffe03f */
[----:B------:R-:W2:Y:S01]  /*1df0*/  S2R R0, SR_TID.X ;  /* 0x0000000000007919 */ /* 0x000ea20000002100 */
[----:B------:R-:W-:Y:S01]  /*1e00*/  UMOV UR9, 0x40000040 ;  /* 0x4000004000097882 */ /* 0x000fe20000000000 */
[----:B------:R-:W-:Y:S01]  /*1e10*/  UMOV UR11, 0x40000040 ;  /* 0x40000040000b7882 */ /* 0x000fe20000000000 */
[----:B------:R-:W-:Y:S01]  /*1e20*/  UIADD3 UR12, UR20, 0x4, URZ ;  /* 0x00000004140c7890 */ /* 0x000fe2000fffe03f */
[----:B------:R-:W-:Y:S01]  /*1e30*/  IMAD.MOV.U32 R3, RZ, RZ, -0x60 ;  /* 0xffffffa0ff037424 */ /* 0x000fe200078e00ff */
[----:B------:R-:W-:Y:S01]  /*1e40*/  UMOV UR13, 0x40000040 ;  /* 0x40000040000d7882 */ /* 0x000fe20000000000 */
[----:B------:R-:W-:Y:S01]  /*1e50*/  UMOV UR15, 0x40000040 ;  /* 0x40000040000f7882 */ /* 0x000fe20000000000 */
[----:B------:R-:W-:Y:S01]  /*1e60*/  UIADD3 UR4, UR4, 0x1c400, URZ ;  /* 0x0001c40004047890 */ /* 0x000fe2000fffe03f */
[----:B------:R-:W-:Y:S01]  /*1e70*/  IMAD R8, R176, R3, 0x60 ;  /* 0x00000060b0087424 */ /* 0x000fe200078e0203 */
[----:B------:R-:W-:Y:S01]  /*1e80*/  UIADD3 UR16, UR20, 0x6, URZ ;  /* 0x0000000614107890 */ /* 0x000fe2000fffe03f */
[----:B------:R-:W-:Y:S01]  /*1e90*/  LOP3.LUT R2, R2, 0xfff7ffff, RZ, 0xc0, !PT ;  /* 0xfff7ffff02027812 */ /* 0x000fe200078ec0ff */
[----:B------:R-:W-:Y:S01]  /*1ea0*/  USHF.R.U32.HI UR4, URZ, 0x4, UR4 ;  /* 0x000000043f047899 */ /* 0x000fe20008011604 */
[----:B------:R-:W-:Y:S01]  /*1eb0*/  IMAD.IADD R5, R17, 0x1, R8 ;  /* 0x0000000111057824 */ /* 0x000fe200078e0208 */
[----:B------:R-:W-:Y:S01]  /*1ec0*/  UMOV UR17, 0x40000040 ;  /* 0x4000004000117882 */ /* 0x000fe20000000000 */
[----:B------:R-:W-:Y:S01]  /*1ed0*/  UMOV UR19, 0x40000040 ;  /* 0x4000004000137882 */ /* 0x000fe20000000000 */
[----:B------:R-:W-:Y:S01]  /*1ee0*/  ULOP3.LUT UR4, UR4, 0x3fff, URZ, 0xc0, !UPT ;  /* 0x00003fff04047892 */ /* 0x000fe2000f8ec03f */
[--C-:B------:R-:W-:Y:S01]  /*1ef0*/  IMAD.IADD R11, R5, 0x1, -R16.reuse ;  /* 0x00000001050b7824 */ /* 0x100fe200078e0a10 */
[----:B------:R-:W-:Y:S01]  /*1f00*/  IADD3 R3, -R18, 0x1, R5 ;  /* 0x0000000112037810 */ /* 0x000fe20007ffe105 */
[----:B------:R-:W-:Y:S01]  /*1f10*/  ULDC UR7, c[0x0][0x9dc] ;  /* 0x0002770000077ab9 */ /* 0x000fe20000000800 */
[----:B------:R-:W-:Y:S01]  /*1f20*/  ULOP3.LUT UR4, UR4, 0x10000, URZ, 0xfc, !UPT ;  /* 0x0001000004047892 */ /* 0x000fe2000f8efc3f */
[----:B------:R-:W-:Y:S01]  /*1f30*/  IMAD.IADD R13, R8, 0x1, -R16 ;  /* 0x00000001080d7824 */ /* 0x000fe200078e0a10 */
[----:B------:R-:W-:-:S02]  /*1f40*/  ULOP3.LUT UR5, URZ, UR7, URZ, 0x33, !UPT ;  /* 0x000000073f057292 */ /* 0x000fc4000f8e333f */
[----:B------:R-:W-:-:S04]  /*1f50*/  UIMAD UR22, UR37, 0x300, UR4 ;  /* 0x00000300251678a4 */ /* 0x000fc8000f8e0204 */
[----:B------:R-:W-:Y:S02]  /*1f60*/  UIADD3 UR10, UR22, 0x2, URZ ;  /* 0x00000002160a7890 */ /* 0x000fe4000fffe03f */
[----:B------:R-:W-:Y:S02]  /*1f70*/  UIADD3 UR14, UR22, 0x4, URZ ;  /* 0x00000004160e7890 */ /* 0x000fe4000fffe03f */
[----:B------:R-:W-:Y:S02]  /*1f80*/  UIADD3 UR18, UR22, 0x6, URZ ;  /* 0x0000000616127890 */ /* 0x000fe4000fffe03f */
[----:B------:R-:W-:Y:S01]  /*1f90*/  HGMMA.64x96x16.F32 R24, gdesc[UR20], RZ, !UPT, gsb0 ;  /* 0x01600000141879f0 */ /* 0x000fe2000c0008ff */
[----:B--2---:R-:W-:Y:S02]  /*1fa0*/  LOP3.LUT P1, RZ, R0, 0x7f, RZ, 0xc0, !PT ;  /* 0x0000007f00ff7812 */ /* 0x004fe4000782c0ff */
[----:B------:R-:W-:-:S04]  /*1fb0*/  SHF.R.U32.HI R4, RZ, 0x7, R0 ;  /* 0x00000007ff047819 */ /* 0x000fc80000011600 */
[----:B------:R-:W-:-:S07]  /*1fc0*/  IADD3 R6, -R4, 0xb, RZ ;  /* 0x0000000b04067810 */ /* 0x000fce0007ffe1ff */
[----:B------:R-:W-:Y:S01]  /*1fd0*/  @!P1 VIADD R0, R7, 0x22840 ;  /* 0x0002284007009836 */ /* 0x000fe20000000000 */
[----:B------:R-:W-:-:S04]  /*1fe0*/  @P1 LOP3.LUT R2, R2, 0x80000, RZ, 0xfc, !PT ;  /* 0x0008000002021812 */ /* 0x000fc800078efcff */
[----:B------:R-:W-:Y:S01]  /*1ff0*/  @!P1 PRMT R0, RZ, 0x654, R0 ;  /* 0x00000654ff009816 */ /* 0x000fe20000000000 */
        /* <DEDUP_REMOVED lines=9> */
[----:B------:R-:W-:-:S06]  /*2090*/  WARPGROUP.ARRIVE ;  /* 0x00000000000079c5 */ /* 0x000fcc0000000000 */
[----:B------:R-:W-:Y:S03]  /*20a0*/  HGMMA.64x96x16.F32 R24, gdesc[UR16], R24, gsb0 ;  /* 0x01600000101879f0 */ /* 0x000fe60008000818 */
[----:B------:R-:W-:Y:S02]  /*20b0*/  WARPGROUP.DEPBAR.LE gsb0, 0x0 ;  /* 0x00008000000079c5 */ /* 0x000fe40000010000 */
[----:B------:R2:W-:Y:S06]  /*20c0*/  BAR.ARV R6, 0x100 ;  /* 0x000400060000751d */ /* 0x0005ec0000002000 */
[----:B------:R3:W-:Y:S01]  /*20d0*/  @!P1 SYNCS.ARRIVE.TRANS64.RED.A1T0 RZ, [R0+URZ], RZ ;  /* 0x000000ff00ff99a7 */ /* 0x0007e2000810043f */
[----:B------:R-:W-:Y:S01]  /*20e0*/  PLOP3.LUT P1, PT, PT, PT, UP0, 0x40, 0x0 ;  /* 0x000000000000781c */ /* 0x000fe20003f2e808 */
[----:B---3--:R-:W-:-:S02]  /*20f0*/  IMAD.IADD R0, R3, 0x1, -R16 ;  /* 0x0000000103007824 */ /* 0x008fc400078e0a10 */
[----:B------:R-:W-:Y:S02]  /*2100*/  IMAD R3, R201, 0x80, R206 ;  /* 0x00000080c9037824 */ /* 0x000fe400078e02ce */
[C---:B------:R-:W-:Y:S02]  /*2110*/  VIADD R14, R0.reuse, UR14 ;  /* 0x0000000e000e7c36 */ /* 0x040fe40008000000 */
[----:B------:R-:W-:-:S03]  /*2120*/  VIADD R20, R0, UR5 ;  /* 0x0000000500147c36 */ /* 0x000fc60008000000 */
[----:B------:R-:W-:Y:S01]  /*2130*/  VIADDMNMX R0, R3, R14, R11, PT ;  /* 0x0000000e03007246 */ /* 0x000fe2000380010b */
[----:B------:R-:W-:Y:S02]  /*2140*/  IMAD.IADD R4, R20, 0x1, R3 ;  /* 0x0000000114047824 */ /* 0x000fe400078e0203 */
[----:B--2---:R-:W-:Y:S05]  /*2150*/  @P1 BRA `(.L_x_1751) ;  /* 0x0000000000541947 */ /* 0x004fea0003800000 */
[----:B------:R-:W-:Y:S01]  /*2160*/  IADD3 R5, R3, R17, -R18 ;  /* 0x0000001103057210 */ /* 0x000fe20007ffe812 */
        /* <DEDUP_REMOVED lines=11> */
.L_x_1753:
[----:B------:R-:W-:-:S06]  /*2220*/  UISETP.NE.AND UP1, UPT, UR15, 0x1, UPT ;  /* 0x000000010f00788c */ /* 0x000fcc000bf25270 */
[----:B------:R-:W-:-:S05]  /*2230*/  PLOP3.LUT P1, PT, PT, PT, UP1, 0x80, 0x0 ;  /* 0x000000000000781c */ /* 0x000fca0003f2f018 */
[----:B------:R-:W-:-:S08]  /*2240*/  @UP1 ULDC.64 UR10, c[0x0][0x9e8] ;  /* 0x00027a00000a1ab9 */ /* 0x000fd00000000a00 */
[----:B------:R-:W-:-:S05]  /*2250*/  @P1 IMAD.HI.U32 R15, R5, UR10, RZ ;  /* 0x0000000a050f1c27 */ /* 0x000fca000f8e00ff */
[----:B------:R-:W-:-:S07]  /*2260*/  @P1 SHF.R.U32.HI R5, RZ, UR11, R15 ;  /* 0x0000000bff051c19 */ /* 0x000fce000801160f */
.L_x_1754:
[----:B------:R-:W-:Y:S05]  /*2270*/  BSYNC B0 ;  /* 0x0000000000007941 */ /* 0x000fea0003800000 */
.L_x_1752:
[----:B------:R-:W-:-:S05]  /*2280*/  IMAD R5, R5, UR15, R13 ;  /* 0x0000000f05057c24 */ /* 0x000fca000f8e020d */
[----:B------:R-:W-:Y:S02]  /*2290*/  VIMNMX R4, R4, R5, !PT ;  /* 0x0000000504047248 */ /* 0x000fe40007fe0100 */
[----:B------:R-:W-:-:S07]  /*22a0*/  VIADDMNMX R0, R5, UR15, R0, PT ;  /* 0x0000000f05007c46 */ /* 0x000fce000b800100 */
.L_x_1751:
[C---:B------:R-:W-:Y:S02]  /*22b0*/  ISETP.GE.AND P1, PT, R8.reuse, 0x2, PT ;  /* 0x000000020800780c */ /* 0x040fe40003f26270 */
[----:B------:R-:W-:Y:S02]  /*22c0*/  ISETP.GE.AND P5, PT, R8, 0xa, PT ;  /* 0x0000000a0800780c */ /* 0x000fe40003fa6270 */
        /* <DEDUP_REMOVED lines=98> */
[----:B------:R-:W-:Y:S02]  /*28f0*/  ISETP.GT.AND P4, PT, R4, 0x51, !P3 ;  /* 0x000000510400780c */ /* 0x000fe40005f84270 */
[----:B------:R-:W-:-:S02]  /*2900*/  IADD3 R5, R20, 0x8, R3 ;  /* 0x0000000814057810 */ /* 0x000fc40007ffe003 */
        /* <DEDUP_REMOVED lines=9> */
[----:B------:R-:W-:-:S04]  /*29a0*/  ISETP.GE.AND P5, PT, R8, 0x5a, PT ;  /* 0x0000005a0800780c */ /* 0x000fc80003fa6270 */
[----:B------:R-:W-:Y:S02]  /*29b0*/  P2R R24, PR, RZ, 0x20 ;  /* 0x00000020ff187803 */ /* 0x000fe40000000000 */
[----:B------:R-:W-:-:S04]  /*29c0*/  ISETP.GT.AND P5, PT, R4, 0x59, !P5 ;  /* 0x000000590400780c */ /* 0x000fc80006fa4270 */
[----:B------:R-:W-:Y:S01]  /*29d0*/  ISETP.LT.OR P5, PT, R0, 0x5a, P5 ;  /* 0x0000005a0000780c */ /* 0x000fe20002fa1670 */
[----:B------:R-:W-:-:S03]  /*29e0*/  VIADD R0, R3, 0x8 ;  /* 0x0000000803007836 */ /* 0x000fc60000000000 */
[----:B------:R-:W-:Y:S02]  /*29f0*/  FSEL R69, R69, -INF , !P5 ;  /* 0xff80000045457808 */ /* 0x000fe40006800000 */
[----:B------:R-:W-:Y:S02]  /*2a00*/  PLOP3.LUT P5, PT, PT, PT, UP0, 0x40, 0x0 ;  /* 0x000000000000781c */ /* 0x000fe40003fae808 */
[----:B------:R-:W-:-:S11]  /*2a10*/  VIADDMNMX R4, R0, R14, R11, PT ;  /* 0x0000000e00047246 */ /* 0x000fd6000380010b */
[----:B------:R-:W-:Y:S05]  /*2a20*/  @P5 BRA `(.L_x_1755) ;  /* 0x0000000000605947 */ /* 0x000fea0003800000 */
[----:B------:R-:W-:Y:S01]  /*2a30*/  IADD3 R0, R3, R17, -R18 ;  /* 0x0000001103007210 */ /* 0x000fe20007ffe812 */
[----:B------:R-:W-:Y:S04]  /*2a40*/  BSSY B0, `(.L_x_1756) ;  /* 0x0000013000007945 */ /* 0x000fe80003800000 */
[----:B------:R-:W-:-:S05]  /*2a50*/  VIADD R0, R0, 0x8 ;  /* 0x0000000800007836 */ /* 0x000fca0000000000 */
        /* <DEDUP_REMOVED lines=11> */
.L_x_1757:
[----:B------:R-:W-:-:S06]  /*2b10*/  UISETP.NE.AND UP1, UPT, UR15, 0x1, UPT ;  /* 0x000000010f00788c */ /* 0x000fcc000bf25270 */
[----:B------:R-:W-:-:S05]  /*2b20*/  PLOP3.LUT P5, PT, PT, PT, UP1, 0x80, 0x0 ;  /* 0x000000000000781c */ /* 0x000fca0003faf018 */
[----:B------:R-:W-:-:S08]  /*2b30*/  @UP1 ULDC.64 UR10, c[0x0][0x9e8] ;  /* 0x00027a00000a1ab9 */ /* 0x000fd00000000a00 */
[----:B------:R-:W-:Y:S01]  /*2b40*/  @P5 IMAD.HI.U32 R8, R0, UR10, RZ ;  /* 0x0000000a00085c27 */ /* 0x000fe2000f8e00ff */
[----:B------:R-:W-:-:S13]  /*2b50*/  PLOP3.LUT P5, PT, PT, PT, UP1, 0x80, 0x0 ;  /* 0x000000000000781c */ /* 0x000fda0003faf018 */
[----:B------:R-:W-:-:S07]  /*2b60*/  @P5 SHF.R.U32.HI R0, RZ, UR11, R8 ;  /* 0x0000000bff005c19 */ /* 0x000fce0008011608 */
.L_x_1758:
[----:B------:R-:W-:Y:S05]  /*2b70*/  BSYNC B0 ;  /* 0x0000000000007941 */ /* 0x000fea0003800000 */
.L_x_1756:
[----:B------:R-:W-:-:S05]  /*2b80*/  IMAD R0, R0, UR15, R13 ;  /* 0x0000000f00007c24 */ /* 0x000fca000f8e020d */
[----:B------:R-:W-:Y:S02]  /*2b90*/  VIMNMX R5, R5, R0, !PT ;  /* 0x0000000005057248 */ /* 0x000fe40007fe0100 */
[----:B------:R-:W-:-:S07]  /*2ba0*/  VIADDMNMX R4, R0, UR15, R4, PT ;  /* 0x0000000f00047c46 */ /* 0x000fce000b800104 */
.L_x_1755:
        /* <DEDUP_REMOVED lines=82> */
[C---:B------:R-:W-:Y:S02]  /*30d0*/  ISETP.GT.AND P1, PT, R5.reuse, 0x38, !P1 ;  /* 0x000000380500780c */ /* 0x040fe40004f24270 */
        /* <DEDUP_REMOVED lines=12> */
[C---:B------:R-:W-:Y:S02]  /*31a0*/  ISETP.GT.AND P1, PT, R5.reuse, 0x40, !P2 ;  /* 0x000000400500780c */ /* 0x040fe40005724270 */
        /* <DEDUP_REMOVED lines=8> */
[C---:B------:R-:W-:Y:S01]  /*3230*/  FMUL.FTZ R11, R0.reuse, UR6 ;  /* 0x00000006000b7c20 */ /* 0x040fe20008410000 */
        /* <DEDUP_REMOVED lines=10> */
[--C-:B------:R-:W-:Y:S01]  /*32e0*/  FFMA.FTZ R20, R21, UR6, -R14.reuse ;  /* 0x0000000615147c23 */ /* 0x100fe2000801080e */
[----:B------:R-:W-:Y:S01]  /*32f0*/  FMNMX.FTZ R11, R31, R8, !PT ;  /* 0x000000081f0b7209 */ /* 0x000fe20007810000 */
[----:B------:R-:W-:Y:S01]  /*3300*/  MUFU.EX2 R15, R15 ;  /* 0x0000000f000f7308 */ /* 0x000fe20000000800 */
[----:B------:R-:W-:Y:S01]  /*3310*/  ISETP.NE.AND P5, PT, R24, RZ, PT ;  /* 0x000000ff1800720c */ /* 0x000fe20003fa5270 */
[--C-:B------:R-:W-:Y:S01]  /*3320*/  FFMA.FTZ R21, R29, UR6, -R14.reuse ;  /* 0x000000061d157c23 */ /* 0x100fe2000801080e */
[----:B------:R-:W-:Y:S01]  /*3330*/  FMNMX.FTZ R8, R34, R11, !PT ;  /* 0x0000000b22087209 */ /* 0x000fe20007810000 */
[--C-:B------:R-:W-:Y:S01]  /*3340*/  FFMA.FTZ R24, R73, UR6, -R14.reuse ;  /* 0x0000000649187c23 */ /* 0x100fe2000801080e */
[----:B------:R-:W-:Y:S01]  /*3350*/  FSEL R62, R62, -INF , !P1 ;  /* 0xff8000003e3e7808 */ /* 0x000fe20004800000 */
[--C-:B------:R-:W-:Y:S01]  /*3360*/  FFMA.FTZ R29, R41, UR6, -R14.reuse ;  /* 0x00000006291d7c23 */ /* 0x100fe2000801080e */
[----:B------:R-:W-:Y:S01]  /*3370*/  FMNMX.FTZ R11, R35, R8, !PT ;  /* 0x00000008230b7209 */ /* 0x000fe20007810000 */
[----:B------:R2:W-:Y:S01]  /*3380*/  MUFU.EX2 R152, R13 ;  /* 0x0000000d00987308 */ /* 0x0005e20000000800 */
[----:B------:R-:W-:Y:S01]  /*3390*/  ISETP.GT.AND P1, PT, R5, 0x49, !P6 ;  /* 0x000000490500780c */ /* 0x000fe20007724270 */
[--C-:B------:R-:W-:Y:S01]  /*33a0*/  FFMA.FTZ R32, R45, UR6, -R14.reuse ;  /* 0x000000062d207c23 */ /* 0x100fe2000801080e */
[----:B------:R-:W-:Y:S01]  /*33b0*/  FMNMX.FTZ R8, R38, R11, !PT ;  /* 0x0000000b26087209 */ /* 0x000fe20007810000 */
[--C-:B------:R-:W-:Y:S01]  /*33c0*/  FFMA.FTZ R25, R75, UR6, -R14.reuse ;  /* 0x000000064b197c23 */ /* 0x100fe2000801080e */
[----:B------:R-:W-:Y:S01]  /*33d0*/  ISETP.GT.AND P5, PT, R5, 0x59, !P5 ;  /* 0x000000590500780c */ /* 0x000fe20006fa4270 */
[--C-:B------:R-:W-:Y:S01]  /*33e0*/  FFMA.FTZ R28, R37, UR6, -R14.reuse ;  /* 0x00000006251c7c23 */ /* 0x100fe2000801080e */
[----:B------:R-:W-:Y:S01]  /*33f0*/  FMNMX.FTZ R11, R39, R8, !PT ;  /* 0x00000008270b7209 */ /* 0x000fe20007810000 */
[----:B------:R-:W-:Y:S01]  /*3400*/  MUFU.EX2 R20, R20 ;  /* 0x0000001400147308 */ /* 0x000fe20000000800 */
[----:B------:R-:W-:Y:S01]  /*3410*/  ISETP.LT.OR P1, PT, R4, 0x4a, P1 ;  /* 0x0000004a0400780c */ /* 0x000fe20000f21670 */
[--C-:B--2---:R-:W-:Y:S01]  /*3420*/  FFMA.FTZ R13, R33, UR6, -R14.reuse ;  /* 0x00000006210d7c23 */ /* 0x104fe2000801080e */
[----:B------:R-:W-:Y:S01]  /*3430*/  FMNMX.FTZ R8, R42, R11, !PT ;  /* 0x0000000b2a087209 */ /* 0x000fe20007810000 */
[--C-:B------:R-:W-:Y:S01]  /*3440*/  FFMA.FTZ R36, R81, UR6, -R14.reuse ;  /* 0x0000000651247c23 */ /* 0x100fe2000801080e */
[----:B------:R-:W-:Y:S01]  /*3450*/  FSEL R63, R63, -INF , !P1 ;  /* 0xff8000003f3f7808 */ /* 0x000fe20004800000 */
[--C-:B------:R-:W-:Y:S01]  /*3460*/  FFMA.FTZ R37, R83, UR6, -R14.reuse ;  /* 0x0000000653257c23 */ /* 0x100fe2000801080e */
[----:B------:R-:W-:Y:S01]  /*3470*/  FMNMX.FTZ R11, R43, R8, !PT ;  /* 0x000000082b0b7209 */ /* 0x000fe20007810000 */
[----:B------:R-:W2:Y:S01]  /*3480*/  MUFU.EX2 R21, R21 ;  /* 0x0000001500157308 */ /* 0x000ea20000000800 */
[----:B------:R-:W-:Y:S01]  /*3490*/  FSEL R66, R66, -INF , !P2 ;  /* 0xff80000042427808 */ /* 0x000fe20005000000 */
[--C-:B------:R-:W-:Y:S01]  /*34a0*/  FFMA.FTZ R40, R53, UR6, -R14.reuse ;  /* 0x0000000635287c23 */ /* 0x100fe2000801080e */
[----:B------:R-:W-:Y:S01]  /*34b0*/  FMNMX.FTZ R8, R46, R11, !PT ;  /* 0x0000000b2e087209 */ /* 0x000fe20007810000 */
[--C-:B------:R-:W-:Y:S01]  /*34c0*/  FFMA.FTZ R41, R85, UR6, -R14.reuse ;  /* 0x0000000655297c23 */ /* 0x100fe2000801080e */
[----:B------:R-:W-:Y:S01]  /*34d0*/  FSEL R67, R67, -INF , !P3 ;  /* 0xff80000043437808 */ /* 0x000fe20005800000 */
[--C-:B------:R-:W-:Y:S01]  /*34e0*/  FFMA.FTZ R44, R61, UR6, -R14.reuse ;  /* 0x000000063d2c7c23 */ /* 0x100fe2000801080e */
[----:B------:R-:W-:Y:S01]  /*34f0*/  FMNMX.FTZ R11, R47, R8, !PT ;  /* 0x000000082f0b7209 */ /* 0x000fe20007810000 */
[----:B------:R-:W-:Y:S01]  /*3500*/  MUFU.EX2 R24, R24 ;  /* 0x0000001800187308 */ /* 0x000fe20000000800 */
[----:B------:R-:W-:Y:S01]  /*3510*/  ISETP.LT.OR P5, PT, R4, 0x5a, P5 ;  /* 0x0000005a0400780c */ /* 0x000fe20002fa1670 */
[----:B------:R-:W-:Y:S01]  /*3520*/  FFMA.FTZ R48, R89, UR6, -R14 ;  /* 0x0000000659307c23 */ /* 0x000fe2000801080e */
[----:B------:R-:W-:-:S02]  /*3530*/  FMNMX.FTZ R8, R50, R11, !PT ;  /* 0x0000000b32087209 */ /* 0x000fc40007810000 */
[----:B------:R-:W-:Y:S02]  /*3540*/  FSEL R70, R70, -INF , !P4 ;  /* 0xff80000046467808 */ /* 0x000fe40006000000 */
[----:B------:R-:W-:Y:S01]  /*3550*/  FMNMX.FTZ R11, R51, R8, !PT ;  /* 0x00000008330b7209 */ /* 0x000fe20007810000 */
[----:B------:R3:W-:Y:S01]  /*3560*/  MUFU.EX2 R160, R29 ;  /* 0x0000001d00a07308 */ /* 0x0007e20000000800 */
[----:B------:R-:W-:Y:S02]  /*3570*/  FSEL R71, R71, -INF , !P5 ;  /* 0xff80000047477808 */ /* 0x000fe40006800000 */
[----:B------:R-:W-:Y:S02]  /*3580*/  FMNMX.FTZ R8, R54, R11, !PT ;  /* 0x0000000b36087209 */ /* 0x000fe40007810000 */
[----:B--2---:R-:W-:Y:S02]  /*3590*/  F2FP.F16.F32.PACK_AB R154, R21, R20 ;  /* 0x00000014159a723e */ /* 0x004fe400000000ff */
[----:B------:R-:W-:Y:S01]  /*35a0*/  FMNMX.FTZ R11, R55, R8, !PT ;  /* 0x00000008370b7209 */ /* 0x000fe20007810000 */
[----:B------:R2:W-:Y:S01]  /*35b0*/  MUFU.EX2 R33, R32 ;  /* 0x0000002000217308 */ /* 0x0005e20000000800 */
[--C-:B---3--:R-:W-:Y:S01]  /*35c0*/  FFMA.FTZ R29, R49, UR6, -R14.reuse ;  /* 0x00000006311d7c23 */ /* 0x108fe2000801080e */
[--C-:B------:R-:W-:Y:S01]  /*35d0*/  FFMA.FTZ R49, R65, UR6, -R14.reuse ;  /* 0x0000000641317c23 */ /* 0x100fe2000801080e */
[----:B------:R-:W-:Y:S01]  /*35e0*/  FMNMX.FTZ R8, R58, R11, !PT ;  /* 0x0000000b3a087209 */ /* 0x000fe20007810000 */
[----:B------:R-:W-:-:S03]  /*35f0*/  FFMA.FTZ R11, R77, UR6, -R14 ;  /* 0x000000064d0b7c23 */ /* 0x000fc6000801080e */
[----:B------:R-:W-:Y:S01]  /*3600*/  FMNMX.FTZ R5, R59, R8, !PT ;  /* 0x000000083b057209 */ /* 0x000fe20007810000 */
[----:B------:R-:W3:Y:S01]  /*3610*/  MUFU.EX2 R13, R13 ;  /* 0x0000000d000d7308 */ /* 0x000ee20000000800 */
[----:B--2---:R-:W-:Y:S02]  /*3620*/  FFMA.FTZ R32, R87, UR6, -R14 ;  /* 0x0000000657207c23 */ /* 0x004fe4000801080e */
[----:B------:R-:W-:-:S04]  /*3630*/  FMNMX.FTZ R8, R62, R5, !PT ;  /* 0x000000053e087209 */ /* 0x000fc80007810000 */
[----:B------:R-:W-:Y:S01]  /*3640*/  FMNMX.FTZ R5, R63, R8, !PT ;  /* 0x000000083f057209 */ /* 0x000fe20007810000 */
[----:B------:R-:W-:Y:S03]  /*3650*/  MUFU.EX2 R25, R25 ;  /* 0x0000001900197308 */ /* 0x000fe60000000800 */
[----:B------:R-:W-:-:S04]  /*3660*/  FMNMX.FTZ R8, R66, R5, !PT ;  /* 0x0000000542087209 */ /* 0x000fc80007810000 */
[----:B------:R-:W-:Y:S01]  /*3670*/  FMNMX.FTZ R5, R67, R8, !PT ;  /* 0x0000000843057209 */ /* 0x000fe20007810000 */
[----:B------:R-:W-:Y:S01]  /*3680*/  FFMA.FTZ R8, R79, UR6, -R14 ;  /* 0x000000064f087c23 */ /* 0x000fe2000801080e */
[----:B------:R-:W2:Y:S01]  /*3690*/  MUFU.EX2 R28, R28 ;  /* 0x0000001c001c7308 */ /* 0x000ea20000000800 */
[----:B---3--:R-:W-:Y:S02]  /*36a0*/  F2FP.F16.F32.PACK_AB R156, R13, R24 ;  /* 0x000000180d9c723e */ /* 0x008fe400000000ff */
[----:B------:R-:W-:-:S04]  /*36b0*/  FMNMX.FTZ R4, R70, R5, !PT ;  /* 0x0000000546047209 */ /* 0x000fc80007810000 */
[----:B------:R-:W-:Y:S01]  /*36c0*/  FMNMX.FTZ R4, R71, R4, !PT ;  /* 0x0000000447047209 */ /* 0x000fe20007810000 */
[----:B------:R3:W-:Y:S04]  /*36d0*/  MUFU.EX2 R162, R8 ;  /* 0x0000000800a27308 */ /* 0x0007e80000000800 */
[----:B------:R-:W4:Y:S04]  /*36e0*/  SHFL.BFLY PT, R5, R4, 0x2, 0x1f ;  /* 0x0c401f0004057f89 */ /* 0x000f2800000e0000 */
[----:B------:R-:W-:Y:S01]  /*36f0*/  MUFU.EX2 R11, R11 ;  /* 0x0000000b000b7308 */ /* 0x000fe20000000800 */
[----:B--2---:R-:W-:-:S07]  /*3700*/  F2FP.F16.F32.PACK_AB R158, R28, R25 ;  /* 0x000000191c9e723e */ /* 0x004fce00000000ff */
[----:B------:R-:W-:Y:S08]  /*3710*/  MUFU.EX2 R45, R44 ;  /* 0x0000002c002d7308 */ /* 0x000ff00000000800 */
[----:B------:R-:W-:Y:S01]  /*3720*/  MUFU.EX2 R36, R36 ;  /* 0x0000002400247308 */ /* 0x000fe20000000800 */
[----:B----4-:R-:W-:Y:S01]  /*3730*/  FMNMX.FTZ R5, R4, R5, !PT ;  /* 0x0000000504057209 */ /* 0x010fe20007810000 */
[----:B------:R-:W-:-:S06]  /*3740*/  FFMA.FTZ R4, R57, UR6, -R14 ;  /* 0x0000000639047c23 */ /* 0x000fcc000801080e */
[----:B------:R-:W2:Y:S01]  /*3750*/  MUFU.EX2 R29, R29 ;  /* 0x0000001d001d7308 */ /* 0x000ea20000000800 */
[----:B---3--:R-:W3:Y:S07]  /*3760*/  SHFL.BFLY PT, R8, R5, 0x1, 0x1f ;  /* 0x0c201f0005087f89 */ /* 0x008eee00000e0000 */
[----:B------:R-:W-:Y:S08]  /*3770*/  MUFU.EX2 R37, R37 ;  /* 0x0000002500257308 */ /* 0x000ff00000000800 */
[----:B------:R-:W4:Y:S01]  /*3780*/  MUFU.EX2 R40, R40 ;  /* 0x0000002800287308 */ /* 0x000f220000000800 */
[----:B--2---:R-:W-:-:S07]  /*3790*/  F2FP.F16.F32.PACK_AB R164, R29, R36 ;  /* 0x000000241da4723e */ /* 0x004fce00000000ff */
[----:B------:R-:W-:Y:S01]  /*37a0*/  MUFU.EX2 R41, R41 ;  /* 0x0000002900297308 */ /* 0x000fe20000000800 */
[----:B---3--:R-:W-:Y:S01]  /*37b0*/  FMNMX.FTZ R8, R5, R8, !PT ;  /* 0x0000000805087209 */ /* 0x008fe20007810000 */
[--C-:B------:R-:W-:Y:S01]  /*37c0*/  FFMA.FTZ R5, R91, UR6, -R14.reuse ;  /* 0x000000065b057c23 */ /* 0x100fe2000801080e */
[----:B------:R-:W-:Y:S02]  /*37d0*/  FFMA.FTZ R14, R69, UR6, -R14 ;  /* 0x00000006450e7c23 */ /* 0x000fe4000801080e */
[C---:B------:R-:W-:Y:S01]  /*37e0*/  FSETP.NEU.FTZ.AND P1, PT, R8.reuse, -INF , PT ;  /* 0xff8000000800780b */ /* 0x040fe20003f3d000 */
[----:B------:R-:W-:Y:S02]  /*37f0*/  FMUL.FTZ R52, R8, UR6 ;  /* 0x0000000608347c20 */ /* 0x000fe40008410000 */
[----:B------:R2:W-:Y:S01]  /*3800*/  MUFU.EX2 R174, R5 ;  /* 0x0000000500ae7308 */ /* 0x0005e20000000800 */
[----:B----4-:R-:W-:Y:S02]  /*3810*/  F2FP.F16.F32.PACK_AB R166, R40, R37 ;  /* 0x0000002528a6723e */ /* 0x010fe400000000ff */
[----:B------:R-:W-:-:S05]  /*3820*/  FSEL R52, R52, RZ, P1 ;  /* 0x000000ff34347208 */ /* 0x000fca0000800000 */
[--C-:B------:R-:W-:Y:S01]  /*3830*/  FFMA.FTZ R26, R26, UR6, -R52.reuse ;  /* 0x000000061a1a7c23 */ /* 0x100fe20008010834 */
[--C-:B------:R-:W-:Y:S01]  /*3840*/  FFMA.FTZ R27, R27, UR6, -R52.reuse ;  /* 0x000000061b1b7c23 */ /* 0x100fe20008010834 */
[--C-:B------:R-:W-:Y:S01]  /*3850*/  FFMA.FTZ R30, R30, UR6, -R52.reuse ;  /* 0x000000061e1e7c23 */ /* 0x100fe20008010834 */
[----:B------:R-:W-:Y:S01]  /*3860*/  FFMA.FTZ R31, R31, UR6, -R52 ;  /* 0x000000061f1f7c23 */ /* 0x000fe20008010834 */
[----:B--2---:R-:W-:Y:S01]  /*3870*/  FADD.FTZ R5, R15, R152 ;  /* 0x000000980f057221 */ /* 0x004fe20000010000 */
        /* <DEDUP_REMOVED lines=9> */
[----:B------:R-:W2:Y:S01]  /*3910*/  MUFU.EX2 R27, R27 ;  /* 0x0000001b001b7308 */ /* 0x000ea20000000800 */
        /* <DEDUP_REMOVED lines=8> */
[----:B------:R-:W-:Y:S01]  /*39a0*/  F2FP.F16.F32.PACK_AB R152, R152, R15 ;  /* 0x0000000f9898723e */ /* 0x000fe200000000ff */
[--C-:B------:R-:W-:Y:S01]  /*39b0*/  FFMA.FTZ R63, R63, UR6, -R52.reuse ;  /* 0x000000063f3f7c23 */ /* 0x100fe20008010834 */
[--C-:B------:R-:W-:Y:S01]  /*39c0*/  FFMA.FTZ R66, R66, UR6, -R52.reuse ;  /* 0x0000000642427c23 */ /* 0x100fe20008010834 */
[--C-:B------:R-:W-:Y:S01]  /*39d0*/  FFMA.FTZ R67, R67, UR6, -R52.reuse ;  /* 0x0000000643437c23 */ /* 0x100fe20008010834 */
[--C-:B------:R-:W-:Y:S01]  /*39e0*/  FFMA.FTZ R70, R70, UR6, -R52.reuse ;  /* 0x0000000646467c23 */ /* 0x100fe20008010834 */
[----:B------:R-:W-:-:S02]  /*39f0*/  FFMA.FTZ R52, R71, UR6, -R52 ;  /* 0x0000000647347c23 */ /* 0x000fc40008010834 */
[----:B------:R4:W-:Y:S01]  /*3a00*/  MUFU.EX2 R53, R14 ;  /* 0x0000000e00357308 */ /* 0x0009e20000000800 */
[----:B--2---:R-:W-:-:S07]  /*3a10*/  F2FP.F16.F32.PACK_AB R153, R27, R26 ;  /* 0x0000001a1b99723e */ /* 0x004fce00000000ff */
[----:B------:R-:W2:Y:S01]  /*3a20*/  MUFU.EX2 R31, R31 ;  /* 0x0000001f001f7308 */ /* 0x000ea20000000800 */
[----:B----4-:R-:W-:-:S04]  /*3a30*/  FADD.FTZ R14, R20, R5 ;  /* 0x00000005140e7221 */ /* 0x010fc80000010000 */
[----:B------:R-:W-:-:S03]  /*3a40*/  FADD.FTZ R5, R21, R14 ;  /* 0x0000000e15057221 */ /* 0x000fc60000010000 */
[----:B------:R-:W4:Y:S01]  /*3a50*/  MUFU.EX2 R34, R34 ;  /* 0x0000002200227308 */ /* 0x000f220000000800 */
[----:B------:R-:W-:Y:S01]  /*3a60*/  FADD.FTZ R14, R24, R5 ;  /* 0x00000005180e7221 */ /* 0x000fe20000010000 */
[----:B------:R-:W-:-:S03]  /*3a70*/  FADD.FTZ R5, R26, R27 ;  /* 0x0000001b1a057221 */ /* 0x000fc60000010000 */
[----:B------:R-:W-:Y:S01]  /*3a80*/  FADD.FTZ R44, R13, R14 ;  /* 0x0000000e0d2c7221 */ /* 0x000fe20000010000 */
[----:B---3--:R-:W-:Y:S02]  /*3a90*/  FADD.FTZ R14, R30, R5 ;  /* 0x000000051e0e7221 */ /* 0x008fe40000010000 */
[----:B------:R-:W3:Y:S01]  /*3aa0*/  MUFU.EX2 R35, R35 ;  /* 0x0000002300237308 */ /* 0x000ee20000000800 */
[----:B------:R-:W-:Y:S01]  /*3ab0*/  FADD.FTZ R57, R25, R44 ;  /* 0x0000002c19397221 */ /* 0x000fe20000010000 */
[C---:B--2---:R-:W-:Y:S01]  /*3ac0*/  FADD.FTZ R5, R31.reuse, R14 ;  /* 0x0000000e1f057221 */ /* 0x044fe20000010000 */
[----:B------:R-:W-:Y:S02]  /*3ad0*/  F2FP.F16.F32.PACK_AB R155, R31, R30 ;  /* 0x0000001e1f9b723e */ /* 0x000fe400000000ff */
[----:B------:R-:W-:-:S03]  /*3ae0*/  FADD.FTZ R44, R28, R57 ;  /* 0x000000391c2c7221 */ /* 0x000fc60000010000 */
[----:B------:R-:W2:Y:S01]  /*3af0*/  MUFU.EX2 R38, R38 ;  /* 0x0000002600267308 */ /* 0x000ea20000000800 */
[----:B----4-:R-:W-:Y:S01]  /*3b00*/  FADD.FTZ R14, R34, R5 ;  /* 0x00000005220e7221 */ /* 0x010fe20000010000 */
[----:B------:R-:W-:-:S04]  /*3b10*/  FADD.FTZ R57, R11, R44 ;  /* 0x0000002c0b397221 */ /* 0x000fc80000010000 */
[C---:B------:R-:W-:Y:S01]  /*3b20*/  FADD.FTZ R57, R160.reuse, R57 ;  /* 0x00000039a0397221 */ /* 0x040fe20000010000 */
[----:B------:R-:W-:Y:S01]  /*3b30*/  F2FP.F16.F32.PACK_AB R160, R160, R11 ;  /* 0x0000000ba0a0723e */ /* 0x000fe200000000ff */
[----:B------:R-:W4:Y:S01]  /*3b40*/  MUFU.EX2 R39, R39 ;  /* 0x0000002700277308 */ /* 0x000f220000000800 */
[----:B---3--:R-:W-:Y:S01]  /*3b50*/  FADD.FTZ R5, R35, R14 ;  /* 0x0000000e23057221 */ /* 0x008fe20000010000 */
[----:B------:R-:W-:Y:S01]  /*3b60*/  FADD.FTZ R44, R162, R57 ;  /* 0x00000039a22c7221 */ /* 0x000fe20000010000 */
[----:B------:R-:W-:Y:S02]  /*3b70*/  F2FP.F16.F32.PACK_AB R162, R33, R162 ;  /* 0x000000a221a2723e */ /* 0x000fe400000000ff */
[----:B------:R-:W-:Y:S01]  /*3b80*/  F2FP.F16.F32.PACK_AB R157, R35, R34 ;  /* 0x00000022239d723e */ /* 0x000fe200000000ff */
[----:B------:R-:W-:Y:S02]  /*3b90*/  FADD.FTZ R57, R33, R44 ;  /* 0x0000002c21397221 */ /* 0x000fe40000010000 */
[----:B------:R-:W3:Y:S01]  /*3ba0*/  MUFU.EX2 R42, R42 ;  /* 0x0000002a002a7308 */ /* 0x000ee20000000800 */
[----:B--2---:R-:W-:Y:S01]  /*3bb0*/  FADD.FTZ R14, R38, R5 ;  /* 0x00000005260e7221 */ /* 0x004fe20000010000 */
[----:B------:R-:W-:-:S04]  /*3bc0*/  FADD.FTZ R44, R36, R57 ;  /* 0x00000039242c7221 */ /* 0x000fc80000010000 */
[----:B------:R-:W-:Y:S02]  /*3bd0*/  FADD.FTZ R44, R29, R44 ;  /* 0x0000002c1d2c7221 */ /* 0x000fe40000010000 */
[----:B------:R-:W2:Y:S01]  /*3be0*/  MUFU.EX2 R43, R43 ;  /* 0x0000002b002b7308 */ /* 0x000ea20000000800 */
[----:B----4-:R-:W-:Y:S01]  /*3bf0*/  FADD.FTZ R5, R39, R14 ;  /* 0x0000000e27057221 */ /* 0x010fe20000010000 */
[----:B------:R-:W-:Y:S01]  /*3c00*/  FADD.FTZ R57, R37, R44 ;  /* 0x0000002c25397221 */ /* 0x000fe20000010000 */
[----:B------:R-:W-:-:S03]  /*3c10*/  F2FP.F16.F32.PACK_AB R159, R39, R38 ;  /* 0x00000026279f723e */ /* 0x000fc600000000ff */
[----:B------:R-:W-:Y:S02]  /*3c20*/  FADD.FTZ R44, R40, R57 ;  /* 0x00000039282c7221 */ /* 0x000fe40000010000 */
[----:B------:R-:W4:Y:S01]  /*3c30*/  MUFU.EX2 R46, R46 ;  /* 0x0000002e002e7308 */ /* 0x000f220000000800 */
[----:B---3--:R-:W-:Y:S01]  /*3c40*/  FADD.FTZ R14, R42, R5 ;  /* 0x000000052a0e7221 */ /* 0x008fe20000010000 */
[----:B------:R-:W-:-:S06]  /*3c50*/  FADD.FTZ R15, R41, R44 ;  /* 0x0000002c290f7221 */ /* 0x000fcc0000010000 */
[----:B------:R-:W3:Y:S01]  /*3c60*/  MUFU.EX2 R47, R47 ;  /* 0x0000002f002f7308 */ /* 0x000ee20000000800 */
[C---:B--2---:R-:W-:Y:S01]  /*3c70*/  FADD.FTZ R5, R43.reuse, R14 ;  /* 0x0000000e2b057221 */ /* 0x044fe20000010000 */
[----:B------:R-:W-:-:S06]  /*3c80*/  F2FP.F16.F32.PACK_AB R161, R43, R42 ;  /* 0x0000002a2ba1723e */ /* 0x000fcc00000000ff */
[----:B------:R-:W2:Y:S01]  /*3c90*/  MUFU.EX2 R50, R50 ;  /* 0x0000003200327308 */ /* 0x000ea20000000800 */
[----:B----4-:R-:W-:-:S07]  /*3ca0*/  FADD.FTZ R14, R46, R5 ;  /* 0x000000052e0e7221 */ /* 0x010fce0000010000 */
[----:B------:R-:W4:Y:S01]  /*3cb0*/  MUFU.EX2 R51, R51 ;  /* 0x0000003300337308 */ /* 0x000f220000000800 */
[C---:B---3--:R-:W-:Y:S01]  /*3cc0*/  FADD.FTZ R5, R47.reuse, R14 ;  /* 0x0000000e2f057221 */ /* 0x048fe20000010000 */
[----:B------:R-:W-:-:S06]  /*3cd0*/  F2FP.F16.F32.PACK_AB R163, R47, R46 ;  /* 0x0000002e2fa3723e */ /* 0x000fcc00000000ff */
[----:B------:R-:W3:Y:S01]  /*3ce0*/  MUFU.EX2 R4, R4 ;  /* 0x0000000400047308 */ /* 0x000ee20000000800 */
[----:B--2---:R-:W-:-:S07]  /*3cf0*/  FADD.FTZ R14, R50, R5 ;  /* 0x00000005320e7221 */ /* 0x004fce0000010000 */
[----:B------:R-:W2:Y:S01]  /*3d00*/  MUFU.EX2 R54, R54 ;  /* 0x0000003600367308 */ /* 0x000ea20000000800 */
[C---:B----4-:R-:W-:Y:S01]  /*3d10*/  FADD.FTZ R5, R51.reuse, R14 ;  /* 0x0000000e33057221 */ /* 0x050fe20000010000 */
[----:B------:R-:W-:-:S06]  /*3d20*/  F2FP.F16.F32.PACK_AB R165, R51, R50 ;  /* 0x0000003233a5723e */ /* 0x000fcc00000000ff */
[----:B------:R-:W4:Y:S01]  /*3d30*/  MUFU.EX2 R32, R32 ;  /* 0x0000002000207308 */ /* 0x000f220000000800 */
[C---:B---3--:R-:W-:Y:S01]  /*3d40*/  FADD.FTZ R15, R4.reuse, R15 ;  /* 0x0000000f040f7221 */ /* 0x048fe20000010000 */
[----:B------:R-:W-:-:S06]  /*3d50*/  F2FP.F16.F32.PACK_AB R168, R4, R41 ;  /* 0x0000002904a8723e */ /* 0x000fcc00000000ff */
[----:B------:R-:W3:Y:S01]  /*3d60*/  MUFU.EX2 R55, R55 ;  /* 0x0000003700377308 */ /* 0x000ee20000000800 */
[----:B--2---:R-:W-:-:S07]  /*3d70*/  FADD.FTZ R14, R54, R5 ;  /* 0x00000005360e7221 */ /* 0x004fce0000010000 */
[----:B------:R-:W2:Y:S01]  /*3d80*/  MUFU.EX2 R58, R58 ;  /* 0x0000003a003a7308 */ /* 0x000ea20000000800 */
[----:B----4-:R-:W-:Y:S01]  /*3d90*/  FADD.FTZ R20, R32, R15 ;  /* 0x0000000f20147221 */ /* 0x010fe20000010000 */
[----:B------:R-:W-:-:S03]  /*3da0*/  F2FP.F16.F32.PACK_AB R170, R45, R32 ;  /* 0x000000202daa723e */ /* 0x000fc600000000ff */
[----:B------:R-:W-:-:S03]  /*3db0*/  FADD.FTZ R11, R45, R20 ;  /* 0x000000142d0b7221 */ /* 0x000fc60000010000 */
[----:B------:R-:W4:Y:S01]  /*3dc0*/  MUFU.EX2 R48, R48 ;  /* 0x0000003000307308 */ /* 0x000f220000000800 */
[C---:B---3--:R-:W-:Y:S01]  /*3dd0*/  FADD.FTZ R5, R55.reuse, R14 ;  /* 0x0000000e37057221 */ /* 0x048fe20000010000 */
[----:B------:R-:W-:-:S06]  /*3de0*/  F2FP.F16.F32.PACK_AB R167, R55, R54 ;  /* 0x0000003637a7723e */ /* 0x000fcc00000000ff */
[----:B------:R-:W3:Y:S01]  /*3df0*/  MUFU.EX2 R59, R59 ;  /* 0x0000003b003b7308 */ /* 0x000ee20000000800 */
[----:B--2---:R-:W-:-:S07]  /*3e00*/  FADD.FTZ R14, R58, R5 ;  /* 0x000000053a0e7221 */ /* 0x004fce0000010000 */
[----:B------:R-:W2:Y:S01]  /*3e10*/  MUFU.EX2 R49, R49 ;  /* 0x0000003100317308 */ /* 0x000ea20000000800 */
[----:B----4-:R-:W-:-:S07]  /*3e20*/  FADD.FTZ R20, R48, R11 ;  /* 0x0000000b30147221 */ /* 0x010fce0000010000 */
[----:B------:R-:W4:Y:S01]  /*3e30*/  MUFU.EX2 R62, R62 ;  /* 0x0000003e003e7308 */ /* 0x000f220000000800 */
[C---:B---3--:R-:W-:Y:S01]  /*3e40*/  FADD.FTZ R5, R59.reuse, R14 ;  /* 0x0000000e3b057221 */ /* 0x048fe20000010000 */
[----:B------:R-:W-:-:S06]  /*3e50*/  F2FP.F16.F32.PACK_AB R169, R59, R58 ;  /* 0x0000003a3ba9723e */ /* 0x000fcc00000000ff */
[----:B------:R-:W3:Y:S01]  /*3e60*/  MUFU.EX2 R63, R63 ;  /* 0x0000003f003f7308 */ /* 0x000ee20000000800 */
[C---:B--2---:R-:W-:Y:S01]  /*3e70*/  FADD.FTZ R11, R49.reuse, R20 ;  /* 0x00000014310b7221 */ /* 0x044fe20000010000 */
[----:B------:R-:W-:-:S03]  /*3e80*/  F2FP.F16.F32.PACK_AB R172, R49, R48 ;  /* 0x0000003031ac723e */ /* 0x000fc600000000ff */
[----:B------:R-:W-:Y:S01]  /*3e90*/  FADD.FTZ R14, R174, R11 ;  /* 0x0000000bae0e7221 */ /* 0x000fe20000010000 */
[C---:B------:R-:W-:Y:S02]  /*3ea0*/  F2FP.F16.F32.PACK_AB R174, R53.reuse, R174 ;  /* 0x000000ae35ae723e */ /* 0x040fe400000000ff */
[----:B------:R-:W2:Y:S01]  /*3eb0*/  MUFU.EX2 R66, R66 ;  /* 0x0000004200427308 */ /* 0x000ea20000000800 */
[----:B----4-:R-:W-:Y:S01]  /*3ec0*/  FADD.FTZ R4, R62, R5 ;  /* 0x000000053e047221 */ /* 0x010fe20000010000 */
[----:B------:R-:W-:-:S06]  /*3ed0*/  FADD.FTZ R5, R53, R14 ;  /* 0x0000000e35057221 */ /* 0x000fcc0000010000 */
[----:B------:R-:W4:Y:S01]  /*3ee0*/  MUFU.EX2 R67, R67 ;  /* 0x0000004300437308 */ /* 0x000f220000000800 */
[C---:B---3--:R-:W-:Y:S01]  /*3ef0*/  FADD.FTZ R11, R63.reuse, R4 ;  /* 0x000000043f0b7221 */ /* 0x048fe20000010000 */
[----:B------:R-:W-:-:S06]  /*3f00*/  F2FP.F16.F32.PACK_AB R171, R63, R62 ;  /* 0x0000003e3fab723e */ /* 0x000fcc00000000ff */
[----:B------:R-:W3:Y:S01]  /*3f10*/  MUFU.EX2 R70, R70 ;  /* 0x0000004600467308 */ /* 0x000ee20000000800 */
[----:B--2---:R-:W-:-:S07]  /*3f20*/  FADD.FTZ R4, R66, R11 ;  /* 0x0000000b42047221 */ /* 0x004fce0000010000 */
[----:B------:R-:W2:Y:S01]  /*3f30*/  MUFU.EX2 R175, R52 ;  /* 0x0000003400af7308 */ /* 0x000ea20000000800 */
[C---:B----4-:R-:W-:Y:S01]  /*3f40*/  FADD.FTZ R11, R67.reuse, R4 ;  /* 0x00000004430b7221 */ /* 0x050fe20000010000 */
[----:B------:R-:W-:-:S03]  /*3f50*/  F2FP.F16.F32.PACK_AB R173, R67, R66 ;  /* 0x0000004243ad723e */ /* 0x000fc600000000ff */
[----:B---3--:R-:W-:-:S04]  /*3f60*/  FADD.FTZ R4, R70, R11 ;  /* 0x0000000b46047221 */ /* 0x008fc80000010000 */
[C---:B--2---:R-:W-:Y:S01]  /*3f70*/  FADD.FTZ R4, R175.reuse, R4 ;  /* 0x00000004af047221 */ /* 0x044fe20000010000 */
[----:B------:R-:W-:Y:S01]  /*3f80*/  F2FP.F16.F32.PACK_AB R175, R175, R70 ;  /* 0x00000046afaf723e */ /* 0x000fe200000000ff */
[----:B------:R-:W-:Y:S06]  /*3f90*/  @!P0 BRA `(.L_x_1759) ;  /* 0x0000000000048947 */ /* 0x000fec0003800000 */
[----:B------:R-:W-:Y:S01]  /*3fa0*/  BPT.TRAP 0x1 ;  /* 0x000000040000795c */ /* 0x000fe20000300000 */
.L_x_1759:
[----:B------:R2:W3:Y:S01]  /*3fb0*/  SYNCS.PHASECHK.TRANS64.TRYWAIT P1, [R7+URZ+0x22850], R12 ;  /* 0x0228500c070075a7 */ /* 0x0004e2000802017f */
[----:B------:R-:W-:Y:S05]  /*3fc0*/  @!P0 BRA `(.L_x_1760) ;  /* 0x0000000000048947 */ /* 0x000fea0003800000 */
[----:B------:R-:W-:Y:S01]  /*3fd0*/  BPT.TRAP 0x1 ;  /* 0x000000040000795c */ /* 0x000fe20000300000 */
.L_x_1760:
[----:B---3--:R-:W-:Y:S05]  /*3fe0*/  @P1 BRA `(.L_x_1761) ;  /* 0x0000000000081947 */ /* 0x008fea0003800000 */
[----:B------:R-:W3:Y:S02]  /*3ff0*/  SYNCS.PHASECHK.TRANS64.TRYWAIT P1, [R7+URZ+0x22850], R12 ;  /* 0x0228500c070075a7 */ /* 0x000ee4000802017f */
[----:B---3--:R-:W-:Y:S05]  /*4000*/  @!P1 BRA `(.L_x_1762) ;  /* 0x0000010800289947 */ /* 0x008fea0003800000 */
.L_x_1761:
[----:B------:R-:W-:Y:S01]  /*4010*/  R2UR UR5, R9 ;  /* 0x00000000090572ca */ /* 0x000fe200000e0000 */
[----:B------:R4:W-:Y:S06]  /*4020*/  BAR.SYNC.DEFER_BLOCKING R10, 0x100 ;  /* 0x0004000a0000751d */ /* 0x0009ec0000010000 */
[----:B------:R-:W-:Y:S01]  /*4030*/  UMOV UR11, 0x40000040 ;  /* 0x40000040000b7882 */ /* 0x000fe20000000000 */
[----:B------:R-:W5:Y:S01]  /*4040*/  S2R R11, SR_TID.X ;  /* 0x00000000000b7919 */ /* 0x000f620000002100 */
[----:B----4-:R-:W-:-:S04]  /*4050*/  IMAD.IADD R10, R17, 0x1, -R18 ;  /* 0x00000001110a7824 */ /* 0x010fc800078e0a12 */
        /* <DEDUP_REMOVED lines=10> */
[----:B-----5:R-:W-:Y:S01]  /*4100*/  LOP3.LUT P1, RZ, R11, 0x7f, RZ, 0xc0, !PT ;  /* 0x0000007f0bff7812 */ /* 0x020fe2000782c0ff */
[----:B------:R-:W-:-:S12]  /*4110*/  IMAD R11, R201, 0x80, R10 ;  /* 0x00000080c90b7824 */ /* 0x000fd800078e020a */
[----:B0123--:R-:W-:-:S05]  /*4120*/  @!P1 VIADD R7, R7, 0x22860 ;  /* 0x0002286007079836 */ /* 0x00ffca0000000000 */
        /* <DEDUP_REMOVED lines=33> */
[----:B0-----:R-:W-:-:S12]  /*4340*/  VIADD R7, R176, 0xfffffffe ;  /* 0xfffffffeb0077836 */ /* 0x001fd80000000000 */
[----:B------:R-:W-:Y:S05]  /*4350*/  @P1 BRA `(.L_x_1763) ;  /* 0x0000000000481947 */ /* 0x000fea0003800000 */
[C---:B------:R-:W-:Y:S01]  /*4360*/  ISETP.GT.AND P1, PT, R11.reuse, RZ, PT ;  /* 0x000000ff0b00720c */ /* 0x040fe20003f24270 */
[----:B------:R-:W-:-:S05]  /*4370*/  VIADD R9, R11, 0xffffffff ;  /* 0xffffffff0b097836 */ /* 0x000fca0000000000 */
        /* <DEDUP_REMOVED lines=9> */
.L_x_1764:
[----:B------:R-:W-:-:S11]  /*4410*/  UISETP.NE.AND UP1, UPT, UR15, 0x1, UPT ;  /* 0x000000010f00788c */ /* 0x000fd6000bf25270 */
[----:B------:R-:W-:Y:S02]  /*4420*/  @UP1 ULDC.64 UR22, c[0x0][0x9e8] ;  /* 0x00027a0000161ab9 */ /* 0x000fe40000000a00 */
[----:B------:R-:W-:-:S04]  /*4430*/  UIMAD.WIDE.U32 UR10, UR18, UR22, URZ ;  /* 0x00000016120a72a5 */ /* 0x000fc8000f8e003f */
[----:B------:R-:W-:-:S12]  /*4440*/  @UP1 USHF.R.U32.HI UR18, URZ, UR23, UR11 ;  /* 0x000000173f121299 */ /* 0x000fd8000801160b */
.L_x_1765:
[----:B------:R-:W-:-:S04]  /*4450*/  UIMAD UR15, UR18, UR15, UR15 ;  /* 0x0000000f120f72a4 */ /* 0x000fc8000f8e020f */
[----:B------:R-:W-:-:S04]  /*4460*/  UISETP.LT.AND UP1, UPT, UR14, UR15, UPT ;  /* 0x0000000f0e00728c */ /* 0x000fc8000bf21270 */
[----:B------:R-:W-:-:S12]  /*4470*/  USEL UR14, UR14, UR15, UP1 ;  /* 0x0000000f0e0e7287 */ /* 0x000fd80008800000 */
.L_x_1763:
        /* <DEDUP_REMOVED lines=11> */
[----:B------:R-:W-:Y:S01]  /*4530*/  VIADD R13, R15, 0x8 ;  /* 0x000000080f0d7836 */ /* 0x000fe20000000000 */
[----:B------:R-:W-:-:S04]  /*4540*/  ULDC UR26, c[0x0][0x9e0] ;  /* 0x00027800001a7ab9 */ /* 0x000fc80000000800 */
[----:B------:R-:W-:-:S07]  /*4550*/  LOP3.LUT R11, RZ, R13, RZ, 0x33, !PT ;  /* 0x0000000dff0b7212 */ /* 0x000fce00078e33ff */
.L_x_1783:
[----:B------:R-:W-:-:S04]  /*4560*/  UIADD3 UR37, UR37, 0x1, URZ ;  /* 0x0000000125257890 */ /* 0x000fc8000fffe03f */
[----:B------:R-:W-:-:S04]  /*4570*/  UISETP.NE.AND UP1, UPT, UR37, 0x2, UPT ;  /* 0x000000022500788c */ /* 0x000fc8000bf25270 */
[----:B------:R-:W-:Y:S02]  /*4580*/  USEL UR10, URZ, 0x1, UP1 ;  /* 0x000000013f0a7887 */ /* 0x000fe40008800000 */
[----:B------:R-:W-:Y:S02]  /*4590*/  USEL UR37, UR37, URZ, UP1 ;  /* 0x0000003f25257287 */ /* 0x000fe40008800000 */
[----:B------:R-:W-:Y:S01]  /*45a0*/  ULOP3.LUT UR40, UR40, UR10, URZ, 0x3c, !UPT ;  /* 0x0000000a28287292 */ /* 0x000fe2000f8e3c3f */
[----:B01----:R-:W-:Y:S11]  /*45b0*/  @!P0 BRA `(.L_x_1767) ;  /* 0x0000000000048947 */ /* 0x003ff60003800000 */
[----:B------:R-:W-:Y:S01]  /*45c0*/  BPT.TRAP 0x1 ;  /* 0x000000040000795c */ /* 0x000fe20000300000 */
.L_x_1767:
        /* <DEDUP_REMOVED lines=9> */
.L_x_1768:
[----:B-1----:R-:W-:Y:S05]  /*4660*/  @P1 BRA `(.L_x_1769) ;  /* 0x0000000000081947 */ /* 0x002fea0003800000 */
[----:B------:R-:W1:Y:S02]  /*4670*/  SYNCS.PHASECHK.TRANS64.TRYWAIT P1, [UR27+0x22830], R12 ;  /* 0x0228300cff0075a7 */ /* 0x000e64000802015b */
[----:B-1----:R-:W-:Y:S05]  /*4680*/  @!P1 BRA `(.L_x_1770) ;  /* 0x00000100009c9947 */ /* 0x002fea0003800000 */
.L_x_1769:
[----:B------:R-:W-:Y:S01]  /*4690*/  UIMAD UR22, UR37, 0x300, UR4 ;  /* 0x00000300251678a4 */ /* 0x000fe2000f8e0204 */
[----:B------:R-:W-:Y:S01]  /*46a0*/  WARPGROUP.ARRIVE ;  /* 0x00000000000079c5 */ /* 0x000fe20000000000 */
[----:B------:R-:W-:Y:S01]  /*46b0*/  UMOV UR23, 0x40000040 ;  /* 0x4000004000177882 */ /* 0x000fe20000000000 */
[----:B------:R-:W-:Y:S01]  /*46c0*/  UMOV UR11, 0x40000040 ;  /* 0x40000040000b7882 */ /* 0x000fe20000000000 */
[----:B------:R-:W-:-:S03]  /*46d0*/  UIADD3 UR10, UR22, 0x2, URZ ;  /* 0x00000002160a7890 */ /* 0x000fc6000fffe03f */
[----:B------:R-:W2:Y:S01]  /*46e0*/  S2R R6, SR_TID.X ;  /* 0x0000000000067919 */ /* 0x000ea20000002100 */
[----:B------:R-:W-:Y:S01]  /*46f0*/  UIADD3 UR14, UR22, 0x4, URZ ;  /* 0x00000004160e7890 */ /* 0x000fe2000fffe03f */
[----:B-1----:R-:W-:Y:S01]  /*4700*/  IMAD.U32 R9, RZ, RZ, UR27 ;  /* 0x0000001bff097e24 */ /* 0x002fe2000f8e00ff */
[----:B------:R-:W-:Y:S01]  /*4710*/  UMOV UR15, 0x40000040 ;  /* 0x40000040000f7882 */ /* 0x000fe20000000000 */
[----:B------:R-:W-:Y:S01]  /*4720*/  HGMMA.64x96x16.F32 R152, gdesc[UR20], RZ, !UPT, gsb0 ;  /* 0x01600000149879f0 */ /* 0x000fe2000c0008ff */
[----:B------:R-:W-:Y:S01]  /*4730*/  UIADD3 UR18, UR22, 0x6, URZ ;  /* 0x0000000616127890 */ /* 0x000fe2000fffe03f */
[----:B------:R-:W-:Y:S01]  /*4740*/  IMAD R21, R7, -0x60, R17 ;  /* 0xffffffa007157824 */ /* 0x000fe200078e0211 */
[----:B------:R-:W-:-:S04]  /*4750*/  UMOV UR19, 0x40000040 ;  /* 0x4000004000137882 */ /* 0x000fc80000000000 */
[----:B------:R-:W-:-:S05]  /*4760*/  IADD3 R21, -R18, 0x1, R21 ;  /* 0x0000000112157810 */ /* 0x000fca0007ffe115 */
[----:B------:R-:W-:-:S04]  /*4770*/  IMAD.IADD R21, R21, 0x1, -R16 ;  /* 0x0000000115157824 */ /* 0x000fc800078e0a10 */
[----:B------:R-:W-:-:S04]  /*4780*/  VIADD R200, R21, UR26 ;  /* 0x0000001a15c87c36 */ /* 0x000fc80008000000 */
[----:B------:R-:W-:Y:S01]  /*4790*/  IMAD.IADD R210, R3, 0x1, R200 ;  /* 0x0000000103d27824 */ /* 0x000fe200078e02c8 */
[----:B--2---:R-:W-:Y:S02]  /*47a0*/  LOP3.LUT P1, RZ, R6, 0x7f, RZ, 0xc0, !PT ;  /* 0x0000007f06ff7812 */ /* 0x004fe4000782c0ff */
[----:B------:R-:W-:-:S04]  /*47b0*/  SHF.R.U32.HI R6, RZ, 0x7, R6 ;  /* 0x00000007ff067819 */ /* 0x000fc80000011606 */
[----:B------:R-:W-:-:S07]  /*47c0*/  IADD3 R6, -R6, 0xb, RZ ;  /* 0x0000000b06067810 */ /* 0x000fce0007ffe1ff */
        /* <DEDUP_REMOVED lines=16> */
[----:B--2---:R-:W-:-:S04]  /*48d0*/  VIADD R14, R21, UR10 ;  /* 0x0000000a150e7c36 */ /* 0x004fc80008000000 */
[----:B------:R-:W-:-:S08]  /*48e0*/  IMAD.IADD R202, R3, 0x1, R14 ;  /* 0x0000000103ca7824 */ /* 0x000fd000078e020e */
[----:B-1----:R-:W-:Y:S05]  /*48f0*/  @P1 BRA `(.L_x_1771) ;  /* 0x00000000005c1947 */ /* 0x002fea0003800000 */
[----:B------:R-:W-:Y:S01]  /*4900*/  ISETP.GT.AND P1, PT, R15, -0x1, PT ;  /* 0xffffffff0f00780c */ /* 0x000fe20003f24270 */
[----:B------:R-:W-:-:S12]  /*4910*/  BSSY B0, `(.L_x_1772) ;  /* 0x0000011000007945 */ /* 0x000fd80003800000 */
[----:B------:R-:W-:Y:S05]  /*4920*/  @P1 BRA `(.L_x_1773) ;  /* 0x0000000000241947 */ /* 0x000fea0003800000 */
[----:B------:R-:W-:Y:S02]  /*4930*/  IMAD.U32 R211, RZ, RZ, UR25 ;  /* 0x00000019ffd37e24 */ /* 0x000fe4000f8e00ff */
[----:B------:R-:W-:-:S03]  /*4940*/  IMAD.IADD R203, R3, 0x1, R10 ;  /* 0x0000000103cb7824 */ /* 0x000fc600078e020a */
[----:B------:R-:W-:Y:S02]  /*4950*/  ISETP.NE.AND P1, PT, R211, 0x1, PT ;  /* 0x00000001d300780c */ /* 0x000fe40003f25270 */
[----:B------:R-:W-:-:S11]  /*4960*/  LOP3.LUT R203, RZ, R203, RZ, 0x33, !PT ;  /* 0x000000cbffcb7212 */ /* 0x000fd600078e33ff */
[----:B------:R-:W1:Y:S02]  /*4970*/  @P1 LDC.64 R20, c[0x0][0x9e8] ;  /* 0x00027a00ff141b82 */ /* 0x000e640000000a00 */
[----:B-1----:R-:W-:-:S05]  /*4980*/  @P1 IMAD.HI.U32 R20, R203, R20, RZ ;  /* 0x00000014cb141227 */ /* 0x002fca00078e00ff */
[----:B------:R-:W-:-:S04]  /*4990*/  @P1 SHF.R.U32.HI R203, RZ, R21, R20 ;  /* 0x00000015ffcb1219 */ /* 0x000fc80000011614 */
[----:B------:R-:W-:Y:S01]  /*49a0*/  LOP3.LUT R20, RZ, R203, RZ, 0x33, !PT ;  /* 0x000000cbff147212 */ /* 0x000fe200078e33ff */
[----:B------:R-:W-:Y:S06]  /*49b0*/  BRA `(.L_x_1774) ;  /* 0x0000000000187947 */ /* 0x000fec0003800000 */
.L_x_1773:
[----:B------:R-:W-:-:S05]  /*49c0*/  IMAD.U32 R211, RZ, RZ, UR25 ;  /* 0x00000019ffd37e24 */ /* 0x000fca000f8e00ff */
[----:B------:R-:W-:-:S13]  /*49d0*/  ISETP.NE.AND P1, PT, R211, 0x1, PT ;  /* 0x00000001d300780c */ /* 0x000fda0003f25270 */
[----:B------:R-:W1:Y:S02]  /*49e0*/  @P1 LDC.64 R20, c[0x0][0x9e8] ;  /* 0x00027a00ff141b82 */ /* 0x000e640000000a00 */
[----:B-1----:R-:W-:-:S04]  /*49f0*/  @P1 IMAD.HI.U32 R212, R15, R20, RZ ;  /* 0x000000140fd41227 */ /* 0x002fc800078e00ff */
[----:B------:R-:W-:Y:S01]  /*4a00*/  IMAD.MOV.U32 R20, RZ, RZ, R15 ;  /* 0x000000ffff147224 */ /* 0x000fe200078e000f */
[----:B------:R-:W-:-:S07]  /*4a10*/  @P1 SHF.R.U32.HI R20, RZ, R21, R212 ;  /* 0x00000015ff141219 */ /* 0x000fce00000116d4 */
.L_x_1774:
[----:B------:R-:W-:Y:S05]  /*4a20*/  BSYNC B0 ;  /* 0x0000000000007941 */ /* 0x000fea0003800000 */
.L_x_1772:
[----:B------:R-:W-:-:S04]  /*4a30*/  IMAD R21, R7, -0x60, -R16 ;  /* 0xffffffa007157824 */ /* 0x000fc800078e0a10 */
[----:B------:R-:W-:-:S05]  /*4a40*/  IMAD R21, R20, R211, R21 ;  /* 0x000000d314157224 */ /* 0x000fca00078e0215 */
[----:B------:R-:W-:Y:S02]  /*4a50*/  VIADDMNMX R210, R21, R211, R210, PT ;  /* 0x000000d315d27246 */ /* 0x000fe400038001d2 */
[----:B------:R-:W-:-:S07]  /*4a60*/  VIMNMX R202, R202, R21, !PT ;  /* 0x00000015caca7248 */ /* 0x000fce0007fe0100 */
.L_x_1771:
[----:B------:R-:W-:Y:S01]  /*4a70*/  IMAD R211, R7, -0x60, RZ ;  /* 0xffffffa007d37824 */ /* 0x000fe200078e02ff */
[----:B------:R-:W-:Y:S02]  /*4a80*/  LOP3.LUT R2, R2, 0xfffbffff, RZ, 0xc0, !PT ;  /* 0xfffbffff02027812 */ /* 0x000fe400078ec0ff */
[----:B------:R-:W-:Y:S02]  /*4a90*/  IADD3 R200, R200, 0x8, R3 ;  /* 0x00000008c8c87810 */ /* 0x000fe40007ffe003 */
        /* <DEDUP_REMOVED lines=30> */
[----:B------:R-:W-:Y:S02]  /*4c80*/  IADD3 R152, R14, 0x8, R3 ;  /* 0x000000080e987810 */ /* 0x000fe40007ffe003 */
[----:B------:R-:W-:Y:S02]  /*4c90*/  ISETP.LT.OR P2, PT, R210, 0x12, P2 ;  /* 0x00000012d200780c */ /* 0x000fe40001741670 */
[----:B------:R-:W-:Y:S02]  /*4ca0*/  @P3 LOP3.LUT R2, R2, 0x10, RZ, 0xfc, !PT ;  /* 0x0000001002023812 */ /* 0x000fe400078efcff */
[----:B------:R-:W-:-:S02]  /*4cb0*/  ISETP.GE.AND P3, PT, R211, 0x19, PT ;  /* 0x00000019d300780c */ /* 0x000fc40003f66270 */
        /* <DEDUP_REMOVED lines=102> */
[----:B------:R-:W-:Y:S01]  /*5320*/  ISETP.GT.AND P6, PT, R13, -0x1, PT ;  /* 0xffffffff0d00780c */ /* 0x000fe20003fc4270 */
[----:B------:R-:W-:-:S12]  /*5330*/  BSSY B0, `(.L_x_1776) ;  /* 0x0000010000007945 */ /* 0x000fd80003800000 */
[----:B------:R-:W-:Y:S05]  /*5340*/  @P6 BRA `(.L_x_1777) ;  /* 0x0000000000206947 */ /* 0x000fea0003800000 */
[----:B------:R-:W-:Y:S02]  /*5350*/  IMAD.U32 R202, RZ, RZ, UR25 ;  /* 0x00000019ffca7e24 */ /* 0x000fe4000f8e00ff */
[----:B------:R-:W-:-:S03]  /*5360*/  IMAD.MOV.U32 R14, RZ, RZ, R11 ;  /* 0x000000ffff0e7224 */ /* 0x000fc600078e000b */
[----:B------:R-:W-:-:S13]  /*5370*/  ISETP.NE.AND P6, PT, R202, 0x1, PT ;  /* 0x00000001ca00780c */ /* 0x000fda0003fc5270 */
[----:B------:R-:W1:Y:S02]  /*5380*/  @P6 LDC.64 R20, c[0x0][0x9e8] ;  /* 0x00027a00ff146b82 */ /* 0x000e640000000a00 */
[----:B-1----:R-:W-:-:S05]  /*5390*/  @P6 IMAD.HI.U32 R20, R11, R20, RZ ;  /* 0x000000140b146227 */ /* 0x002fca00078e00ff */
[----:B------:R-:W-:-:S04]  /*53a0*/  @P6 SHF.R.U32.HI R14, RZ, R21, R20 ;  /* 0x00000015ff0e6219 */ /* 0x000fc80000011614 */
[----:B------:R-:W-:Y:S01]  /*53b0*/  LOP3.LUT R14, RZ, R14, RZ, 0x33, !PT ;  /* 0x0000000eff0e7212 */ /* 0x000fe200078e33ff */
[----:B------:R-:W-:Y:S06]  /*53c0*/  BRA `(.L_x_1778) ;  /* 0x0000000000187947 */ /* 0x000fec0003800000 */
.L_x_1777:
[----:B------:R-:W-:Y:S02]  /*53d0*/  IMAD.U32 R202, RZ, RZ, UR25 ;  /* 0x00000019ffca7e24 */ /* 0x000fe4000f8e00ff */
[----:B------:R-:W-:-:S03]  /*53e0*/  IMAD.MOV.U32 R14, RZ, RZ, R13 ;  /* 0x000000ffff0e7224 */ /* 0x000fc600078e000d */
[----:B------:R-:W-:-:S13]  /*53f0*/  ISETP.NE.AND P6, PT, R202, 0x1, PT ;  /* 0x00000001ca00780c */ /* 0x000fda0003fc5270 */
[----:B------:R-:W1:Y:S02]  /*5400*/  @P6 LDC.64 R20, c[0x0][0x9e8] ;  /* 0x00027a00ff146b82 */ /* 0x000e640000000a00 */
[----:B-1----:R-:W-:-:S05]  /*5410*/  @P6 IMAD.HI.U32 R20, R13, R20, RZ ;  /* 0x000000140d146227 */ /* 0x002fca00078e00ff */
[----:B------:R-:W-:-:S07]  /*5420*/  @P6 SHF.R.U32.HI R14, RZ, R21, R20 ;  /* 0x00000015ff0e6219 */ /* 0x000fce0000011614 */
.L_x_1778:
[----:B------:R-:W-:Y:S05]  /*5430*/  BSYNC B0 ;  /* 0x0000000000007941 */ /* 0x000fea0003800000 */
.L_x_1776:
[----:B------:R-:W-:-:S04]  /*5440*/  IMAD.IADD R211, R211, 0x1, -R16 ;  /* 0x00000001d3d37824 */ /* 0x000fc800078e0a10 */
[----:B------:R-:W-:-:S05]  /*5450*/  IMAD R211, R14, R202, R211 ;  /* 0x000000ca0ed37224 */ /* 0x000fca00078e02d3 */
[----:B------:R-:W-:Y:S02]  /*5460*/  VIADDMNMX R200, R211, R202, R200, PT ;  /* 0x000000cad3c87246 */ /* 0x000fe400038001c8 */
[----:B------:R-:W-:-:S07]  /*5470*/  VIMNMX R152, R152, R211, !PT ;  /* 0x000000d398987248 */ /* 0x000fce0007fe0100 */
.L_x_1775:
[----:B------:R-:W-:Y:S02]  /*5480*/  ISETP.GT.AND P1, PT, R152, 0x1, !P1 ;  /* 0x000000019800780c */ /* 0x000fe40004f24270 */
        /* <DEDUP_REMOVED lines=76> */
[----:B------:R-:W-:Y:S01]  /*5950*/  ISETP.GT.AND P5, PT, R152, 0x58, !P5 ;  /* 0x000000589800780c */ /* 0x000fe20006fa4270 */
[----:B------:R-:W1:Y:S01]  /*5960*/  SHFL.BFLY PT, R21, R210, 0x1, 0x1f ;  /* 0x0c201f00d2157f89 */ /* 0x000e6200000e0000 */
[C---:B------:R-:W-:Y:S02]  /*5970*/  ISETP.LT.OR P1, PT, R200.reuse, 0x31, P1 ;  /* 0x00000031c800780c */ /* 0x040fe40000f21670 */
[----:B------:R-:W-:-:S02]  /*5980*/  ISETP.LT.OR P3, PT, R200, 0x51, P3 ;  /* 0x00000051c800780c */ /* 0x000fc40001f61670 */
        /* <DEDUP_REMOVED lines=9> */
[----:B-1----:R-:W-:Y:S02]  /*5a20*/  FMNMX.FTZ R14, R210, R21, !PT ;  /* 0x00000015d20e7209 */ /* 0x002fe40007810000 */
[----:B------:R-:W-:-:S03]  /*5a30*/  ISETP.GT.AND P1, PT, R152, 0x38, !P1 ;  /* 0x000000389800780c */ /* 0x000fc60004f24270 */
[----:B------:R-:W-:Y:S01]  /*5a40*/  FMUL.FTZ R20, R14, UR6 ;  /* 0x000000060e147c20 */ /* 0x000fe20008410000 */
        /* <DEDUP_REMOVED lines=18> */
[----:B------:R-:W-:Y:S02]  /*5b70*/  ISETP.GT.AND P1, PT, R152, RZ, !P6 ;  /* 0x000000ff9800720c */ /* 0x000fe40007724270 */
[----:B------:R-:W-:Y:S02]  /*5b80*/  LOP3.LUT P6, RZ, R2, 0x1, RZ, 0xc0, !PT ;  /* 0x0000000102ff7812 */ /* 0x000fe400078cc0ff */
[----:B------:R-:W-:Y:S02]  /*5b90*/  ISETP.LT.OR P1, PT, R200, 0x1, P1 ;  /* 0x00000001c800780c */ /* 0x000fe40000f21670 */
[----:B------:R-:W-:Y:S02]  /*5ba0*/  ISETP.GT.AND P2, PT, R152, 0x59, !P6 ;  /* 0x000000599800780c */ /* 0x000fe40007744270 */
[----:B------:R-:W-:-:S02]  /*5bb0*/  FSEL R21, R154, -INF , !P1 ;  /* 0xff8000009a157808 */ /* 0x000fc40004800000 */
[----:B------:R-:W-:Y:S02]  /*5bc0*/  FSETP.NEU.FTZ.AND P1, PT, R14, -INF , PT ;  /* 0xff8000000e00780b */ /* 0x000fe40003f3d000 */
[----:B------:R-:W-:Y:S02]  /*5bd0*/  FMNMX.FTZ R202, R21, R8, !PT ;  /* 0x0000000815ca7209 */ /* 0x000fe40007810000 */
[----:B------:R-:W-:Y:S02]  /*5be0*/  FSEL R20, R20, RZ, P1 ;  /* 0x000000ff14147208 */ /* 0x000fe40000800000 */
[----:B------:R-:W-:Y:S02]  /*5bf0*/  ISETP.LT.OR P2, PT, R200, 0x5a, P2 ;  /* 0x0000005ac800780c */ /* 0x000fe40001741670 */
        /* <DEDUP_REMOVED lines=24> */
[----:B------:R-:W-:-:S02]  /*5d80*/  FFMA.FTZ R197, R197, UR6, -R20 ;  /* 0x00000006c5c57c23 */ /* 0x000fc40008010814 */
[----:B------:R-:W-:-:S04]  /*5d90*/  FMNMX.FTZ R203, R167, R202, !PT ;  /* 0x000000caa7cb7209 */ /* 0x000fc80007810000 */
[----:B------:R-:W-:Y:S01]  /*5da0*/  FMNMX.FTZ R202, R170, R203, !PT ;  /* 0x000000cbaaca7209 */ /* 0x000fe20007810000 */
[----:B------:R-:W-:Y:S03]  /*5db0*/  MUFU.EX2 R157, R157 ;  /* 0x0000009d009d7308 */ /* 0x000fe60000000800 */
        /* <DEDUP_REMOVED lines=15> */
[----:B------:R-:W-:Y:S02]  /*5eb0*/  FMNMX.FTZ R203, R191, R152, !PT ;  /* 0x00000098bfcb7209 */ /* 0x000fe40007810000 */
[----:B------:R-:W-:Y:S01]  /*5ec0*/  FSEL R152, R195, -INF , !P4 ;  /* 0xff800000c3987808 */ /* 0x000fe20006000000 */
[----:B------:R-:W-:Y:S01]  /*5ed0*/  FFMA.FTZ R195, R176, UR6, -R20 ;  /* 0x00000006b0c37c23 */ /* 0x000fe20008010814 */
[----:B------:R-:W-:Y:S01]  /*5ee0*/  FMNMX.FTZ R203, R194, R203, !PT ;  /* 0x000000cbc2cb7209 */ /* 0x000fe20007810000 */
[----:B------:R-:W-:Y:S03]  /*5ef0*/  MUFU.EX2 R169, R169 ;  /* 0x000000a900a97308 */ /* 0x000fe60000000800 */
[----:B------:R-:W-:-:S04]  /*5f00*/  FMNMX.FTZ R203, R152, R203, !PT ;  /* 0x000000cb98cb7209 */ /* 0x000fc80007810000 */
[----:B------:R-:W-:Y:S01]  /*5f10*/  FMNMX.FTZ R198, R200, R203, !PT ;  /* 0x000000cbc8c67209 */ /* 0x000fe20007810000 */
[----:B------:R-:W-:Y:S03]  /*5f20*/  MUFU.EX2 R172, R172 ;  /* 0x000000ac00ac7308 */ /* 0x000fe60000000800 */
[----:B------:R-:W-:Y:S01]  /*5f30*/  FMNMX.FTZ R176, R199, R198, !PT ;  /* 0x000000c6c7b07209 */ /* 0x000fe20007810000 */
[--C-:B------:R-:W-:Y:S01]  /*5f40*/  FFMA.FTZ R198, R177, UR6, -R20.reuse ;  /* 0x00000006b1c67c23 */ /* 0x100fe20008010814 */
[--C-:B------:R-:W-:Y:S01]  /*5f50*/  FFMA.FTZ R177, R180, UR6, -R20.reuse ;  /* 0x00000006b4b17c23 */ /* 0x100fe20008010814 */
[--C-:B------:R-:W-:Y:S01]  /*5f60*/  FFMA.FTZ R180, R181, UR6, -R20.reuse ;  /* 0x00000006b5b47c23 */ /* 0x100fe20008010814 */
[--C-:B------:R-:W-:Y:S01]  /*5f70*/  FFMA.FTZ R181, R184, UR6, -R20.reuse ;  /* 0x00000006b8b57c23 */ /* 0x100fe20008010814 */
[----:B------:R-:W1:Y:S01]  /*5f80*/  SHFL.BFLY PT, R203, R176, 0x2, 0x1f ;  /* 0x0c401f00b0cb7f89 */ /* 0x000e6200000e0000 */
[--C-:B------:R-:W-:Y:S01]  /*5f90*/  FFMA.FTZ R184, R185, UR6, -R20.reuse ;  /* 0x00000006b9b87c23 */ /* 0x100fe20008010814 */
[--C-:B------:R-:W-:Y:S01]  /*5fa0*/  FFMA.FTZ R185, R188, UR6, -R20.reuse ;  /* 0x00000006bcb97c23 */ /* 0x100fe20008010814 */
[--C-:B------:R-:W-:Y:S01]  /*5fb0*/  FFMA.FTZ R188, R189, UR6, -R20.reuse ;  /* 0x00000006bdbc7c23 */ /* 0x100fe20008010814 */
[--C-:B------:R-:W-:Y:S01]  /*5fc0*/  FFMA.FTZ R189, R192, UR6, -R20.reuse ;  /* 0x00000006c0bd7c23 */ /* 0x100fe20008010814 */
[----:B------:R-:W-:Y:S01]  /*5fd0*/  FFMA.FTZ R192, R193, UR6, -R20 ;  /* 0x00000006c1c07c23 */ /* 0x000fe20008010814 */
[----:B------:R-:W-:Y:S01]  /*5fe0*/  FSEL R193, R14, RZ, P1 ;  /* 0x000000ff0ec17208 */ /* 0x000fe20000800000 */
[----:B------:R-:W-:Y:S04]  /*5ff0*/  MUFU.EX2 R173, R173 ;  /* 0x000000ad00ad7308 */ /* 0x000fe80000000800 */
[----:B------:R-:W-:-:S04]  /*6000*/  FADD.FTZ R193, -R193, R0 ;  /* 0x00000000c1c17221 */ /* 0x000fc80000010100 */
[----:B------:R-:W-:Y:S01]  /*6010*/  FMUL.FTZ R193, R193, UR6 ;  /* 0x00000006c1c17c20 */ /* 0x000fe20008410000 */
[----:B------:R-:W-:Y:S01]  /*6020*/  MUFU.EX2 R0, R196 ;  /* 0x000000c400007308 */ /* 0x000fe20000000800 */
[----:B-1----:R-:W-:-:S07]  /*6030*/  FMNMX.FTZ R203, R176, R203, !PT ;  /* 0x000000cbb0cb7209 */ /* 0x002fce0007810000 */
[----:B------:R-:W1:Y:S01]  /*6040*/  MUFU.EX2 R193, R193 ;  /* 0x000000c100c17308 */ /* 0x000e620000000800 */
[----:B------:R-:W2:Y:S07]  /*6050*/  SHFL.BFLY PT, R176, R203, 0x1, 0x1f ;  /* 0x0c201f00cbb07f89 */ /* 0x000eae00000e0000 */
[----:B------:R-:W-:Y:S08]  /*6060*/  MUFU.EX2 R195, R195 ;  /* 0x000000c300c37308 */ /* 0x000ff00000000800 */
[----:B------:R-:W-:Y:S01]  /*6070*/  MUFU.EX2 R198, R198 ;  /* 0x000000c600c67308 */ /* 0x000fe20000000800 */
[----:B-1----:R-:W-:Y:S01]  /*6080*/  FFMA.FTZ R196, R193, R5, R154 ;  /* 0x00000005c1c47223 */ /* 0x002fe2000001009a */
[-C--:B------:R-:W-:Y:S01]  /*6090*/  FMUL.FTZ R24, R24, R193.reuse ;  /* 0x000000c118187220 */ /* 0x080fe20000410000 */
        /* <DEDUP_REMOVED lines=9> */
[----:B--2---:R-:W-:Y:S01]  /*6130*/  FMNMX.FTZ R176, R203, R176, !PT ;  /* 0x000000b0cbb07209 */ /* 0x004fe20007810000 */
[-C--:B------:R-:W-:Y:S01]  /*6140*/  FMUL.FTZ R40, R40, R193.reuse ;  /* 0x000000c128287220 */ /* 0x080fe20000410000 */
[-C--:B------:R-:W-:Y:S01]  /*6150*/  FMUL.FTZ R41, R41, R193.reuse ;  /* 0x000000c129297220 */ /* 0x080fe20000410000 */
[-C--:B------:R-:W-:Y:S01]  /*6160*/  FMUL.FTZ R44, R44, R193.reuse ;  /* 0x000000c12c2c7220 */ /* 0x080fe20000410000 */
[C---:B------:R-:W-:Y:S01]  /*6170*/  FSETP.NEU.FTZ.AND P1, PT, R176.reuse, -INF , PT ;  /* 0xff800000b000780b */ /* 0x040fe20003f3d000 */
[----:B------:R-:W-:Y:S01]  /*6180*/  FMUL.FTZ R203, R176, UR6 ;  /* 0x00000006b0cb7c20 */ /* 0x000fe20008410000 */
[----:B------:R-:W1:Y:S01]  /*6190*/  MUFU.EX2 R180, R180 ;  /* 0x000000b400b47308 */ /* 0x000e620000000800 */
[-C--:B------:R-:W-:Y:S01]  /*61a0*/  FMUL.FTZ R45, R45, R193.reuse ;  /* 0x000000c12d2d7220 */ /* 0x080fe20000410000 */
[-C--:B------:R-:W-:Y:S01]  /*61b0*/  FMUL.FTZ R48, R48, R193.reuse ;  /* 0x000000c130307220 */ /* 0x080fe20000410000 */
[-C--:B------:R-:W-:Y:S01]  /*61c0*/  FMUL.FTZ R49, R49, R193.reuse ;  /* 0x000000c131317220 */ /* 0x080fe20000410000 */
[----:B------:R-:W-:Y:S01]  /*61d0*/  FSEL R203, R203, RZ, P1 ;  /* 0x000000ffcbcb7208 */ /* 0x000fe20000800000 */
[-C--:B------:R-:W-:Y:S01]  /*61e0*/  FMUL.FTZ R52, R52, R193.reuse ;  /* 0x000000c134347220 */ /* 0x080fe20000410000 */
[-C--:B------:R-:W-:Y:S01]  /*61f0*/  FMUL.FTZ R53, R53, R193.reuse ;  /* 0x000000c135357220 */ /* 0x080fe20000410000 */
[----:B------:R-:W-:Y:S01]  /*6200*/  FMUL.FTZ R56, R56, R193 ;  /* 0x000000c138387220 */ /* 0x000fe20000410000 */
        /* <DEDUP_REMOVED lines=8> */
[----:B------:R-:W-:Y:S01]  /*6290*/  MUFU.EX2 R184, R184 ;  /* 0x000000b800b87308 */ /* 0x000fe20000000800 */
[----:B------:R-:W-:Y:S01]  /*62a0*/  FFMA.FTZ R163, R166, UR6, -R203 ;  /* 0x00000006a6a37c23 */ /* 0x000fe200080108cb */
[----:B-1----:R-:W-:Y:S01]  /*62b0*/  F2FP.F16.F32.PACK_AB R166, R180, R177 ;  /* 0x000000b1b4a6723e */ /* 0x002fe200000000ff */
[----:B------:R-:W-:Y:S01]  /*62c0*/  FADD.FTZ R158, R160, R5 ;  /* 0x00000005a09e7221 */ /* 0x000fe20000010000 */
        /* <DEDUP_REMOVED lines=16> */
[----:B------:R-:W-:Y:S01]  /*63d0*/  FSEL R5, R176, RZ, P1 ;  /* 0x000000ffb0057208 */ /* 0x000fe20000800000 */
[--C-:B------:R-:W-:Y:S01]  /*63e0*/  FFMA.FTZ R194, R194, UR6, -R203.reuse ;  /* 0x00000006c2c27c23 */ /* 0x100fe200080108cb */
[--C-:B------:R-:W-:Y:S01]  /*63f0*/  FFMA.FTZ R200, R200, UR6, -R203.reuse ;  /* 0x00000006c8c87c23 */ /* 0x100fe200080108cb */
[----:B------:R-:W-:Y:S01]  /*6400*/  FADD.FTZ R211, R169, R158 ;  /* 0x0000009ea9d37221 */ /* 0x000fe20000010000 */
[----:B------:R-:W2:Y:S01]  /*6410*/  MUFU.EX2 R189, R189 ;  /* 0x000000bd00bd7308 */ /* 0x000ea20000000800 */
[----:B------:R-:W-:Y:S01]  /*6420*/  FADD.FTZ R5, -R5, R8 ;  /* 0x0000000805057221 */ /* 0x000fe20000010100 */
[----:B------:R-:W-:Y:S01]  /*6430*/  FFMA.FTZ R8, R167, UR6, -R203 ;  /* 0x00000006a7087c23 */ /* 0x000fe200080108cb */
[----:B------:R-:W-:Y:S01]  /*6440*/  FADD.FTZ R158, R172, R211 ;  /* 0x000000d3ac9e7221 */ /* 0x000fe20000010000 */
[--C-:B------:R-:W-:Y:S01]  /*6450*/  FFMA.FTZ R167, R170, UR6, -R203.reuse ;  /* 0x00000006aaa77c23 */ /* 0x100fe200080108cb */
[--C-:B------:R-:W-:Y:S01]  /*6460*/  FFMA.FTZ R199, R199, UR6, -R203.reuse ;  /* 0x00000006c7c77c23 */ /* 0x100fe200080108cb */
[----:B------:R-:W-:Y:S01]  /*6470*/  FMUL.FTZ R57, R57, R193 ;  /* 0x000000c139397220 */ /* 0x000fe20000410000 */
[----:B------:R-:W-:Y:S01]  /*6480*/  FADD.FTZ R158, R173, R158 ;  /* 0x0000009ead9e7221 */ /* 0x000fe20000010000 */
[----:B------:R-:W3:Y:S01]  /*6490*/  MUFU.EX2 R192, R192 ;  /* 0x000000c000c07308 */ /* 0x000ee20000000800 */
[----:B-1----:R-:W-:Y:S01]  /*64a0*/  F2FP.F16.F32.PACK_AB R170, R188, R185 ;  /* 0x000000b9bcaa723e */ /* 0x002fe200000000ff */
[-C--:B------:R-:W-:Y:S01]  /*64b0*/  FMUL.FTZ R60, R60, R193.reuse ;  /* 0x000000c13c3c7220 */ /* 0x080fe20000410000 */
[----:B------:R-:W-:Y:S01]  /*64c0*/  FADD.FTZ R211, R195, R158 ;  /* 0x0000009ec3d37221 */ /* 0x000fe20000010000 */
[----:B------:R-:W-:Y:S01]  /*64d0*/  FFMA.FTZ R158, R171, UR6, -R203 ;  /* 0x00000006ab9e7c23 */ /* 0x000fe200080108cb */
[-C--:B------:R-:W-:Y:S01]  /*64e0*/  FMUL.FTZ R61, R61, R193.reuse ;  /* 0x000000c13d3d7220 */ /* 0x080fe20000410000 */
[-C--:B------:R-:W-:Y:S01]  /*64f0*/  FMUL.FTZ R64, R64, R193.reuse ;  /* 0x000000c140407220 */ /* 0x080fe20000410000 */
[----:B------:R-:W-:Y:S01]  /*6500*/  FADD.FTZ R162, R198, R211 ;  /* 0x000000d3c6a27221 */ /* 0x000fe20000010000 */
[----:B------:R-:W-:Y:S01]  /*6510*/  FFMA.FTZ R211, R175, UR6, -R203 ;  /* 0x00000006afd37c23 */ /* 0x000fe200080108cb */
[----:B------:R-:W-:Y:S01]  /*6520*/  MUFU.EX2 R21, R21 ;  /* 0x0000001500157308 */ /* 0x000fe20000000800 */
[-C--:B------:R-:W-:Y:S01]  /*6530*/  FMUL.FTZ R65, R65, R193.reuse ;  /* 0x000000c141417220 */ /* 0x080fe20000410000 */
[----:B------:R-:W-:Y:S01]  /*6540*/  FADD.FTZ R171, R177, R162 ;  /* 0x000000a2b1ab7221 */ /* 0x000fe20000010000 */
[-C--:B------:R-:W-:Y:S01]  /*6550*/  FMUL.FTZ R68, R68, R193.reuse ;  /* 0x000000c144447220 */ /* 0x080fe20000410000 */
[-C--:B------:R-:W-:Y:S01]  /*6560*/  FMUL.FTZ R69, R69, R193.reuse ;  /* 0x000000c145457220 */ /* 0x080fe20000410000 */
[-C--:B------:R-:W-:Y:S01]  /*6570*/  FMUL.FTZ R72, R72, R193.reuse ;  /* 0x000000c148487220 */ /* 0x080fe20000410000 */
[----:B------:R-:W-:Y:S01]  /*6580*/  FADD.FTZ R162, R180, R171 ;  /* 0x000000abb4a27221 */ /* 0x000fe20000010000 */
[----:B------:R-:W-:Y:S01]  /*6590*/  FMUL.FTZ R180, R5, UR6 ;  /* 0x0000000605b47c20 */ /* 0x000fe20008410000 */
[----:B------:R-:W-:Y:S01]  /*65a0*/  MUFU.EX2 R20, R20 ;  /* 0x0000001400147308 */ /* 0x000fe20000000800 */
[-C--:B------:R-:W-:Y:S01]  /*65b0*/  FMUL.FTZ R73, R73, R193.reuse ;  /* 0x000000c149497220 */ /* 0x080fe20000410000 */
[----:B------:R-:W-:Y:S01]  /*65c0*/  FADD.FTZ R171, R181, R162 ;  /* 0x000000a2b5ab7221 */ /* 0x000fe20000010000 */
[-C--:B------:R-:W-:Y:S01]  /*65d0*/  FMUL.FTZ R76, R76, R193.reuse ;  /* 0x000000c14c4c7220 */ /* 0x080fe20000410000 */
[-C--:B------:R-:W-:Y:S01]  /*65e0*/  FMUL.FTZ R77, R77, R193.reuse ;  /* 0x000000c14d4d7220 */ /* 0x080fe20000410000 */
[-C--:B------:R-:W-:Y:S01]  /*65f0*/  FMUL.FTZ R80, R80, R193.reuse ;  /* 0x000000c150507220 */ /* 0x080fe20000410000 */
[----:B------:R-:W-:Y:S01]  /*6600*/  FADD.FTZ R162, R184, R171 ;  /* 0x000000abb8a27221 */ /* 0x000fe20000010000 */
[----:B------:R-:W-:Y:S01]  /*6610*/  FFMA.FTZ R171, R152, UR6, -R203 ;  /* 0x0000000698ab7c23 */ /* 0x000fe200080108cb */
[----:B------:R-:W1:Y:S01]  /*6620*/  MUFU.EX2 R180, R180 ;  /* 0x000000b400b47308 */ /* 0x000e620000000800 */
[----:B------:R-:W-:Y:S01]  /*6630*/  F2FP.F16.F32.PACK_AB R152, R153, R154 ;  /* 0x0000009a9998723e */ /* 0x000fe200000000ff */
[----:B------:R-:W-:Y:S01]  /*6640*/  FADD.FTZ R203, R185, R162 ;  /* 0x000000a2b9cb7221 */ /* 0x000fe20000010000 */
[----:B------:R-:W-:Y:S01]  /*6650*/  F2FP.F16.F32.PACK_AB R154, R157, R156 ;  /* 0x0000009c9d9a723e */ /* 0x000fe200000000ff */
[----:B------:R-:W-:Y:S01]  /*6660*/  FMUL.FTZ R81, R81, R193 ;  /* 0x000000c151517220 */ /* 0x000fe20000410000 */
[----:B------:R-:W-:Y:S01]  /*6670*/  F2FP.F16.F32.PACK_AB R156, R161, R160 ;  /* 0x000000a0a19c723e */ /* 0x000fe200000000ff */
[----:B------:R-:W-:Y:S01]  /*6680*/  FADD.FTZ R162, R188, R203 ;  /* 0x000000cbbca27221 */ /* 0x000fe20000010000 */
[----:B------:R-:W-:Y:S01]  /*6690*/  F2FP.F16.F32.PACK_AB R160, R169, R168 ;  /* 0x000000a8a9a0723e */ /* 0x000fe200000000ff */
[----:B------:R-:W4:Y:S01]  /*66a0*/  MUFU.EX2 R155, R155 ;  /* 0x0000009b009b7308 */ /* 0x000f220000000800 */
[----:B------:R-:W-:Y:S01]  /*66b0*/  F2FP.F16.F32.PACK_AB R168, R184, R181 ;  /* 0x000000b5b8a8723e */ /* 0x000fe200000000ff */
[----:B--2---:R-:W-:Y:S01]  /*66c0*/  FADD.FTZ R153, R189, R162 ;  /* 0x000000a2bd997221 */ /* 0x004fe20000010000 */
[----:B------:R-:W-:Y:S01]  /*66d0*/  F2FP.F16.F32.PACK_AB R162, R173, R172 ;  /* 0x000000acada2723e */ /* 0x000fe200000000ff */
[----:B------:R-:W-:Y:S01]  /*66e0*/  FMUL.FTZ R84, R84, R193 ;  /* 0x000000c154547220 */ /* 0x000fe20000410000 */
[C---:B---3--:R-:W-:Y:S01]  /*66f0*/  F2FP.F16.F32.PACK_AB R172, R192.reuse, R189 ;  /* 0x000000bdc0ac723e */ /* 0x048fe200000000ff */
[----:B------:R-:W-:Y:S01]  /*6700*/  FADD.FTZ R153, R192, R153 ;  /* 0x00000099c0997221 */ /* 0x000fe20000010000 */
[-C--:B------:R-:W-:Y:S01]  /*6710*/  FMUL.FTZ R85, R85, R193.reuse ;  /* 0x000000c155557220 */ /* 0x080fe20000410000 */
[----:B------:R-:W2:Y:S01]  /*6720*/  MUFU.EX2 R196, R196 ;  /* 0x000000c400c47308 */ /* 0x000ea20000000800 */
        /* <DEDUP_REMOVED lines=16> */
[----:B---3--:R-:W-:Y:S01]  /*6830*/  FADD.FTZ R174, R0, R153 ;  /* 0x0000009900ae7221 */ /* 0x008fe20000010000 */
[----:B-1----:R-:W-:Y:S01]  /*6840*/  FFMA.FTZ R153, R180, R4, R21 ;  /* 0x00000004b4997223 */ /* 0x002fe20000010015 */
[-C--:B------:R-:W-:Y:S01]  /*6850*/  FMUL.FTZ R116, R116, R193.reuse ;  /* 0x000000c174747220 */ /* 0x080fe20000410000 */
[-C--:B------:R-:W-:Y:S01]  /*6860*/  FMUL.FTZ R117, R117, R193.reuse ;  /* 0x000000c175757220 */ /* 0x080fe20000410000 */
[-C--:B------:R-:W-:Y:S01]  /*6870*/  FMUL.FTZ R120, R120, R193.reuse ;  /* 0x000000c178787220 */ /* 0x080fe20000410000 */
[----:B------:R-:W-:Y:S01]  /*6880*/  FADD.FTZ R4, R20, R153 ;  /* 0x0000009914047221 */ /* 0x000fe20000010000 */
[-C--:B------:R-:W-:Y:S01]  /*6890*/  FMUL.FTZ R121, R121, R193.reuse ;  /* 0x000000c179797220 */ /* 0x080fe20000410000 */
[----:B------:R-:W1:Y:S01]  /*68a0*/  MUFU.EX2 R202, R202 ;  /* 0x000000ca00ca7308 */ /* 0x000e620000000800 */
[-C--:B------:R-:W-:Y:S01]  /*68b0*/  FMUL.FTZ R124, R124, R193.reuse ;  /* 0x000000c17c7c7220 */ /* 0x080fe20000410000 */
[----:B----4-:R-:W-:Y:S01]  /*68c0*/  FADD.FTZ R153, R155, R4 ;  /* 0x000000049b997221 */ /* 0x010fe20000010000 */
[-C--:B------:R-:W-:Y:S01]  /*68d0*/  FMUL.FTZ R125, R125, R193.reuse ;  /* 0x000000c17d7d7220 */ /* 0x080fe20000410000 */
[-C--:B------:R-:W-:Y:S01]  /*68e0*/  FMUL.FTZ R128, R128, R193.reuse ;  /* 0x000000c180807220 */ /* 0x080fe20000410000 */
[-C--:B------:R-:W-:Y:S01]  /*68f0*/  FMUL.FTZ R129, R129, R193.reuse ;  /* 0x000000c181817220 */ /* 0x080fe20000410000 */
[----:B--2---:R-:W-:Y:S01]  /*6900*/  FADD.FTZ R4, R196, R153 ;  /* 0x00000099c4047221 */ /* 0x004fe20000010000 */
[-C--:B------:R-:W-:Y:S01]  /*6910*/  FMUL.FTZ R132, R132, R193.reuse ;  /* 0x000000c184847220 */ /* 0x080fe20000410000 */
[----:B------:R-:W2:Y:S01]  /*6920*/  MUFU.EX2 R163, R163 ;  /* 0x000000a300a37308 */ /* 0x000ea20000000800 */
[-C--:B------:R-:W-:Y:S01]  /*6930*/  FMUL.FTZ R133, R133, R193.reuse ;  /* 0x000000c185857220 */ /* 0x080fe20000410000 */
[----:B-----5:R-:W-:Y:S01]  /*6940*/  FADD.FTZ R153, R159, R4 ;  /* 0x000000049f997221 */ /* 0x020fe20000010000 */
[-C--:B------:R-:W-:Y:S01]  /*6950*/  FMUL.FTZ R136, R136, R193.reuse ;  /* 0x000000c188887220 */ /* 0x080fe20000410000 */
[-C--:B------:R-:W-:Y:S01]  /*6960*/  FMUL.FTZ R137, R137, R193.reuse ;  /* 0x000000c189897220 */ /* 0x080fe20000410000 */
[-C--:B------:R-:W-:Y:S01]  /*6970*/  FMUL.FTZ R140, R140, R193.reuse ;  /* 0x000000c18c8c7220 */ /* 0x080fe20000410000 */
[-C--:B------:R-:W-:Y:S01]  /*6980*/  FMUL.FTZ R141, R141, R193.reuse ;  /* 0x000000c18d8d7220 */ /* 0x080fe20000410000 */
[----:B------:R-:W-:Y:S01]  /*6990*/  FMUL.FTZ R144, R144, R193 ;  /* 0x000000c190907220 */ /* 0x000fe20000410000 */
[----:B------:R-:W3:Y:S01]  /*69a0*/  MUFU.EX2 R8, R8 ;  /* 0x0000000800087308 */ /* 0x000ee20000000800 */
[C---:B-1----:R-:W-:Y:S01]  /*69b0*/  FADD.FTZ R4, R202.reuse, R153 ;  /* 0x00000099ca047221 */ /* 0x042fe20000010000 */
[----:B------:R-:W-:Y:S01]  /*69c0*/  F2FP.F16.F32.PACK_AB R157, R202, R159 ;  /* 0x0000009fca9d723e */ /* 0x000fe200000000ff */
[-C--:B------:R-:W-:Y:S01]  /*69d0*/  FMUL.FTZ R145, R145, R193.reuse ;  /* 0x000000c191917220 */ /* 0x080fe20000410000 */
[-C--:B------:R-:W-:Y:S01]  /*69e0*/  FMUL.FTZ R148, R148, R193.reuse ;  /* 0x000000c194947220 */ /* 0x080fe20000410000 */
[----:B------:R-:W-:Y:S01]  /*69f0*/  FMUL.FTZ R149, R149, R193 ;  /* 0x000000c195957220 */ /* 0x000fe20000410000 */
[----:B------:R-:W-:Y:S01]  /*6a00*/  F2FP.F16.F32.PACK_AB R155, R196, R155 ;  /* 0x0000009bc49b723e */ /* 0x000fe200000000ff */
        /* <DEDUP_REMOVED lines=10> */
[C---:B---3--:R-:W-:Y:S01]  /*6ab0*/  FADD.FTZ R184, R8.reuse, R153 ;  /* 0x0000009908b87221 */ /* 0x048fe20000010000 */
[----:B------:R-:W-:Y:S01]  /*6ac0*/  F2FP.F16.F32.PACK_AB R159, R8, R163 ;  /* 0x000000a3089f723e */ /* 0x000fe200000000ff */
[-C--:B------:R-:W-:Y:S01]  /*6ad0*/  FMUL.FTZ R39, R39, R180.reuse ;  /* 0x000000b427277220 */ /* 0x080fe20000410000 */
[-C--:B------:R-:W-:Y:S01]  /*6ae0*/  FMUL.FTZ R42, R42, R180.reuse ;  /* 0x000000b42a2a7220 */ /* 0x080fe20000410000 */
[-C--:B------:R-:W-:Y:S01]  /*6af0*/  FMUL.FTZ R43, R43, R180.reuse ;  /* 0x000000b42b2b7220 */ /* 0x080fe20000410000 */
[-C--:B------:R-:W-:Y:S01]  /*6b00*/  FMUL.FTZ R46, R46, R180.reuse ;  /* 0x000000b42e2e7220 */ /* 0x080fe20000410000 */
[-C--:B------:R-:W-:Y:S01]  /*6b10*/  FMUL.FTZ R47, R47, R180.reuse ;  /* 0x000000b42f2f7220 */ /* 0x080fe20000410000 */
[----:B------:R3:W4:Y:S01]  /*6b20*/  MUFU.EX2 R178, R158 ;  /* 0x0000009e00b27308 */ /* 0x0007220000000800 */
[----:B-1----:R-:W-:Y:S01]  /*6b30*/  FADD.FTZ R153, R167, R184 ;  /* 0x000000b8a7997221 */ /* 0x002fe20000010000 */
[-C--:B------:R-:W-:Y:S01]  /*6b40*/  FMUL.FTZ R50, R50, R180.reuse ;  /* 0x000000b432327220 */ /* 0x080fe20000410000 */
[-C--:B------:R-:W-:Y:S01]  /*6b50*/  FMUL.FTZ R51, R51, R180.reuse ;  /* 0x000000b433337220 */ /* 0x080fe20000410000 */
[-C--:B------:R-:W-:Y:S01]  /*6b60*/  FMUL.FTZ R54, R54, R180.reuse ;  /* 0x000000b436367220 */ /* 0x080fe20000410000 */
[-C--:B------:R-:W-:Y:S01]  /*6b70*/  FMUL.FTZ R55, R55, R180.reuse ;  /* 0x000000b437377220 */ /* 0x080fe20000410000 */
[-C--:B------:R-:W-:Y:S01]  /*6b80*/  FMUL.FTZ R58, R58, R180.reuse ;  /* 0x000000b43a3a7220 */ /* 0x080fe20000410000 */
[----:B------:R-:W-:Y:S01]  /*6b90*/  FMUL.FTZ R59, R59, R180 ;  /* 0x000000b43b3b7220 */ /* 0x000fe20000410000 */
[----:B------:R-:W-:Y:S01]  /*6ba0*/  MUFU.EX2 R182, R182 ;  /* 0x000000b600b67308 */ /* 0x000fe20000000800 */
[----:B---3--:R-:W-:Y:S01]  /*6bb0*/  F2FP.F16.F32.PACK_AB R158, R165, R164 ;  /* 0x000000a4a59e723e */ /* 0x008fe200000000ff */
[C---:B--2---:R-:W-:Y:S01]  /*6bc0*/  FADD.FTZ R5, R197.reuse, R174 ;  /* 0x000000aec5057221 */ /* 0x044fe20000010000 */
[----:B------:R-:W-:Y:S01]  /*6bd0*/  F2FP.F16.F32.PACK_AB R164, R198, R195 ;  /* 0x000000c3c6a4723e */ /* 0x000fe200000000ff */
[----:B------:R-:W-:Y:S01]  /*6be0*/  FMUL.FTZ R62, R62, R180 ;  /* 0x000000b43e3e7220 */ /* 0x000fe20000410000 */
[----:B------:R-:W-:Y:S01]  /*6bf0*/  F2FP.F16.F32.PACK_AB R174, R197, R0 ;  /* 0x00000000c5ae723e */ /* 0x000fe200000000ff */
[-C--:B------:R-:W-:Y:S01]  /*6c00*/  FMUL.FTZ R63, R63, R180.reuse ;  /* 0x000000b43f3f7220 */ /* 0x080fe20000410000 */
[-C--:B------:R-:W-:Y:S01]  /*6c10*/  FMUL.FTZ R66, R66, R180.reuse ;  /* 0x000000b442427220 */ /* 0x080fe20000410000 */
[----:B------:R-:W1:Y:S01]  /*6c20*/  MUFU.EX2 R198, R211 ;  /* 0x000000d300c67308 */ /* 0x000e620000000800 */
[C---:B----4-:R-:W-:Y:S01]  /*6c30*/  FADD.FTZ R184, R178.reuse, R153 ;  /* 0x00000099b2b87221 */ /* 0x050fe20000010000 */
[----:B------:R-:W-:Y:S01]  /*6c40*/  F2FP.F16.F32.PACK_AB R161, R178, R167 ;  /* 0x000000a7b2a1723e */ /* 0x000fe200000000ff */
[-C--:B------:R-:W-:Y:S01]  /*6c50*/  FMUL.FTZ R67, R67, R180.reuse ;  /* 0x000000b443437220 */ /* 0x080fe20000410000 */
[-C--:B------:R-:W-:Y:S01]  /*6c60*/  FMUL.FTZ R70, R70, R180.reuse ;  /* 0x000000b446467220 */ /* 0x080fe20000410000 */
[----:B------:R-:W-:Y:S01]  /*6c70*/  FADD.FTZ R153, R175, R184 ;  /* 0x000000b8af997221 */ /* 0x000fe20000010000 */
        /* <DEDUP_REMOVED lines=26> */
[----:B------:R2:W4:Y:S01]  /*6e20*/  MUFU.EX2 R169, R186 ;  /* 0x000000ba00a97308 */ /* 0x0005220000000800 */
[C---:B---3--:R-:W-:Y:S01]  /*6e30*/  FADD.FTZ R153, R0.reuse, R153 ;  /* 0x0000009900997221 */ /* 0x048fe20000010000 */
[----:B------:R-:W-:Y:S01]  /*6e40*/  F2FP.F16.F32.PACK_AB R165, R0, R165 ;  /* 0x000000a500a5723e */ /* 0x000fe200000000ff */
[-C--:B------:R-:W-:Y:S01]  /*6e50*/  FMUL.FTZ R111, R111, R180.reuse ;  /* 0x000000b46f6f7220 */ /* 0x080fe20000410000 */
[-C--:B------:R-:W-:Y:S01]  /*6e60*/  FMUL.FTZ R114, R114, R180.reuse ;  /* 0x000000b472727220 */ /* 0x080fe20000410000 */
[-C--:B------:R-:W-:Y:S01]  /*6e70*/  FMUL.FTZ R115, R115, R180.reuse ;  /* 0x000000b473737220 */ /* 0x080fe20000410000 */
[-C--:B------:R-:W-:Y:S01]  /*6e80*/  FMUL.FTZ R118, R118, R180.reuse ;  /* 0x000000b476767220 */ /* 0x080fe20000410000 */
[----:B------:R-:W-:Y:S01]  /*6e90*/  FMUL.FTZ R119, R119, R180 ;  /* 0x000000b477777220 */ /* 0x000fe20000410000 */
[----:B------:R-:W3:Y:S01]  /*6ea0*/  MUFU.EX2 R4, R187 ;  /* 0x000000bb00047308 */ /* 0x000ee20000000800 */
[----:B--2---:R-:W-:Y:S01]  /*6eb0*/  FADD.FTZ R186, R182, R153 ;  /* 0x00000099b6ba7221 */ /* 0x004fe20000010000 */
[----:B-1----:R-:W-:Y:S01]  /*6ec0*/  F2FP.F16.F32.PACK_AB R167, R183, R182 ;  /* 0x000000b6b7a7723e */ /* 0x002fe200000000ff */
[-C--:B------:R-:W-:Y:S01]  /*6ed0*/  FMUL.FTZ R122, R122, R180.reuse ;  /* 0x000000b47a7a7220 */ /* 0x080fe20000410000 */
[-C--:B------:R-:W-:Y:S01]  /*6ee0*/  FMUL.FTZ R123, R123, R180.reuse ;  /* 0x000000b47b7b7220 */ /* 0x080fe20000410000 */
[----:B------:R-:W-:Y:S01]  /*6ef0*/  FADD.FTZ R186, R183, R186 ;  /* 0x000000bab7ba7221 */ /* 0x000fe20000010000 */
[-C--:B------:R-:W-:Y:S01]  /*6f00*/  FMUL.FTZ R126, R126, R180.reuse ;  /* 0x000000b47e7e7220 */ /* 0x080fe20000410000 */
[-C--:B------:R-:W-:Y:S01]  /*6f10*/  FMUL.FTZ R127, R127, R180.reuse ;  /* 0x000000b47f7f7220 */ /* 0x080fe20000410000 */
[----:B------:R-:W1:Y:S01]  /*6f20*/  MUFU.EX2 R190, R190 ;  /* 0x000000be00be7308 */ /* 0x000e620000000800 */
[----:B----4-:R-:W-:Y:S01]  /*6f30*/  FADD.FTZ R153, R169, R186 ;  /* 0x000000baa9997221 */ /* 0x010fe20000010000 */
        /* <DEDUP_REMOVED lines=15> */
[----:B-1----:R-:W-:Y:S01]  /*7030*/  FADD.FTZ R186, R190, R153 ;  /* 0x00000099beba7221 */ /* 0x002fe20000010000 */
[----:B------:R-:W-:Y:S01]  /*7040*/  F2FP.F16.F32.PACK_AB R153, R20, R21 ;  /* 0x000000151499723e */ /* 0x000fe200000000ff */
[----:B------:R-:W-:-:S05]  /*7050*/  FMUL.FTZ R151, R151, R180 ;  /* 0x000000b497977220 */ /* 0x000fca0000410000 */
[----:B------:R1:W4:Y:S01]  /*7060*/  MUFU.EX2 R184, R171 ;  /* 0x000000ab00b87308 */ /* 0x0003220000000800 */
[----:B--2---:R-:W-:-:S07]  /*7070*/  FADD.FTZ R186, R191, R186 ;  /* 0x000000babfba7221 */ /* 0x004fce0000010000 */
[----:B------:R-:W2:Y:S01]  /*7080*/  MUFU.EX2 R200, R200 ;  /* 0x000000c800c87308 */ /* 0x000ea20000000800 */
[----:B---3--:R-:W-:Y:S01]  /*7090*/  FADD.FTZ R21, R173, R186 ;  /* 0x000000baad157221 */ /* 0x008fe20000010000 */
[----:B-1----:R-:W-:-:S06]  /*70a0*/  F2FP.F16.F32.PACK_AB R171, R191, R190 ;  /* 0x000000bebfab723e */ /* 0x002fcc00000000ff */
[----:B------:R-:W1:Y:S01]  /*70b0*/  MUFU.EX2 R199, R199 ;  /* 0x000000c700c77308 */ /* 0x000e620000000800 */
[C---:B----4-:R-:W-:Y:S01]  /*70c0*/  FADD.FTZ R21, R184.reuse, R21 ;  /* 0x00000015b8157221 */ /* 0x050fe20000010000 */
[----:B------:R-:W-:-:S03]  /*70d0*/  F2FP.F16.F32.PACK_AB R173, R184, R173 ;  /* 0x000000adb8ad723e */ /* 0x000fc600000000ff */
[----:B--2---:R-:W-:-:S04]  /*70e0*/  FADD.FTZ R0, R200, R21 ;  /* 0x00000015c8007221 */ /* 0x004fc80000010000 */
[C---:B-1----:R-:W-:Y:S01]  /*70f0*/  FADD.FTZ R4, R199.reuse, R0 ;  /* 0x00000000c7047221 */ /* 0x042fe20000010000 */
[----:B------:R-:W-:Y:S01]  /*7100*/  F2FP.F16.F32.PACK_AB R175, R199, R200 ;  /* 0x000000c8c7af723e */ /* 0x000fe200000000ff */
[----:B------:R-:W-:Y:S06]  /*7110*/  @!P0 BRA `(.L_x_1779) ;  /* 0x0000000000048947 */ /* 0x000fec0003800000 */
[----:B------:R-:W-:Y:S01]  /*7120*/  BPT.TRAP 0x1 ;  /* 0x000000040000795c */ /* 0x000fe20000300000 */
.L_x_1779:
[----:B------:R1:W2:Y:S01]  /*7130*/  SYNCS.PHASECHK.TRANS64.TRYWAIT P1, [UR27+0x22850], R12 ;  /* 0x0228500cff0075a7 */ /* 0x0002a2000802015b */
[----:B------:R-:W-:Y:S05]  /*7140*/  @!P0 BRA `(.L_x_1780) ;  /* 0x0000000000048947 */ /* 0x000fea0003800000 */
[----:B------:R-:W-:Y:S01]  /*7150*/  BPT.TRAP 0x1 ;  /* 0x000000040000795c */ /* 0x000fe20000300000 */
.L_x_1780:
[----:B--2---:R-:W-:Y:S05]  /*7160*/  @P1 BRA `(.L_x_1781) ;  /* 0x0000000000081947 */ /* 0x004fea0003800000 */
[----:B------:R-:W2:Y:S02]  /*7170*/  SYNCS.PHASECHK.TRANS64.TRYWAIT P1, [UR27+0x22850], R12 ;  /* 0x0228500cff0075a7 */ /* 0x000ea4000802015b */
[----:B--2---:R-:W-:Y:S05]  /*7180*/  @!P1 BRA `(.L_x_1782) ;  /* 0x000000d400f49947 */ /* 0x004fea0003800000 */
.L_x_1781:
[----:B------:R-:W3:Y:S01]  /*7190*/  S2R R0, SR_TID.X ;  /* 0x0000000000007919 */ /* 0x000ee20000002100 */
[----:B------:R-:W-:Y:S01]  /*71a0*/  UIMAD UR14, UR37, 0xc00, UR5 ;  /* 0x00000c00250e78a4 */ /* 0x000fe2000f8e0205 */
[----:B------:R-:W-:Y:S01]  /*71b0*/  UMOV UR11, 0x40000040 ;  /* 0x40000040000b7882 */ /* 0x000fe20000000000 */
[----:B------:R-:W4:Y:S05]  /*71c0*/  S2R R8, SR_TID.X ;  /* 0x0000000000087919 */ /* 0x000f2a0000002100 */
[----:B------:R-:W-:Y:S01]  /*71d0*/  UMOV UR10, UR14 ;  /* 0x0000000e000a7c82 */ /* 0x000fe20008000000 */
[----:B---3--:R-:W-:Y:S02]  /*71e0*/  SHF.R.U32.HI R0, RZ, 0x7, R0 ;  /* 0x00000007ff007819 */ /* 0x008fe40000011600 */
[----:B----4-:R-:W-:-:S03]  /*71f0*/  LOP3.LUT P1, RZ, R8, 0x7f, RZ, 0xc0, !PT ;  /* 0x0000007f08ff7812 */ /* 0x010fc6000782c0ff */
[----:B------:R-:W-:Y:S02]  /*7200*/  VIADD R0, R0, 0x8 ;  /* 0x0000000800007836 */ /* 0x000fe40000000000 */
[----:B------:R-:W-:-:S03]  /*7210*/  IMAD.MOV.U32 R8, RZ, RZ, R176 ;  /* 0x000000ffff087224 */ /* 0x000fc600078e00b0 */
[----:B------:R3:W-:Y:S05]  /*7220*/  BAR.SYNC.DEFER_BLOCKING R0, 0x100 ;  /* 0x000400000000751d */ /* 0x0007ea0000010000 */
[----:B--2---:R-:W-:Y:S02]  /*7230*/  @!P1 VIADD R9, R9, 0x22860 ;  /* 0x0002286009099836 */ /* 0x004fe40000000000 */
[----:B---3--:R-:W-:-:S03]  /*7240*/  IMAD.MOV.U32 R0, RZ, RZ, R14 ;  /* 0x000000ffff007224 */ /* 0x008fc600078e000e */
[----:B------:R-:W-:Y:S01]  /*7250*/  @!P1 PRMT R9, RZ, 0x654, R9 ;  /* 0x00000654ff099816 */ /* 0x000fe20000000009 */
        /* <DEDUP_REMOVED lines=37> */
[----:B------:R-:W-:Y:S02]  /*74b0*/  IMAD.MOV.U32 R8, RZ, RZ, R176 ;  /* 0x000000ffff087224 */ /* 0x000fe400078e00b0 */
[----:B------:R-:W-:-:S07]  /*74c0*/  IMAD.MOV.U32 R0, RZ, RZ, R14 ;  /* 0x000000ffff007224 */ /* 0x000fce00078e000e */
.L_x_1766:
[----:B------:R-:W-:Y:S01]  /*74d0*/  IADD3 R10, R17, 0x80, -R18 ;  /* 0x00000080110a7810 */ /* 0x000fe20007ffe812 */
[----:B------:R-:W-:Y:S02]  /*74e0*/  ULDC UR15, c[0x0][0x9e4] ;  /* 0x00027900000f7ab9 */ /* 0x000fe40000000800 */
[----:B------:R-:W-:Y:S02]  /*74f0*/  UISETP.GE.AND UP0, UPT, UR15, 0x1, UPT ;  /* 0x000000010f00788c */ /* 0x000fe4000bf06270 */
[----:B------:R-:W-:-:S04]  /*7500*/  IMAD R10, R201, 0x80, R10 ;  /* 0x00000080c90a7824 */ /* 0x000fc800078e020a */
[----:B------:R-:W-:Y:S02]  /*7510*/  PLOP3.LUT P1, PT, PT, PT, UP0, 0x40, 0x0 ;  /* 0x000000000000781c */ /* 0x000fe40003f2e808 */
[----:B------:R-:W-:-:S13]  /*7520*/  R2UR UR10, R10 ;  /* 0x000000000a0a72ca */ /* 0x000fda00000e0000 */
[----:B------:R-:W-:Y:S01]  /*7530*/  UIADD3 UR14, UR10, -UR7, URZ ;  /* 0x800000070a0e7290 */ /* 0x000fe2000fffe03f */
[----:B------:R-:W-:Y:S11]  /*7540*/  @P1 BRA `(.L_x_1784) ;  /* 0x0000000000481947 */ /* 0x000ff60003800000 */
        /* <DEDUP_REMOVED lines=11> */
.L_x_1785:
[----:B------:R-:W-:-:S11]  /*7600*/  UISETP.NE.AND UP1, UPT, UR15, 0x1, UPT ;  /* 0x000000010f00788c */ /* 0x000fd6000bf25270 */
[----:B------:R-:W-:Y:S02]  /*7610*/  @UP1 ULDC.64 UR18, c[0x0][0x9e8] ;  /* 0x00027a0000121ab9 */ /* 0x000fe40000000a00 */
[----:B------:R-:W-:-:S04]  /*7620*/  UIMAD.WIDE.U32 UR10, UR7, UR18, URZ ;  /* 0x00000012070a72a5 */ /* 0x000fc8000f8e003f */
[----:B------:R-:W-:-:S12]  /*7630*/  @UP1 USHF.R.U32.HI UR7, URZ, UR19, UR11 ;  /* 0x000000133f071299 */ /* 0x000fd8000801160b */
.L_x_1786:
[----:B------:R-:W-:-:S04]  /*7640*/  UIMAD UR7, UR7, UR15, URZ ;  /* 0x0000000f070772a4 */ /* 0x000fc8000f8e023f */
[----:B------:R-:W-:-:S04]  /*7650*/  UISETP.LT.AND UP1, UPT, UR14, UR7, UPT ;  /* 0x000000070e00728c */ /* 0x000fc8000bf21270 */
[----:B------:R-:W-:-:S12]  /*7660*/  USEL UR14, UR14, UR7, !UP1 ;  /* 0x000000070e0e7287 */ /* 0x000fd8000c800000 */
.L_x_1784:
        /* <DEDUP_REMOVED lines=12> */
.L_x_1796:
        /* <DEDUP_REMOVED lines=9> */
.L_x_1788:
[----:B------:R-:W2:Y:S01]  /*77c0*/  S2UR UR11, SR_CgaCtaId ;  /* 0x00000000000b79c3 */ /* 0x000ea20000008800 */
[----:B------:R-:W-:Y:S01]  /*77d0*/  UMOV UR10, 0x400 ;  /* 0x00000400000a7882 */ /* 0x000fe20000000000 */
[----:B------:R-:W-:-:S05]  /*77e0*/  IMAD.U32 R7, RZ, RZ, UR40 ;  /* 0x00000028ff077e24 */ /* 0x000fca000f8e00ff */
[----:B------:R-:W-:Y:S01]  /*77f0*/  SHF.L.U32 R7, R7, 0x1f, RZ ;  /* 0x0000001f07077819 */ /* 0x000fe200000006ff */
[----:B--2---:R-:W-:-:S04]  /*7800*/  ULEA UR10, UR11, UR10, 0x18 ;  /* 0x0000000a0b0a7291 */ /* 0x004fc8000f8ec03f */
[----:B------:R-:W-:-:S09]  /*7810*/  ULEA UR24, UR37, UR10, 0x3 ;  /* 0x0000000a25187291 */ /* 0x000fd2000f8e183f */
[----:B------:R2:W3:Y:S01]  /*7820*/  SYNCS.PHASECHK.TRANS64.TRYWAIT P2, [UR24+0x22830], R7 ;  /* 0x02283007ff0075a7 */ /* 0x0004e20008040158 */
[----:B------:R-:W-:Y:S05]  /*7830*/  @!P0 BRA `(.L_x_1789) ;  /* 0x0000000000048947 */ /* 0x000fea0003800000 */
[----:B------:R-:W-:Y:S01]  /*7840*/  BPT.TRAP 0x1 ;  /* 0x000000040000795c */ /* 0x000fe20000300000 */
.L_x_1789:
[----:B---3--:R-:W-:Y:S05]  /*7850*/  @P2 BRA `(.L_x_1790) ;  /* 0x0000000000082947 */ /* 0x008fea0003800000 */
[----:B------:R-:W3:Y:S02]  /*7860*/  SYNCS.PHASECHK.TRANS64.TRYWAIT P2, [UR24+0x22830], R7 ;  /* 0x02283007ff0075a7 */ /* 0x000ee40008040158 */
[----:B---3--:R-:W-:Y:S05]  /*7870*/  @!P2 BRA `(.L_x_1791) ;  /* 0x000000d0004ca947 */ /* 0x008fea0003800000 */
.L_x_1790:
[----:B------:R-:W-:Y:S01]  /*7880*/  UIMAD UR22, UR37, 0x300, UR4 ;  /* 0x00000300251678a4 */ /* 0x000fe2000f8e0204 */
[----:B------:R-:W-:Y:S01]  /*7890*/  WARPGROUP.ARRIVE ;  /* 0x00000000000079c5 */ /* 0x000fe20000000000 */
[----:B------:R-:W-:Y:S01]  /*78a0*/  UMOV UR23, 0x40000040 ;  /* 0x4000004000177882 */ /* 0x000fe20000000000 */
[----:B------:R-:W-:Y:S01]  /*78b0*/  UMOV UR11, 0x40000040 ;  /* 0x40000040000b7882 */ /* 0x000fe20000000000 */
[----:B------:R-:W-:-:S03]  /*78c0*/  UIADD3 UR10, UR22, 0x2, URZ ;  /* 0x00000002160a7890 */ /* 0x000fc6000fffe03f */
[----:B------:R-:W4:Y:S01]  /*78d0*/  S2R R203, SR_TID.X ;  /* 0x0000000000cb7919 */ /* 0x000f220000002100 */
[----:B------:R-:W-:Y:S01]  /*78e0*/  UIADD3 UR14, UR22, 0x4, URZ ;  /* 0x00000004160e7890 */ /* 0x000fe2000fffe03f */
[----:B------:R-:W-:Y:S01]  /*78f0*/  UMOV UR15, 0x40000040 ;  /* 0x40000040000f7882 */ /* 0x000fe20000000000 */
[----:B------:R-:W-:Y:S01]  /*7900*/  HGMMA.64x96x16.F32 R152, gdesc[UR20], RZ, !UPT, gsb0 ;  /* 0x01600000149879f0 */ /* 0x000fe2000c0008ff */
[----:B------:R-:W-:Y:S01]  /*7910*/  UIADD3 UR18, UR22, 0x6, URZ ;  /* 0x0000000616127890 */ /* 0x000fe2000fffe03f */
[----:B------:R-:W-:Y:S01]  /*7920*/  UMOV UR19, 0x40000040 ;  /* 0x4000004000137882 */ /* 0x000fe20000000000 */
[----:B----4-:R-:W-:Y:S02]  /*7930*/  LOP3.LUT P2, RZ, R203, 0x7f, RZ, 0xc0, !PT ;  /* 0x0000007fcbff7812 */ /* 0x010fe4000784c0ff */
[----:B------:R-:W-:Y:S01]  /*7940*/  SHF.R.U32.HI R203, RZ, 0x7, R203 ;  /* 0x00000007ffcb7819 */ /* 0x000fe200000116cb */
        /* <DEDUP_REMOVED lines=10> */
[----:B---3--:R-:W-:Y:S02]  /*79f0*/  FMNMX.FTZ R0, R152, R11, !PT ;  /* 0x0000000b98007209 */ /* 0x008fe40007810000 */
        /* <DEDUP_REMOVED lines=23> */
[----:B01----:R-:W-:-:S05]  /*7b70*/  FMNMX.FTZ R12, R197, R0, !PT ;  /* 0x00000000c50c7209 */ /* 0x003fca0007810000 */
[----:B------:R-:W0:Y:S02]  /*7b80*/  SHFL.BFLY PT, R13, R12, 0x2, 0x1f ;  /* 0x0c401f000c0d7f89 */ /* 0x000e2400000e0000 */
[----:B0-----:R-:W-:-:S05]  /*7b90*/  FMNMX.FTZ R14, R12, R13, !PT ;  /* 0x0000000d0c0e7209 */ /* 0x001fca0007810000 */
[----:B------:R-:W0:Y:S02]  /*7ba0*/  SHFL.BFLY PT, R13, R14, 0x1, 0x1f ;  /* 0x0c201f000e0d7f89 */ /* 0x000e2400000e0000 */
[----:B0-----:R-:W-:Y:S02]  /*7bb0*/  FMNMX.FTZ R0, R14, R13, !PT ;  /* 0x0000000d0e007209 */ /* 0x001fe40007810000 */
[----:B------:R-:W-:-:S03]  /*7bc0*/  FMNMX.FTZ R13, R155, R8, !PT ;  /* 0x000000089b0d7209 */ /* 0x000fc60007810000 */
[----:B------:R-:W-:Y:S01]  /*7bd0*/  FADD.FTZ R6, -R0, R11 ;  /* 0x0000000b00067221 */ /* 0x000fe20000010100 */
[----:B------:R-:W-:-:S03]  /*7be0*/  FMNMX.FTZ R8, R158, R13, !PT ;  /* 0x0000000d9e087209 */ /* 0x000fc60007810000 */
[----:B------:R-:W-:Y:S01]  /*7bf0*/  FMUL.FTZ R10, R6, UR6 ;  /* 0x00000006060a7c20 */ /* 0x000fe20008410000 */
[----:B------:R-:W-:Y:S01]  /*7c00*/  FMNMX.FTZ R13, R159, R8, !PT ;  /* 0x000000089f0d7209 */ /* 0x000fe20007810000 */
[----:B------:R-:W-:-:S03]  /*7c10*/  FMUL.FTZ R6, R0, UR6 ;  /* 0x0000000600067c20 */ /* 0x000fc60008410000 */
[----:B------:R-:W-:Y:S01]  /*7c20*/  FMNMX.FTZ R8, R162, R13, !PT ;  /* 0x0000000da2087209 */ /* 0x000fe20007810000 */
[--C-:B------:R-:W-:Y:S01]  /*7c30*/  FFMA.FTZ R11, R152, UR6, -R6.reuse ;  /* 0x00000006980b7c23 */ /* 0x100fe20008010806 */
        /* <DEDUP_REMOVED lines=15> */
[----:B------:R-:W-:Y:S01]  /*7d30*/  FFMA.FTZ R196, R196, UR6, -R6 ;  /* 0x00000006c4c47c23 */ /* 0x000fe20008010806 */
[----:B------:R-:W0:Y:S02]  /*7d40*/  MUFU.EX2 R10, R10 ;  /* 0x0000000a000a7308 */ /* 0x000e240000000800 */
[----:B------:R-:W-:-:S04]  /*7d50*/  FMNMX.FTZ R15, R171, R8, !PT ;  /* 0x00000008ab0f7209 */ /* 0x000fc80007810000 */
[----:B------:R-:W-:Y:S01]  /*7d60*/  FMNMX.FTZ R8, R174, R15, !PT ;  /* 0x0000000fae087209 */ /* 0x000fe20007810000 */
[--C-:B------:R-:W-:Y:S01]  /*7d70*/  FFMA.FTZ R15, R161, UR6, -R6.reuse ;  /* 0x00000006a10f7c23 */ /* 0x100fe20008010806 */
[--C-:B------:R-:W-:Y:S01]  /*7d80*/  FFMA.FTZ R161, R177, UR6, -R6.reuse ;  /* 0x00000006b1a17c23 */ /* 0x100fe20008010806 */
[----:B------:R-:W-:Y:S01]  /*7d90*/  FFMA.FTZ R177, R192, UR6, -R6 ;  /* 0x00000006c0b17c23 */ /* 0x000fe20008010806 */
[----:B------:R-:W-:Y:S01]  /*7da0*/  FMNMX.FTZ R21, R175, R8, !PT ;  /* 0x00000008af157209 */ /* 0x000fe20007810000 */
[----:B------:R-:W1:Y:S03]  /*7db0*/  MUFU.EX2 R11, R11 ;  /* 0x0000000b000b7308 */ /* 0x000e660000000800 */
[----:B------:R-:W-:Y:S01]  /*7dc0*/  FMNMX.FTZ R8, R178, R21, !PT ;  /* 0x00000015b2087209 */ /* 0x000fe20007810000 */
[----:B0-----:R-:W-:-:S03]  /*7dd0*/  FMUL.FTZ R24, R24, R10 ;  /* 0x0000000a18187220 */ /* 0x001fc60000410000 */
[----:B------:R-:W-:Y:S01]  /*7de0*/  FMNMX.FTZ R21, R179, R8, !PT ;  /* 0x00000008b3157209 */ /* 0x000fe20007810000 */
[----:B------:R-:W0:Y:S01]  /*7df0*/  MUFU.EX2 R152, R152 ;  /* 0x0000009800987308 */ /* 0x000e220000000800 */
[-C--:B------:R-:W-:Y:S01]  /*7e00*/  FMUL.FTZ R25, R25, R10.reuse ;  /* 0x0000000a19197220 */ /* 0x080fe20000410000 */
[----:B------:R-:W-:Y:S01]  /*7e10*/  FMUL.FTZ R28, R28, R10 ;  /* 0x0000000a1c1c7220 */ /* 0x000fe20000410000 */
[----:B------:R-:W-:Y:S01]  /*7e20*/  FMNMX.FTZ R8, R182, R21, !PT ;  /* 0x00000015b6087209 */ /* 0x000fe20007810000 */
[--C-:B------:R-:W-:Y:S01]  /*7e30*/  FFMA.FTZ R21, R165, UR6, -R6.reuse ;  /* 0x00000006a5157c23 */ /* 0x100fe20008010806 */
[--C-:B------:R-:W-:Y:S01]  /*7e40*/  FFMA.FTZ R165, R180, UR6, -R6.reuse ;  /* 0x00000006b4a57c23 */ /* 0x100fe20008010806 */
[--C-:B------:R-:W-:Y:S01]  /*7e50*/  FFMA.FTZ R180, R193, UR6, -R6.reuse ;  /* 0x00000006c1b47c23 */ /* 0x100fe20008010806 */
[----:B------:R-:W-:Y:S01]  /*7e60*/  FMNMX.FTZ R153, R183, R8, !PT ;  /* 0x00000008b7997209 */ /* 0x000fe20007810000 */
[----:B------:R-:W-:Y:S01]  /*7e70*/  MUFU.EX2 R12, R12 ;  /* 0x0000000c000c7308 */ /* 0x000fe20000000800 */
[----:B-1----:R-:W-:Y:S01]  /*7e80*/  FFMA.FTZ R5, R10, R5, R11 ;  /* 0x000000050a057223 */ /* 0x002fe2000001000b */
[-C--:B------:R-:W-:Y:S01]  /*7e90*/  FMUL.FTZ R29, R29, R10.reuse ;  /* 0x0000000a1d1d7220 */ /* 0x080fe20000410000 */
[----:B------:R-:W-:Y:S01]  /*7ea0*/  FMNMX.FTZ R8, R186, R153, !PT ;  /* 0x00000099ba087209 */ /* 0x000fe20007810000 */
[-C--:B------:R-:W-:Y:S01]  /*7eb0*/  FMUL.FTZ R32, R32, R10.reuse ;  /* 0x0000000a20207220 */ /* 0x080fe20000410000 */
[-C--:B------:R-:W-:Y:S01]  /*7ec0*/  FMUL.FTZ R33, R33, R10.reuse ;  /* 0x0000000a21217220 */ /* 0x080fe20000410000 */
[----:B------:R-:W-:Y:S01]  /*7ed0*/  FMUL.FTZ R36, R36, R10 ;  /* 0x0000000a24247220 */ /* 0x000fe20000410000 */
[----:B------:R-:W-:Y:S01]  /*7ee0*/  FMNMX.FTZ R153, R187, R8, !PT ;  /* 0x00000008bb997209 */ /* 0x000fe20007810000 */
[----:B------:R-:W-:Y:S01]  /*7ef0*/  MUFU.EX2 R13, R13 ;  /* 0x0000000d000d7308 */ /* 0x000fe20000000800 */
[C---:B0-----:R-:W-:Y:S01]  /*7f00*/  FADD.FTZ R5, R152.reuse, R5 ;  /* 0x0000000598057221 */ /* 0x041fe20000010000 */
[----:B------:R-:W-:Y:S01]  /*7f10*/  F2FP.F16.F32.PACK_AB R152, R152, R11 ;  /* 0x0000000b9898723e */ /* 0x000fe200000000ff */
[----:B------:R-:W-:Y:S01]  /*7f20*/  FMUL.FTZ R37, R37, R10 ;  /* 0x0000000a25257220 */ /* 0x000fe20000410000 */
[----:B------:R-:W-:Y:S01]  /*7f30*/  FMNMX.FTZ R8, R190, R153, !PT ;  /* 0x00000099be087209 */ /* 0x000fe20007810000 */
[--C-:B------:R-:W-:Y:S01]  /*7f40*/  FFMA.FTZ R153, R169, UR6, -R6.reuse ;  /* 0x00000006a9997c23 */ /* 0x100fe20008010806 */
[--C-:B------:R-:W-:Y:S01]  /*7f50*/  FFMA.FTZ R169, R184, UR6, -R6.reuse ;  /* 0x00000006b8a97c23 */ /* 0x100fe20008010806 */
[--C-:B------:R-:W-:Y:S01]  /*7f60*/  FFMA.FTZ R184, R197, UR6, -R6.reuse ;  /* 0x00000006c5b87c23 */ /* 0x100fe20008010806 */
[----:B------:R-:W-:Y:S01]  /*7f70*/  FMNMX.FTZ R157, R191, R8, !PT ;  /* 0x00000008bf9d7209 */ /* 0x000fe20007810000 */
[----:B------:R-:W-:Y:S01]  /*7f80*/  MUFU.EX2 R156, R156 ;  /* 0x0000009c009c7308 */ /* 0x000fe20000000800 */
[-C--:B------:R-:W-:Y:S01]  /*7f90*/  FMUL.FTZ R40, R40, R10.reuse ;  /* 0x0000000a28287220 */ /* 0x080fe20000410000 */
[-C--:B------:R-:W-:Y:S01]  /*7fa0*/  FMUL.FTZ R41, R41, R10.reuse ;  /* 0x0000000a29297220 */ /* 0x080fe20000410000 */
[----:B------:R-:W-:Y:S01]  /*7fb0*/  FMNMX.FTZ R8, R194, R157, !PT ;  /* 0x0000009dc2087209 */ /* 0x000fe20007810000 */
[-C--:B------:R-:W-:Y:S01]  /*7fc0*/  FMUL.FTZ R44, R44, R10.reuse ;  /* 0x0000000a2c2c7220 */ /* 0x080fe20000410000 */
[-C--:B------:R-:W-:Y:S01]  /*7fd0*/  FMUL.FTZ R45, R45, R10.reuse ;  /* 0x0000000a2d2d7220 */ /* 0x080fe20000410000 */
[----:B------:R-:W-:Y:S01]  /*7fe0*/  FMUL.FTZ R48, R48, R10 ;  /* 0x0000000a30307220 */ /* 0x000fe20000410000 */
[----:B------:R-:W-:Y:S01]  /*7ff0*/  FMNMX.FTZ R157, R195, R8, !PT ;  /* 0x00000008c39d7209 */ /* 0x000fe20007810000 */
[----:B------:R-:W-:Y:S01]  /*8000*/  MUFU.EX2 R15, R15 ;  /* 0x0000000f000f7308 */ /* 0x000fe20000000800 */
[-C--:B------:R-:W-:Y:S01]  /*8010*/  FMUL.FTZ R49, R49, R10.reuse ;  /* 0x0000000a31317220 */ /* 0x080fe20000410000 */
[-C--:B------:R-:W-:Y:S01]  /*8020*/  FMUL.FTZ R52, R52, R10.reuse ;  /* 0x0000000a34347220 */ /* 0x080fe20000410000 */
[----:B------:R-:W-:Y:S01]  /*8030*/  FMNMX.FTZ R8, R198, R157, !PT ;  /* 0x0000009dc6087209 */ /* 0x000fe20007810000 */
[--C-:B------:R-:W-:Y:S01]  /*8040*/  FFMA.FTZ R157, R173, UR6, -R6.reuse ;  /* 0x00000006ad9d7c23 */ /* 0x100fe20008010806 */
[-C--:B------:R-:W-:Y:S01]  /*8050*/  FMUL.FTZ R53, R53, R10.reuse ;  /* 0x0000000a35357220 */ /* 0x080fe20000410000 */
[----:B------:R-:W-:Y:S01]  /*8060*/  FMUL.FTZ R56, R56, R10 ;  /* 0x0000000a38387220 */ /* 0x000fe20000410000 */
[----:B------:R-:W-:Y:S01]  /*8070*/  FMNMX.FTZ R8, R199, R8, !PT ;  /* 0x00000008c7087209 */ /* 0x000fe20007810000 */
[----:B------:R-:W-:Y:S01]  /*8080*/  MUFU.EX2 R14, R14 ;  /* 0x0000000e000e7308 */ /* 0x000fe20000000800 */
[-C--:B------:R-:W-:Y:S01]  /*8090*/  FMUL.FTZ R57, R57, R10.reuse ;  /* 0x0000000a39397220 */ /* 0x080fe20000410000 */
[-C--:B------:R-:W-:Y:S01]  /*80a0*/  FMUL.FTZ R60, R60, R10.reuse ;  /* 0x0000000a3c3c7220 */ /* 0x080fe20000410000 */
[-C--:B------:R-:W-:Y:S01]  /*80b0*/  FMUL.FTZ R61, R61, R10.reuse ;  /* 0x0000000a3d3d7220 */ /* 0x080fe20000410000 */
[----:B------:R-:W0:Y:S01]  /*80c0*/  SHFL.BFLY PT, R173, R8, 0x2, 0x1f ;  /* 0x0c401f0008ad7f89 */ /* 0x000e2200000e0000 */
        /* <DEDUP_REMOVED lines=23> */
[----:B0-----:R-:W-:Y:S01]  /*8240*/  FMNMX.FTZ R181, R8, R173, !PT ;  /* 0x000000ad08b57209 */ /* 0x001fe20007810000 */
[----:B------:R-:W-:Y:S01]  /*8250*/  FFMA.FTZ R173, R188, UR6, -R6 ;  /* 0x00000006bcad7c23 */ /* 0x000fe20008010806 */
[-C--:B------:R-:W-:Y:S01]  /*8260*/  FMUL.FTZ R104, R104, R10.reuse ;  /* 0x0000000a68687220 */ /* 0x080fe20000410000 */
[-C--:B------:R-:W-:Y:S01]  /*8270*/  FMUL.FTZ R105, R105, R10.reuse ;  /* 0x0000000a69697220 */ /* 0x080fe20000410000 */
[----:B------:R-:W-:Y:S01]  /*8280*/  MUFU.EX2 R20, R20 ;  /* 0x0000001400147308 */ /* 0x000fe20000000800 */
[----:B------:R-:W0:Y:S01]  /*8290*/  SHFL.BFLY PT, R8, R181, 0x1, 0x1f ;  /* 0x0c201f00b5087f89 */ /* 0x000e2200000e0000 */
        /* <DEDUP_REMOVED lines=23> */
[----:B0-----:R-:W-:Y:S01]  /*8410*/  FMNMX.FTZ R8, R181, R8, !PT ;  /* 0x00000008b5087209 */ /* 0x001fe20007810000 */
[-C--:B------:R-:W-:Y:S01]  /*8420*/  FMUL.FTZ R148, R148, R10.reuse ;  /* 0x0000000a94947220 */ /* 0x080fe20000410000 */
[----:B------:R-:W-:-:S03]  /*8430*/  FMUL.FTZ R149, R149, R10 ;  /* 0x0000000a95957220 */ /* 0x000fc60000410000 */
[C---:B------:R-:W-:Y:S01]  /*8440*/  FMUL.FTZ R193, R8.reuse, UR6 ;  /* 0x0000000608c17c20 */ /* 0x040fe20008410000 */
[----:B------:R-:W-:Y:S01]  /*8450*/  FADD.FTZ R6, -R8, R201 ;  /* 0x000000c908067221 */ /* 0x000fe20000010100 */
[----:B------:R0:W-:Y:S02]  /*8460*/  MUFU.EX2 R181, R196 ;  /* 0x000000c400b57308 */ /* 0x0001e40000000800 */
[--C-:B------:R-:W-:Y:S01]  /*8470*/  FFMA.FTZ R188, R154, UR6, -R193.reuse ;  /* 0x000000069abc7c23 */ /* 0x100fe200080108c1 */
[----:B------:R-:W-:Y:S01]  /*8480*/  FMUL.FTZ R6, R6, UR6 ;  /* 0x0000000606067c20 */ /* 0x000fe20008410000 */
[--C-:B------:R-:W-:Y:S01]  /*8490*/  FFMA.FTZ R155, R155, UR6, -R193.reuse ;  /* 0x000000069b9b7c23 */ /* 0x100fe200080108c1 */
[--C-:B------:R-:W-:Y:S01]  /*84a0*/  FFMA.FTZ R189, R158, UR6, -R193.reuse ;  /* 0x000000069ebd7c23 */ /* 0x100fe200080108c1 */
[--C-:B------:R-:W-:Y:S01]  /*84b0*/  FFMA.FTZ R192, R159, UR6, -R193.reuse ;  /* 0x000000069fc07c23 */ /* 0x100fe200080108c1 */
[--C-:B------:R-:W-:Y:S01]  /*84c0*/  FFMA.FTZ R210, R175, UR6, -R193.reuse ;  /* 0x00000006afd27c23 */ /* 0x100fe200080108c1 */
[----:B------:R1:W-:Y:S01]  /*84d0*/  MUFU.EX2 R185, R6 ;  /* 0x0000000600b97308 */ /* 0x0003e20000000800 */
[--C-:B------:R-:W-:Y:S01]  /*84e0*/  FFMA.FTZ R175, R178, UR6, -R193.reuse ;  /* 0x00000006b2af7c23 */ /* 0x100fe200080108c1 */
[--C-:B------:R-:W-:Y:S01]  /*84f0*/  FFMA.FTZ R178, R179, UR6, -R193.reuse ;  /* 0x00000006b3b27c23 */ /* 0x100fe200080108c1 */
[--C-:B------:R-:W-:Y:S01]  /*8500*/  FFMA.FTZ R159, R162, UR6, -R193.reuse ;  /* 0x00000006a29f7c23 */ /* 0x100fe200080108c1 */
[----:B------:R-:W-:Y:S01]  /*8510*/  FFMA.FTZ R179, R182, UR6, -R193 ;  /* 0x00000006b6b37c23 */ /* 0x000fe200080108c1 */
[----:B------:R-:W-:-:S02]  /*8520*/  IMAD.U32 R182, RZ, RZ, UR24 ;  /* 0x00000018ffb67e24 */ /* 0x000fc4000f8e00ff */
[--C-:B0-----:R-:W-:Y:S01]  /*8530*/  FFMA.FTZ R196, R163, UR6, -R193.reuse ;  /* 0x00000006a3c47c23 */ /* 0x101fe200080108c1 */
[--C-:B------:R-:W-:Y:S01]  /*8540*/  FFMA.FTZ R163, R166, UR6, -R193.reuse ;  /* 0x00000006a6a37c23 */ /* 0x100fe200080108c1 */
[----:B------:R-:W0:Y:S01]  /*8550*/  MUFU.EX2 R188, R188 ;  /* 0x000000bc00bc7308 */ /* 0x000e220000000800 */
[----:B------:R-:W-:Y:S01]  /*8560*/  @!P2 VIADD R154, R182, 0x22840 ;  /* 0x00022840b69aa836 */ /* 0x000fe20000000000 */
[----:B-1----:R-:W-:Y:S01]  /*8570*/  IADD3 R6, -R203, 0xb, RZ ;  /* 0x0000000bcb067810 */ /* 0x002fe20007ffe1ff */
[--C-:B------:R-:W-:Y:S01]  /*8580*/  FFMA.FTZ R200, R167, UR6, -R193.reuse ;  /* 0x00000006a7c87c23 */ /* 0x100fe200080108c1 */
[--C-:B------:R-:W-:Y:S01]  /*8590*/  FFMA.FTZ R167, R170, UR6, -R193.reuse ;  /* 0x00000006aaa77c23 */ /* 0x100fe200080108c1 */
[--C-:B------:R-:W-:Y:S01]  /*85a0*/  FFMA.FTZ R202, R171, UR6, -R193.reuse ;  /* 0x00000006abca7c23 */ /* 0x100fe200080108c1 */
[----:B------:R-:W-:Y:S01]  /*85b0*/  @!P2 PRMT R154, RZ, 0x654, R154 ;  /* 0x00000654ff9aa816 */ /* 0x000fe2000000009a */
[----:B------:R1:W-:Y:S06]  /*85c0*/  BAR.ARV R6, 0x100 ;  /* 0x000400060000751d */ /* 0x0003ec0000002000 */
[----:B------:R-:W3:Y:S01]  /*85d0*/  MUFU.EX2 R155, R155 ;  /* 0x0000009b009b7308 */ /* 0x000ee20000000800 */
[----:B------:R4:W-:Y:S01]  /*85e0*/  @!P2 SYNCS.ARRIVE.TRANS64.RED.A1T0 RZ, [R154+URZ], RZ ;  /* 0x000000ff9affa9a7 */ /* 0x0009e2000810043f */
[--C-:B------:R-:W-:Y:S01]  /*85f0*/  FFMA.FTZ R171, R174, UR6, -R193.reuse ;  /* 0x00000006aeab7c23 */ /* 0x100fe200080108c1 */
[--C-:B------:R-:W-:Y:S01]  /*8600*/  FFMA.FTZ R212, R183, UR6, -R193.reuse ;  /* 0x00000006b7d47c23 */ /* 0x100fe200080108c1 */
[----:B0-----:R-:W-:Y:S01]  /*8610*/  FFMA.FTZ R4, R185, R4, R188 ;  /* 0x00000004b9047223 */ /* 0x001fe200000100bc */
[--C-:B------:R-:W-:Y:S01]  /*8620*/  FFMA.FTZ R183, R186, UR6, -R193.reuse ;  /* 0x00000006bab77c23 */ /* 0x100fe200080108c1 */
[--C-:B------:R-:W-:Y:S01]  /*8630*/  FFMA.FTZ R186, R187, UR6, -R193.reuse ;  /* 0x00000006bbba7c23 */ /* 0x100fe200080108c1 */
[----:B------:R-:W-:Y:S01]  /*8640*/  FFMA.FTZ R187, R190, UR6, -R193 ;  /* 0x00000006bebb7c23 */ /* 0x000fe200080108c1 */
[----:B------:R-:W0:Y:S01]  /*8650*/  MUFU.EX2 R189, R189 ;  /* 0x000000bd00bd7308 */ /* 0x000e220000000800 */
[----:B----4-:R-:W-:Y:S01]  /*8660*/  FADD.FTZ R154, R12, R5 ;  /* 0x000000050c9a7221 */ /* 0x010fe20000010000 */
[--C-:B------:R-:W-:Y:S01]  /*8670*/  FFMA.FTZ R190, R191, UR6, -R193.reuse ;  /* 0x00000006bfbe7c23 */ /* 0x100fe200080108c1 */
[--C-:B------:R-:W-:Y:S01]  /*8680*/  FFMA.FTZ R191, R194, UR6, -R193.reuse ;  /* 0x00000006c2bf7c23 */ /* 0x100fe200080108c1 */
[--C-:B------:R-:W-:Y:S01]  /*8690*/  FFMA.FTZ R195, R195, UR6, -R193.reuse ;  /* 0x00000006c3c37c23 */ /* 0x100fe200080108c1 */
[----:B------:R-:W-:Y:S01]  /*86a0*/  FADD.FTZ R5, R13, R154 ;  /* 0x0000009a0d057221 */ /* 0x000fe20000010000 */
[--C-:B------:R-:W-:Y:S01]  /*86b0*/  FFMA.FTZ R198, R198, UR6, -R193.reuse ;  /* 0x00000006c6c67c23 */ /* 0x100fe200080108c1 */
[----:B------:R-:W-:Y:S01]  /*86c0*/  FFMA.FTZ R193, R199, UR6, -R193 ;  /* 0x00000006c7c17c23 */ /* 0x000fe200080108c1 */
[----:B------:R-:W4:Y:S01]  /*86d0*/  MUFU.EX2 R192, R192 ;  /* 0x000000c000c07308 */ /* 0x000f220000000800 */
[----:B---3--:R-:W-:Y:S01]  /*86e0*/  FADD.FTZ R4, R155, R4 ;  /* 0x000000049b047221 */ /* 0x008fe20000010000 */
[----:B------:R-:W-:Y:S01]  /*86f0*/  FADD.FTZ R154, R156, R5 ;  /* 0x000000059c9a7221 */ /* 0x000fe20000010000 */
[----:B------:R-:W-:Y:S01]  /*8700*/  F2FP.F16.F32.PACK_AB R162, R157, R20 ;  /* 0x000000149da2723e */ /* 0x000fe200000000ff */
[-C--:B------:R-:W-:Y:S01]  /*8710*/  FMUL.FTZ R26, R26, R185.reuse ;  /* 0x000000b91a1a7220 */ /* 0x080fe20000410000 */
[C---:B------:R-:W-:Y:S01]  /*8720*/  F2FP.F16.F32.PACK_AB R156, R15.reuse, R156 ;  /* 0x0000009c0f9c723e */ /* 0x040fe200000000ff */
[----:B------:R-:W-:Y:S01]  /*8730*/  FADD.FTZ R5, R15, R154 ;  /* 0x0000009a0f057221 */ /* 0x000fe20000010000 */
[-C--:B------:R-:W-:Y:S01]  /*8740*/  FMUL.FTZ R27, R27, R185.reuse ;  /* 0x000000b91b1b7220 */ /* 0x080fe20000410000 */
[----:B------:R-:W3:Y:S01]  /*8750*/  MUFU.EX2 R159, R159 ;  /* 0x0000009f009f7308 */ /* 0x000ee20000000800 */
[----:B0-----:R-:W-:Y:S01]  /*8760*/  FADD.FTZ R11, R189, R4 ;  /* 0x00000004bd0b7221 */ /* 0x001fe20000010000 */
[----:B------:R-:W-:Y:S01]  /*8770*/  FADD.FTZ R154, R14, R5 ;  /* 0x000000050e9a7221 */ /* 0x000fe20000010000 */
[-C--:B------:R-:W-:Y:S01]  /*8780*/  FMUL.FTZ R30, R30, R185.reuse ;  /* 0x000000b91e1e7220 */ /* 0x080fe20000410000 */
[-C--:B------:R-:W-:Y:S01]  /*8790*/  FMUL.FTZ R31, R31, R185.reuse ;  /* 0x000000b91f1f7220 */ /* 0x080fe20000410000 */
[-C--:B------:R-:W-:Y:S01]  /*87a0*/  FMUL.FTZ R34, R34, R185.reuse ;  /* 0x000000b922227220 */ /* 0x080fe20000410000 */
[----:B------:R-:W-:Y:S01]  /*87b0*/  FADD.FTZ R5, R21, R154 ;  /* 0x0000009a15057221 */ /* 0x000fe20000010000 */
[-C--:B------:R-:W-:Y:S01]  /*87c0*/  FMUL.FTZ R35, R35, R185.reuse ;  /* 0x000000b923237220 */ /* 0x080fe20000410000 */
[----:B------:R-:W0:Y:S01]  /*87d0*/  MUFU.EX2 R196, R196 ;  /* 0x000000c400c47308 */ /* 0x000e220000000800 */
[----:B----4-:R-:W-:Y:S01]  /*87e0*/  FADD.FTZ R4, R192, R11 ;  /* 0x0000000bc0047221 */ /* 0x010fe20000010000 */
[----:B------:R-:W-:Y:S01]  /*87f0*/  FADD.FTZ R154, R160, R5 ;  /* 0x00000005a09a7221 */ /* 0x000fe20000010000 */
[----:B------:R-:W-:Y:S01]  /*8800*/  F2FP.F16.F32.PACK_AB R160, R153, R160 ;  /* 0x000000a099a0723e */ /* 0x000fe200000000ff */
[-C--:B------:R-:W-:Y:S01]  /*8810*/  FMUL.FTZ R38, R38, R185.reuse ;  /* 0x000000b926267220 */ /* 0x080fe20000410000 */
[-C--:B------:R-:W-:Y:S01]  /*8820*/  FMUL.FTZ R39, R39, R185.reuse ;  /* 0x000000b927277220 */ /* 0x080fe20000410000 */
[----:B------:R-:W-:Y:S01]  /*8830*/  FADD.FTZ R5, R153, R154 ;  /* 0x0000009a99057221 */ /* 0x000fe20000010000 */
[----:B------:R-:W-:Y:S01]  /*8840*/  F2FP.F16.F32.PACK_AB R153, R155, R188 ;  /* 0x000000bc9b99723e */ /* 0x000fe200000000ff */
[----:B------:R-:W4:Y:S01]  /*8850*/  MUFU.EX2 R163, R163 ;  /* 0x000000a300a37308 */ /* 0x000f220000000800 */
[----:B---3--:R-:W-:Y:S01]  /*8860*/  FADD.FTZ R11, R159, R4 ;  /* 0x000000049f0b7221 */ /* 0x008fe20000010000 */
[----:B------:R-:W-:Y:S01]  /*8870*/  FADD.FTZ R154, R20, R5 ;  /* 0x00000005149a7221 */ /* 0x000fe20000010000 */
[-C--:B------:R-:W-:Y:S01]  /*8880*/  FMUL.FTZ R42, R42, R185.reuse ;  /* 0x000000b92a2a7220 */ /* 0x080fe20000410000 */
[-C--:B------:R-:W-:Y:S01]  /*8890*/  FMUL.FTZ R43, R43, R185.reuse ;  /* 0x000000b92b2b7220 */ /* 0x080fe20000410000 */
[-C--:B------:R-:W-:Y:S01]  /*88a0*/  FMUL.FTZ R46, R46, R185.reuse ;  /* 0x000000b92e2e7220 */ /* 0x080fe20000410000 */
[----:B------:R-:W-:Y:S01]  /*88b0*/  FADD.FTZ R5, R157, R154 ;  /* 0x0000009a9d057221 */ /* 0x000fe20000010000 */
[----:B------:R-:W-:Y:S01]  /*88c0*/  FMUL.FTZ R47, R47, R185 ;  /* 0x000000b92f2f7220 */ /* 0x000fe20000410000 */
[----:B------:R-:W3:Y:S01]  /*88d0*/  MUFU.EX2 R200, R200 ;  /* 0x000000c800c87308 */ /* 0x000ee20000000800 */
[----:B0-----:R-:W-:Y:S01]  /*88e0*/  FADD.FTZ R4, R196, R11 ;  /* 0x0000000bc4047221 */ /* 0x001fe20000010000 */
[----:B------:R-:W-:Y:S01]  /*88f0*/  FADD.FTZ R154, R164, R5 ;  /* 0x00000005a49a7221 */ /* 0x000fe20000010000 */
[----:B------:R-:W-:Y:S01]  /*8900*/  F2FP.F16.F32.PACK_AB R157, R196, R159 ;  /* 0x0000009fc49d723e */ /* 0x000fe200000000ff */
[-C--:B------:R-:W-:Y:S01]  /*8910*/  FMUL.FTZ R50, R50, R185.reuse ;  /* 0x000000b932327220 */ /* 0x080fe20000410000 */
[C---:B------:R-:W-:Y:S01]  /*8920*/  F2FP.F16.F32.PACK_AB R164, R161.reuse, R164 ;  /* 0x000000a4a1a4723e */ /* 0x040fe200000000ff */
[----:B------:R-:W-:Y:S01]  /*8930*/  FADD.FTZ R154, R161, R154 ;  /* 0x0000009aa19a7221 */ /* 0x000fe20000010000 */
[-C--:B------:R-:W-:Y:S01]  /*8940*/  FMUL.FTZ R51, R51, R185.reuse ;  /* 0x000000b933337220 */ /* 0x080fe20000410000 */
[----:B------:R-:W0:Y:S01]  /*8950*/  MUFU.EX2 R167, R167 ;  /* 0x000000a700a77308 */ /* 0x000e220000000800 */
        /* <DEDUP_REMOVED lines=16> */
[----:B0-----:R-:W-:Y:S01]  /*8a60*/  FADD.FTZ R11, R167, R4 ;  /* 0x00000004a70b7221 */ /* 0x001fe20000010000 */
[-C--:B------:R-:W-:Y:S01]  /*8a70*/  FMUL.FTZ R75, R75, R185.reuse ;  /* 0x000000b94b4b7220 */ /* 0x080fe20000410000 */
[-C--:B------:R-:W-:Y:S01]  /*8a80*/  FMUL.FTZ R78, R78, R185.reuse ;  /* 0x000000b94e4e7220 */ /* 0x080fe20000410000 */
[-C--:B------:R-:W-:Y:S01]  /*8a90*/  FMUL.FTZ R79, R79, R185.reuse ;  /* 0x000000b94f4f7220 */ /* 0x080fe20000410000 */
[-C--:B------:R-:W-:Y:S01]  /*8aa0*/  FMUL.FTZ R82, R82, R185.reuse ;  /* 0x000000b952527220 */ /* 0x080fe20000410000 */
[-C--:B------:R-:W-:Y:S01]  /*8ab0*/  FMUL.FTZ R83, R83, R185.reuse ;  /* 0x000000b953537220 */ /* 0x080fe20000410000 */
[----:B------:R-:W-:Y:S01]  /*8ac0*/  FMUL.FTZ R86, R86, R185 ;  /* 0x000000b956567220 */ /* 0x000fe20000410000 */
[----:B------:R-:W0:Y:S01]  /*8ad0*/  MUFU.EX2 R210, R210 ;  /* 0x000000d200d27308 */ /* 0x000e220000000800 */
        /* <DEDUP_REMOVED lines=8> */
[----:B---3--:R-:W-:Y:S01]  /*8b60*/  FADD.FTZ R11, R171, R4 ;  /* 0x00000004ab0b7221 */ /* 0x008fe20000010000 */
[-C--:B------:R-:W-:Y:S01]  /*8b70*/  FMUL.FTZ R98, R98, R185.reuse ;  /* 0x000000b962627220 */ /* 0x080fe20000410000 */
[-C--:B------:R-:W-:Y:S01]  /*8b80*/  FMUL.FTZ R99, R99, R185.reuse ;  /* 0x000000b963637220 */ /* 0x080fe20000410000 */
[-C--:B------:R-:W-:Y:S01]  /*8b90*/  FMUL.FTZ R102, R102, R185.reuse ;  /* 0x000000b966667220 */ /* 0x080fe20000410000 */
[-C--:B------:R-:W-:Y:S01]  /*8ba0*/  FMUL.FTZ R103, R103, R185.reuse ;  /* 0x000000b967677220 */ /* 0x080fe20000410000 */
[-C--:B------:R-:W-:Y:S01]  /*8bb0*/  FMUL.FTZ R106, R106, R185.reuse ;  /* 0x000000b96a6a7220 */ /* 0x080fe20000410000 */
[----:B------:R-:W-:Y:S01]  /*8bc0*/  FMUL.FTZ R107, R107, R185 ;  /* 0x000000b96b6b7220 */ /* 0x000fe20000410000 */
[----:B------:R-:W3:Y:S01]  /*8bd0*/  MUFU.EX2 R178, R178 ;  /* 0x000000b200b27308 */ /* 0x000ee20000000800 */
[C---:B0-----:R-:W-:Y:S01]  /*8be0*/  FADD.FTZ R4, R210.reuse, R11 ;  /* 0x0000000bd2047221 */ /* 0x041fe20000010000 */
[----:B------:R-:W-:Y:S01]  /*8bf0*/  F2FP.F16.F32.PACK_AB R163, R210, R171 ;  /* 0x000000abd2a3723e */ /* 0x000fe200000000ff */
[-C--:B------:R-:W-:Y:S01]  /*8c00*/  FMUL.FTZ R110, R110, R185.reuse ;  /* 0x000000b96e6e7220 */ /* 0x080fe20000410000 */
[-C--:B------:R-:W-:Y:S01]  /*8c10*/  FMUL.FTZ R111, R111, R185.reuse ;  /* 0x000000b96f6f7220 */ /* 0x080fe20000410000 */
[-C--:B------:R-:W-:Y:S01]  /*8c20*/  FMUL.FTZ R114, R114, R185.reuse ;  /* 0x000000b972727220 */ /* 0x080fe20000410000 */
[-C--:B------:R-:W-:Y:S01]  /*8c30*/  FMUL.FTZ R115, R115, R185.reuse ;  /* 0x000000b973737220 */ /* 0x080fe20000410000 */
        /* <DEDUP_REMOVED lines=23> */
[----:B------:R-:W-:Y:S01]  /*8db0*/  FMUL.FTZ R151, R151, R185 ;  /* 0x000000b997977220 */ /* 0x000fe20000410000 */
[----:B------:R-:W-:Y:S01]  /*8dc0*/  F2FP.F16.F32.PACK_AB R155, R192, R189 ;  /* 0x000000bdc09b723e */ /* 0x000fe200000000ff */
[----:B------:R-:W0:Y:S01]  /*8dd0*/  MUFU.EX2 R212, R212 ;  /* 0x000000d400d47308 */ /* 0x000e220000000800 */
[----:B----4-:R-:W-:-:S07]  /*8de0*/  FADD.FTZ R11, R179, R4 ;  /* 0x00000004b30b7221 */ /* 0x010fce0000010000 */
[----:B------:R-:W4:Y:S01]  /*8df0*/  MUFU.EX2 R169, R169 ;  /* 0x000000a900a97308 */ /* 0x000f220000000800 */
[C---:B---3--:R-:W-:Y:S01]  /*8e00*/  FADD.FTZ R154, R168.reuse, R5 ;  /* 0x00000005a89a7221 */ /* 0x048fe20000010000 */
[----:B------:R-:W-:Y:S02]  /*8e10*/  F2FP.F16.F32.PACK_AB R166, R168, R165 ;  /* 0x000000a5a8a6723e */ /* 0x000fe400000000ff */
[----:B------:R-:W-:-:S04]  /*8e20*/  F2FP.F16.F32.PACK_AB R165, R178, R175 ;  /* 0x000000afb2a5723e */ /* 0x000fc800000000ff */
[----:B------:R-:W3:Y:S01]  /*8e30*/  MUFU.EX2 R183, R183 ;  /* 0x000000b700b77308 */ /* 0x000ee20000000800 */
[C---:B0-----:R-:W-:Y:S01]  /*8e40*/  FADD.FTZ R4, R212.reuse, R11 ;  /* 0x0000000bd4047221 */ /* 0x041fe20000010000 */
[----:B------:R-:W-:-:S06]  /*8e50*/  F2FP.F16.F32.PACK_AB R167, R212, R179 ;  /* 0x000000b3d4a7723e */ /* 0x000fcc00000000ff */
[----:B------:R-:W0:Y:S01]  /*8e60*/  MUFU.EX2 R172, R172 ;  /* 0x000000ac00ac7308 */ /* 0x000e220000000800 */
[----:B----4-:R-:W-:-:S07]  /*8e70*/  FADD.FTZ R5, R169, R154 ;  /* 0x0000009aa9057221 */ /* 0x010fce0000010000 */
[----:B------:R-:W4:Y:S01]  /*8e80*/  MUFU.EX2 R186, R186 ;  /* 0x000000ba00ba7308 */ /* 0x000f220000000800 */
[----:B---3--:R-:W-:-:S07]  /*8e90*/  FADD.FTZ R11, R183, R4 ;  /* 0x00000004b70b7221 */ /* 0x008fce0000010000 */
[----:B------:R-:W3:Y:S01]  /*8ea0*/  MUFU.EX2 R173, R173 ;  /* 0x000000ad00ad7308 */ /* 0x000ee20000000800 */
[C---:B0-----:R-:W-:Y:S01]  /*8eb0*/  FADD.FTZ R154, R172.reuse, R5 ;  /* 0x00000005ac9a7221 */ /* 0x041fe20000010000 */
[----:B------:R-:W-:-:S06]  /*8ec0*/  F2FP.F16.F32.PACK_AB R168, R172, R169 ;  /* 0x000000a9aca8723e */ /* 0x000fcc00000000ff */
[----:B------:R-:W0:Y:S01]  /*8ed0*/  MUFU.EX2 R187, R187 ;  /* 0x000000bb00bb7308 */ /* 0x000e220000000800 */
[C---:B----4-:R-:W-:Y:S01]  /*8ee0*/  FADD.FTZ R4, R186.reuse, R11 ;  /* 0x0000000bba047221 */ /* 0x050fe20000010000 */
[----:B------:R-:W-:-:S06]  /*8ef0*/  F2FP.F16.F32.PACK_AB R169, R186, R183 ;  /* 0x000000b7baa9723e */ /* 0x000fcc00000000ff */
[----:B------:R-:W4:Y:S01]  /*8f00*/  MUFU.EX2 R176, R176 ;  /* 0x000000b000b07308 */ /* 0x000f220000000800 */
[----:B---3--:R-:W-:Y:S01]  /*8f10*/  FADD.FTZ R5, R173, R154 ;  /* 0x0000009aad057221 */ /* 0x008fe20000010000 */
[----:B------:R-:W-:-:S06]  /*8f20*/  F2FP.F16.F32.PACK_AB R154, R13, R12 ;  /* 0x0000000c0d9a723e */ /* 0x000fcc00000000ff */
[----:B------:R-:W3:Y:S01]  /*8f30*/  MUFU.EX2 R190, R190 ;  /* 0x000000be00be7308 */ /* 0x000ee20000000800 */
[----:B0-----:R-:W-:-:S07]  /*8f40*/  FADD.FTZ R11, R187, R4 ;  /* 0x00000004bb0b7221 */ /* 0x001fce0000010000 */
[----:B------:R-:W0:Y:S01]  /*8f50*/  MUFU.EX2 R177, R177 ;  /* 0x000000b100b17308 */ /* 0x000e220000000800 */
[C---:B----4-:R-:W-:Y:S01]  /*8f60*/  FADD.FTZ R158, R176.reuse, R5 ;  /* 0x00000005b09e7221 */ /* 0x050fe20000010000 */
[----:B------:R-:W-:-:S06]  /*8f70*/  F2FP.F16.F32.PACK_AB R170, R176, R173 ;  /* 0x000000adb0aa723e */ /* 0x000fcc00000000ff */
[----:B------:R-:W4:Y:S01]  /*8f80*/  MUFU.EX2 R191, R191 ;  /* 0x000000bf00bf7308 */ /* 0x000f220000000800 */
[C---:B---3--:R-:W-:Y:S01]  /*8f90*/  FADD.FTZ R4, R190.reuse, R11 ;  /* 0x0000000bbe047221 */ /* 0x048fe20000010000 */
[----:B------:R-:W-:-:S06]  /*8fa0*/  F2FP.F16.F32.PACK_AB R171, R190, R187 ;  /* 0x000000bbbeab723e */ /* 0x000fcc00000000ff */
[----:B------:R-:W3:Y:S01]  /*8fb0*/  MUFU.EX2 R180, R180 ;  /* 0x000000b400b47308 */ /* 0x000ee20000000800 */
[----:B0-----:R-:W-:Y:S01]  /*8fc0*/  FADD.FTZ R5, R177, R158 ;  /* 0x0000009eb1057221 */ /* 0x001fe20000010000 */
[----:B------:R-:W-:-:S06]  /*8fd0*/  F2FP.F16.F32.PACK_AB R158, R21, R14 ;  /* 0x0000000e159e723e */ /* 0x000fcc00000000ff */
[----:B------:R-:W0:Y:S01]  /*8fe0*/  MUFU.EX2 R10, R195 ;  /* 0x000000c3000a7308 */ /* 0x000e220000000800 */
[----:B----4-:R-:W-:-:S07]  /*8ff0*/  FADD.FTZ R11, R191, R4 ;  /* 0x00000004bf0b7221 */ /* 0x010fce0000010000 */
[----:B------:R-:W4:Y:S01]  /*9000*/  MUFU.EX2 R198, R198 ;  /* 0x000000c600c67308 */ /* 0x000f220000000800 */
[C---:B---3--:R-:W-:Y:S01]  /*9010*/  FADD.FTZ R12, R180.reuse, R5 ;  /* 0x00000005b40c7221 */ /* 0x048fe20000010000 */
[----:B------:R-:W-:-:S03]  /*9020*/  F2FP.F16.F32.PACK_AB R172, R180, R177 ;  /* 0x000000b1b4ac723e */ /* 0x000fc600000000ff */
[----:B------:R-:W-:-:S03]  /*9030*/  FADD.FTZ R5, R181, R12 ;  /* 0x0000000cb5057221 */ /* 0x000fc60000010000 */
[----:B------:R-:W3:Y:S01]  /*9040*/  MUFU.EX2 R184, R184 ;  /* 0x000000b800b87308 */ /* 0x000ee20000000800 */
[C---:B0-----:R-:W-:Y:S01]  /*9050*/  FADD.FTZ R11, R10.reuse, R11 ;  /* 0x0000000b0a0b7221 */ /* 0x041fe20000010000 */
[----:B------:R-:W-:-:S06]  /*9060*/  F2FP.F16.F32.PACK_AB R173, R10, R191 ;  /* 0x000000bf0aad723e */ /* 0x000fcc00000000ff */
[----:B------:R-:W0:Y:S01]  /*9070*/  MUFU.EX2 R193, R193 ;  /* 0x000000c100c17308 */ /* 0x000e220000000800 */
[----:B----4-:R-:W-:Y:S01]  /*9080*/  FADD.FTZ R4, R198, R11 ;  /* 0x0000000bc6047221 */ /* 0x010fe20000010000 */
[C---:B---3--:R-:W-:Y:S01]  /*9090*/  FADD.FTZ R5, R184.reuse, R5 ;  /* 0x00000005b8057221 */ /* 0x048fe20000010000 */
[----:B------:R-:W-:Y:S02]  /*90a0*/  F2FP.F16.F32.PACK_AB R174, R184, R181 ;  /* 0x000000b5b8ae723e */ /* 0x000fe400000000ff */
[C---:B0-----:R-:W-:Y:S01]  /*90b0*/  FADD.FTZ R4, R193.reuse, R4 ;  /* 0x00000004c1047221 */ /* 0x041fe20000010000 */
[----:B------:R-:W-:Y:S01]  /*90c0*/  F2FP.F16.F32.PACK_AB R175, R193, R198 ;  /* 0x000000c6c1af723e */ /* 0x000fe200000000ff */
[----:B-1----:R-:W-:Y:S06]  /*90d0*/  @!P0 BRA `(.L_x_1792) ;  /* 0x0000000000048947 */ /* 0x002fec0003800000 */
[----:B------:R-:W-:Y:S01]  /*90e0*/  BPT.TRAP 0x1 ;  /* 0x000000040000795c */ /* 0x000fe20000300000 */
.L_x_1792:
[----:B------:R0:W1:Y:S01]  /*90f0*/  SYNCS.PHASECHK.TRANS64.TRYWAIT P2, [UR24+0x22850], R7 ;  /* 0x02285007ff0075a7 */ /* 0x0000620008040158 */
[----:B------:R-:W-:Y:S05]  /*9100*/  @!P0 BRA `(.L_x_1793) ;  /* 0x0000000000048947 */ /* 0x000fea0003800000 */
[----:B------:R-:W-:Y:S01]  /*9110*/  BPT.TRAP 0x1 ;  /* 0x000000040000795c */ /* 0x000fe20000300000 */
.L_x_1793:
[----:B-1----:R-:W-:Y:S05]  /*9120*/  @P2 BRA `(.L_x_1794) ;  /* 0x0000000000082947 */ /* 0x002fea0003800000 */
[----:B------:R-:W1:Y:S02]  /*9130*/  SYNCS.PHASECHK.TRANS64.TRYWAIT P2, [UR24+0x22850], R7 ;  /* 0x02285007ff0075a7 */ /* 0x000e640008040158 */
[----:B-1----:R-:W-:Y:S05]  /*9140*/  @!P2 BRA `(.L_x_1795) ;  /* 0x000000b80030a947 */ /* 0x002fea0003800000 */
.L_x_1794:
[----:B------:R-:W3:Y:S01]  /*9150*/  S2R R10, SR_TID.X ;  /* 0x00000000000a7919 */ /* 0x000ee20000002100 */
[----:B------:R-:W-:Y:S01]  /*9160*/  UIMAD UR14, UR37, 0xc00, UR5 ;  /* 0x00000c00250e78a4 */ /* 0x000fe2000f8e0205 */
[----:B------:R-:W-:Y:S01]  /*9170*/  IMAD.MOV.U32 R201, RZ, RZ, R8 ;  /* 0x000000ffffc97224 */ /* 0x000fe200078e0008 */
[----:B------:R-:W-:Y:S01]  /*9180*/  UMOV UR11, 0x40000040 ;  /* 0x40000040000b7882 */ /* 0x000fe20000000000 */
[----:B------:R-:W-:-:S04]  /*9190*/  IMAD.MOV.U32 R11, RZ, RZ, R0 ;  /* 0x000000ffff0b7224 */ /* 0x000fc800078e0000 */
[----:B------:R-:W-:Y:S01]  /*91a0*/  UMOV UR10, UR14 ;  /* 0x0000000e000a7c82 */ /* 0x000fe20008000000 */
[----:B---3--:R-:W-:-:S05]  /*91b0*/  SHF.R.U32.HI R10, RZ, 0x7, R10 ;  /* 0x00000007ff0a7819 */ /* 0x008fca000001160a */
[----:B012---:R-:W-:Y:S02]  /*91c0*/  VIADD R7, R10, 0x8 ;  /* 0x000000080a077836 */ /* 0x007fe40000000000 */
[----:B------:R-:W0:Y:S03]  /*91d0*/  S2R R10, SR_TID.X ;  /* 0x00000000000a7919 */ /* 0x000e260000002100 */
[----:B------:R2:W-:Y:S06]  /*91e0*/  BAR.SYNC.DEFER_BLOCKING R7, 0x100 ;  /* 0x000400070000751d */ /* 0x0005ec0000010000 */
[----:B------:R-:W-:Y:S01]  /*91f0*/  WARPGROUP.ARRIVE ;  /* 0x00000000000079c5 */ /* 0x000fe20000000000 */
[----:B0-----:R-:W-:-:S05]  /*9200*/  LOP3.LUT P2, RZ, R10, 0x7f, RZ, 0xc0, !PT ;  /* 0x0000007f0aff7812 */ /* 0x001fca000784c0ff */
        /* <DEDUP_REMOVED lines=36> */
.L_x_1787:
[----:B------:R-:W-:-:S13]  /*9450*/  ISETP.GE.AND P1, PT, R7, UR42, PT ;  /* 0x0000002a07007c0c */ /* 0x000fda000bf26270 */
[----:B------:R-:W-:Y:S05]  /*9460*/  @!P1 BRA `(.L_x_1797) ;  /* 0x0000002c00f89947 */ /* 0x000fea0003800000 */
[----:B------:R-:W-:Y:S01]  /*9470*/  IMAD.IADD R6, R17, 0x1, -R18 ;  /* 0x0000000111067824 */ /* 0x000fe200078e0a12 */
[----:B------:R-:W-:Y:S01]  /*9480*/  ULDC UR24, c[0x0][0x9e4] ;  /* 0x0002790000187ab9 */ /* 0x000fe20000000800 */
[----:B------:R-:W-:Y:S01]  /*9490*/  IMAD.MOV.U32 R14, RZ, RZ, R8 ;  /* 0x000000ffff0e7224 */ /* 0x000fe200078e0008 */
[----:B------:R-:W-:Y:S01]  /*94a0*/  ULDC UR25, c[0x0][0x9dc] ;  /* 0x0002770000197ab9 */ /* 0x000fe20000000800 */
[----:B01----:R-:W-:Y:S01]  /*94b0*/  IMAD.MOV.U32 R12, RZ, RZ, R0 ;  /* 0x000000ffff0c7224 */ /* 0x003fe200078e0000 */
[----:B------:R-:W-:Y:S01]  /*94c0*/  IADD3 R15, R6, 0x8, R3 ;  /* 0x00000008060f7810 */ /* 0x000fe20007ffe003 */
[----:B------:R-:W-:Y:S01]  /*94d0*/  IMAD.IADD R13, R3, 0x1, R6 ;  /* 0x00000001030d7824 */ /* 0x000fe200078e0206 */
[----:B------:R-:W-:Y:S01]  /*94e0*/  ULDC UR6, c[0x0][0x988] ;  /* 0x0002620000067ab9 */ /* 0x000fe20000000800 */
[----:B------:R-:W-:Y:S01]  /*94f0*/  ULDC UR26, c[0x0][0x9e0] ;  /* 0x00027800001a7ab9 */ /* 0x000fe20000000800 */
[----:B------:R-:W-:-:S07]  /*9500*/  LOP3.LUT R11, RZ, R15, RZ, 0x33, !PT ;  /* 0x0000000fff0b7212 */ /* 0x000fce00078e33ff */
.L_x_1814:
[----:B------:R-:W-:-:S04]  /*9510*/  UIADD3 UR37, UR37, 0x1, URZ ;  /* 0x0000000125257890 */ /* 0x000fc8000fffe03f */
[----:B------:R-:W-:-:S04]  /*9520*/  UISETP.NE.AND UP1, UPT, UR37, 0x2, UPT ;  /* 0x000000022500788c */ /* 0x000fc8000bf25270 */
[----:B------:R-:W-:Y:S02]  /*9530*/  USEL UR7, URZ, 0x1, UP1 ;  /* 0x000000013f077887 */ /* 0x000fe40008800000 */
[----:B------:R-:W-:Y:S02]  /*9540*/  USEL UR37, UR37, URZ, UP1 ;  /* 0x0000003f25257287 */ /* 0x000fe40008800000 */
[----:B------:R-:W-:Y:S01]  /*9550*/  ULOP3.LUT UR40, UR40, UR7, URZ, 0x3c, !UPT ;  /* 0x0000000728287292 */ /* 0x000fe2000f8e3c3f */
[----:B------:R-:W-:Y:S11]  /*9560*/  @!P0 BRA `(.L_x_1798) ;  /* 0x0000000000048947 */ /* 0x000ff60003800000 */
[----:B------:R-:W-:Y:S01]  /*9570*/  BPT.TRAP 0x1 ;  /* 0x000000040000795c */ /* 0x000fe20000300000 */
.L_x_1798:
        /* <DEDUP_REMOVED lines=9> */
.L_x_1799:
[----:B-1----:R-:W-:Y:S05]  /*9610*/  @P1 BRA `(.L_x_1800) ;  /* 0x0000000000081947 */ /* 0x002fea0003800000 */
[----:B------:R-:W1:Y:S02]  /*9620*/  SYNCS.PHASECHK.TRANS64.TRYWAIT P1, [UR7+0x22830], R10 ;  /* 0x0228300aff0075a7 */ /* 0x000e640008020147 */
[----:B-1----:R-:W-:Y:S05]  /*9630*/  @!P1 BRA `(.L_x_1801) ;  /* 0x000000b400089947 */ /* 0x002fea0003800000 */
.L_x_1800:
        /* <DEDUP_REMOVED lines=14> */
[----:B------:R-:W-:Y:S01]  /*9720*/  IMAD.IADD R21, R21, 0x1, -R16 ;  /* 0x0000000115157824 */ /* 0x000fe200078e0a10 */
        /* <DEDUP_REMOVED lines=8> */
[----:B------:R-:W-:-:S06]  /*97b0*/  ULOP3.LUT UR10, URZ, UR25, URZ, 0x33, !UPT ;  /* 0x000000193f0a7292 */ /* 0x000fcc000f8e333f */
[----:B------:R-:W-:-:S04]  /*97c0*/  VIADD R8, R21, UR10 ;  /* 0x0000000a15087c36 */ /* 0x000fc80008000000 */
[----:B------:R-:W-:Y:S01]  /*97d0*/  IMAD.IADD R202, R3, 0x1, R8 ;  /* 0x0000000103ca7824 */ /* 0x000fe200078e0208 */
        /* <DEDUP_REMOVED lines=16> */
[----:B------:R-:W-:Y:S01]  /*98e0*/  IMAD.U32 R203, RZ, RZ, UR24 ;  /* 0x00000018ffcb7e24 */ /* 0x000fe2000f8e00ff */
[----:B------:R-:W-:-:S04]  /*98f0*/  IADD3 R201, R3, R17, -R18 ;  /* 0x0000001103c97210 */ /* 0x000fc80007ffe812 */
[----:B------:R-:W-:Y:S02]  /*9900*/  ISETP.NE.AND P1, PT, R203, 0x1, PT ;  /* 0x00000001cb00780c */ /* 0x000fe40003f25270 */
[----:B------:R-:W-:-:S11]  /*9910*/  LOP3.LUT R201, RZ, R201, RZ, 0x33, !PT ;  /* 0x000000c9ffc97212 */ /* 0x000fd600078e33ff */
[----:B------:R-:W1:Y:S02]  /*9920*/  @P1 LDC.64 R20, c[0x0][0x9e8] ;  /* 0x00027a00ff141b82 */ /* 0x000e640000000a00 */
[----:B-1----:R-:W-:-:S05]  /*9930*/  @P1 IMAD.HI.U32 R20, R201, R20, RZ ;  /* 0x00000014c9141227 */ /* 0x002fca00078e00ff */
[----:B------:R-:W-:-:S04]  /*9940*/  @P1 SHF.R.U32.HI R201, RZ, R21, R20 ;  /* 0x00000015ffc91219 */ /* 0x000fc80000011614 */
[----:B------:R-:W-:Y:S01]  /*9950*/  LOP3.LUT R20, RZ, R201, RZ, 0x33, !PT ;  /* 0x000000c9ff147212 */ /* 0x000fe200078e33ff */
[----:B------:R-:W-:Y:S06]  /*9960*/  BRA `(.L_x_1805) ;  /* 0x0000000000187947 */ /* 0x000fec0003800000 */
.L_x_1804:
[----:B------:R-:W-:-:S05]  /*9970*/  IMAD.U32 R203, RZ, RZ, UR24 ;  /* 0x00000018ffcb7e24 */ /* 0x000fca000f8e00ff */
[----:B------:R-:W-:-:S13]  /*9980*/  ISETP.NE.AND P1, PT, R203, 0x1, PT ;  /* 0x00000001cb00780c */ /* 0x000fda0003f25270 */
[----:B------:R-:W1:Y:S02]  /*9990*/  @P1 LDC.64 R20, c[0x0][0x9e8] ;  /* 0x00027a00ff141b82 */ /* 0x000e640000000a00 */
[----:B-1----:R-:W-:-:S04]  /*99a0*/  @P1 IMAD.HI.U32 R210, R13, R20, RZ ;  /* 0x000000140dd21227 */ /* 0x002fc800078e00ff */
[----:B------:R-:W-:Y:S01]  /*99b0*/  IMAD.MOV.U32 R20, RZ, RZ, R13 ;  /* 0x000000ffff147224 */ /* 0x000fe200078e000d */
[----:B------:R-:W-:-:S07]  /*99c0*/  @P1 SHF.R.U32.HI R20, RZ, R21, R210 ;  /* 0x00000015ff141219 */ /* 0x000fce00000116d2 */
.L_x_1805:
[----:B------:R-:W-:Y:S05]  /*99d0*/  BSYNC B0 ;  /* 0x0000000000007941 */ /* 0x000fea0003800000 */
.L_x_1803:
[----:B------:R-:W-:-:S04]  /*99e0*/  IMAD R21, R7, -0x60, -R16 ;  /* 0xffffffa007157824 */ /* 0x000fc800078e0a10 */
[----:B------:R-:W-:-:S05]  /*99f0*/  IMAD R21, R20, R203, R21 ;  /* 0x000000cb14157224 */ /* 0x000fca00078e0215 */
[----:B------:R-:W-:Y:S02]  /*9a00*/  VIADDMNMX R200, R21, R203, R200, PT ;  /* 0x000000cb15c87246 */ /* 0x000fe400038001c8 */
[----:B------:R-:W-:-:S07]  /*9a10*/  VIMNMX R202, R202, R21, !PT ;  /* 0x00000015caca7248 */ /* 0x000fce0007fe0100 */
.L_x_1802:
        /* <DEDUP_REMOVED lines=150> */
.L_x_1808:
[----:B------:R-:W-:Y:S02]  /*a380*/  IMAD.U32 R200, RZ, RZ, UR24 ;  /* 0x00000018ffc87e24 */ /* 0x000fe4000f8e00ff */
[----:B------:R-:W-:-:S03]  /*a390*/  IMAD.MOV.U32 R0, RZ, RZ, R15 ;  /* 0x000000ffff007224 */ /* 0x000fc600078e000f */
[----:B------:R-:W-:-:S13]  /*a3a0*/  ISETP.NE.AND P6, PT, R200, 0x1, PT ;  /* 0x00000001c800780c */ /* 0x000fda0003fc5270 */
[----:B------:R-:W1:Y:S02]  /*a3b0*/  @P6 LDC.64 R20, c[0x0][0x9e8] ;  /* 0x00027a00ff146b82 */ /* 0x000e640000000a00 */
[----:B-1----:R-:W-:-:S05]  /*a3c0*/  @P6 IMAD.HI.U32 R20, R15, R20, RZ ;  /* 0x000000140f146227 */ /* 0x002fca00078e00ff */
[----:B------:R-:W-:-:S07]  /*a3d0*/  @P6 SHF.R.U32.HI R0, RZ, R21, R20 ;  /* 0x00000015ff006219 */ /* 0x000fce0000011614 */
.L_x_1809:
[----:B------:R-:W-:Y:S05]  /*a3e0*/  BSYNC B0 ;  /* 0x0000000000007941 */ /* 0x000fea0003800000 */
.L_x_1807:
[----:B------:R-:W-:-:S04]  /*a3f0*/  IMAD.IADD R203, R203, 0x1, -R16 ;  /* 0x00000001cbcb7824 */ /* 0x000fc800078e0a10 */
[----:B------:R-:W-:-:S05]  /*a400*/  IMAD R203, R0, R200, R203 ;  /* 0x000000c800cb7224 */ /* 0x000fca00078e02cb */
[----:B------:R-:W-:Y:S02]  /*a410*/  VIADDMNMX R152, R203, R200, R152, PT ;  /* 0x000000c8cb987246 */ /* 0x000fe40003800198 */
[----:B------:R-:W-:-:S07]  /*a420*/  VIMNMX R8, R8, R203, !PT ;  /* 0x000000cb08087248 */ /* 0x000fce0007fe0100 */
.L_x_1806:
        /* <DEDUP_REMOVED lines=123> */
[----:B------:R-:W-:Y:S01]  /*abe0*/  FMNMX.FTZ R153, R155, R154, !PT ;  /* 0x0000009a9b997209 */ /* 0x000fe20007810000 */
[--C-:B------:R-:W-:Y:S01]  /*abf0*/  FFMA.FTZ R20, R201, UR6, -R200.reuse ;  /* 0x00000006c9147c23 */ /* 0x100fe200080108c8 */
[--C-:B------:R-:W-:Y:S01]  /*ac00*/  FFMA.FTZ R201, R156, UR6, -R200.reuse ;  /* 0x000000069cc97c23 */ /* 0x100fe200080108c8 */
[--C-:B------:R-:W-:Y:S01]  /*ac10*/  FFMA.FTZ R202, R160, UR6, -R200.reuse ;  /* 0x00000006a0ca7c23 */ /* 0x100fe200080108c8 */
[----:B------:R-:W-:Y:S01]  /*ac20*/  FMNMX.FTZ R154, R158, R153, !PT ;  /* 0x000000999e9a7209 */ /* 0x000fe20007810000 */
[----:B------:R-:W-:Y:S01]  /*ac30*/  MUFU.EX2 R21, R21 ;  /* 0x0000001500157308 */ /* 0x000fe20000000800 */
[----:B------:R-:W-:Y:S01]  /*ac40*/  FSEL R199, R199, -INF , !P2 ;  /* 0xff800000c7c77808 */ /* 0x000fe20005000000 */
[--C-:B------:R-:W-:Y:S01]  /*ac50*/  FFMA.FTZ R196, R196, UR6, -R200.reuse ;  /* 0x00000006c4c47c23 */ /* 0x100fe200080108c8 */
[----:B------:R-:W-:Y:S01]  /*ac60*/  FMNMX.FTZ R153, R159, R154, !PT ;  /* 0x0000009a9f997209 */ /* 0x000fe20007810000 */
[----:B------:R-:W-:-:S03]  /*ac70*/  FFMA.FTZ R197, R197, UR6, -R200 ;  /* 0x00000006c5c57c23 */ /* 0x000fc600080108c8 */
[----:B------:R-:W-:Y:S01]  /*ac80*/  FMNMX.FTZ R156, R162, R153, !PT ;  /* 0x00000099a29c7209 */ /* 0x000fe20007810000 */
[----:B------:R-:W-:Y:S01]  /*ac90*/  FFMA.FTZ R153, R157, UR6, -R200 ;  /* 0x000000069d997c23 */ /* 0x000fe200080108c8 */
[----:B------:R1:W-:Y:S02]  /*aca0*/  MUFU.EX2 R154, R201 ;  /* 0x000000c9009a7308 */ /* 0x0003e40000000800 */
[----:B------:R-:W-:-:S04]  /*acb0*/  FMNMX.FTZ R157, R163, R156, !PT ;  /* 0x0000009ca39d7209 */ /* 0x000fc80007810000 */
[----:B------:R-:W-:Y:S02]  /*acc0*/  FMNMX.FTZ R156, R166, R157, !PT ;  /* 0x0000009da69c7209 */ /* 0x000fe40007810000 */
[----:B------:R-:W-:Y:S01]  /*acd0*/  MUFU.EX2 R20, R20 ;  /* 0x0000001400147308 */ /* 0x000fe20000000800 */
[----:B-1----:R-:W-:Y:S01]  /*ace0*/  FFMA.FTZ R201, R164, UR6, -R200 ;  /* 0x00000006a4c97c23 */ /* 0x002fe200080108c8 */
[----:B------:R-:W-:-:S04]  /*acf0*/  FMNMX.FTZ R157, R167, R156, !PT ;  /* 0x0000009ca79d7209 */ /* 0x000fc80007810000 */
        /* <DEDUP_REMOVED lines=13> */
[----:B------:R-:W-:Y:S02]  /*add0*/  MUFU.EX2 R157, R157 ;  /* 0x0000009d009d7308 */ /* 0x000fe40000000800 */
[----:B------:R-:W-:-:S04]  /*ade0*/  FMNMX.FTZ R165, R183, R164, !PT ;  /* 0x000000a4b7a57209 */ /* 0x000fc80007810000 */
[----:B------:R-:W-:Y:S01]  /*adf0*/  FMNMX.FTZ R168, R186, R165, !PT ;  /* 0x000000a5baa87209 */ /* 0x000fe20007810000 */
[--C-:B------:R-:W-:Y:S01]  /*ae00*/  FFMA.FTZ R165, R169, UR6, -R200.reuse ;  /* 0x00000006a9a57c23 */ /* 0x100fe200080108c8 */
[----:B------:R-:W-:Y:S02]  /*ae10*/  MUFU.EX2 R161, R161 ;  /* 0x000000a100a17308 */ /* 0x000fe40000000800 */
        /* <DEDUP_REMOVED lines=9> */
[----:B------:R-:W-:Y:S03]  /*aeb0*/  MUFU.EX2 R164, R202 ;  /* 0x000000ca00a47308 */ /* 0x000fe60000000800 */
[----:B------:R-:W-:Y:S01]  /*aec0*/  FMNMX.FTZ R8, R194, R169, !PT ;  /* 0x000000a9c2087209 */ /* 0x000fe20007810000 */
[----:B------:R-:W-:-:S03]  /*aed0*/  FFMA.FTZ R169, R173, UR6, -R200 ;  /* 0x00000006ada97c23 */ /* 0x000fc600080108c8 */
[----:B------:R-:W-:Y:S01]  /*aee0*/  FMNMX.FTZ R173, R195, R8, !PT ;  /* 0x00000008c3ad7209 */ /* 0x000fe20007810000 */
[----:B------:R-:W-:Y:S03]  /*aef0*/  MUFU.EX2 R165, R165 ;  /* 0x000000a500a57308 */ /* 0x000fe60000000800 */
[----:B------:R-:W-:Y:S01]  /*af00*/  FMNMX.FTZ R8, R198, R173, !PT ;  /* 0x000000adc6087209 */ /* 0x000fe20007810000 */
[--C-:B------:R-:W-:Y:S01]  /*af10*/  FFMA.FTZ R173, R177, UR6, -R200.reuse ;  /* 0x00000006b1ad7c23 */ /* 0x100fe200080108c8 */
[--C-:B------:R-:W-:Y:S01]  /*af20*/  FFMA.FTZ R177, R181, UR6, -R200.reuse ;  /* 0x00000006b5b17c23 */ /* 0x100fe200080108c8 */
[--C-:B------:R-:W-:Y:S01]  /*af30*/  FFMA.FTZ R181, R185, UR6, -R200.reuse ;  /* 0x00000006b9b57c23 */ /* 0x100fe200080108c8 */
[----:B------:R-:W-:Y:S01]  /*af40*/  FMNMX.FTZ R8, R199, R8, !PT ;  /* 0x00000008c7087209 */ /* 0x000fe20007810000 */
[--C-:B------:R-:W-:Y:S01]  /*af50*/  FFMA.FTZ R185, R189, UR6, -R200.reuse ;  /* 0x00000006bdb97c23 */ /* 0x100fe200080108c8 */
[----:B------:R-:W-:Y:S01]  /*af60*/  FFMA.FTZ R189, R193, UR6, -R200 ;  /* 0x00000006c1bd7c23 */ /* 0x000fe200080108c8 */
[----:B------:R-:W-:Y:S01]  /*af70*/  FSEL R193, R0, RZ, P1 ;  /* 0x000000ff00c17208 */ /* 0x000fe20000800000 */
[----:B------:R-:W-:Y:S01]  /*af80*/  MUFU.EX2 R168, R168 ;  /* 0x000000a800a87308 */ /* 0x000fe20000000800 */
[----:B-1----:R-:W1:Y:S03]  /*af90*/  SHFL.BFLY PT, R201, R8, 0x2, 0x1f ;  /* 0x0c401f0008c97f89 */ /* 0x002e6600000e0000 */
[----:B------:R-:W-:-:S04]  /*afa0*/  FADD.FTZ R193, -R193, R12 ;  /* 0x0000000cc1c17221 */ /* 0x000fc80000010100 */
[----:B------:R-:W-:Y:S01]  /*afb0*/  FMUL.FTZ R193, R193, UR6 ;  /* 0x00000006c1c17c20 */ /* 0x000fe20008410000 */
[----:B------:R-:W-:Y:S08]  /*afc0*/  MUFU.EX2 R12, R196 ;  /* 0x000000c4000c7308 */ /* 0x000ff00000000800 */
[----:B------:R-:W2:Y:S01]  /*afd0*/  MUFU.EX2 R193, R193 ;  /* 0x000000c100c17308 */ /* 0x000ea20000000800 */
[----:B-1----:R-:W-:-:S07]  /*afe0*/  FMNMX.FTZ R201, R8, R201, !PT ;  /* 0x000000c908c97209 */ /* 0x002fce0007810000 */
[----:B------:R-:W1:Y:S01]  /*aff0*/  MUFU.EX2 R169, R169 ;  /* 0x000000a900a97308 */ /* 0x000e620000000800 */
[----:B------:R-:W3:Y:S01]  /*b000*/  SHFL.BFLY PT, R8, R201, 0x1, 0x1f ;  /* 0x0c201f00c9087f89 */ /* 0x000ee200000e0000 */
[----:B--2---:R-:W-:-:S06]  /*b010*/  FFMA.FTZ R196, R193, R5, R20 ;  /* 0x00000005c1c47223 */ /* 0x004fcc0000010014 */
[----:B------:R-:W2:Y:S01]  /*b020*/  MUFU.EX2 R172, R172 ;  /* 0x000000ac00ac7308 */ /* 0x000ea20000000800 */
[-C--:B------:R-:W-:Y:S01]  /*b030*/  FMUL.FTZ R24, R24, R193.reuse ;  /* 0x000000c118187220 */ /* 0x080fe20000410000 */
[-C--:B------:R-:W-:Y:S01]  /*b040*/  FMUL.FTZ R25, R25, R193.reuse ;  /* 0x000000c119197220 */ /* 0x080fe20000410000 */
[----:B------:R-:W-:Y:S01]  /*b050*/  FADD.FTZ R5, R21, R196 ;  /* 0x000000c415057221 */ /* 0x000fe20000010000 */
        /* <DEDUP_REMOVED lines=15> */
[----:B---3--:R-:W-:Y:S01]  /*b150*/  FMNMX.FTZ R8, R201, R8, !PT ;  /* 0x00000008c9087209 */ /* 0x008fe20007810000 */
[-C--:B------:R-:W-:Y:S01]  /*b160*/  FMUL.FTZ R53, R53, R193.reuse ;  /* 0x000000c135357220 */ /* 0x080fe20000410000 */
[-C--:B------:R-:W-:Y:S01]  /*b170*/  FMUL.FTZ R56, R56, R193.reuse ;  /* 0x000000c138387220 */ /* 0x080fe20000410000 */
[-C--:B------:R-:W-:Y:S01]  /*b180*/  FMUL.FTZ R57, R57, R193.reuse ;  /* 0x000000c139397220 */ /* 0x080fe20000410000 */
[C---:B------:R-:W-:Y:S01]  /*b190*/  FSETP.NEU.FTZ.AND P1, PT, R8.reuse, -INF , PT ;  /* 0xff8000000800780b */ /* 0x040fe20003f3d000 */
[----:B------:R-:W-:Y:S01]  /*b1a0*/  FMUL.FTZ R152, R8, UR6 ;  /* 0x0000000608987c20 */ /* 0x000fe20008410000 */
[----:B------:R-:W-:Y:S01]  /*b1b0*/  MUFU.EX2 R177, R177 ;  /* 0x000000b100b17308 */ /* 0x000fe20000000800 */
[-C--:B------:R-:W-:Y:S01]  /*b1c0*/  FMUL.FTZ R60, R60, R193.reuse ;  /* 0x000000c13c3c7220 */ /* 0x080fe20000410000 */
[-C--:B------:R-:W-:Y:S01]  /*b1d0*/  FMUL.FTZ R61, R61, R193.reuse ;  /* 0x000000c13d3d7220 */ /* 0x080fe20000410000 */
[-C--:B------:R-:W-:Y:S01]  /*b1e0*/  FMUL.FTZ R64, R64, R193.reuse ;  /* 0x000000c140407220 */ /* 0x080fe20000410000 */
[----:B------:R-:W-:Y:S01]  /*b1f0*/  FSEL R152, R152, RZ, P1 ;  /* 0x000000ff98987208 */ /* 0x000fe20000800000 */
[-C--:B------:R-:W-:Y:S01]  /*b200*/  FMUL.FTZ R65, R65, R193.reuse ;  /* 0x000000c141417220 */ /* 0x080fe20000410000 */
[-C--:B------:R-:W-:Y:S01]  /*b210*/  FMUL.FTZ R68, R68, R193.reuse ;  /* 0x000000c144447220 */ /* 0x080fe20000410000 */
[-C--:B------:R-:W-:Y:S01]  /*b220*/  FMUL.FTZ R69, R69, R193.reuse ;  /* 0x000000c145457220 */ /* 0x080fe20000410000 */
[----:B------:R-:W-:Y:S01]  /*b230*/  MUFU.EX2 R180, R180 ;  /* 0x000000b400b47308 */ /* 0x000fe20000000800 */
[--C-:B------:R-:W-:Y:S01]  /*b240*/  FFMA.FTZ R192, R155, UR6, -R152.reuse ;  /* 0x000000069bc07c23 */ /* 0x100fe20008010898 */
[--C-:B------:R-:W-:Y:S01]  /*b250*/  FFMA.FTZ R155, R158, UR6, -R152.reuse ;  /* 0x000000069e9b7c23 */ /* 0x100fe20008010898 */
[----:B------:R-:W-:Y:S01]  /*b260*/  FADD.FTZ R158, R154, R5 ;  /* 0x000000059a9e7221 */ /* 0x000fe20000010000 */
[--C-:B------:R-:W-:Y:S01]  /*b270*/  FFMA.FTZ R201, R203, UR6, -R152.reuse ;  /* 0x00000006cbc97c23 */ /* 0x100fe20008010898 */
[--C-:B------:R-:W-:Y:S01]  /*b280*/  FFMA.FTZ R196, R159, UR6, -R152.reuse ;  /* 0x000000069fc47c23 */ /* 0x100fe20008010898 */
[----:B------:R-:W-:Y:S01]  /*b290*/  FFMA.FTZ R159, R162, UR6, -R152 ;  /* 0x00000006a29f7c23 */ /* 0x000fe20008010898 */
[----:B------:R-:W-:Y:S01]  /*b2a0*/  FADD.FTZ R5, R153, R158 ;  /* 0x0000009e99057221 */ /* 0x000fe20000010000 */
        /* <DEDUP_REMOVED lines=16> */
[----:B------:R-:W3:Y:S01]  /*b3b0*/  MUFU.EX2 R185, R185 ;  /* 0x000000b900b97308 */ /* 0x000ee20000000800 */
[--C-:B------:R-:W-:Y:S01]  /*b3c0*/  FFMA.FTZ R191, R191, UR6, -R152.reuse ;  /* 0x00000006bfbf7c23 */ /* 0x100fe20008010898 */
[--C-:B------:R-:W-:Y:S01]  /*b3d0*/  FFMA.FTZ R194, R194, UR6, -R152.reuse ;  /* 0x00000006c2c27c23 */ /* 0x100fe20008010898 */
[----:B------:R-:W-:Y:S01]  /*b3e0*/  FADD.FTZ R158, R164, R5 ;  /* 0x00000005a49e7221 */ /* 0x000fe20000010000 */
[----:B------:R-:W-:Y:S01]  /*b3f0*/  FSEL R5, R8, RZ, P1 ;  /* 0x000000ff08057208 */ /* 0x000fe20000800000 */
[--C-:B------:R-:W-:Y:S01]  /*b400*/  FFMA.FTZ R195, R195, UR6, -R152.reuse ;  /* 0x00000006c3c37c23 */ /* 0x100fe20008010898 */
[----:B------:R-:W-:Y:S01]  /*b410*/  FFMA.FTZ R198, R198, UR6, -R152 ;  /* 0x00000006c6c67c23 */ /* 0x000fe20008010898 */
[----:B------:R-:W-:Y:S01]  /*b420*/  FADD.FTZ R203, R165, R158 ;  /* 0x0000009ea5cb7221 */ /* 0x000fe20000010000 */
[----:B------:R-:W4:Y:S01]  /*b430*/  MUFU.EX2 R188, R188 ;  /* 0x000000bc00bc7308 */ /* 0x000f220000000800 */
[----:B------:R-:W-:Y:S01]  /*b440*/  FADD.FTZ R5, -R5, R14 ;  /* 0x0000000e05057221 */ /* 0x000fe20000010100 */
[--C-:B------:R-:W-:Y:S01]  /*b450*/  FFMA.FTZ R14, R167, UR6, -R152.reuse ;  /* 0x00000006a70e7c23 */ /* 0x100fe20008010898 */
[----:B------:R-:W-:Y:S01]  /*b460*/  FADD.FTZ R158, R168, R203 ;  /* 0x000000cba89e7221 */ /* 0x000fe20000010000 */
[--C-:B------:R-:W-:Y:S01]  /*b470*/  FFMA.FTZ R167, R170, UR6, -R152.reuse ;  /* 0x00000006aaa77c23 */ /* 0x100fe20008010898 */
[----:B------:R-:W-:Y:S01]  /*b480*/  FFMA.FTZ R199, R199, UR6, -R152 ;  /* 0x00000006c7c77c23 */ /* 0x000fe20008010898 */
[----:B------:R-:W-:Y:S01]  /*b490*/  F2FP.F16.F32.PACK_AB R154, R153, R154 ;  /* 0x0000009a999a723e */ /* 0x000fe200000000ff */
[----:B-1----:R-:W-:Y:S01]  /*b4a0*/  FADD.FTZ R203, R169, R158 ;  /* 0x0000009ea9cb7221 */ /* 0x002fe20000010000 */
[----:B------:R-:W1:Y:S01]  /*b4b0*/  MUFU.EX2 R189, R189 ;  /* 0x000000bd00bd7308 */ /* 0x000e620000000800 */
[--C-:B------:R-:W-:Y:S01]  /*b4c0*/  FFMA.FTZ R158, R171, UR6, -R152.reuse ;  /* 0x00000006ab9e7c23 */ /* 0x100fe20008010898 */
[----:B------:R-:W-:Y:S01]  /*b4d0*/  FFMA.FTZ R171, R178, UR6, -R152 ;  /* 0x00000006b2ab7c23 */ /* 0x000fe20008010898 */
[----:B--2---:R-:W-:Y:S01]  /*b4e0*/  FADD.FTZ R162, R172, R203 ;  /* 0x000000cbaca27221 */ /* 0x004fe20000010000 */
[----:B------:R-:W-:Y:S01]  /*b4f0*/  F2FP.F16.F32.PACK_AB R152, R21, R20 ;  /* 0x000000141598723e */ /* 0x000fe200000000ff */
[-C--:B------:R-:W-:Y:S01]  /*b500*/  FMUL.FTZ R72, R72, R193.reuse ;  /* 0x000000c148487220 */ /* 0x080fe20000410000 */
[----:B---3--:R-:W-:Y:S01]  /*b510*/  F2FP.F16.F32.PACK_AB R170, R185, R184 ;  /* 0x000000b8b9aa723e */ /* 0x008fe200000000ff */
[----:B------:R-:W-:Y:S01]  /*b520*/  FADD.FTZ R203, R173, R162 ;  /* 0x000000a2adcb7221 */ /* 0x000fe20000010000 */
[----:B------:R-:W-:Y:S01]  /*b530*/  MUFU.EX2 R201, R201 ;  /* 0x000000c900c97308 */ /* 0x000fe20000000800 */
[----:B------:R-:W-:Y:S01]  /*b540*/  F2FP.F16.F32.PACK_AB R156, R157, R156 ;  /* 0x0000009c9d9c723e */ /* 0x000fe200000000ff */
[-C--:B------:R-:W-:Y:S01]  /*b550*/  FMUL.FTZ R73, R73, R193.reuse ;  /* 0x000000c149497220 */ /* 0x080fe20000410000 */
[----:B------:R-:W-:Y:S01]  /*b560*/  FADD.FTZ R162, R176, R203 ;  /* 0x000000cbb0a27221 */ /* 0x000fe20000010000 */
[-C--:B------:R-:W-:Y:S01]  /*b570*/  FMUL.FTZ R76, R76, R193.reuse ;  /* 0x000000c14c4c7220 */ /* 0x080fe20000410000 */
[-C--:B------:R-:W-:Y:S01]  /*b580*/  FMUL.FTZ R77, R77, R193.reuse ;  /* 0x000000c14d4d7220 */ /* 0x080fe20000410000 */
[-C--:B------:R-:W-:Y:S01]  /*b590*/  FMUL.FTZ R80, R80, R193.reuse ;  /* 0x000000c150507220 */ /* 0x080fe20000410000 */
[----:B------:R-:W-:Y:S01]  /*b5a0*/  FADD.FTZ R203, R177, R162 ;  /* 0x000000a2b1cb7221 */ /* 0x000fe20000010000 */
[----:B------:R-:W-:Y:S01]  /*b5b0*/  MUFU.EX2 R192, R192 ;  /* 0x000000c000c07308 */ /* 0x000fe20000000800 */
[-C--:B------:R-:W-:Y:S01]  /*b5c0*/  FMUL.FTZ R81, R81, R193.reuse ;  /* 0x000000c151517220 */ /* 0x080fe20000410000 */
        /* <DEDUP_REMOVED lines=15> */
[----:B------:R-:W-:Y:S01]  /*b6c0*/  F2FP.F16.F32.PACK_AB R162, R169, R168 ;  /* 0x000000a8a9a2723e */ /* 0x000fe200000000ff */
[-C--:B------:R-:W-:Y:S01]  /*b6d0*/  FMUL.FTZ R101, R101, R193.reuse ;  /* 0x000000c165657220 */ /* 0x080fe20000410000 */
[----:B----4-:R-:W-:Y:S01]  /*b6e0*/  FADD.FTZ R166, R188, R21 ;  /* 0x00000015bca67221 */ /* 0x010fe20000010000 */
[----:B------:R-:W-:Y:S01]  /*b6f0*/  F2FP.F16.F32.PACK_AB R168, R181, R180 ;  /* 0x000000b4b5a8723e */ /* 0x000fe200000000ff */
[-C--:B------:R-:W-:Y:S01]  /*b700*/  FMUL.FTZ R104, R104, R193.reuse ;  /* 0x000000c168687220 */ /* 0x080fe20000410000 */
[-C--:B------:R-:W-:Y:S01]  /*b710*/  FMUL.FTZ R105, R105, R193.reuse ;  /* 0x000000c169697220 */ /* 0x080fe20000410000 */
[----:B-1----:R-:W-:Y:S01]  /*b720*/  FADD.FTZ R153, R189, R166 ;  /* 0x000000a6bd997221 */ /* 0x002fe20000010000 */
[----:B------:R-:W-:Y:S01]  /*b730*/  F2FP.F16.F32.PACK_AB R166, R177, R176 ;  /* 0x000000b0b1a6723e */ /* 0x000fe200000000ff */
[----:B------:R-:W-:Y:S01]  /*b740*/  FMUL.FTZ R176, R5, UR6 ;  /* 0x0000000605b07c20 */ /* 0x000fe20008410000 */
        /* <DEDUP_REMOVED lines=8> */
[----:B------:R-:W2:Y:S01]  /*b7d0*/  MUFU.EX2 R176, R176 ;  /* 0x000000b000b07308 */ /* 0x000ea20000000800 */
        /* <DEDUP_REMOVED lines=16> */
[----:B--2---:R-:W-:Y:S01]  /*b8e0*/  FFMA.FTZ R153, R176, R4, R201 ;  /* 0x00000004b0997223 */ /* 0x004fe200000100c9 */
[-C--:B------:R-:W-:Y:S01]  /*b8f0*/  FMUL.FTZ R148, R148, R193.reuse ;  /* 0x000000c194947220 */ /* 0x080fe20000410000 */
[----:B------:R-:W-:Y:S01]  /*b900*/  FMUL.FTZ R149, R149, R193 ;  /* 0x000000c195957220 */ /* 0x000fe20000410000 */
[-C--:B------:R-:W-:Y:S01]  /*b910*/  FMUL.FTZ R26, R26, R176.reuse ;  /* 0x000000b01a1a7220 */ /* 0x080fe20000410000 */
[----:B------:R-:W-:Y:S01]  /*b920*/  FADD.FTZ R4, R192, R153 ;  /* 0x00000099c0047221 */ /* 0x000fe20000010000 */
[-C--:B------:R-:W-:Y:S01]  /*b930*/  FMUL.FTZ R27, R27, R176.reuse ;  /* 0x000000b01b1b7220 */ /* 0x080fe20000410000 */
[-C--:B------:R-:W-:Y:S01]  /*b940*/  FMUL.FTZ R30, R30, R176.reuse ;  /* 0x000000b01e1e7220 */ /* 0x080fe20000410000 */
[----:B------:R-:W2:Y:S01]  /*b950*/  MUFU.EX2 R163, R163 ;  /* 0x000000a300a37308 */ /* 0x000ea20000000800 */
[----:B------:R-:W-:Y:S01]  /*b960*/  FADD.FTZ R153, R155, R4 ;  /* 0x000000049b997221 */ /* 0x000fe20000010000 */
[----:B------:R-:W-:Y:S01]  /*b970*/  F2FP.F16.F32.PACK_AB R155, R196, R155 ;  /* 0x0000009bc49b723e */ /* 0x000fe200000000ff */
[-C--:B------:R-:W-:Y:S01]  /*b980*/  FMUL.FTZ R31, R31, R176.reuse ;  /* 0x000000b01f1f7220 */ /* 0x080fe20000410000 */
[-C--:B------:R-:W-:Y:S01]  /*b990*/  FMUL.FTZ R34, R34, R176.reuse ;  /* 0x000000b022227220 */ /* 0x080fe20000410000 */
[----:B------:R-:W-:Y:S01]  /*b9a0*/  FADD.FTZ R4, R196, R153 ;  /* 0x00000099c4047221 */ /* 0x000fe20000010000 */
[-C--:B------:R-:W-:Y:S01]  /*b9b0*/  FMUL.FTZ R35, R35, R176.reuse ;  /* 0x000000b023237220 */ /* 0x080fe20000410000 */
[-C--:B------:R-:W-:Y:S01]  /*b9c0*/  FMUL.FTZ R38, R38, R176.reuse ;  /* 0x000000b026267220 */ /* 0x080fe20000410000 */
[----:B------:R-:W4:Y:S01]  /*b9d0*/  MUFU.EX2 R14, R14 ;  /* 0x0000000e000e7308 */ /* 0x000f220000000800 */
[----:B-1----:R-:W-:Y:S01]  /*b9e0*/  FADD.FTZ R153, R159, R4 ;  /* 0x000000049f997221 */ /* 0x002fe20000010000 */
[----:B---3--:R-:W-:Y:S01]  /*b9f0*/  F2FP.F16.F32.PACK_AB R157, R200, R159 ;  /* 0x0000009fc89d723e */ /* 0x008fe200000000ff */
[-C--:B------:R-:W-:Y:S01]  /*ba00*/  FMUL.FTZ R39, R39, R176.reuse ;  /* 0x000000b027277220 */ /* 0x080fe20000410000 */
[-C--:B------:R-:W-:Y:S01]  /*ba10*/  FMUL.FTZ R42, R42, R176.reuse ;  /* 0x000000b02a2a7220 */ /* 0x080fe20000410000 */
        /* <DEDUP_REMOVED lines=28> */
[----:B---3--:R-:W-:Y:S01]  /*bbe0*/  F2FP.F16.F32.PACK_AB R158, R161, R160 ;  /* 0x000000a0a19e723e */ /* 0x008fe200000000ff */
[----:B--2---:R-:W-:Y:S01]  /*bbf0*/  FADD.FTZ R5, R197, R174 ;  /* 0x000000aec5057221 */ /* 0x004fe20000010000 */
[----:B------:R-:W-:Y:S01]  /*bc00*/  F2FP.F16.F32.PACK_AB R160, R165, R164 ;  /* 0x000000a4a5a0723e */ /* 0x000fe200000000ff */
[----:B------:R-:W-:Y:S01]  /*bc10*/  FMUL.FTZ R82, R82, R176 ;  /* 0x000000b052527220 */ /* 0x000fe20000410000 */
[----:B------:R-:W-:Y:S01]  /*bc20*/  F2FP.F16.F32.PACK_AB R174, R197, R12 ;  /* 0x0000000cc5ae723e */ /* 0x000fe200000000ff */
[----:B------:R-:W-:Y:S01]  /*bc30*/  FMUL.FTZ R83, R83, R176 ;  /* 0x000000b053537220 */ /* 0x000fe20000410000 */
[----:B------:R-:W-:Y:S01]  /*bc40*/  F2FP.F16.F32.PACK_AB R164, R173, R172 ;  /* 0x000000acada4723e */ /* 0x000fe200000000ff */
[----:B------:R-:W2:Y:S01]  /*bc50*/  MUFU.EX2 R165, R171 ;  /* 0x000000ab00a57308 */ /* 0x000ea20000000800 */
[----:B----4-:R-:W-:Y:S01]  /*bc60*/  FADD.FTZ R153, R178, R153 ;  /* 0x00000099b2997221 */ /* 0x010fe20000010000 */
[----:B------:R-:W-:Y:S01]  /*bc70*/  F2FP.F16.F32.PACK_AB R172, R189, R188 ;  /* 0x000000bcbdac723e */ /* 0x000fe200000000ff */
[-C--:B------:R-:W-:Y:S01]  /*bc80*/  FMUL.FTZ R86, R86, R176.reuse ;  /* 0x000000b056567220 */ /* 0x080fe20000410000 */
[----:B------:R-:W-:Y:S01]  /*bc90*/  F2FP.F16.F32.PACK_AB R161, R178, R167 ;  /* 0x000000a7b2a1723e */ /* 0x000fe200000000ff */
[----:B------:R-:W-:Y:S01]  /*bca0*/  FADD.FTZ R184, R20, R153 ;  /* 0x0000009914b87221 */ /* 0x000fe20000010000 */
[-C--:B------:R-:W-:Y:S01]  /*bcb0*/  FMUL.FTZ R87, R87, R176.reuse ;  /* 0x000000b057577220 */ /* 0x080fe20000410000 */
[----:B------:R-:W-:Y:S01]  /*bcc0*/  FMUL.FTZ R90, R90, R176 ;  /* 0x000000b05a5a7220 */ /* 0x000fe20000410000 */
        /* <DEDUP_REMOVED lines=33> */
[----:B-1----:R-:W-:Y:S01]  /*bee0*/  FADD.FTZ R186, R182, R153 ;  /* 0x00000099b6ba7221 */ /* 0x002fe20000010000 */
[----:B--2---:R-:W-:Y:S01]  /*bef0*/  F2FP.F16.F32.PACK_AB R167, R183, R182 ;  /* 0x000000b6b7a7723e */ /* 0x004fe200000000ff */
[-C--:B------:R-:W-:Y:S01]  /*bf00*/  FMUL.FTZ R138, R138, R176.reuse ;  /* 0x000000b08a8a7220 */ /* 0x080fe20000410000 */
[-C--:B------:R-:W-:Y:S01]  /*bf10*/  FMUL.FTZ R139, R139, R176.reuse ;  /* 0x000000b08b8b7220 */ /* 0x080fe20000410000 */
[----:B------:R-:W-:Y:S01]  /*bf20*/  FADD.FTZ R186, R183, R186 ;  /* 0x000000bab7ba7221 */ /* 0x000fe20000010000 */
[-C--:B------:R-:W-:Y:S01]  /*bf30*/  FMUL.FTZ R142, R142, R176.reuse ;  /* 0x000000b08e8e7220 */ /* 0x080fe20000410000 */
[-C--:B------:R-:W-:Y:S01]  /*bf40*/  FMUL.FTZ R143, R143, R176.reuse ;  /* 0x000000b08f8f7220 */ /* 0x080fe20000410000 */
[----:B------:R-:W1:Y:S01]  /*bf50*/  MUFU.EX2 R171, R190 ;  /* 0x000000be00ab7308 */ /* 0x000e620000000800 */
[----:B---3--:R-:W-:Y:S01]  /*bf60*/  FADD.FTZ R153, R169, R186 ;  /* 0x000000baa9997221 */ /* 0x008fe20000010000 */
[-C--:B------:R-:W-:Y:S01]  /*bf70*/  FMUL.FTZ R146, R146, R176.reuse ;  /* 0x000000b092927220 */ /* 0x080fe20000410000 */
[-C--:B------:R-:W-:Y:S01]  /*bf80*/  FMUL.FTZ R147, R147, R176.reuse ;  /* 0x000000b093937220 */ /* 0x080fe20000410000 */
[-C--:B------:R-:W-:Y:S01]  /*bf90*/  FMUL.FTZ R150, R150, R176.reuse ;  /* 0x000000b096967220 */ /* 0x080fe20000410000 */
[----:B------:R-:W-:-:S03]  /*bfa0*/  FMUL.FTZ R151, R151, R176 ;  /* 0x000000b097977220 */ /* 0x000fc60000410000 */
[----:B------:R-:W2:Y:S01]  /*bfb0*/  MUFU.EX2 R180, R191 ;  /* 0x000000bf00b47308 */ /* 0x000ea20000000800 */
[C---:B----4-:R-:W-:Y:S01]  /*bfc0*/  FADD.FTZ R186, R4.reuse, R153 ;  /* 0x0000009904ba7221 */ /* 0x050fe20000010000 */
[----:B------:R-:W-:-:S06]  /*bfd0*/  F2FP.F16.F32.PACK_AB R169, R4, R169 ;  /* 0x000000a904a9723e */ /* 0x000fcc00000000ff */
[----:B------:R-:W3:Y:S01]  /*bfe0*/  MUFU.EX2 R173, R194 ;  /* 0x000000c200ad7308 */ /* 0x000ee20000000800 */
[----:B-1----:R-:W-:-:S07]  /*bff0*/  FADD.FTZ R153, R171, R186 ;  /* 0x000000baab997221 */ /* 0x002fce0000010000 */
[----:B------:R-:W1:Y:S01]  /*c000*/  MUFU.EX2 R184, R195 ;  /* 0x000000c300b87308 */ /* 0x000e620000000800 */
[----:B--2---:R-:W-:Y:S01]  /*c010*/  FADD.FTZ R188, R180, R153 ;  /* 0x00000099b4bc7221 */ /* 0x004fe20000010000 */
[----:B------:R-:W-:Y:S02]  /*c020*/  F2FP.F16.F32.PACK_AB R153, R192, R201 ;  /* 0x000000c9c099723e */ /* 0x000fe400000000ff */
[----:B------:R-:W-:-:S04]  /*c030*/  F2FP.F16.F32.PACK_AB R171, R180, R171 ;  /* 0x000000abb4ab723e */ /* 0x000fc800000000ff */
        /* <DEDUP_REMOVED lines=10> */
.L_x_1810:
[----:B------:R1:W2:Y:S01]  /*c0e0*/  SYNCS.PHASECHK.TRANS64.TRYWAIT P1, [UR7+0x22850], R10 ;  /* 0x0228500aff0075a7 */ /* 0x0002a20008020147 */
[----:B------:R-:W-:Y:S05]  /*c0f0*/  @!P0 BRA `(.L_x_1811) ;  /* 0x0000000000048947 */ /* 0x000fea0003800000 */
[----:B------:R-:W-:Y:S01]  /*c100*/  BPT.TRAP 0x1 ;  /* 0x000000040000795c */ /* 0x000fe20000300000 */
.L_x_1811:
[----:B--2---:R-:W-:Y:S05]  /*c110*/  @P1 BRA `(.L_x_1812) ;  /* 0x0000000000081947 */ /* 0x004fea0003800000 */
[----:B------:R-:W2:Y:S02]  /*c120*/  SYNCS.PHASECHK.TRANS64.TRYWAIT P1, [UR7+0x22850], R10 ;  /* 0x0228500aff0075a7 */ /* 0x000ea40008020147 */
[----:B--2---:R-:W-:Y:S05]  /*c130*/  @!P1 BRA `(.L_x_1813) ;  /* 0x0000008800609947 */ /* 0x004fea0003800000 */
.L_x_1812:
[----:B------:R-:W3:Y:S01]  /*c140*/  S2R R12, SR_TID.X ;  /* 0x00000000000c7919 */ /* 0x000ee20000002100 */
[----:B------:R-:W-:Y:S01]  /*c150*/  UIMAD UR7, UR37, 0xc00, UR5 ;  /* 0x00000c00250778a4 */ /* 0x000fe2000f8e0205 */
[----:B------:R-:W-:Y:S01]  /*c160*/  IMAD.MOV.U32 R14, RZ, RZ, R8 ;  /* 0x000000ffff0e7224 */ /* 0x000fe200078e0008 */
[----:B------:R-:W-:-:S05]  /*c170*/  UMOV UR11, 0x40000040 ;  /* 0x40000040000b7882 */ /* 0x000fca0000000000 */
[----:B------:R-:W-:Y:S01]  /*c180*/  UMOV UR10, UR7 ;  /* 0x00000007000a7c82 */ /* 0x000fe20008000000 */
[----:B---3--:R-:W-:-:S05]  /*c190*/  SHF.R.U32.HI R12, RZ, 0x7, R12 ;  /* 0x00000007ff0c7819 */ /* 0x008fca000001160c */
[----:B012---:R-:W-:Y:S02]  /*c1a0*/  VIADD R10, R12, 0x8 ;  /* 0x000000080c0a7836 */ /* 0x007fe40000000000 */
[----:B------:R-:W0:Y:S03]  /*c1b0*/  S2R R12, SR_TID.X ;  /* 0x00000000000c7919 */ /* 0x000e260000002100 */
[----:B------:R2:W-:Y:S06]  /*c1c0*/  BAR.SYNC.DEFER_BLOCKING R10, 0x100 ;  /* 0x0004000a0000751d */ /* 0x0005ec0000010000 */
[----:B------:R-:W-:Y:S01]  /*c1d0*/  WARPGROUP.ARRIVE ;  /* 0x00000000000079c5 */ /* 0x000fe20000000000 */
[----:B0-----:R-:W-:Y:S01]  /*c1e0*/  LOP3.LUT P1, RZ, R12, 0x7f, RZ, 0xc0, !PT ;  /* 0x0000007f0cff7812 */ /* 0x001fe2000782c0ff */
        /* <DEDUP_REMOVED lines=38> */
.L_x_1797:
[----:B------:R-:W2:Y:S01]  /*c450*/  SHFL.BFLY PT, R10, R5, 0x2, 0x1f ;  /* 0x0c401f00050a7f89 */ /* 0x000ea200000e0000 */
[----:B------:R-:W-:Y:S01]  /*c460*/  IMAD.MOV.U32 R13, RZ, RZ, RZ ;  /* 0x000000ffff0d7224 */ /* 0x000fe200078e00ff */
[----:B------:R-:W-:Y:S01]  /*c470*/  UIADD3 UR37, UR37, 0x1, URZ ;  /* 0x0000000125257890 */ /* 0x000fe2000fffe03f */
[----:B------:R-:W-:Y:S01]  /*c480*/  IMAD.MOV.U32 R9, RZ, RZ, RZ ;  /* 0x000000ffff097224 */ /* 0x000fe200078e00ff */
[----:B------:R-:W3:Y:S01]  /*c490*/  SHFL.BFLY PT, R7, R4, 0x2, 0x1f ;  /* 0x0c401f0004077f89 */ /* 0x000ee200000e0000 */
[----:B------:R-:W-:Y:S01]  /*c4a0*/  IMAD.U32 R17, RZ, RZ, UR6 ;  /* 0x00000006ff117e24 */ /* 0x000fe2000f8e00ff */
[----:B------:R-:W-:Y:S01]  /*c4b0*/  UISETP.NE.AND UP0, UPT, UR37, 0x2, UPT ;  /* 0x000000022500788c */ /* 0x000fe2000bf05270 */
[----:B------:R4:W-:Y:S06]  /*c4c0*/  BAR.ARV R6, 0x100 ;  /* 0x000400060000751d */ /* 0x0009ec0000002000 */
[----:B------:R-:W-:-:S02]  /*c4d0*/  USEL UR4, URZ, 0x1, UP0 ;  /* 0x000000013f047887 */ /* 0x000fc40008000000 */
[----:B------:R-:W-:Y:S06]  /*c4e0*/  BAR.ARV 0x8, 0x120 ;  /* 0x0204800000007b1d */ /* 0x000fec0000002000 */
[----:B------:R-:W-:Y:S01]  /*c4f0*/  PLOP3.LUT P0, PT, PT, PT, PT, 0x8, 0x0 ;  /* 0x000000000000781c */ /* 0x000fe20003f0e170 */
[----:B------:R-:W-:Y:S01]  /*c500*/  UIADD3 UR41, UR41, 0x1, URZ ;  /* 0x0000000129297890 */ /* 0x000fe2000fffe03f */
[----:B--2---:R-:W-:Y:S01]  /*c510*/  FADD.FTZ R10, R10, R5 ;  /* 0x000000050a0a7221 */ /* 0x004fe20000010000 */
[----:B------:R-:W-:Y:S02]  /*c520*/  USEL UR37, UR37, URZ, UP0 ;  /* 0x0000003f25257287 */ /* 0x000fe40008000000 */
[----:B------:R-:W-:Y:S01]  /*c530*/  ULOP3.LUT UR40, UR40, UR4, URZ, 0x3c, !UPT ;  /* 0x0000000428287292 */ /* 0x000fe2000f8e3c3f */
[----:B---3--:R-:W-:Y:S01]  /*c540*/  FADD.FTZ R7, R7, R4 ;  /* 0x0000000407077221 */ /* 0x008fe20000010000 */
[----:B------:R-:W2:Y:S04]  /*c550*/  SHFL.BFLY PT, R3, R10, 0x1, 0x1f ;  /* 0x0c201f000a037f89 */ /* 0x000ea800000e0000 */
[----:B01----:R-:W0:Y:S01]  /*c560*/  SHFL.BFLY PT, R12, R7, 0x1, 0x1f ;  /* 0x0c201f00070c7f89 */ /* 0x003e2200000e0000 */
[----:B--2---:R-:W-:Y:S01]  /*c570*/  FADD.FTZ R152, R10, R3 ;  /* 0x000000030a987221 */ /* 0x004fe20000010000 */
[----:B0-----:R-:W-:-:S04]  /*c580*/  FADD.FTZ R18, R7, R12 ;  /* 0x0000000c07127221 */ /* 0x001fc80000010000 */
[----:B------:R-:W-:Y:S02]  /*c590*/  FSETP.NE.FTZ.AND P1, PT, R152, RZ, PT ;  /* 0x000000ff9800720b */ /* 0x000fe40003f35000 */
[----:B------:R-:W-:-:S11]  /*c5a0*/  FSETP.NE.FTZ.AND P2, PT, R18, RZ, PT ;  /* 0x000000ff1200720b */ /* 0x000fd60003f55000 */
[----:B------:R-:W0:Y:S01]  /*c5b0*/  @P1 MUFU.RCP R13, R152 ;  /* 0x00000098000d1308 */ /* 0x000e220000001000 */
[----:B------:R-:W-:-:S07]  /*c5c0*/  @P1 FMUL.FTZ R17, R17, 0.69314718246459960938 ;  /* 0x3f31721811111820 */ /* 0x000fce0000410000 */
[----:B------:R-:W1:Y:S08]  /*c5d0*/  @P2 MUFU.RCP R9, R18 ;  /* 0x0000001200092308 */ /* 0x000e700000001000 */
[----:B----4-:R-:W2:Y:S01]  /*c5e0*/  @P1 MUFU.LG2 R6, R152 ;  /* 0x0000009800061308 */ /* 0x010ea20000000c00 */
[----:B0-----:R-:W-:Y:S01]  /*c5f0*/  FMUL.FTZ R15, R52, R13 ;  /* 0x0000000d340f7220 */ /* 0x001fe20000410000 */
[----:B------:R-:W-:-:S02]  /*c600*/  IMAD.U32 R52, RZ, RZ, UR6 ;  /* 0x00000006ff347e24 */ /* 0x000fc4000f8e00ff */
[-C--:B------:R-:W-:Y:S01]  /*c610*/  FMUL.FTZ R5, R24, R13.reuse ;  /* 0x0000000d18057220 */ /* 0x080fe20000410000 */
[-C--:B------:R-:W-:Y:S01]  /*c620*/  FMUL.FTZ R7, R28, R13.reuse ;  /* 0x0000000d1c077220 */ /* 0x080fe20000410000 */
[-C--:B------:R-:W-:Y:S01]  /*c630*/  FMUL.FTZ R11, R44, R13.reuse ;  /* 0x0000000d2c0b7220 */ /* 0x080fe20000410000 */
[----:B------:R-:W-:Y:S01]  /*c640*/  @P2 FMUL.FTZ R52, R52, 0.69314718246459960938 ;  /* 0x3f31721834342820 */ /* 0x000fe20000410000 */
[----:B------:R-:W-:Y:S01]  /*c650*/  FMUL.FTZ R10, R45, R13 ;  /* 0x0000000d2d0a7220 */ /* 0x000fe20000410000 */
[----:B------:R-:W0:Y:S01]  /*c660*/  @P2 MUFU.LG2 R18, R18 ;  /* 0x0000001200122308 */ /* 0x000e220000000c00 */
[-C--:B-1----:R-:W-:Y:S01]  /*c670*/  FMUL.FTZ R175, R27, R9.reuse ;  /* 0x000000091baf7220 */ /* 0x082fe20000410000 */
[-C--:B------:R-:W-:Y:S01]  /*c680*/  FMUL.FTZ R161, R79, R9.reuse ;  /* 0x000000094fa17220 */ /* 0x080fe20000410000 */
[----:B------:R-:W-:Y:S01]  /*c690*/  FMUL.FTZ R159, R83, R9 ;  /* 0x00000009539f7220 */ /* 0x000fe20000410000 */
        /* <DEDUP_REMOVED lines=13> */
[----:B0-----:R-:W-:Y:S01]  /*c770*/  @P2 FMUL.FTZ R27, R18, 0.69314718246459960938 ;  /* 0x3f317218121b2820 */ /* 0x001fe20000410000 */
        /* <DEDUP_REMOVED lines=112> */
.L_x_1744:
[----:B------:R-:W0:Y:S01]  /*ce80*/  S2R R9, SR_CgaCtaId ;  /* 0x0000000000097919 */ /* 0x000e220000008800 */
[----:B------:R-:W-:Y:S01]  /*ce90*/  MOV R0, 0x400 ;  /* 0x0000040000007802 */ /* 0x000fe20000000f00 */
[----:B------:R-:W-:Y:S01]  /*cea0*/  BSSY B0, `(.L_x_1815) ;  /* 0x00002a6000007945 */ /* 0x000fe20003800000 */
[----:B------:R-:W-:Y:S02]  /*ceb0*/  BAR.SYNC.DEFER_BLOCKING 0x5, 0x120 ;  /* 0x0144800000007b1d */ /* 0x000fe40000010000 */
[----:B0-----:R-:W-:-:S05]  /*cec0*/  LEA R0, R9, R0, 0x18 ;  /* 0x0000000009007211 */ /* 0x001fca00078ec0ff */
[----:B------:R-:W0:Y:S02]  /*ced0*/  LDS.128 R200, [R0+0x228d0] ;  /* 0x0228d00000c87984 */ /* 0x000e240000000c00 */
[----:B0-----:R-:W-:Y:S02]  /*cee0*/  R2UR UR6, R202 ;  /* 0x00000000ca0672ca */ /* 0x001fe400000e0000 */
[----:B------:R-:W-:Y:S01]  /*cef0*/  R2UR UR5, R203 ;  /* 0x00000000cb0572ca */ /* 0x000fe200000e0000 */
[----:B------:R-:W-:Y:S06]  /*cf00*/  BAR.ARV 0x4, 0x120 ;  /* 0x0104800000007b1d */ /* 0x000fec0000002000 */
[----:B------:R-:W-:Y:S08]  /*cf10*/  @P0 BRA `(.L_x_1816) ;  /* 0x0000001c00740947 */ /* 0x000ff00003800000 */
[----:B------:R-:W0:Y:S01]  /*cf20*/  S2R R9, SR_SWINHI ;  /* 0x0000000000097919 */ /* 0x000e220000002f00 */
[----:B------:R-:W-:Y:S01]  /*cf30*/  F2FP.F16.F32.PACK_AB R4, R4, R5 ;  /* 0x000000050404723e */ /* 0x000fe200000000ff */
[----:B------:R-:W-:Y:S01]  /*cf40*/  ULDC.64 UR8, c[0x0][0xbd8] ;  /* 0x0002f60000087ab9 */ /* 0x000fe20000000a00 */
[----:B------:R-:W-:Y:S01]  /*cf50*/  F2FP.F16.F32.PACK_AB R5, R175, R26 ;  /* 0x0000001aaf05723e */ /* 0x000fe200000000ff */
[----:B------:R-:W-:Y:S01]  /*cf60*/  UISETP.NE.U32.AND UP0, UPT, UR8, URZ, UPT ;  /* 0x0000003f0800728c */ /* 0x000fe2000bf05070 */
[----:B------:R-:W-:Y:S02]  /*cf70*/  F2FP.F16.F32.PACK_AB R10, R10, R11 ;  /* 0x0000000b0a0a723e */ /* 0x000fe400000000ff */
[----:B------:R-:W-:Y:S01]  /*cf80*/  F2FP.F16.F32.PACK_AB R11, R170, R155 ;  /* 0x0000009baa0b723e */ /* 0x000fe200000000ff */
[----:B------:R-:W-:Y:S01]  /*cf90*/  UISETP.NE.AND.EX UP0, UPT, UR9, URZ, UPT, UP0 ;  /* 0x0000003f0900728c */ /* 0x000fe2000bf05300 */
[----:B------:R-:W-:Y:S02]  /*cfa0*/  F2FP.F16.F32.PACK_AB R14, R14, R15 ;  /* 0x0000000f0e0e723e */ /* 0x000fe400000000ff */
[----:B------:R-:W-:Y:S01]  /*cfb0*/  F2FP.F16.F32.PACK_AB R12, R49, R12 ;  /* 0x0000000c310c723e */ /* 0x000fe200000000ff */
[----:B------:R-:W-:Y:S01]  /*cfc0*/  ULDC.64 UR8, c[0x0][0xbd8] ;  /* 0x0002f60000087ab9 */ /* 0x000fe20000000a00 */
[----:B------:R-:W-:Y:S01]  /*cfd0*/  F2FP.F16.F32.PACK_AB R13, R168, R13 ;  /* 0x0000000da80d723e */ /* 0x000fe200000000ff */
[----:B------:R-:W-:Y:S01]  /*cfe0*/  UIMAD.WIDE UR8, UR43, 0x4, UR8 ;  /* 0x000000042b0878a5 */ /* 0x000fe2000f8e0208 */
        /* <DEDUP_REMOVED lines=9> */
[----:B------:R-:W-:Y:S02]  /*d080*/  MOV R34, R0 ;  /* 0x0000000000227202 */ /* 0x000fe40000000f00 */
[----:B0-----:R-:W-:Y:S02]  /*d090*/  MOV R35, R9 ;  /* 0x0000000900237202 */ /* 0x001fe40000000f00 */
[----:B------:R-:W-:Y:S02]  /*d0a0*/  F2FP.F16.F32.PACK_AB R83, R160, R83 ;  /* 0x00000053a053723e */ /* 0x000fe400000000ff */
[----:B------:R-:W-:Y:S01]  /*d0b0*/  F2FP.F16.F32.PACK_AB R89, R79, R90 ;  /* 0x0000005a4f59723e */ /* 0x000fe200000000ff */
[----:B------:R-:W-:Y:S01]  /*d0c0*/  IMAD.WIDE R74, R208, 0x2, R34 ;  /* 0x00000002d04a7825 */ /* 0x000fe200078e0222 */
[----:B------:R-:W-:-:S02]  /*d0d0*/  F2FP.F16.F32.PACK_AB R96, R97, R96 ;  /* 0x000000606160723e */ /* 0x000fc400000000ff */
[----:B------:R-:W-:Y:S02]  /*d0e0*/  F2FP.F16.F32.PACK_AB R90, R93, R92 ;  /* 0x0000005c5d5a723e */ /* 0x000fe400000000ff */
        /* <DEDUP_REMOVED lines=49> */
[----:B------:R-:W-:Y:S02]  /*d400*/  LOP3.LUT R52, R17, R52, RZ, 0x3c, !PT ;  /* 0x0000003411347212 */ /* 0x000fe400078e3cff */
[----:B------:R-:W-:Y:S02]  /*d410*/  LOP3.LUT R17, R62, 0x380, RZ, 0xc0, !PT ;  /* 0x000003803e117812 */ /* 0x000fe400078ec0ff */
[----:B------:R-:W-:Y:S02]  /*d420*/  SHF.R.U64 R18, R18, 0x3, RZ ;  /* 0x0000000312127819 */ /* 0x000fe400000012ff */
[----:B------:R-:W-:-:S02]  /*d430*/  SHF.R.U64 R6, R6, 0x3, RZ ;  /* 0x0000000306067819 */ /* 0x000fc400000012ff */
[----:B------:R-:W-:Y:S02]  /*d440*/  SHF.R.U64 R17, R17, 0x3, RZ ;  /* 0x0000000311117819 */ /* 0x000fe400000012ff */
[----:B------:R-:W-:Y:S02]  /*d450*/  LOP3.LUT R64, R18, R187, RZ, 0x3c, !PT ;  /* 0x000000bb12407212 */ /* 0x000fe400078e3cff */
[----:B------:R-:W-:Y:S02]  /*d460*/  LOP3.LUT R42, R95, 0x380, RZ, 0xc0, !PT ;  /* 0x000003805f2a7812 */ /* 0x000fe400078ec0ff */
[----:B------:R-:W-:Y:S02]  /*d470*/  LOP3.LUT R18, R191, 0x380, RZ, 0xc0, !PT ;  /* 0x00000380bf127812 */ /* 0x000fe400078ec0ff */
[----:B------:R-:W-:Y:S02]  /*d480*/  LOP3.LUT R26, R193, 0x380, RZ, 0xc0, !PT ;  /* 0x00000380c11a7812 */ /* 0x000fe400078ec0ff */
[----:B------:R-:W-:-:S02]  /*d490*/  LOP3.LUT R46, R177, 0x380, RZ, 0xc0, !PT ;  /* 0x00000380b12e7812 */ /* 0x000fc400078ec0ff */
[----:B------:R-:W-:Y:S02]  /*d4a0*/  LOP3.LUT R58, R6, R185, RZ, 0x3c, !PT ;  /* 0x000000b9063a7212 */ /* 0x000fe400078e3cff */
[----:B------:R-:W-:Y:S02]  /*d4b0*/  F2FP.F16.F32.PACK_AB R6, R20, R7 ;  /* 0x000000071406723e */ /* 0x000fe400000000ff */
[----:B------:R-:W-:Y:S02]  /*d4c0*/  LOP3.LUT R62, R17, R62, RZ, 0x3c, !PT ;  /* 0x0000003e113e7212 */ /* 0x000fe400078e3cff */
[----:B------:R-:W-:Y:S02]  /*d4d0*/  MOV R74, R74 ;  /* 0x0000004a004a7202 */ /* 0x000fe40000000f00 */
[----:B------:R-:W-:Y:S01]  /*d4e0*/  F2FP.F16.F32.PACK_AB R7, R173, R30 ;  /* 0x0000001ead07723e */ /* 0x000fe200000000ff */
[----:B------:R-:W-:Y:S01]  /*d4f0*/  BAR.SYNC.DEFER_BLOCKING 0x1, 0x100 ;  /* 0x0044000000007b1d */ /* 0x000fe20000010000 */
[----:B------:R-:W-:-:S02]  /*d500*/  SHF.R.U64 R42, R42, 0x3, RZ ;  /* 0x000000032a2a7819 */ /* 0x000fc400000012ff */
[----:B------:R-:W-:Y:S02]  /*d510*/  LOP3.LUT R17, R70, 0x380, RZ, 0xc0, !PT ;  /* 0x0000038046117812 */ /* 0x000fe400078ec0ff */
[----:B------:R-:W-:Y:S02]  /*d520*/  SHF.R.U64 R18, R18, 0x3, RZ ;  /* 0x0000000312127819 */ /* 0x000fe400000012ff */
[----:B------:R-:W-:Y:S02]  /*d530*/  SHF.R.U64 R20, R26, 0x3, RZ ;  /* 0x000000031a147819 */ /* 0x000fe400000012ff */
[----:B------:R-:W-:Y:S02]  /*d540*/  SHF.R.U64 R46, R46, 0x3, RZ ;  /* 0x000000032e2e7819 */ /* 0x000fe400000012ff */
[----:B------:R-:W-:Y:S02]  /*d550*/  LOP3.LUT R56, R183, 0x380, RZ, 0xc0, !PT ;  /* 0x00000380b7387812 */ /* 0x000fe400078ec0ff */
[----:B------:R-:W-:-:S02]  /*d560*/  LOP3.LUT R42, R42, R95, RZ, 0x3c, !PT ;  /* 0x0000005f2a2a7212 */ /* 0x000fc400078e3cff */
[----:B------:R-:W-:Y:S02]  /*d570*/  SHF.R.U64 R17, R17, 0x3, RZ ;  /* 0x0000000311117819 */ /* 0x000fe400000012ff */
[----:B------:R-:W-:Y:S02]  /*d580*/  LOP3.LUT R26, R18, R191, RZ, 0x3c, !PT ;  /* 0x000000bf121a7212 */ /* 0x000fe400078e3cff */
[----:B------:R-:W-:Y:S02]  /*d590*/  LOP3.LUT R30, R20, R193, RZ, 0x3c, !PT ;  /* 0x000000c1141e7212 */ /* 0x000fe400078e3cff */
[----:B------:R-:W-:Y:S02]  /*d5a0*/  LOP3.LUT R46, R46, R177, RZ, 0x3c, !PT ;  /* 0x000000b12e2e7212 */ /* 0x000fe400078e3cff */
[----:B------:R-:W-:Y:S01]  /*d5b0*/  SHF.R.U64 R56, R56, 0x3, RZ ;  /* 0x0000000338387819 */ /* 0x000fe200000012ff */
[----:B------:R0:W-:Y:S01]  /*d5c0*/  STSM.16.M88.4 [R74], R4 ;  /* 0x000000044a007844 */ /* 0x0001e20000000200 */
[----:B------:R-:W-:-:S02]  /*d5d0*/  LOP3.LUT R66, R189, 0x380, RZ, 0xc0, !PT ;  /* 0x00000380bd427812 */ /* 0x000fc400078ec0ff */
[----:B------:R-:W-:Y:S02]  /*d5e0*/  MOV R20, R8 ;  /* 0x0000000800147202 */ /* 0x000fe40000000f00 */
[----:B------:R-:W-:Y:S02]  /*d5f0*/  MOV R38, R38 ;  /* 0x0000002600267202 */ /* 0x000fe40000000f00 */
[----:B------:R-:W-:Y:S02]  /*d600*/  F2FP.F16.F32.PACK_AB R8, R41, R40 ;  /* 0x000000282908723e */ /* 0x000fe400000000ff */
[----:B------:R-:W-:Y:S02]  /*d610*/  F2FP.F16.F32.PACK_AB R9, R169, R156 ;  /* 0x0000009ca909723e */ /* 0x000fe400000000ff */
[----:B------:R-:W-:Y:S02]  /*d620*/  LOP3.LUT R70, R17, R70, RZ, 0x3c, !PT ;  /* 0x0000004611467212 */ /* 0x000fe400078e3cff */
[----:B------:R-:W-:-:S02]  /*d630*/  MOV R42, R42 ;  /* 0x0000002a002a7202 */ /* 0x000fc40000000f00 */
[----:B------:R-:W-:Y:S02]  /*d640*/  MOV R18, R26 ;  /* 0x0000001a00127202 */ /* 0x000fe40000000f00 */
[----:B0-----:R-:W-:Y:S02]  /*d650*/  F2FP.F16.F32.PACK_AB R4, R33, R32 ;  /* 0x000000202104723e */ /* 0x001fe400000000ff */
[----:B------:R-:W-:Y:S02]  /*d660*/  F2FP.F16.F32.PACK_AB R5, R171, R158 ;  /* 0x0000009eab05723e */ /* 0x000fe400000000ff */
[----:B------:R-:W-:Y:S02]  /*d670*/  F2FP.F16.F32.PACK_AB R6, R37, R36 ;  /* 0x000000242506723e */ /* 0x000fe400000000ff */
[----:B------:R-:W-:Y:S02]  /*d680*/  F2FP.F16.F32.PACK_AB R7, R172, R157 ;  /* 0x0000009dac07723e */ /* 0x000fe400000000ff */
[----:B------:R-:W-:-:S02]  /*d690*/  LOP3.LUT R56, R56, R183, RZ, 0x3c, !PT ;  /* 0x000000b738387212 */ /* 0x000fc400078e3cff */
[----:B------:R-:W-:Y:S01]  /*d6a0*/  SHF.R.U64 R66, R66, 0x3, RZ ;  /* 0x0000000342427819 */ /* 0x000fe200000012ff */
[----:B------:R0:W-:Y:S01]  /*d6b0*/  STSM.16.M88.4 [R20], R4 ;  /* 0x0000000414007844 */ /* 0x0001e20000000200 */
[----:B------:R-:W-:Y:S02]  /*d6c0*/  MOV R46, R46 ;  /* 0x0000002e002e7202 */ /* 0x000fe40000000f00 */
[----:B------:R-:W-:Y:S01]  /*d6d0*/  MOV R17, R30 ;  /* 0x0000001e00117202 */ /* 0x000fe20000000f00 */
[----:B------:R-:W-:Y:S01]  /*d6e0*/  STSM.16.M88.4 [R38], R8 ;  /* 0x0000000826007844 */ /* 0x000fe20000000200 */
[----:B------:R-:W-:Y:S02]  /*d6f0*/  F2FP.F16.F32.PACK_AB R26, R61, R60 ;  /* 0x0000003c3d1a723e */ /* 0x000fe400000000ff */
[----:B------:R-:W-:Y:S01]  /*d700*/  F2FP.F16.F32.PACK_AB R27, R164, R153 ;  /* 0x00000099a41b723e */ /* 0x000fe200000000ff */
[----:B------:R-:W-:Y:S01]  /*d710*/  STSM.16.M88.4 [R42], R12 ;  /* 0x0000000c2a007844 */ /* 0x000fe20000000200 */
[----:B------:R-:W-:-:S02]  /*d720*/  MOV R50, R50 ;  /* 0x0000003200327202 */ /* 0x000fc40000000f00 */
[----:B------:R-:W-:Y:S01]  /*d730*/  F2FP.F16.F32.PACK_AB R30, R69, R68 ;  /* 0x00000044451e723e */ /* 0x000fe200000000ff */
[----:B------:R-:W-:Y:S01]  /*d740*/  STSM.16.M88.4 [R46], R24 ;  /* 0x000000182e007844 */ /* 0x000fe20000000200 */
[----:B------:R-:W-:Y:S02]  /*d750*/  F2FP.F16.F32.PACK_AB R31, R165, R152 ;  /* 0x00000098a51f723e */ /* 0x000fe400000000ff */
[----:B------:R-:W-:Y:S02]  /*d760*/  MOV R52, R52 ;  /* 0x0000003400347202 */ /* 0x000fe40000000f00 */
[----:B0-----:R-:W-:Y:S01]  /*d770*/  F2FP.F16.F32.PACK_AB R4, R73, R72 ;  /* 0x000000484904723e */ /* 0x001fe200000000ff */
[----:B------:R-:W-:Y:S01]  /*d780*/  STSM.16.M88.4 [R50], R28 ;  /* 0x0000001c32007844 */ /* 0x000fe20000000200 */
[----:B------:R-:W-:Y:S02]  /*d790*/  F2FP.F16.F32.PACK_AB R5, R163, R48 ;  /* 0x00000030a305723e */ /* 0x000fe400000000ff */
[----:B------:R-:W-:-:S02]  /*d7a0*/  F2FP.F16.F32.PACK_AB R6, R77, R76 ;  /* 0x0000004c4d06723e */ /* 0x000fc400000000ff */
[----:B------:R-:W-:Y:S02]  /*d7b0*/  F2FP.F16.F32.PACK_AB R7, R161, R78 ;  /* 0x0000004ea107723e */ /* 0x000fe400000000ff */
[----:B------:R-:W-:Y:S02]  /*d7c0*/  MOV R54, R54 ;  /* 0x0000003600367202 */ /* 0x000fe40000000f00 */
[----:B------:R-:W-:Y:S01]  /*d7d0*/  LOP3.LUT R66, R66, R189, RZ, 0x3c, !PT ;  /* 0x000000bd42427212 */ /* 0x000fe200078e3cff */
[----:B------:R0:W-:Y:S01]  /*d7e0*/  STSM.16.M88.4 [R52], R4 ;  /* 0x0000000434007844 */ /* 0x0001e20000000200 */
[----:B------:R-:W-:Y:S02]  /*d7f0*/  MOV R56, R56 ;  /* 0x0000003800387202 */ /* 0x000fe40000000f00 */
[----:B------:R-:W-:Y:S01]  /*d800*/  F2FP.F16.F32.PACK_AB R91, R86, R91 ;  /* 0x0000005b565b723e */ /* 0x000fe200000000ff */
[----:B------:R1:W-:Y:S01]  /*d810*/  STSM.16.M88.4 [R54], R80 ;  /* 0x0000005036007844 */ /* 0x0003e20000000200 */
[----:B------:R-:W-:-:S02]  /*d820*/  F2FP.F16.F32.PACK_AB R97, R99, R98 ;  /* 0x000000626361723e */ /* 0x000fc400000000ff */
[----:B------:R-:W-:Y:S01]  /*d830*/  F2FP.F16.F32.PACK_AB R104, R105, R104 ;  /* 0x000000686968723e */ /* 0x000fe200000000ff */
[----:B------:R1:W-:Y:S01]  /*d840*/  STSM.16.M88.4 [R56], R88 ;  /* 0x0000005838007844 */ /* 0x0003e20000000200 */
[----:B------:R-:W-:Y:S02]  /*d850*/  MOV R58, R58 ;  /* 0x0000003a003a7202 */ /* 0x000fe40000000f00 */
[----:B------:R-:W-:Y:S02]  /*d860*/  F2FP.F16.F32.PACK_AB R98, R101, R100 ;  /* 0x000000646562723e */ /* 0x000fe400000000ff */
[----:B------:R-:W-:Y:S02]  /*d870*/  F2FP.F16.F32.PACK_AB R99, R103, R102 ;  /* 0x000000666763723e */ /* 0x000fe400000000ff */
[----:B------:R-:W-:Y:S01]  /*d880*/  F2FP.F16.F32.PACK_AB R105, R107, R106 ;  /* 0x0000006a6b69723e */ /* 0x000fe200000000ff */
[----:B0-----:R-:W-:Y:S01]  /*d890*/  IMAD.U32 R4, RZ, RZ, UR8 ;  /* 0x00000008ff047e24 */ /* 0x001fe2000f8e00ff */
[----:B------:R-:W-:Y:S01]  /*d8a0*/  F2FP.F16.F32.PACK_AB R112, R113, R112 ;  /* 0x000000707170723e */ /* 0x000fe200000000ff */
[----:B------:R1:W-:Y:S01]  /*d8b0*/  STSM.16.M88.4 [R58], R96 ;  /* 0x000000603a007844 */ /* 0x0003e20000000200 */
[----:B------:R-:W-:Y:S01]  /*d8c0*/  MOV R62, R62 ;  /* 0x0000003e003e7202 */ /* 0x000fe20000000f00 */
[----:B------:R-:W-:Y:S01]  /*d8d0*/  IMAD.U32 R5, RZ, RZ, UR9 ;  /* 0x00000009ff057e24 */ /* 0x000fe2000f8e00ff */
[----:B------:R-:W-:Y:S01]  /*d8e0*/  F2FP.F16.F32.PACK_AB R106, R109, R108 ;  /* 0x0000006c6d6a723e */ /* 0x000fe200000000ff */
[----:B------:R-:W-:Y:S01]  /*d8f0*/  ULDC.64 UR8, c[0x0][0xbe0] ;  /* 0x0002f80000087ab9 */ /* 0x000fe20000000a00 */
        /* <DEDUP_REMOVED lines=28> */
[----:B------:R-:W-:-:S03]  /*dac0*/  PLOP3.LUT P1, PT, PT, PT, UP0, 0x80, 0x0 ;  /* 0x000000000000781c */ /* 0x000fc60003f2f008 */
[----:B------:R1:W-:Y:S01]  /*dad0*/  STSM.16.M88.4 [R17], R144 ;  /* 0x0000009011007844 */ /* 0x0003e20000000200 */
[----:B------:R-:W-:Y:S09]  /*dae0*/  BAR.SYNC.DEFER_BLOCKING 0x1, 0x100 ;  /* 0x0044000000007b1d */ /* 0x000ff20000010000 */
[----:B------:R-:W2:Y:S01]  /*daf0*/  @P1 LDG.E R6, desc[UR38][R4.64] ;  /* 0x0000002604061981 */ /* 0x000ea2000c1e1900 */
[----:B------:R-:W-:Y:S01]  /*db00*/  UISETP.NE.U32.AND UP1, UPT, UR8, URZ, UPT ;  /* 0x0000003f0800728c */ /* 0x000fe2000bf25070 */
[----:B------:R-:W0:Y:S01]  /*db10*/  LDC R3, c[0x0][0xa88] ;  /* 0x0002a200ff037b82 */ /* 0x000e220000000800 */
[----:B------:R-:W-:Y:S01]  /*db20*/  IMAD R7, R22, 0x40, R19 ;  /* 0x0000004016077824 */ /* 0x000fe200078e0213 */
[----:B------:R-:W-:Y:S01]  /*db30*/  UMOV UR4, URZ ;  /* 0x0000003f00047c82 */ /* 0x000fe20008000000 */
[----:B------:R-:W-:-:S02]  /*db40*/  UISETP.NE.AND.EX UP1, UPT, UR9, URZ, UPT, UP1 ;  /* 0x0000003f0900728c */ /* 0x000fc4000bf25310 */
[----:B------:R-:W-:-:S04]  /*db50*/  IMAD.WIDE R34, R7, 0x2, R34 ;  /* 0x0000000207227825 */ /* 0x000fc800078e0222 */
[----:B------:R-:W-:Y:S02]  /*db60*/  PLOP3.LUT P2, PT, PT, PT, UP1, 0x80, 0x0 ;  /* 0x000000000000781c */ /* 0x000fe40003f4f018 */
[----:B------:R-:W-:-:S03]  /*db70*/  IADD3 R13, P0, R34, 0x1000, RZ ;  /* 0x00001000220d7810 */ /* 0x000fc60007f1e0ff */
[----:B------:R-:W-:Y:S02]  /*db80*/  @UP1 ULDC.64 UR8, c[0x0][0xbe0] ;  /* 0x0002f80000081ab9 */ /* 0x000fe40000000a00 */
[----:B------:R-:W-:-:S06]  /*db90*/  @UP1 UIMAD.WIDE UR8, UR43, 0x4, UR8 ;  /* 0x000000042b0818a5 */ /* 0x000fcc000f8e0208 */
[----:B------:R-:W-:Y:S01]  /*dba0*/  IMAD.U32 R7, RZ, RZ, UR9 ;  /* 0x00000009ff077e24 */ /* 0x000fe2000f8e00ff */
[----:B--2---:R-:W-:Y:S01]  /*dbb0*/  @P1 R2UR UR4, R6 ;  /* 0x00000000060412ca */ /* 0x004fe200000e0000 */
[----:B------:R-:W-:-:S05]  /*dbc0*/  IMAD.U32 R6, RZ, RZ, UR8 ;  /* 0x00000008ff067e24 */ /* 0x000fca000f8e00ff */
[----:B0-----:R1:W5:Y:S01]  /*dbd0*/  @P2 LDG.E R3, desc[UR38][R6.64] ;  /* 0x0000002606032981 */ /* 0x001362000c1e1900 */
[----:B------:R-:W-:Y:S08]  /*dbe0*/  @P2 BRA `(.L_x_1817) ;  /* 0x0000000000102947 */ /* 0x000ff00003800000 */
[----:B------:R-:W-:Y:S05]  /*dbf0*/  @!P1 BRA `(.L_x_1817) ;  /* 0x00000000000c9947 */ /* 0x000fea0003800000 */
[----:B-1----:R-:W2:Y:S04]  /*dc00*/  LDG.E R6, desc[UR38][R4.64] ;  /* 0x0000002604067981 */ /* 0x002ea8000c1e1900 */
[----:B-----5:R-:W2:Y:S02]  /*dc10*/  LDG.E R3, desc[UR38][R4.64+0x4] ;  /* 0x0000042604037981 */ /* 0x020ea4000c1e1900 */
[----:B--2---:R-:W-:-:S07]  /*dc20*/  IMAD.IADD R3, R3, 0x1, -R6 ;  /* 0x0000000103037824 */ /* 0x004fce00078e0a06 */
.L_x_1817:
        /* <DEDUP_REMOVED lines=14> */
[----:B------:R-:W-:Y:S01]  /*dd10*/  USHF.R.S32.HI UR7, URZ, 0x1f, UR43 ;  /* 0x0000001f3f077899 */ /* 0x000fe2000801142b */
[----:B------:R-:W-:Y:S01]  /*dd20*/  LOP3.LUT R4, R4, R5, RZ, 0x3c, !PT ;  /* 0x0000000504047212 */ /* 0x000fe200078e3cff */
[----:B------:R-:W-:Y:S01]  /*dd30*/  ULDC.64 UR12, c[0x0][0xb78] ;  /* 0x0002de00000c7ab9 */ /* 0x000fe20000000a00 */
[----:B------:R-:W-:Y:S01]  /*dd40*/  UIADD3 UR9, UR9, UR10, URZ ;  /* 0x0000000a09097290 */ /* 0x000fe2000fffe03f */
[----:B------:R-:W-:Y:S01]  /*dd50*/  SHF.R.S32.HI R5, RZ, 0x1f, R10 ;  /* 0x0000001fff057819 */ /* 0x000fe2000001140a */
[----:B------:R-:W-:Y:S01]  /*dd60*/  USEL UR16, UR7, URZ, !UP0 ;  /* 0x0000003f07107287 */ /* 0x000fe2000c000000 */
[----:B------:R-:W-:Y:S01]  /*dd70*/  SHF.R.U64 R12, R12, 0x3, RZ ;  /* 0x000000030c0c7819 */ /* 0x000fe200000012ff */
[----:B------:R-:W-:Y:S01]  /*dd80*/  UIMAD.WIDE.U32 UR8, UR15, UR12, UR8 ;  /* 0x0000000c0f0872a5 */ /* 0x000fe2000f8e0008 */
[----:B------:R-:W-:Y:S01]  /*dd90*/  LOP3.LUT R8, R9, 0x380, RZ, 0xc0, !PT ;  /* 0x0000038009087812 */ /* 0x000fe200078ec0ff */
[----:B------:R-:W-:Y:S01]  /*dda0*/  UIMAD UR7, UR16, UR12, URZ ;  /* 0x0000000c100772a4 */ /* 0x000fe2000f8e023f */
[----:B------:R-:W-:Y:S01]  /*ddb0*/  LOP3.LUT R12, R12, R13, RZ, 0x3c, !PT ;  /* 0x0000000d0c0c7212 */ /* 0x000fe200078e3cff */
[----:B------:R-:W-:Y:S01]  /*ddc0*/  IMAD.X R13, RZ, RZ, R35, P0 ;  /* 0x000000ffff0d7224 */ /* 0x000fe200000e0623 */
[----:B------:R-:W-:Y:S01]  /*ddd0*/  SHF.R.U64 R8, R8, 0x3, RZ ;  /* 0x0000000308087819 */ /* 0x000fe200000012ff */
[----:B------:R-:W-:Y:S01]  /*dde0*/  UIMAD UR7, UR15, UR13, UR7 ;  /* 0x0000000d0f0772a4 */ /* 0x000fe2000f8e0207 */
[----:B-1----:R-:W-:-:S02]  /*ddf0*/  IADD3 R6, P3, R10, UR8, RZ ;  /* 0x000000080a067c10 */ /* 0x002fc4000ff7e0ff */
[----:B------:R-:W-:Y:S02]  /*de00*/  IADD3 R69, P0, R34, 0x8000, RZ ;  /* 0x0000800022457810 */ /* 0x000fe40007f1e0ff */
[----:B------:R-:W-:Y:S01]  /*de10*/  LOP3.LUT R8, R8, R9, RZ, 0x3c, !PT ;  /* 0x0000000908087212 */ /* 0x000fe200078e3cff */
[----:B------:R-:W-:Y:S01]  /*de20*/  IMAD.U32 R14, RZ, RZ, UR7 ;  /* 0x00000007ff0e7e24 */ /* 0x000fe2000f8e00ff */
[C---:B------:R-:W-:Y:S01]  /*de30*/  IADD3 R61, P6, R34.reuse, 0x4000, RZ ;  /* 0x00004000223d7810 */ /* 0x040fe20007fde0ff */
[----:B------:R-:W-:Y:S01]  /*de40*/  IMAD.X R9, RZ, RZ, R35, P1 ;  /* 0x000000ffff097224 */ /* 0x000fe200008e0623 */
[C---:B------:R-:W-:Y:S02]  /*de50*/  IADD3 R37, P5, R34.reuse, 0x5000, RZ ;  /* 0x0000500022257810 */ /* 0x040fe40007fbe0ff */
[----:B------:R-:W-:Y:S01]  /*de60*/  IADD3.X R5, R5, UR9, R14, P3, !PT ;  /* 0x0000000905057c10 */ /* 0x000fe20009ffe40e */
[----:B------:R-:W-:Y:S01]  /*de70*/  ULDC.64 UR8, c[0x0][0xb40] ;  /* 0x0002d00000087ab9 */ /* 0x000fe20000000a00 */
[----:B------:R-:W-:-:S02]  /*de80*/  IADD3 R33, P4, R34, 0x6000, RZ ;  /* 0x0000600022217810 */ /* 0x000fc40007f9e0ff */
[----:B------:R-:W-:Y:S02]  /*de90*/  LEA R20, P3, R6, UR8, 0x2 ;  /* 0x0000000806147c11 */ /* 0x000fe4000f8610ff */
[----:B------:R-:W-:Y:S02]  /*dea0*/  IADD3 R57, P1, R34, 0x9000, RZ ;  /* 0x0000900022397810 */ /* 0x000fe40007f3e0ff */
[----:B------:R-:W-:Y:S01]  /*deb0*/  LEA.HI.X R21, R6, UR9, R5, 0x2, P3 ;  /* 0x0000000906157c11 */ /* 0x000fe200098f1405 */
[----:B------:R-:W-:Y:S01]  /*dec0*/  IMAD.X R5, RZ, RZ, R35, P2 ;  /* 0x000000ffff057224 */ /* 0x000fe200010e0623 */
[----:B------:R-:W-:Y:S01]  /*ded0*/  IADD3 R25, P3, R34, 0x7000, RZ ;  /* 0x0000700022197810 */ /* 0x000fe20007f7e0ff */
[----:B------:R-:W-:Y:S01]  /*dee0*/  VIADD R6, R10, 0x8 ;  /* 0x000000080a067836 */ /* 0x000fe20000000000 */
[----:B------:R-:W-:Y:S01]  /*def0*/  IADD3 R49, P2, R34, 0xa000, RZ ;  /* 0x0000a00022317810 */ /* 0x000fe20007f5e0ff */
[----:B------:R-:W-:Y:S01]  /*df00*/  ULDC.64 UR8, c[0x0][0xaa0] ;  /* 0x0002a80000087ab9 */ /* 0x000fe20000000a00 */
[----:B------:R-:W-:-:S02]  /*df10*/  LOP3.LUT R68, R69, 0x380, RZ, 0xc0, !PT ;  /* 0x0000038045447812 */ /* 0x000fc400078ec0ff */
[----:B------:R-:W-:Y:S02]  /*df20*/  LOP3.LUT R60, R61, 0x380, RZ, 0xc0, !PT ;  /* 0x000003803d3c7812 */ /* 0x000fe400078ec0ff */
[----:B------:R-:W-:Y:S02]  /*df30*/  LOP3.LUT R36, R37, 0x380, RZ, 0xc0, !PT ;  /* 0x0000038025247812 */ /* 0x000fe400078ec0ff */
[----:B------:R-:W-:Y:S02]  /*df40*/  LOP3.LUT R32, R33, 0x380, RZ, 0xc0, !PT ;  /* 0x0000038021207812 */ /* 0x000fe400078ec0ff */
[----:B------:R-:W-:Y:S02]  /*df50*/  LOP3.LUT R24, R25, 0x380, RZ, 0xc0, !PT ;  /* 0x0000038019187812 */ /* 0x000fe400078ec0ff */
[----:B------:R-:W-:Y:S02]  /*df60*/  LOP3.LUT R56, R57, 0x380, RZ, 0xc0, !PT ;  /* 0x0000038039387812 */ /* 0x000fe400078ec0ff */
[----:B------:R-:W-:-:S02]  /*df70*/  LOP3.LUT R48, R49, 0x380, RZ, 0xc0, !PT ;  /* 0x0000038031307812 */ /* 0x000fc400078ec0ff */
[----:B------:R-:W-:Y:S02]  /*df80*/  SHF.R.U64 R68, R68, 0x3, RZ ;  /* 0x0000000344447819 */ /* 0x000fe400000012ff */
[----:B------:R-:W-:Y:S02]  /*df90*/  SHF.R.U64 R60, R60, 0x3, RZ ;  /* 0x000000033c3c7819 */ /* 0x000fe400000012ff */
[----:B------:R-:W-:Y:S02]  /*dfa0*/  SHF.R.U64 R36, R36, 0x3, RZ ;  /* 0x0000000324247819 */ /* 0x000fe400000012ff */
[----:B------:R-:W-:Y:S02]  /*dfb0*/  SHF.R.U64 R32, R32, 0x3, RZ ;  /* 0x0000000320207819 */ /* 0x000fe400000012ff */
[----:B------:R-:W-:Y:S02]  /*dfc0*/  SHF.R.U64 R24, R24, 0x3, RZ ;  /* 0x0000000318187819 */ /* 0x000fe400000012ff */
[----:B------:R-:W-:-:S02]  /*dfd0*/  SHF.R.U64 R56, R56, 0x3, RZ ;  /* 0x0000000338387819 */ /* 0x000fc400000012ff */
[----:B------:R-:W-:Y:S02]  /*dfe0*/  SHF.R.U64 R48, R48, 0x3, RZ ;  /* 0x0000000330307819 */ /* 0x000fe400000012ff */
[----:B------:R-:W-:Y:S01]  /*dff0*/  LOP3.LUT R68, R68, R69, RZ, 0x3c, !PT ;  /* 0x0000004544447212 */ /* 0x000fe200078e3cff */
[--C-:B------:R-:W-:Y:S01]  /*e000*/  IMAD.X R69, RZ, RZ, R35.reuse, P0 ;  /* 0x000000ffff457224 */ /* 0x100fe200000e0623 */
        /* <DEDUP_REMOVED lines=13> */
[----:B------:R-:W-:-:S02]  /*e0e0*/  IADD3 R41, P6, R34, 0xb000, RZ ;  /* 0x0000b00022297810 */ /* 0x000fc40007fde0ff */
[C---:B------:R-:W-:Y:S02]  /*e0f0*/  IADD3 R73, P5, R34.reuse, 0xc000, RZ ;  /* 0x0000c00022497810 */ /* 0x040fe40007fbe0ff */
[C---:B------:R-:W-:Y:S02]  /*e100*/  IADD3 R65, P4, R34.reuse, 0xd000, RZ ;  /* 0x0000d00022417810 */ /* 0x040fe40007f9e0ff */
[----:B------:R-:W-:Y:S02]  /*e110*/  IADD3 R53, P3, R34, 0xe000, RZ ;  /* 0x0000e00022357810 */ /* 0x000fe40007f7e0ff */
[-C--:B-----5:R-:W-:Y:S02]  /*e120*/  ISETP.GE.OR P1, PT, R10, R3.reuse, P0 ;  /* 0x000000030a00720c */ /* 0x0a0fe40000726670 */
[----:B------:R-:W-:Y:S02]  /*e130*/  IADD3 R7, P2, R34, 0xf000, RZ ;  /* 0x0000f00022077810 */ /* 0x000fe40007f5e0ff */
[----:B------:R-:W-:-:S02]  /*e140*/  ISETP.GE.OR P0, PT, R6, R3, P0 ;  /* 0x000000030600720c */ /* 0x000fc40000706670 */
[----:B------:R-:W-:Y:S01]  /*e150*/  LOP3.LUT R40, R41, 0x380, RZ, 0xc0, !PT ;  /* 0x0000038029287812 */ /* 0x000fe200078ec0ff */
[----:B------:R-:W-:Y:S01]  /*e160*/  IMAD.X R47, RZ, RZ, R35, P2 ;  /* 0x000000ffff2f7224 */ /* 0x000fe200010e0623 */
[----:B------:R-:W-:Y:S02]  /*e170*/  LOP3.LUT R72, R73, 0x380, RZ, 0xc0, !PT ;  /* 0x0000038049487812 */ /* 0x000fe400078ec0ff */
[----:B------:R-:W-:Y:S02]  /*e180*/  LOP3.LUT R64, R65, 0x380, RZ, 0xc0, !PT ;  /* 0x0000038041407812 */ /* 0x000fe400078ec0ff */
[----:B------:R-:W-:Y:S01]  /*e190*/  LOP3.LUT R52, R53, 0x380, RZ, 0xc0, !PT ;  /* 0x0000038035347812 */ /* 0x000fe200078ec0ff */
[----:B------:R-:W-:Y:S01]  /*e1a0*/  @!P1 STG.E desc[UR38][R20.64], R44 ;  /* 0x0000002c14009986 */ /* 0x000fe2000c101926 */
[----:B------:R-:W-:Y:S02]  /*e1b0*/  LOP3.LUT R29, R34, 0x380, RZ, 0xc0, !PT ;  /* 0x00000380221d7812 */ /* 0x000fe400078ec0ff */
[----:B------:R-:W-:Y:S01]  /*e1c0*/  LOP3.LUT R6, R7, 0x380, RZ, 0xc0, !PT ;  /* 0x0000038007067812 */ /* 0x000fe200078ec0ff */
[----:B------:R0:W-:Y:S01]  /*e1d0*/  @!P0 STG.E desc[UR38][R20.64+0x20], R45 ;  /* 0x0000202d14008986 */ /* 0x0001e2000c101926 */
[----:B------:R-:W-:-:S02]  /*e1e0*/  SHF.R.U64 R40, R40, 0x3, RZ ;  /* 0x0000000328287819 */ /* 0x000fc400000012ff */
[----:B------:R-:W-:Y:S01]  /*e1f0*/  SHF.R.U64 R72, R72, 0x3, RZ ;  /* 0x0000000348487819 */ /* 0x000fe200000012ff */
[----:B------:R-:W-:Y:S01]  /*e200*/  UIMAD UR7, UR11, UR8, URZ ;  /* 0x000000080b0772a4 */ /* 0x000fe2000f8e023f */
[----:B------:R-:W-:Y:S01]  /*e210*/  SHF.R.U64 R64, R64, 0x3, RZ ;  /* 0x0000000340407819 */ /* 0x000fe200000012ff */
[----:B------:R-:W-:Y:S01]  /*e220*/  IMAD.U32 R17, RZ, RZ, UR8 ;  /* 0x00000008ff117e24 */ /* 0x000fe2000f8e00ff */
[----:B------:R-:W-:Y:S01]  /*e230*/  SHF.R.U64 R52, R52, 0x3, RZ ;  /* 0x0000000334347819 */ /* 0x000fe200000012ff */
[----:B------:R-:W5:Y:S01]  /*e240*/  LD.E.128 R12, desc[UR38][R12.64] ;  /* 0x000000260c0c7980 */ /* 0x000f62000c101d00 */
[----:B------:R-:W-:Y:S02]  /*e250*/  SHF.R.U64 R29, R29, 0x3, RZ ;  /* 0x000000031d1d7819 */ /* 0x000fe400000012ff */
[----:B------:R-:W-:Y:S01]  /*e260*/  SHF.R.U64 R6, R6, 0x3, RZ ;  /* 0x0000000306067819 */ /* 0x000fe200000012ff */
[----:B0-----:R-:W-:Y:S01]  /*e270*/  IMAD.MOV.U32 R20, RZ, RZ, R19 ;  /* 0x000000ffff147224 */ /* 0x001fe200078e0013 */
        /* <DEDUP_REMOVED lines=9> */
[----:B------:R-:W-:Y:S01]  /*e310*/  IMAD.MOV.U32 R29, RZ, RZ, R35 ;  /* 0x000000ffff1d7224 */ /* 0x000fe200078e0023 */
[----:B------:R-:W-:Y:S01]  /*e320*/  LOP3.LUT R46, R6, R7, RZ, 0x3c, !PT ;  /* 0x00000007062e7212 */ /* 0x000fe200078e3cff */
[----:B------:R-:W5:Y:S01]  /*e330*/  LD.E.128 R8, desc[UR38][R8.64] ;  /* 0x0000002608087980 */ /* 0x000f62000c101d00 */
[----:B------:R-:W-:Y:S01]  /*e340*/  SHF.R.S32.HI R21, RZ, 0x1f, R19 ;  /* 0x0000001fff157819 */ /* 0x000fe20000011413 */
[----:B------:R-:W-:-:S02]  /*e350*/  UIMAD UR7, UR4, UR9, UR7 ;  /* 0x00000009040772a4 */ /* 0x000fc4000f8e0207 */
[----:B------:R-:W5:Y:S01]  /*e360*/  LD.E.128 R28, desc[UR38][R28.64] ;  /* 0x000000261c1c7980 */ /* 0x000f62000c101d00 */
[----:B------:R-:W-:Y:S01]  /*e370*/  ULDC.64 UR8, c[0x0][0xae0] ;  /* 0x0002b80000087ab9 */ /* 0x000fe20000000a00 */
[----:B------:R-:W-:Y:S02]  /*e380*/  IMAD.WIDE.U32 R20, R17, UR4, R20 ;  /* 0x0000000411147c25 */ /* 0x000fe4000f8e0014 */
        /* <DEDUP_REMOVED lines=20> */
[----:B------:R-:W-:-:S02]  /*e4d0*/  VIADD R21, R21, UR7 ;  /* 0x0000000715157c36 */ /* 0x000fc40008000000 */
[----:B------:R-:W-:Y:S01]  /*e4e0*/  IMAD.U32 R23, RZ, RZ, UR8 ;  /* 0x00000008ff177e24 */ /* 0x000fe2000f8e00ff */
[----:B------:R-:W-:Y:S01]  /*e4f0*/  UIMAD UR4, UR44, UR9, UR4 ;  /* 0x000000092c0472a4 */ /* 0x000fe2000f8e0204 */
[----:B------:R-:W-:Y:S02]  /*e500*/  IMAD R18, R204, -0x80, R3 ;  /* 0xffffff80cc127824 */ /* 0x000fe400078e0203 */
[----:B------:R-:W-:Y:S01]  /*e510*/  IMAD.WIDE.U32 R20, R23, UR44, R20 ;  /* 0x0000002c17147c25 */ /* 0x000fe2000f8e0014 */
[----:B------:R-:W-:Y:S02]  /*e520*/  ULDC.64 UR8, c[0x0][0xae8] ;  /* 0x0002ba0000087ab9 */ /* 0x000fe40000000a00 */
[----:B------:R-:W-:Y:S01]  /*e530*/  ISETP.GE.AND P3, PT, R22, R18, PT ;  /* 0x000000121600720c */ /* 0x000fe20003f66270 */
[----:B------:R-:W-:Y:S01]  /*e540*/  VIADD R21, R21, UR4 ;  /* 0x0000000415157c36 */ /* 0x000fe20008000000 */
[----:B------:R-:W-:Y:S01]  /*e550*/  UIMAD UR4, UR16, UR8, URZ ;  /* 0x00000008100472a4 */ /* 0x000fe2000f8e023f */
[----:B------:R-:W-:-:S02]  /*e560*/  VIADD R0, R0, 0x22820 ;  /* 0x0002282000007836 */ /* 0x000fc40000000000 */
[C---:B------:R-:W-:Y:S02]  /*e570*/  VIADD R3, R22.reuse, 0x20 ;  /* 0x0000002016037836 */ /* 0x040fe40000000000 */
[----:B------:R-:W-:Y:S01]  /*e580*/  IMAD.U32 R79, RZ, RZ, UR8 ;  /* 0x00000008ff4f7e24 */ /* 0x000fe2000f8e00ff */
[----:B------:R-:W-:Y:S01]  /*e590*/  UIMAD UR4, UR15, UR9, UR4 ;  /* 0x000000090f0472a4 */ /* 0x000fe2000f8e0204 */
[C---:B------:R-:W-:Y:S01]  /*e5a0*/  VIADD R17, R22.reuse, 0x60 ;  /* 0x0000006016117836 */ /* 0x040fe20000000000 */
[----:B------:R-:W-:Y:S01]  /*e5b0*/  PRMT R0, RZ, 0x654, R0 ;  /* 0x00000654ff007816 */ /* 0x000fe20000000000 */
[----:B------:R-:W-:Y:S01]  /*e5c0*/  IMAD.WIDE.U32 R78, R79, UR15, R20 ;  /* 0x0000000f4f4e7c25 */ /* 0x000fe2000f8e0014 */
[-C--:B------:R-:W-:Y:S02]  /*e5d0*/  ISETP.GE.AND P0, PT, R3, R18.reuse, PT ;  /* 0x000000120300720c */ /* 0x080fe40003f06270 */
[--C-:B------:R-:W-:Y:S01]  /*e5e0*/  SHF.R.S32.HI R23, RZ, 0x1f, R22.reuse ;  /* 0x0000001fff177819 */ /* 0x100fe20000011416 */
[----:B------:R-:W-:Y:S01]  /*e5f0*/  VIADD R3, R22, 0x40 ;  /* 0x0000004016037836 */ /* 0x000fe20000000000 */
[-C--:B------:R-:W-:Y:S01]  /*e600*/  ISETP.GE.AND P2, PT, R17, R18.reuse, PT ;  /* 0x000000121100720c */ /* 0x080fe20003f46270 */
[----:B0-----:R0:W-:Y:S01]  /*e610*/  SYNCS.ARRIVE.TRANS64.RED.A1T0 RZ, [R0+URZ], RZ ;  /* 0x000000ff00ff79a7 */ /* 0x0011e2000810043f */
[----:B------:R-:W-:Y:S01]  /*e620*/  VIADD R17, R79, UR4 ;  /* 0x000000044f117c36 */ /* 0x000fe20008000000 */
[----:B------:R-:W-:Y:S01]  /*e630*/  BSSY B1, `(.L_x_1818) ;  /* 0x000001a000017945 */ /* 0x000fe20003800000 */
[----:B------:R-:W-:Y:S01]  /*e640*/  ISETP.GE.AND P1, PT, R3, R18, PT ;  /* 0x000000120300720c */ /* 0x000fe20003f26270 */
[----:B------:R-:W-:-:S02]  /*e650*/  IMAD.WIDE R76, R204, 0x80, R22 ;  /* 0x00000080cc4c7825 */ /* 0x000fc400078e0216 */
[----:B------:R-:W-:Y:S10]  /*e660*/  @P3 BRA `(.L_x_1819) ;  /* 0x0000000000583947 */ /* 0x000ff40003800000 */
[----:B------:R-:W-:Y:S01]  /*e670*/  ULDC.64 UR8, c[0x0][0xad8] ;  /* 0x0002b60000087ab9 */ /* 0x000fe20000000a00 */
[----:B------:R-:W-:Y:S01]  /*e680*/  IMAD.MOV.U32 R20, RZ, RZ, R78 ;  /* 0x000000ffff147224 */ /* 0x000fe200078e004e */
[----:B------:R-:W-:Y:S01]  /*e690*/  ULDC UR4, c[0x0][0xa8c] ;  /* 0x0002a30000047ab9 */ /* 0x000fe20000000800 */
[----:B------:R-:W-:Y:S01]  /*e6a0*/  IMAD R3, R77, UR8, RZ ;  /* 0x000000084d037c24 */ /* 0x000fe2000f8e02ff */
[C---:B------:R-:W-:Y:S01]  /*e6b0*/  ISETP.GE.AND P4, PT, R19.reuse, UR4, PT ;  /* 0x0000000413007c0c */ /* 0x040fe2000bf86270 */
[----:B------:R-:W-:Y:S02]  /*e6c0*/  IMAD.MOV.U32 R21, RZ, RZ, R17 ;  /* 0x000000ffff157224 */ /* 0x000fe400078e0011 */
[----:B0-----:R-:W-:Y:S02]  /*e6d0*/  VIADD R0, R19, 0x40 ;  /* 0x0000004013007836 */ /* 0x001fe40000000000 */
        /* <DEDUP_REMOVED lines=15> */
.L_x_1819:
[----:B------:R-:W-:Y:S05]  /*e7d0*/  BSYNC B1 ;  /* 0x0000000000017941 */ /* 0x000fea0003800000 */
.L_x_1818:
[----:B------:R-:W-:Y:S04]  /*e7e0*/  BSSY B1, `(.L_x_1820) ;  /* 0x000001a000017945 */ /* 0x000fe80003800000 */
[----:B------:R-:W-:Y:S05]  /*e7f0*/  @P0 BRA `(.L_x_1821) ;  /* 0x0000000000600947 */ /* 0x000fea0003800000 */
[----:B------:R-:W-:Y:S01]  /*e800*/  IADD3 R3, P0, R76, 0x20, RZ ;  /* 0x000000204c037810 */ /* 0x000fe20007f1e0ff */
[C---:B------:R-:W-:Y:S01]  /*e810*/  VIADD R20, R19.reuse, 0x80 ;  /* 0x0000008013147836 */ /* 0x040fe20000000000 */
[----:B------:R-:W-:Y:S01]  /*e820*/  ULDC UR4, c[0x0][0xa8c] ;  /* 0x0002a30000047ab9 */ /* 0x000fe20000000800 */
[C---:B------:R-:W-:Y:S01]  /*e830*/  VIADD R18, R19.reuse, 0x40 ;  /* 0x0000004013127836 */ /* 0x040fe20000000000 */
[----:B------:R-:W-:Y:S01]  /*e840*/  ULDC.64 UR8, c[0x0][0xad8] ;  /* 0x0002b60000087ab9 */ /* 0x000fe20000000a00 */
[----:B0-----:R-:W-:Y:S01]  /*e850*/  IMAD.X R0, RZ, RZ, R77, P0 ;  /* 0x000000ffff007224 */ /* 0x001fe200000e064d */
        /* <DEDUP_REMOVED lines=11> */
[----:B-1---5:R-:W-:Y:S01]  /*e910*/  LEA R28, P0, R20, UR8, 0x1 ;  /* 0x00000008141c7c11 */ /* 0x022fe2000f8008ff */
[----:B------:R-:W-:-:S05]  /*e920*/  IMAD.IADD R3, R21, 0x1, R3 ;  /* 0x0000000115037824 */ /* 0x000fca00078e0203 */
[----:B------:R-:W-:-:S05]  /*e930*/  LEA.HI.X R29, R20, UR9, R3, 0x1, P0 ;  /* 0x00000009141d7c11 */ /* 0x000fca00080f0c03 */
[----:B------:R2:W-:Y:S04]  /*e940*/  @!P3 STG.E.128 desc[UR38][R28.64], R12 ;  /* 0x0000000c1c00b986 */ /* 0x0005e8000c101d26 */
[----:B------:R2:W-:Y:S04]  /*e950*/  @!P4 STG.E.128 desc[UR38][R28.64+0x80], R36 ;  /* 0x000080241c00c986 */ /* 0x0005e8000c101d26 */
[----:B------:R2:W-:Y:S04]  /*e960*/  @!P5 STG.E.128 desc[UR38][R28.64+0x100], R56 ;  /* 0x000100381c00d986 */ /* 0x0005e8000c101d26 */
[----:B------:R2:W-:Y:S02]  /*e970*/  @!P6 STG.E.128 desc[UR38][R28.64+0x180], R64 ;  /* 0x000180401c00e986 */ /* 0x0005e4000c101d26 */
.L_x_1821:
[----:B------:R-:W-:Y:S05]  /*e980*/  BSYNC B1 ;  /* 0x0000000000017941 */ /* 0x000fea0003800000 */
.L_x_1820:
[----:B------:R-:W-:Y:S04]  /*e990*/  BSSY B1, `(.L_x_1822) ;  /* 0x000001a000017945 */ /* 0x000fe80003800000 */
[----:B------:R-:W-:Y:S05]  /*e9a0*/  @P1 BRA `(.L_x_1823) ;  /* 0x0000000000601947 */ /* 0x000fea0003800000 */
[----:B------:R-:W-:Y:S01]  /*e9b0*/  IADD3 R3, P0, R76, 0x40, RZ ;  /* 0x000000404c037810 */ /* 0x000fe20007f1e0ff */
[C---:B--2--5:R-:W-:Y:S01]  /*e9c0*/  VIADD R12, R19.reuse, 0x40 ;  /* 0x00000040130c7836 */ /* 0x064fe20000000000 */
[----:B------:R-:W-:Y:S01]  /*e9d0*/  ULDC UR4, c[0x0][0xa8c] ;  /* 0x0002a30000047ab9 */ /* 0x000fe20000000800 */
[----:B------:R-:W-:Y:S01]  /*e9e0*/  VIADD R13, R19, 0x80 ;  /* 0x00000080130d7836 */ /* 0x000fe20000000000 */
        /* <DEDUP_REMOVED lines=20> */
.L_x_1823:
[----:B------:R-:W-:Y:S05]  /*eb30*/  BSYNC B1 ;  /* 0x0000000000017941 */ /* 0x000fea0003800000 */
.L_x_1822:
[----:B------:R-:W-:Y:S05]  /*eb40*/  @P2 BRA `(.L_x_1824) ;  /* 0x0000000c006c2947 */ /* 0x000fea0003800000 */
[----:B------:R-:W-:Y:S01]  /*eb50*/  IADD3 R3, P0, R76, 0x60, RZ ;  /* 0x000000604c037810 */ /* 0x000fe20007f1e0ff */
[C---:B0-----:R-:W-:Y:S01]  /*eb60*/  VIADD R0, R19.reuse, 0x40 ;  /* 0x0000004013007836 */ /* 0x041fe20000000000 */
[----:B------:R-:W-:Y:S01]  /*eb70*/  ULDC UR4, c[0x0][0xa8c] ;  /* 0x0002a30000047ab9 */ /* 0x000fe20000000800 */
[----:B------:R-:W-:Y:S01]  /*eb80*/  ULDC.64 UR8, c[0x0][0xad8] ;  /* 0x0002b60000087ab9 */ /* 0x000fe20000000a00 */
[----:B---3-5:R-:W-:Y:S01]  /*eb90*/  IMAD.MOV.U32 R8, RZ, RZ, R78 ;  /* 0x000000ffff087224 */ /* 0x028fe200078e004e */
        /* <DEDUP_REMOVED lines=21> */
.L_x_1816:
[----:B------:R-:W-:Y:S01]  /*ecf0*/  ULDC.64 UR8, c[0x0][0xbd8] ;  /* 0x0002f60000087ab9 */ /* 0x000fe20000000a00 */
[----:B------:R-:W-:Y:S01]  /*ed00*/  IMAD.MOV.U32 R9, RZ, RZ, RZ ;  /* 0x000000ffff097224 */ /* 0x000fe200078e00ff */
[----:B------:R-:W-:-:S04]  /*ed10*/  UISETP.NE.U32.AND UP0, UPT, UR8, URZ, UPT ;  /* 0x0000003f0800728c */ /* 0x000fc8000bf05070 */
[----:B------:R-:W-:-:S03]  /*ed20*/  UISETP.NE.AND.EX UP0, UPT, UR9, URZ, UPT, UP0 ;  /* 0x0000003f0900728c */ /* 0x000fc6000bf05300 */
[----:B------:R-:W-:Y:S02]  /*ed30*/  ULDC.64 UR8, c[0x0][0xbd8] ;  /* 0x0002f60000087ab9 */ /* 0x000fe40000000a00 */
[----:B------:R-:W-:Y:S01]  /*ed40*/  UIMAD.WIDE UR8, UR43, 0x4, UR8 ;  /* 0x000000042b0878a5 */ /* 0x000fe2000f8e0208 */
[----:B------:R-:W0:Y:S01]  /*ed50*/  LDC R3, c[0x0][0xa88] ;  /* 0x0002a200ff037b82 */ /* 0x000e220000000800 */
[----:B------:R-:W-:-:S04]  /*ed60*/  PLOP3.LUT P1, PT, PT, PT, UP0, 0x80, 0x0 ;  /* 0x000000000000781c */ /* 0x000fc80003f2f008 */
[----:B------:R-:W-:Y:S02]  /*ed70*/  IMAD.U32 R4, RZ, RZ, UR8 ;  /* 0x00000008ff047e24 */ /* 0x000fe4000f8e00ff */
[----:B------:R-:W-:Y:S01]  /*ed80*/  IMAD.U32 R5, RZ, RZ, UR9 ;  /* 0x00000009ff057e24 */ /* 0x000fe2000f8e00ff */
[----:B------:R-:W-:Y:S02]  /*ed90*/  ULDC.64 UR8, c[0x0][0xbe0] ;  /* 0x0002f80000087ab9 */ /* 0x000fe40000000a00 */
[----:B------:R-:W-:-:S04]  /*eda0*/  UISETP.NE.U32.AND UP1, UPT, UR8, URZ, UPT ;  /* 0x0000003f0800728c */ /* 0x000fc8000bf25070 */
[----:B------:R-:W-:Y:S01]  /*edb0*/  UISETP.NE.AND.EX UP1, UPT, UR9, URZ, UPT, UP1 ;  /* 0x0000003f0900728c */ /* 0x000fe2000bf25310 */
[----:B------:R1:W5:Y:S05]  /*edc0*/  @P1 LDG.E R9, desc[UR38][R4.64] ;  /* 0x0000002604091981 */ /* 0x00036a000c1e1900 */
[----:B------:R-:W-:-:S05]  /*edd0*/  PLOP3.LUT P2, PT, PT, PT, UP1, 0x80, 0x0 ;  /* 0x000000000000781c */ /* 0x000fca0003f4f018 */
[----:B------:R-:W-:Y:S02]  /*ede0*/  @UP1 ULDC.64 UR8, c[0x0][0xbe0] ;  /* 0x0002f80000081ab9 */ /* 0x000fe40000000a00 */
[----:B------:R-:W-:-:S06]  /*edf0*/  @UP1 UIMAD.WIDE UR8, UR43, 0x4, UR8 ;  /* 0x000000042b0818a5 */ /* 0x000fcc000f8e0208 */
[----:B------:R-:W-:Y:S02]  /*ee00*/  IMAD.U32 R6, RZ, RZ, UR8 ;  /* 0x00000008ff067e24 */ /* 0x000fe4000f8e00ff */
[----:B------:R-:W-:-:S05]  /*ee10*/  IMAD.U32 R7, RZ, RZ, UR9 ;  /* 0x00000009ff077e24 */ /* 0x000fca000f8e00ff */
[----:B0-----:R1:W5:Y:S01]  /*ee20*/  @P2 LDG.E R3, desc[UR38][R6.64] ;  /* 0x0000002606032981 */ /* 0x001362000c1e1900 */
[----:B------:R-:W-:Y:S01]  /*ee30*/  USHF.R.S32.HI UR8, URZ, 0x1f, UR44 ;  /* 0x0000001f3f087899 */ /* 0x000fe2000801142c */
[----:B------:R-:W-:Y:S01]  /*ee40*/  ISETP.GT.AND P0, PT, R209, 0x7f, PT ;  /* 0x0000007fd100780c */ /* 0x000fe20003f04270 */
[----:B------:R-:W-:-:S12]  /*ee50*/  @P2 BRA `(.L_x_1825) ;  /* 0x0000000000102947 */ /* 0x000fd80003800000 */
[----:B------:R-:W-:Y:S05]  /*ee60*/  @!P1 BRA `(.L_x_1825) ;  /* 0x00000000000c9947 */ /* 0x000fea0003800000 */
[----:B------:R-:W2:Y:S04]  /*ee70*/  LDG.E R0, desc[UR38][R4.64] ;  /* 0x0000002604007981 */ /* 0x000ea8000c1e1900 */
[----:B-----5:R-:W2:Y:S02]  /*ee80*/  LDG.E R3, desc[UR38][R4.64+0x4] ;  /* 0x0000042604037981 */ /* 0x020ea4000c1e1900 */
[----:B--2---:R-:W-:-:S07]  /*ee90*/  IMAD.IADD R3, R3, 0x1, -R0 ;  /* 0x0000000103037824 */ /* 0x004fce00078e0a00 */
.L_x_1825:
        /* <DEDUP_REMOVED lines=31> */
.L_x_1827:
[----:B------:R-:W-:Y:S05]  /*f090*/  BSYNC B1 ;  /* 0x0000000000017941 */ /* 0x000fea0003800000 */
.L_x_1826:
[----:B------:R-:W-:Y:S01]  /*f0a0*/  ULDC.64 UR12, c[0x0][0xaa0] ;  /* 0x0002a800000c7ab9 */ /* 0x000fe20000000a00 */
[----:B-1----:R-:W-:Y:S01]  /*f0b0*/  IMAD.MOV.U32 R4, RZ, RZ, R19 ;  /* 0x000000ffff047224 */ /* 0x002fe200078e0013 */
[----:B------:R-:W-:Y:S01]  /*f0c0*/  BSSY B1, `(.L_x_1828) ;  /* 0x0000033000017945 */ /* 0x000fe20003800000 */
[----:B0-----:R-:W-:Y:S02]  /*f0d0*/  IMAD.MOV.U32 R5, RZ, RZ, R10 ;  /* 0x000000ffff057224 */ /* 0x001fe400078e000a */
[----:B------:R-:W-:Y:S02]  /*f0e0*/  IMAD R0, R8, UR12, RZ ;  /* 0x0000000c08007c24 */ /* 0x000fe4000f8e02ff */
[----:B------:R-:W-:-:S04]  /*f0f0*/  IMAD.WIDE.U32 R4, R9, UR12, R4 ;  /* 0x0000000c09047c25 */ /* 0x000fc8000f8e0004 */
[----:B------:R-:W-:Y:S01]  /*f100*/  IMAD R9, R9, UR13, R0 ;  /* 0x0000000d09097c24 */ /* 0x000fe2000f8e0200 */
[----:B------:R-:W-:Y:S01]  /*f110*/  ULDC.64 UR12, c[0x0][0xae0] ;  /* 0x0002b800000c7ab9 */ /* 0x000fe20000000a00 */
[----:B------:R-:W-:Y:S01]  /*f120*/  IMAD R11, R204, -0x80, R3 ;  /* 0xffffff80cc0b7824 */ /* 0x000fe200078e0203 */
[----:B------:R-:W-:Y:S01]  /*f130*/  UIMAD UR4, UR8, UR12, URZ ;  /* 0x0000000c080472a4 */ /* 0x000fe2000f8e023f */
[----:B------:R-:W-:Y:S01]  /*f140*/  IMAD.IADD R5, R5, 0x1, R9 ;  /* 0x0000000105057824 */ /* 0x000fe200078e0209 */
[----:B------:R-:W-:Y:S01]  /*f150*/  SHF.R.S32.HI R9, RZ, 0x1f, R22 ;  /* 0x0000001fff097819 */ /* 0x000fe20000011416 */
[----:B------:R-:W-:Y:S01]  /*f160*/  IMAD.U32 R7, RZ, RZ, UR12 ;  /* 0x0000000cff077e24 */ /* 0x000fe2000f8e00ff */
[----:B------:R-:W-:Y:S01]  /*f170*/  UIMAD UR4, UR44, UR13, UR4 ;  /* 0x0000000d2c0472a4 */ /* 0x000fe2000f8e0204 */
[C---:B------:R-:W-:Y:S01]  /*f180*/  ISETP.GE.AND P2, PT, R22.reuse, R11, PT ;  /* 0x0000000b1600720c */ /* 0x040fe20003f46270 */
[----:B------:R-:W-:Y:S01]  /*f190*/  VIADD R6, R22, 0x40 ;  /* 0x0000004016067836 */ /* 0x000fe20000000000 */
[----:B------:R-:W-:Y:S01]  /*f1a0*/  ULDC.64 UR12, c[0x0][0xae8] ;  /* 0x0002ba00000c7ab9 */ /* 0x000fe20000000a00 */
[----:B------:R-:W-:-:S03]  /*f1b0*/  IMAD.WIDE.U32 R4, R7, UR44, R4 ;  /* 0x0000002c07047c25 */ /* 0x000fc6000f8e0004 */
[-C--:B------:R-:W-:Y:S01]  /*f1c0*/  ISETP.GE.AND P0, PT, R6, R11.reuse, PT ;  /* 0x0000000b0600720c */ /* 0x080fe20003f06270 */
[----:B------:R-:W-:Y:S01]  /*f1d0*/  VIADD R5, R5, UR4 ;  /* 0x0000000405057c36 */ /* 0x000fe20008000000 */
[----:B------:R-:W-:Y:S02]  /*f1e0*/  UIMAD UR4, UR9, UR12, URZ ;  /* 0x0000000c090472a4 */ /* 0x000fe4000f8e023f */
[----:B------:R-:W-:Y:S02]  /*f1f0*/  IMAD.U32 R7, RZ, RZ, UR12 ;  /* 0x0000000cff077e24 */ /* 0x000fe4000f8e00ff */
        /* <DEDUP_REMOVED lines=31> */
.L_x_1829:
[----:B------:R-:W-:Y:S05]  /*f3f0*/  BSYNC B1 ;  /* 0x0000000000017941 */ /* 0x000fea0003800000 */
.L_x_1828:
        /* <DEDUP_REMOVED lines=27> */
.L_x_1831:
[----:B------:R-:W-:Y:S05]  /*f5b0*/  BSYNC B1 ;  /* 0x0000000000017941 */ /* 0x000fea0003800000 */
.L_x_1830:
        /* <DEDUP_REMOVED lines=26> */
.L_x_1833:
[----:B------:R-:W-:Y:S05]  /*f760*/  BSYNC B1 ;  /* 0x0000000000017941 */ /* 0x000fea0003800000 */
.L_x_1832:
[----:B------:R-:W-:Y:S05]  /*f770*/  @P2 BRA `(.L_x_1824) ;  /* 0x0000000000602947 */ /* 0x000fea0003800000 */
[----:B------:R-:W-:Y:S01]  /*f780*/  IADD3 R3, P0, R8, 0x60, RZ ;  /* 0x0000006008037810 */ /* 0x000fe20007f1e0ff */
[C---:B------:R-:W-:Y:S01]  /*f790*/  VIADD R0, R19.reuse, 0x40 ;  /* 0x0000004013007836 */ /* 0x040fe20000000000 */
[----:B------:R-:W-:Y:S01]  /*f7a0*/  ULDC UR4, c[0x0][0xa8c] ;  /* 0x0002a30000047ab9 */ /* 0x000fe20000000800 */
        /* <DEDUP_REMOVED lines=21> */
.L_x_1824:
[----:B------:R-:W-:Y:S05]  /*f900*/  BSYNC B0 ;  /* 0x0000000000007941 */ /* 0x000fea0003800000 */
.L_x_1815:
[----:B------:R-:W-:Y:S02]  /*f910*/  ULDC UR4, c[0x0][0xc14] ;  /* 0x0003050000047ab9 */ /* 0x000fe40000000800 */
[----:B------:R-:W-:-:S06]  /*f920*/  UISETP.GE.AND UP0, UPT, UR5, UR4, UPT ;  /* 0x000000040500728c */ /* 0x000fcc000bf06270 */
[----:B------:R-:W-:-:S13]  /*f930*/  PLOP3.LUT P0, PT, PT, PT, UP0, 0x80, 0x0 ;  /* 0x000000000000781c */ /* 0x000fda0003f0f008 */
[----:B------:R-:W-:Y:S05]  /*f940*/  @!P0 BRA `(.L_x_1834) ;  /* 0xffffff1400188947 */ /* 0x000fea000383ffff */
[----:B------:R-:W-:Y:S05]  /*f950*/  EXIT ;  /* 0x000000000000794d */ /* 0x000fea0003800000 */
.L_x_1733:
        /* <DEDUP_REMOVED lines=37> */
[----:B0-----:R-:W-:Y:S01]  /*fbb0*/  SEL R5, R6, RZ, P0 ;  /* 0x000000ff06057207 */ /* 0x001fe20000000000 */
[----:B------:R-:W-:Y:S01]  /*fbc0*/  IMAD.MOV.U32 R6, RZ, RZ, RZ ;  /* 0x000000ffff067224 */ /* 0x000fe200078e00ff */
        /* <DEDUP_REMOVED lines=22> */
.L_x_1839:
[----:B------:R-:W-:Y:S02]  /*fd30*/  VIADD R6, R6, 0x1f ;  /* 0x0000001f06067836 */ /* 0x000fe40000000000 */
[----:B------:R-:W-:-:S03]  /*fd40*/  IMAD.U32 R19, RZ, RZ, UR7 ;  /* 0x00000007ff137e24 */ /* 0x000fc6000f8e00ff */
[----:B------:R-:W-:-:S13]  /*fd50*/  ISETP.GE.AND P0, PT, R6, UR5, PT ;  /* 0x0000000506007c0c */ /* 0x000fda000bf06270 */
[----:B------:R-:W-:Y:S05]  /*fd60*/  @P0 BRA `(.L_x_1836) ;  /* 0x0000000400c80947 */ /* 0x000fea0003800000 */
[----:B------:R-:W0:Y:S01]  /*fd70*/  S2R R0, SR_TID.X ;  /* 0x0000000000007919 */ /* 0x000e220000002100 */
        /* <DEDUP_REMOVED lines=10> */
.L_x_1838:
[----:B------:R-:W-:Y:S05]  /*fe20*/  BSYNC B0 ;  /* 0x0000000000007941 */ /* 0x000fea0003800000 */
.L_x_1837:
[----:B-----5:R-:W0:Y:S01]  /*fe30*/  SHFL.UP PT, R0, R8, 0x1, RZ ;  /* 0x0420000008007989 */ /* 0x020e2200000e00ff */
[C---:B------:R-:W-:Y:S02]  /*fe40*/  ISETP.NE.AND P0, PT, R9.reuse, RZ, PT ;  /* 0x000000ff0900720c */ /* 0x040fe40003f05270 */
[C---:B------:R-:W-:Y:S02]  /*fe50*/  ISETP.GE.U32.AND P1, PT, R9.reuse, 0x2, PT ;  /* 0x000000020900780c */ /* 0x040fe40003f26070 */
        /* <DEDUP_REMOVED lines=23> */
.L_x_1835:
[----:B------:R-:W-:Y:S02]  /*ffd0*/  IMAD.IADD R7, R3, 0x1, -R4 ;  /* 0x0000000103077824 */ /* 0x000fe400078e0a04 */
[----:B------:R-:W0:Y:S02]  /*ffe0*/  LDC.64 R4, c[0x0][0xc68] ;  /* 0x00031a00ff047b82 */ /* 0x000e240000000a00 */
[----:B------:R-:W-:-:S05]  /*fff0*/  IMAD R3, R0, UR4, R7 ;  /* 0x0000000400037c24 */ /* 0x000fca000f8e0207 */
[----:B------:R-:W-:-:S13]  /*10000*/  ISETP.GT.AND P0, PT, R3, UR6, PT ;  /* 0x0000000603007c0c */ /* 0x000fda000bf04270 */
[----:B------:R-:W-:-:S04]  /*10010*/  VOTE.ANY R9, PT, !P0 ;  /* 0x0000000000097806 */ /* 0x000fc800040e0100 */
[----:B------:R-:W1:Y:S02]  /*10020*/  POPC R3, R9 ;  /* 0x0000000900037309 */ /* 0x000e640000000000 */
[----:B-1----:R-:W-:-:S04]  /*10030*/  IMAD.IADD R19, R3, 0x1, R6 ;  /* 0x0000000103137824 */ /* 0x002fc800078e0206 */
[----:B0-----:R-:W-:-:S05]  /*10040*/  IMAD.WIDE R4, R19, 0x4, R4 ;  /* 0x0000000413047825 */ /* 0x001fca00078e0204 */
[----:B------:R-:W2:Y:S01]  /*10050*/  LDG.E R10, desc[UR38][R4.64] ;  /* 0x00000026040a7981 */ /* 0x000ea2000c1e1900 */
[----:B------:R-:W-:-:S03]  /*10060*/  ISETP.NE.AND P0, PT, R9, RZ, PT ;  /* 0x000000ff0900720c */ /* 0x000fc60003f05270 */
[----:B------:R-:W2:Y:S02]  /*10070*/  SHFL.IDX PT, R17, R8, R3, 0x1f ;  /* 0x00001f0308117589 */ /* 0x000ea400000e0000 */
[----:B--2---:R-:W-:-:S05]  /*10080*/  IMAD R6, R17, R10, RZ ;  /* 0x0000000a11067224 */ /* 0x004fca00078e02ff */
[----:B------:R-:W-:-:S04]  /*10090*/  IABS R11, R6 ;  /* 0x00000006000b7213 */ /* 0x000fc80000000000 */
[----:B------:R-:W0:Y:S08]  /*100a0*/  I2F.RP R12, R11 ;  /* 0x0000000b000c7306 */ /* 0x000e300000209400 */
[----:B0-----:R-:W0:Y:S02]  /*100b0*/  MUFU.RCP R12, R12 ;  /* 0x0000000c000c7308 */ /* 0x001e240000001000 */
[----:B0-----:R-:W-:-:S06]  /*100c0*/  VIADD R13, R12, 0xffffffe ;  /* 0x0ffffffe0c0d7836 */ /* 0x001fcc0000000000 */
[----:B------:R0:W1:Y:S01]  /*100d0*/  F2I.FTZ.U32.TRUNC.NTZ R5, R13 ;  /* 0x0000000d00057305 */ /* 0x000062000021f000 */
[----:B------:R-:W-:Y:S05]  /*100e0*/  @!P0 BRA `(.L_x_1840) ;  /* 0x0000000000088947 */ /* 0x000fea0003800000 */
[----:B------:R-:W-:-:S05]  /*100f0*/  VIADD R3, R3, 0xffffffff ;  /* 0xffffffff03037836 */ /* 0x000fca0000000000 */
[----:B------:R2:W3:Y:S02]  /*10100*/  SHFL.IDX PT, R16, R0, R3, 0x1f ;  /* 0x00001f0300107589 */ /* 0x0004e400000e0000 */
.L_x_1840:
[----:B-12---:R-:W-:Y:S02]  /*10110*/  IMAD.MOV R0, RZ, RZ, -R5 ;  /* 0x000000ffff007224 */ /* 0x006fe400078e0a05 */
[----:B---3--:R-:W-:Y:S02]  /*10120*/  IMAD R16, R16, UR4, R7 ;  /* 0x0000000410107c24 */ /* 0x008fe4000f8e0207 */
[----:B------:R-:W-:Y:S01]  /*10130*/  IMAD R3, R0, R11, RZ ;  /* 0x0000000b00037224 */ /* 0x000fe200078e02ff */
[----:B------:R-:W-:Y:S01]  /*10140*/  IABS R0, R6 ;  /* 0x0000000600007213 */ /* 0x000fe20000000000 */
[----:B------:R-:W-:-:S04]  /*10150*/  IMAD.MOV.U32 R4, RZ, RZ, RZ ;  /* 0x000000ffff047224 */ /* 0x000fc800078e00ff */
[----:B------:R-:W-:Y:S01]  /*10160*/  IMAD.HI.U32 R4, R5, R3, R4 ;  /* 0x0000000305047227 */ /* 0x000fe200078e0004 */
[----:B------:R-:W-:-:S03]  /*10170*/  IADD3 R3, -R16, UR6, RZ ;  /* 0x0000000610037c10 */ /* 0x000fc6000fffe1ff */
[----:B------:R-:W-:Y:S01]  /*10180*/  IMAD.MOV R0, RZ, RZ, -R0 ;  /* 0x000000ffff007224 */ /* 0x000fe200078e0a00 */
[----:B------:R-:W-:-:S05]  /*10190*/  IABS R5, R3 ;  /* 0x0000000300057213 */ /* 0x000fca0000000000 */
        /* <DEDUP_REMOVED lines=12> */
[----:B------:R-:W-:Y:S02]  /*10260*/  IMAD R0, R10, R4, RZ ;  /* 0x000000040a007224 */ /* 0x000fe400078e02ff */
[----:B------:R-:W-:Y:S02]  /*10270*/  IMAD.MOV R4, RZ, RZ, -R4 ;  /* 0x000000ffff047224 */ /* 0x000fe400078e0a04 */
[----:B------:R-:W-:Y:S02]  /*10280*/  IMAD.MOV R5, RZ, RZ, -R0 ;  /* 0x000000ffff057224 */ /* 0x000fe400078e0a00 */
[----:B------:R-:W-:-:S03]  /*10290*/  IMAD R3, R6, R4, R3 ;  /* 0x0000000406037224 */ /* 0x000fc600078e0203 */
[----:B------:R-:W-:-:S04]  /*102a0*/  VIADDMNMX R10, R5, UR4, R10, PT ;  /* 0x00000004050a7c46 */ /* 0x000fc8000b80010a */
[-C--:B------:R-:W-:Y:S02]  /*102b0*/  IABS R7, R10.reuse ;  /* 0x0000000a00077213 */ /* 0x080fe40000000000 */
[----:B------:R-:W-:Y:S02]  /*102c0*/  IABS R6, R10 ;  /* 0x0000000a00067213 */ /* 0x000fe40000000000 */
[----:B------:R-:W1:Y:S03]  /*102d0*/  I2F.RP R8, R7 ;  /* 0x0000000700087306 */ /* 0x000e660000209400 */
[----:B------:R-:W-:-:S05]  /*102e0*/  IMAD.MOV R6, RZ, RZ, -R6 ;  /* 0x000000ffff067224 */ /* 0x000fca00078e0a06 */
[----:B-1----:R-:W1:Y:S02]  /*102f0*/  MUFU.RCP R8, R8 ;  /* 0x0000000800087308 */ /* 0x002e640000001000 */
[----:B-1----:R-:W-:-:S06]  /*10300*/  VIADD R5, R8, 0xffffffe ;  /* 0x0ffffffe08057836 */ /* 0x002fcc0000000000 */
[----:B------:R-:W1:Y:S02]  /*10310*/  F2I.FTZ.U32.TRUNC.NTZ R5, R5 ;  /* 0x0000000500057305 */ /* 0x000e64000021f000 */
[----:B-1----:R-:W-:-:S04]  /*10320*/  IMAD.MOV R4, RZ, RZ, -R5 ;  /* 0x000000ffff047224 */ /* 0x002fc800078e0a05 */
[----:B------:R-:W-:Y:S02]  /*10330*/  IMAD R9, R4, R7, RZ ;  /* 0x0000000704097224 */ /* 0x000fe400078e02ff */
[----:B------:R-:W-:-:S04]  /*10340*/  IMAD.MOV.U32 R4, RZ, RZ, RZ ;  /* 0x000000ffff047224 */ /* 0x000fc800078e00ff */
[----:B------:R-:W-:Y:S01]  /*10350*/  IMAD.HI.U32 R4, R5, R9, R4 ;  /* 0x0000000905047227 */ /* 0x000fe200078e0004 */
[----:B------:R-:W-:Y:S02]  /*10360*/  IABS R9, R3 ;  /* 0x0000000300097213 */ /* 0x000fe40000000000 */
[C---:B------:R-:W-:Y:S01]  /*10370*/  LOP3.LUT R5, R3.reuse, R10, RZ, 0x3c, !PT ;  /* 0x0000000a03057212 */ /* 0x040fe200078e3cff */
[----:B------:R-:W-:Y:S02]  /*10380*/  IMAD.IADD R3, R3, 0x1, R0 ;  /* 0x0000000103037824 */ /* 0x000fe400078e0200 */
[----:B------:R-:W-:-:S04]  /*10390*/  IMAD.HI.U32 R4, R4, R9, RZ ;  /* 0x0000000904047227 */ /* 0x000fc800078e00ff */
[----:B------:R-:W-:-:S05]  /*103a0*/  IMAD R6, R4, R6, R9 ;  /* 0x0000000604067224 */ /* 0x000fca00078e0209 */
        /* <DEDUP_REMOVED lines=8> */
[----:B------:R-:W-:Y:S01]  /*10430*/  @!P0 LOP3.LUT R4, RZ, R10, RZ, 0x33, !PT ;  /* 0x0000000aff048212 */ /* 0x000fe200078e33ff */
[----:B------:R-:W-:-:S04]  /*10440*/  IMAD.MOV R10, RZ, RZ, -R10 ;  /* 0x000000ffff0a7224 */ /* 0x000fc800078e0a0a */
[----:B------:R-:W-:Y:S01]  /*10450*/  IMAD R18, R4, R10, R3 ;  /* 0x0000000a04127224 */ /* 0x000fe200078e0203 */
[----:B------:R-:W-:-:S05]  /*10460*/  LOP3.LUT R4, RZ, R4, RZ, 0x33, !PT ;  /* 0x00000004ff047212 */ /* 0x000fca00078e33ff */
[----:B------:R-:W-:Y:S01]  /*10470*/  IMAD.IADD R17, R17, 0x1, R4 ;  /* 0x0000000111117824 */ /* 0x000fe200078e0204 */
[----:B------:R-:W-:Y:S06]  /*10480*/  BRA `(.L_x_1841) ;  /* 0x00000000000c7947 */ /* 0x000fec0003800000 */
.L_x_1836:
[----:B------:R-:W-:Y:S02]  /*10490*/  IMAD.MOV.U32 R17, RZ, RZ, RZ ;  /* 0x000000ffff117224 */ /* 0x000fe400078e00ff */
[----:B------:R-:W-:Y:S02]  /*104a0*/  IMAD.U32 R16, RZ, RZ, UR6 ;  /* 0x00000006ff107e24 */ /* 0x000fe4000f8e00ff */
[----:B------:R-:W-:-:S07]  /*104b0*/  IMAD.MOV.U32 R18, RZ, RZ, RZ ;  /* 0x000000ffff127224 */ /* 0x000fce00078e00ff */
.L_x_1841:
[----:B------:R-:W1:Y:S01]  /*104c0*/  S2R R0, SR_TID.X ;  /* 0x0000000000007919 */ /* 0x000e620000002100 */
[----:B------:R-:W-:Y:S01]  /*104d0*/  STL [R1], RZ ;  /* 0x000000ff01007387 */ /* 0x000fe20000100800 */
[----:B-1----:R-:W-:-:S04]  /*104e0*/  LOP3.LUT R0, R0, 0x1f, RZ, 0xc0, !PT ;  /* 0x0000001f00007812 */ /* 0x002fc800078ec0ff */
[----:B------:R-:W-:-:S13]  /*104f0*/  ISETP.NE.AND P0, PT, R0, RZ, PT ;  /* 0x000000ff0000720c */ /* 0x000fda0003f05270 */
[----:B------:R-:W1:Y:S01]  /*10500*/  @!P0 S2R R3, SR_CgaCtaId ;  /* 0x0000000000038919 */ /* 0x000e620000008800 */
[----:B------:R-:W-:-:S04]  /*10510*/  @!P0 MOV R0, 0x400 ;  /* 0x0000040000008802 */ /* 0x000fc80000000f00 */
[----:B-1----:R-:W-:-:S05]  /*10520*/  @!P0 LEA R0, R3, R0, 0x18 ;  /* 0x0000000003008211 */ /* 0x002fca00078ec0ff */
[----:B------:R1:W-:Y:S01]  /*10530*/  @!P0 STS.128 [R0+0x228d0], R16 ;  /* 0x0228d01000008388 */ /* 0x0003e20000000c00 */
[----:B------:R-:W-:Y:S06]  /*10540*/  BAR.ARV 0x5, 0x120 ;  /* 0x0144800000007b1d */ /* 0x000fec0000002000 */
[----:B------:R-:W-:Y:S01]  /*10550*/  ISETP.GE.AND P0, PT, R19, UR5, PT ;  /* 0x0000000513007c0c */ /* 0x000fe2000bf06270 */
[----:B-1----:R-:W-:-:S05]  /*10560*/  IMAD.MOV.U32 R0, RZ, RZ, 0x1 ;  /* 0x00000001ff007424 */ /* 0x002fca00078e00ff */
[----:B------:R1:W-:Y:S04]  /*10570*/  STL [R1+0x4], R0 ;  /* 0x0000040001007387 */ /* 0x0003e80000100800 */
[----:B------:R1:W-:Y:S03]  /*10580*/  STL [R1+0x18], RZ ;  /* 0x000018ff01007387 */ /* 0x0003e60000100800 */
[----:B------:R-:W-:Y:S05]  /*10590*/  @P0 BRA `(.L_x_1842) ;  /* 0x0000003c00a80947 */ /* 0x000fea0003800000 */
[----:B-1----:R-:W-:Y:S01]  /*105a0*/  IMAD.MOV.U32 R0, RZ, RZ, 0x1 ;  /* 0x00000001ff007424 */ /* 0x002fe200078e00ff */
[----:B------:R1:W-:Y:S01]  /*105b0*/  STL [R1+0x18], RZ ;  /* 0x000018ff01007387 */ /* 0x0003e20000100800 */
[----:B------:R-:W-:Y:S01]  /*105c0*/  ULDC UR37, c[0x0][0xc] ;  /* 0x0000030000257ab9 */ /* 0x000fe20000000800 */
[----:B------:R-:W-:Y:S02]  /*105d0*/  ULDC.64 UR40, c[0x0][0x198] ;  /* 0x0000660000287ab9 */ /* 0x000fe40000000a00 */
[----:B------:R1:W-:Y:S04]  /*105e0*/  STL [R1+0x4], R0 ;  /* 0x0000040001007387 */ /* 0x0003e80000100800 */
[----:B------:R1:W-:Y:S02]  /*105f0*/  STL [R1], RZ ;  /* 0x000000ff01007387 */ /* 0x0003e40000100800 */
.L_x_1915:
[----:B------:R-:W-:Y:S05]  /*10600*/  YIELD ;  /* 0x0000000000007946 */ /* 0x000fea0003800000 */
[----:B------:R-:W-:Y:S01]  /*10610*/  ULDC.64 UR4, c[0x0][0xa28] ;  /* 0x00028a0000047ab9 */ /* 0x000fe20000000a00 */
[----:B------:R-:W-:Y:S01]  /*10620*/  IMAD.MOV.U32 R4, RZ, RZ, RZ ;  /* 0x000000ffff047224 */ /* 0x000fe200078e00ff */
[----:B------:R-:W-:Y:S01]  /*10630*/  ISETP.NE.U32.AND P0, PT, RZ, UR4, PT ;  /* 0x00000004ff007c0c */ /* 0x000fe2000bf05070 */
[----:B-1----:R-:W-:Y:S01]  /*10640*/  IMAD.MOV.U32 R0, RZ, RZ, RZ ;  /* 0x000000ffff007224 */ /* 0x002fe200078e00ff */
[----:B------:R-:W-:Y:S02]  /*10650*/  ULDC.64 UR6, c[0x0][0xa08] ;  /* 0x0002820000067ab9 */ /* 0x000fe40000000a00 */
[----:B------:R-:W-:Y:S01]  /*10660*/  ISETP.NE.AND.EX P0, PT, RZ, UR5, PT, P0 ;  /* 0x00000005ff007c0c */ /* 0x000fe2000bf05300 */
[----:B------:R-:W-:-:S12]  /*10670*/  ULDC.64 UR4, c[0x0][0xa00] ;  /* 0x0002800000047ab9 */ /* 0x000fd80000000a00 */
[----:B--2---:R-:W1:Y:S01]  /*10680*/  @P0 LDC.64 R2, c[0x0][0xa28] ;  /* 0x00028a00ff020b82 */ /* 0x004e620000000a00 */
[----:B------:R-:W-:Y:S01]  /*10690*/  ISETP.NE.U32.AND P2, PT, RZ, UR4, PT ;  /* 0x00000004ff007c0c */ /* 0x000fe2000bf45070 */
[----:B-1----:R-:W-:-:S05]  /*106a0*/  @P0 IMAD.WIDE R2, R19, 0x4, R2 ;  /* 0x0000000413020825 */ /* 0x002fca00078e0202 */
[----:B------:R1:W5:Y:S01]  /*106b0*/  @P0 LDG.E R4, desc[UR38][R2.64] ;  /* 0x0000002602040981 */ /* 0x000362000c1e1900 */
[----:B------:R-:W-:Y:S01]  /*106c0*/  ISETP.NE.AND.EX P2, PT, RZ, UR5, PT, P2 ;  /* 0x00000005ff007c0c */ /* 0x000fe2000bf45320 */
[----:B------:R-:W-:Y:S01]  /*106d0*/  ULDC.64 UR4, c[0x0][0xa18] ;  /* 0x0002860000047ab9 */ /* 0x000fe20000000a00 */
[----:B-1----:R-:W1:Y:S02]  /*106e0*/  LDC.64 R2, c[0x0][0xa00] ;  /* 0x00028000ff027b82 */ /* 0x002e640000000a00 */
[----:B-1----:R-:W-:-:S09]  /*106f0*/  IMAD.WIDE R2, R19, 0x4, R2 ;  /* 0x0000000413027825 */ /* 0x002fd200078e0202 */
[----:B------:R-:W2:Y:S01]  /*10700*/  @P2 LDG.E R0, desc[UR38][R2.64] ;  /* 0x0000002602002981 */ /* 0x000ea2000c1e1900 */
[----:B------:R-:W-:Y:S01]  /*10710*/  ISETP.NE.U32.AND P1, PT, RZ, UR4, PT ;  /* 0x00000004ff007c0c */ /* 0x000fe2000bf25070 */
[----:B------:R-:W-:-:S03]  /*10720*/  ULDC UR4, c[0x0][0x288] ;  /* 0x0000a20000047ab9 */ /* 0x000fc60000000800 */
[----:B------:R-:W-:-:S13]  /*10730*/  ISETP.NE.AND.EX P1, PT, RZ, UR5, PT, P1 ;  /* 0x00000005ff007c0c */ /* 0x000fda000bf25310 */
[----:B------:R-:W1:Y:S02]  /*10740*/  @P1 LDC.64 R6, c[0x0][0xa18] ;  /* 0x00028600ff061b82 */ /* 0x000e640000000a00 */
[----:B-1----:R-:W-:Y:S01]  /*10750*/  @P1 IMAD.WIDE R6, R19, 0x4, R6 ;  /* 0x0000000413061825 */ /* 0x002fe200078e0206 */
[----:B--2---:R1:W-:Y:S03]  /*10760*/  STL [R1+0x1c], R0 ;  /* 0x00001c0001007387 */ /* 0x0043e60000100800 */
[----:B-1----:R-:W-:Y:S01]  /*10770*/  IMAD.U32 R0, RZ, RZ, UR4 ;  /* 0x00000004ff007e24 */ /* 0x002fe2000f8e00ff */
[----:B------:R-:W-:-:S05]  /*10780*/  ULDC.64 UR4, c[0x0][0x3f8] ;  /* 0x0000fe0000047ab9 */ /* 0x000fca0000000a00 */
[----:B------:R1:W5:Y:S01]  /*10790*/  @P1 LDG.E R0, desc[UR38][R6.64] ;  /* 0x0000002606001981 */ /* 0x000362000c1e1900 */
[----:B------:R-:W-:Y:S01]  /*107a0*/  UISETP.NE.U32.AND UP0, UPT, UR4, URZ, UPT ;  /* 0x0000003f0400728c */ /* 0x000fe2000bf05070 */
[----:B------:R-:W-:Y:S02]  /*107b0*/  ISETP.NE.U32.AND P0, PT, RZ, UR6, PT ;  /* 0x00000006ff007c0c */ /* 0x000fe4000bf05070 */
[----:B------:R-:W-:Y:S01]  /*107c0*/  ULDC UR4, c[0x0][0x404] ;  /* 0x0001010000047ab9 */ /* 0x000fe20000000800 */
[----:B------:R-:W-:Y:S01]  /*107d0*/  UISETP.NE.AND.EX UP0, UPT, UR5, URZ, UPT, UP0 ;  /* 0x0000003f0500728c */ /* 0x000fe2000bf05300 */
[----:B------:R-:W-:Y:S02]  /*107e0*/  ISETP.NE.AND.EX P0, PT, RZ, UR7, PT, P0 ;  /* 0x00000007ff007c0c */ /* 0x000fe4000bf05300 */
[----:B------:R-:W-:Y:S01]  /*107f0*/  ULDC UR5, c[0x0][0x2e0] ;  /* 0x0000b80000057ab9 */ /* 0x000fe20000000800 */
[----:B------:R-:W-:-:S04]  /*10800*/  USEL UR4, UR4, 0x1, UP0 ;  /* 0x0000000104047887 */ /* 0x000fc80008000000 */
[----:B------:R-:W-:-:S06]  /*10810*/  UIMAD UR4, UR4, UR5, URZ ;  /* 0x00000005040472a4 */ /* 0x000fcc000f8e023f */
[----:B------:R-:W-:Y:S01]  /*10820*/  IMAD.U32 R5, RZ, RZ, UR4 ;  /* 0x00000004ff057e24 */ /* 0x000fe2000f8e00ff */
[----:B-1----:R-:W-:Y:S06]  /*10830*/  @P1 BRA `(.L_x_1843) ;  /* 0x0000000000101947 */ /* 0x002fec0003800000 */
[----:B------:R-:W-:Y:S05]  /*10840*/  @!P2 BRA `(.L_x_1843) ;  /* 0x00000000000ca947 */ /* 0x000fea0003800000 */
[----:B------:R-:W2:Y:S04]  /*10850*/  LDG.E R7, desc[UR38][R2.64] ;  /* 0x0000002602077981 */ /* 0x000ea8000c1e1900 */
[----:B-----5:R-:W2:Y:S02]  /*10860*/  LDG.E R0, desc[UR38][R2.64+0x4] ;  /* 0x0000042602007981 */ /* 0x020ea4000c1e1900 */
[----:B--2---:R-:W-:-:S07]  /*10870*/  IMAD.IADD R0, R0, 0x1, -R7 ;  /* 0x0000000100007824 */ /* 0x004fce00078e0a07 */
.L_x_1843:
[----:B------:R-:W1:Y:S01]  /*10880*/  LDC.64 R2, c[0x0][0xa08] ;  /* 0x00028200ff027b82 */ /* 0x000e620000000a00 */
[----:B------:R-:W-:Y:S01]  /*10890*/  IMAD.MOV.U32 R7, RZ, RZ, RZ ;  /* 0x000000ffff077224 */ /* 0x000fe200078e00ff */
[----:B------:R-:W-:Y:S01]  /*108a0*/  ULDC.64 UR4, c[0x0][0xa20] ;  /* 0x0002880000047ab9 */ /* 0x000fe20000000a00 */
[----:B-1----:R-:W-:-:S05]  /*108b0*/  IMAD.WIDE R2, R19, 0x4, R2 ;  /* 0x0000000413027825 */ /* 0x002fca00078e0202 */
[----:B------:R-:W2:Y:S01]  /*108c0*/  @P0 LDG.E R7, desc[UR38][R2.64] ;  /* 0x0000002602070981 */ /* 0x000ea2000c1e1900 */
[----:B------:R-:W-:-:S04]  /*108d0*/  ISETP.NE.U32.AND P1, PT, RZ, UR4, PT ;  /* 0x00000004ff007c0c */ /* 0x000fc8000bf25070 */
[----:B------:R-:W-:Y:S01]  /*108e0*/  ISETP.NE.AND.EX P1, PT, RZ, UR5, PT, P1 ;  /* 0x00000005ff007c0c */ /* 0x000fe2000bf25310 */
[----:B--2--5:R-:W-:-:S05]  /*108f0*/  IMAD.IADD R6, R7, 0x1, R4 ;  /* 0x0000000107067824 */ /* 0x024fca00078e0204 */
[----:B------:R1:W-:Y:S07]  /*10900*/  STL [R1+0x8], R6 ;  /* 0x0000080601007387 */ /* 0x0003ee0000100800 */
[----:B------:R-:W-:Y:S05]  /*10910*/  @!P1 BRA `(.L_x_1844) ;  /* 0x0000000000109947 */ /* 0x000fea0003800000 */
[----:B------:R-:W2:Y:S02]  /*10920*/  LDC.64 R2, c[0x0][0xa20] ;  /* 0x00028800ff027b82 */ /* 0x000ea40000000a00 */
[----:B--2---:R-:W-:-:S05]  /*10930*/  IMAD.WIDE R2, R19, 0x4, R2 ;  /* 0x0000000413027825 */ /* 0x004fca00078e0202 */
[----:B------:R2:W5:Y:S01]  /*10940*/  LDG.E R5, desc[UR38][R2.64] ;  /* 0x0000002602057981 */ /* 0x000562000c1e1900 */
[----:B------:R-:W-:Y:S05]  /*10950*/  BRA `(.L_x_1845) ;  /* 0x0000000000107947 */ /* 0x000fea0003800000 */
.L_x_1844:
[----:B------:R-:W-:Y:S05]  /*10960*/  @!P0 BRA `(.L_x_1845) ;  /* 0x00000000000c8947 */ /* 0x000fea0003800000 */
[----:B-1----:R-:W2:Y:S04]  /*10970*/  LDG.E R6, desc[UR38][R2.64] ;  /* 0x0000002602067981 */ /* 0x002ea8000c1e1900 */
[----:B------:R-:W2:Y:S02]  /*10980*/  LDG.E R5, desc[UR38][R2.64+0x4] ;  /* 0x0000042602057981 */ /* 0x000ea4000c1e1900 */
[----:B--2---:R-:W-:-:S07]  /*10990*/  IMAD.IADD R5, R5, 0x1, -R6 ;  /* 0x0000000105057824 */ /* 0x004fce00078e0a06 */
.L_x_1845:
[----:B--2---:R-:W2:Y:S01]  /*109a0*/  LDC.64 R2, c[0x0][0x9e0] ;  /* 0x00027800ff027b82 */ /* 0x004ea20000000a00 */
[----:B-----5:R-:W-:Y:S01]  /*109b0*/  IMAD.IADD R7, R5, 0x1, -R4 ;  /* 0x0000000105077824 */ /* 0x020fe200078e0a04 */
[----:B------:R-:W-:-:S04]  /*109c0*/  LEA R4, R17, 0x80, 0x7 ;  /* 0x0000008011047811 */ /* 0x000fc800078e38ff */
[----:B------:R-:W-:Y:S02]  /*109d0*/  IADD3 R9, R7, R4, -R0 ;  /* 0x0000000407097210 */ /* 0x000fe40007ffe800 */
[----:B--2---:R-:W-:-:S03]  /*109e0*/  ISETP.GE.AND P0, PT, R3, 0x1, PT ;  /* 0x000000010300780c */ /* 0x004fc60003f06270 */
[----:B------:R-:W-:-:S10]  /*109f0*/  IMAD.IADD R2, R9, 0x1, R2 ;  /* 0x0000000109027824 */ /* 0x000fd400078e0202 */
[----:B------:R-:W-:Y:S05]  /*10a00*/  @!P0 BRA `(.L_x_1846) ;  /* 0x0000000000488947 */ /* 0x000fea0003800000 */
[C---:B------:R-:W-:Y:S01]  /*10a10*/  ISETP.GT.AND P1, PT, R9.reuse, RZ, PT ;  /* 0x000000ff0900720c */ /* 0x040fe20003f24270 */
[----:B------:R-:W-:Y:S01]  /*10a20*/  BSSY B0, `(.L_x_1847) ;  /* 0x000000e000007945 */ /* 0x000fe20003800000 */
[----:B-1----:R-:W-:-:S11]  /*10a30*/  VIADD R6, R9, 0xffffffff ;  /* 0xffffffff09067836 */ /* 0x002fd60000000000 */
        /* <DEDUP_REMOVED lines=8> */
.L_x_1848:
[----:B------:R-:W-:-:S13]  /*10ac0*/  ISETP.NE.AND P1, PT, R3, 0x1, PT ;  /* 0x000000010300780c */ /* 0x000fda0003f25270 */
[----:B------:R-:W1:Y:S02]  /*10ad0*/  @P1 LDC.64 R4, c[0x0][0x9e8] ;  /* 0x00027a00ff041b82 */ /* 0x000e640000000a00 */
[----:B-1----:R-:W-:-:S05]  /*10ae0*/  @P1 IMAD.HI.U32 R4, R6, R4, RZ ;  /* 0x0000000406041227 */ /* 0x002fca00078e00ff */
[----:B------:R-:W-:-:S07]  /*10af0*/  @P1 SHF.R.U32.HI R6, RZ, R5, R4 ;  /* 0x00000005ff061219 */ /* 0x000fce0000011604 */
.L_x_1849:
[----:B------:R-:W-:Y:S05]  /*10b00*/  BSYNC B0 ;  /* 0x0000000000007941 */ /* 0x000fea0003800000 */
.L_x_1847:
[----:B------:R-:W-:-:S05]  /*10b10*/  IMAD R5, R6, R3, R3 ;  /* 0x0000000306057224 */ /* 0x000fca00078e0203 */
[----:B------:R-:W-:-:S07]  /*10b20*/  VIMNMX R2, R2, R5, PT ;  /* 0x0000000502027248 */ /* 0x000fce0003fe0100 */
.L_x_1846:
[----:B------:R-:W-:Y:S01]  /*10b30*/  VIADD R2, R2, 0x5f ;  /* 0x0000005f02027836 */ /* 0x000fe20000000000 */
[----:B------:R-:W-:Y:S01]  /*10b40*/  ULDC UR4, c[0x0][0x9dc] ;  /* 0x0002770000047ab9 */ /* 0x000fe20000000800 */
[----:B------:R-:W-:Y:S02]  /*10b50*/  IMAD R0, R17, 0x80, -R0 ;  /* 0x0000008011007824 */ /* 0x000fe400078e0a00 */
[----:B------:R-:W-:-:S04]  /*10b60*/  IMAD.HI R4, R2, 0x2aaaaaab, RZ ;  /* 0x2aaaaaab02047827 */ /* 0x000fc800078e02ff */
[C---:B------:R-:W-:Y:S01]  /*10b70*/  VIADD R2, R7.reuse, 0x5f ;  /* 0x0000005f07027836 */ /* 0x040fe20000000000 */
[----:B------:R-:W-:Y:S01]  /*10b80*/  SHF.R.U32.HI R5, RZ, 0x1f, R4 ;  /* 0x0000001fff057819 */ /* 0x000fe20000011604 */
[----:B------:R-:W-:Y:S02]  /*10b90*/  IMAD.IADD R7, R7, 0x1, R0 ;  /* 0x0000000107077824 */ /* 0x000fe400078e0200 */
[----:B------:R-:W-:Y:S01]  /*10ba0*/  IMAD.HI R2, R2, 0x2aaaaaab, RZ ;  /* 0x2aaaaaab02027827 */ /* 0x000fe200078e02ff */
[----:B------:R-:W-:-:S03]  /*10bb0*/  LEA.HI.SX32 R4, R4, R5, 0x1c ;  /* 0x0000000504047211 */ /* 0x000fc600078fe2ff */
[----:B------:R-:W-:Y:S01]  /*10bc0*/  VIADD R0, R7, -UR4 ;  /* 0x8000000407007c36 */ /* 0x000fe20008000000 */
[----:B------:R-:W-:-:S04]  /*10bd0*/  SHF.R.U32.HI R5, RZ, 0x1f, R2 ;  /* 0x0000001fff057819 */ /* 0x000fc80000011602 */
[----:B------:R-:W-:-:S04]  /*10be0*/  LEA.HI.SX32 R5, R2, R5, 0x1c ;  /* 0x0000000502057211 */ /* 0x000fc800078fe2ff */
[----:B-1----:R-:W-:-:S05]  /*10bf0*/  VIMNMX R6, R5, R4, PT ;  /* 0x0000000405067248 */ /* 0x002fca0003fe0100 */
[----:B------:R1:W-:Y:S01]  /*10c00*/  STL [R1+0x14], R6 ;  /* 0x0000140601007387 */ /* 0x0003e20000100800 */
[----:B------:R-:W-:Y:S05]  /*10c10*/  @!P0 BRA `(.L_x_1850) ;  /* 0x0000000000448947 */ /* 0x000fea0003800000 */
[----:B------:R-:W-:Y:S01]  /*10c20*/  ISETP.GT.AND P0, PT, R7, -0x1, PT ;  /* 0xffffffff0700780c */ /* 0x000fe20003f04270 */
[----:B------:R-:W-:-:S12]  /*10c30*/  BSSY B0, `(.L_x_1851) ;  /* 0x000000d000007945 */ /* 0x000fd80003800000 */
[----:B------:R-:W-:Y:S05]  /*10c40*/  @P0 BRA `(.L_x_1852) ;  /* 0x00000000001c0947 */ /* 0x000fea0003800000 */
[----:B------:R-:W-:Y:S02]  /*10c50*/  ISETP.NE.AND P0, PT, R3, 0x1, PT ;  /* 0x000000010300780c */ /* 0x000fe40003f05270 */
[----:B------:R-:W-:-:S11]  /*10c60*/  LOP3.LUT R7, RZ, R7, RZ, 0x33, !PT ;  /* 0x00000007ff077212 */ /* 0x000fd600078e33ff */
[----:B------:R-:W2:Y:S02]  /*10c70*/  @P0 LDC.64 R4, c[0x0][0x9e8] ;  /* 0x00027a00ff040b82 */ /* 0x000ea40000000a00 */
[----:B--2---:R-:W-:-:S05]  /*10c80*/  @P0 IMAD.HI.U32 R4, R7, R4, RZ ;  /* 0x0000000407040227 */ /* 0x004fca00078e00ff */
[----:B------:R-:W-:-:S04]  /*10c90*/  @P0 SHF.R.U32.HI R7, RZ, R5, R4 ;  /* 0x00000005ff070219 */ /* 0x000fc80000011604 */
[----:B------:R-:W-:Y:S01]  /*10ca0*/  LOP3.LUT R7, RZ, R7, RZ, 0x33, !PT ;  /* 0x00000007ff077212 */ /* 0x000fe200078e33ff */
[----:B------:R-:W-:Y:S06]  /*10cb0*/  BRA `(.L_x_1853) ;  /* 0x0000000000107947 */ /* 0x000fec0003800000 */
.L_x_1852:
[----:B------:R-:W-:-:S13]  /*10cc0*/  ISETP.NE.AND P0, PT, R3, 0x1, PT ;  /* 0x000000010300780c */ /* 0x000fda0003f05270 */
[----:B------:R-:W2:Y:S02]  /*10cd0*/  @P0 LDC.64 R4, c[0x0][0x9e8] ;  /* 0x00027a00ff040b82 */ /* 0x000ea40000000a00 */
[----:B--2---:R-:W-:-:S05]  /*10ce0*/  @P0 IMAD.HI.U32 R4, R7, R4, RZ ;  /* 0x0000000407040227 */ /* 0x004fca00078e00ff */
[----:B------:R-:W-:-:S07]  /*10cf0*/  @P0 SHF.R.U32.HI R7, RZ, R5, R4 ;  /* 0x00000005ff070219 */ /* 0x000fce0000011604 */
.L_x_1853:
[----:B------:R-:W-:Y:S05]  /*10d00*/  BSYNC B0 ;  /* 0x0000000000007941 */ /* 0x000fea0003800000 */
.L_x_1851:
[----:B------:R-:W-:-:S05]  /*10d10*/  IMAD R3, R7, R3, RZ ;  /* 0x0000000307037224 */ /* 0x000fca00078e02ff */
[----:B------:R-:W-:-:S07]  /*10d20*/  VIMNMX R0, R0, R3, !PT ;  /* 0x0000000300007248 */ /* 0x000fce0007fe0100 */
.L_x_1850:
[----:B------:R-:W-:Y:S01]  /*10d30*/  IMAD.HI R0, R0, 0x2aaaaaab, RZ ;  /* 0x2aaaaaab00007827 */ /* 0x000fe200078e02ff */
[----:B------:R-:W-:Y:S04]  /*10d40*/  BSSY B6, `(.L_x_1854) ;  /* 0x00002ae000067945 */ /* 0x000fe80003800000 */
[----:B------:R-:W-:-:S04]  /*10d50*/  SHF.R.U32.HI R3, RZ, 0x1f, R0 ;  /* 0x0000001fff037819 */ /* 0x000fc80000011600 */
[----:B------:R-:W-:-:S04]  /*10d60*/  LEA.HI.SX32 R3, R0, R3, 0x1c ;  /* 0x0000000300037211 */ /* 0x000fc800078fe2ff */
[----:B------:R-:W-:-:S04]  /*10d70*/  VIMNMX R2, RZ, R3, !PT ;  /* 0x00000003ff027248 */ /* 0x000fc80007fe0100 */
[----:B------:R-:W-:Y:S01]  /*10d80*/  ISETP.GT.AND P0, PT, R6, R2, PT ;  /* 0x000000020600720c */ /* 0x000fe20003f04270 */
[----:B------:R2:W-:-:S12]  /*10d90*/  STL [R1+0xc], R2 ;  /* 0x00000c0201007387 */ /* 0x0005d80000100800 */
[----:B--2---:R-:W-:Y:S05]  /*10da0*/  @P0 BRA `(.L_x_1855) ;  /* 0x0000000000440947 */ /* 0x004fea0003800000 */
[----:B------:R-:W2:Y:S02]  /*10db0*/  S2R R2, SR_TID.X ;  /* 0x0000000000027919 */ /* 0x000ea40000002100 */
[----:B--2---:R-:W-:-:S04]  /*10dc0*/  LOP3.LUT R2, R2, 0x1f, RZ, 0xc0, !PT ;  /* 0x0000001f02027812 */ /* 0x004fc800078ec0ff */
[----:B------:R-:W-:-:S13]  /*10dd0*/  ISETP.NE.AND P1, PT, R2, RZ, PT ;  /* 0x000000ff0200720c */ /* 0x000fda0003f25270 */
[----:B------:R-:W-:Y:S05]  /*10de0*/  @P1 BRA `(.L_x_1856) ;  /* 0x00000028008c1947 */ /* 0x000fea0003800000 */
[----:B------:R-:W2:Y:S01]  /*10df0*/  S2R R7, SR_LANEID ;  /* 0x0000000000077919 */ /* 0x000ea20000000000 */
[----:B------:R-:W-:Y:S01]  /*10e00*/  VOTEU.ANY UR4, UPT, PT ;  /* 0x0000000000047886 */ /* 0x000fe200038e0100 */
[----:B------:R-:W3:Y:S01]  /*10e10*/  LDC.64 R2, c[0x0][0xc38] ;  /* 0x00030e00ff027b82 */ /* 0x000ee20000000a00 */
[----:B------:R-:W2:Y:S08]  /*10e20*/  FLO.U32 R0, UR4 ;  /* 0x0000000400007d00 */ /* 0x000eb000080e0000 */
[----:B------:R-:W3:Y:S01]  /*10e30*/  POPC R5, UR4 ;  /* 0x0000000400057d09 */ /* 0x000ee20008000000 */
[----:B--2---:R-:W-:-:S13]  /*10e40*/  ISETP.EQ.U32.AND P0, PT, R0, R7, PT ;  /* 0x000000070000720c */ /* 0x004fda0003f02070 */
[----:B---3--:R-:W2:Y:S01]  /*10e50*/  @P0 ATOMG.E.ADD.STRONG.GPU PT, R3, desc[UR38][R2.64], R5 ;  /* 0x00000005020309a8 */ /* 0x008ea200081ee1e6 */
[----:B------:R-:W3:Y:S02]  /*10e60*/  S2R R4, SR_LTMASK ;  /* 0x0000000000047919 */ /* 0x000ee40000003900 */
[----:B---3--:R-:W-:-:S04]  /*10e70*/  LOP3.LUT R4, R4, UR4, RZ, 0xc0, !PT ;  /* 0x0000000404047c12 */ /* 0x008fc8000f8ec0ff */
[----:B------:R-:W3:Y:S01]  /*10e80*/  POPC R7, R4 ;  /* 0x0000000400077309 */ /* 0x000ee20000000000 */
[----:B--2---:R-:W3:Y:S02]  /*10e90*/  SHFL.IDX PT, R0, R3, R0, 0x1f ;  /* 0x00001f0003007589 */ /* 0x004ee400000e0000 */
[----:B---3--:R-:W-:Y:S01]  /*10ea0*/  IADD3 R16, R0, UR37, R7 ;  /* 0x0000002500107c10 */ /* 0x008fe2000fffe007 */
[----:B------:R-:W-:Y:S06]  /*10eb0*/  BRA `(.L_x_1856) ;  /* 0x0000002800587947 */ /* 0x000fec0003800000 */
.L_x_1855:
[----:B------:R-:W2:Y:S01]  /*10ec0*/  S2R R3, SR_CgaCtaId ;  /* 0x0000000000037919 */ /* 0x000ea20000008800 */
[----:B------:R-:W-:-:S04]  /*10ed0*/  MOV R0, 0x400 ;  /* 0x0000040000007802 */ /* 0x000fc80000000f00 */
[----:B--2---:R-:W-:-:S05]  /*10ee0*/  LEA R2, R3, R0, 0x18 ;  /* 0x0000000003027211 */ /* 0x004fca00078ec0ff */
[----:B------:R2:W-:Y:S01]  /*10ef0*/  STL [R1+0x10], R2 ;  /* 0x0000100201007387 */ /* 0x0005e20000100800 */
[----:B------:R-:W-:-:S05]  /*10f00*/  VIADD R0, R2, 0x1c400 ;  /* 0x0001c40002007836 */ /* 0x000fca0000000000 */
[----:B------:R-:W-:-:S13]  /*10f10*/  LOP3.LUT P0, RZ, R0, 0x3ff, RZ, 0xc0, !PT ;  /* 0x000003ff00ff7812 */ /* 0x000fda000780c0ff */
[----:B--2---:R-:W-:Y:S05]  /*10f20*/  @!P0 BRA `(.L_x_1857) ;  /* 0x0000000000408947 */ /* 0x004fea0003800000 */
[----:B------:R-:W-:Y:S01]  /*10f30*/  MOV R2, 0x0 ;  /* 0x0000000000027802 */ /* 0x000fe20000000f00 */
[----:B------:R-:W-:Y:S01]  /*10f40*/  ULDC.64 UR6, c[0x4][0x90] ;  /* 0x0100240000067ab9 */ /* 0x000fe20000000a00 */
[----:B------:R-:W-:Y:S01]  /*10f50*/  ULDC.64 UR8, c[0x4][0x98] ;  /* 0x0100260000087ab9 */ /* 0x000fe20000000a00 */
[----:B------:R-:W-:Y:S01]  /*10f60*/  ULDC.64 UR4, c[0x4][0x8] ;  /* 0x0100020000047ab9 */ /* 0x000fe20000000a00 */
[----:B------:R-:W-:Y:S02]  /*10f70*/  IMAD.U32 R4, RZ, RZ, UR6 ;  /* 0x00000006ff047e24 */ /* 0x000fe4000f8e00ff */
[----:B------:R-:W2:Y:S01]  /*10f80*/  LDC.64 R2, c[0x4][R2] ;  /* 0x0100000002027b82 */ /* 0x000ea20000000a00 */
[----:B------:R-:W-:Y:S02]  /*10f90*/  IMAD.U32 R5, RZ, RZ, UR7 ;  /* 0x00000007ff057e24 */ /* 0x000fe4000f8e00ff */
[----:B-1----:R-:W-:Y:S02]  /*10fa0*/  IMAD.U32 R6, RZ, RZ, UR8 ;  /* 0x00000008ff067e24 */ /* 0x002fe4000f8e00ff */
[----:B------:R-:W-:-:S02]  /*10fb0*/  IMAD.U32 R7, RZ, RZ, UR9 ;  /* 0x00000009ff077e24 */ /* 0x000fc4000f8e00ff */
[----:B------:R-:W-:Y:S02]  /*10fc0*/  IMAD.U32 R10, RZ, RZ, UR4 ;  /* 0x00000004ff0a7e24 */ /* 0x000fe4000f8e00ff */
[----:B------:R-:W-:Y:S02]  /*10fd0*/  IMAD.U32 R11, RZ, RZ, UR5 ;  /* 0x00000005ff0b7e24 */ /* 0x000fe4000f8e00ff */
[----:B------:R-:W-:Y:S02]  /*10fe0*/  IMAD.MOV.U32 R8, RZ, RZ, 0x70 ;  /* 0x00000070ff087424 */ /* 0x000fe400078e00ff */
[----:B------:R-:W-:Y:S02]  /*10ff0*/  IMAD.MOV.U32 R12, RZ, RZ, 0x1 ;  /* 0x00000001ff0c7424 */ /* 0x000fe400078e00ff */
[----:B0-----:R-:W-:-:S07]  /*11000*/  IMAD.MOV.U32 R13, RZ, RZ, RZ ;  /* 0x000000ffff0d7224 */ /* 0x001fce00078e00ff */
[----:B------:R-:W-:-:S07]  /*11010*/  LEPC R20, `(.L_x_1857) ;  /* 0x000000001014794e */ /* 0x000fce0000000000 */
[----:B--2---:R-:W-:Y:S05]  /*11020*/  CALL.ABS.NOINC R2 ;  /* 0x0000000002007343 */ /* 0x004fea0003c00000 */
.L_x_1857:
        /* <DEDUP_REMOVED lines=8> */
[----:B------:R2:W3:Y:S01]  /*110b0*/  LDC.64 R2, c[0x4][R0] ;  /* 0x0100000000027b82 */ /* 0x0004e20000000a00 */
[----:B------:R-:W-:Y:S02]  /*110c0*/  IMAD.U32 R4, RZ, RZ, UR6 ;  /* 0x00000006ff047e24 */ /* 0x000fe4000f8e00ff */
[----:B------:R-:W-:Y:S02]  /*110d0*/  IMAD.U32 R5, RZ, RZ, UR7 ;  /* 0x00000007ff057e24 */ /* 0x000fe4000f8e00ff */
[----:B-1----:R-:W-:Y:S02]  /*110e0*/  IMAD.U32 R6, RZ, RZ, UR8 ;  /* 0x00000008ff067e24 */ /* 0x002fe4000f8e00ff */
[----:B------:R-:W-:-:S02]  /*110f0*/  IMAD.U32 R7, RZ, RZ, UR9 ;  /* 0x00000009ff077e24 */ /* 0x000fc4000f8e00ff */
[----:B------:R-:W-:Y:S02]  /*11100*/  IMAD.U32 R10, RZ, RZ, UR4 ;  /* 0x00000004ff0a7e24 */ /* 0x000fe4000f8e00ff */
[----:B------:R-:W-:Y:S02]  /*11110*/  IMAD.U32 R11, RZ, RZ, UR5 ;  /* 0x00000005ff0b7e24 */ /* 0x000fe4000f8e00ff */
[----:B------:R-:W-:Y:S02]  /*11120*/  IMAD.MOV.U32 R8, RZ, RZ, 0x70 ;  /* 0x00000070ff087424 */ /* 0x000fe400078e00ff */
[----:B------:R-:W-:Y:S02]  /*11130*/  IMAD.MOV.U32 R12, RZ, RZ, 0x1 ;  /* 0x00000001ff0c7424 */ /* 0x000fe400078e00ff */
[----:B0-2---:R-:W-:-:S07]  /*11140*/  IMAD.MOV.U32 R13, RZ, RZ, RZ ;  /* 0x000000ffff0d7224 */ /* 0x005fce00078e00ff */
[----:B------:R-:W-:-:S07]  /*11150*/  LEPC R20, `(.L_x_1859) ;  /* 0x000000001014794e */ /* 0x000fce0000000000 */
[----:B---3--:R-:W-:Y:S05]  /*11160*/  CALL.ABS.NOINC R2 ;  /* 0x0000000002007343 */ /* 0x008fea0003c00000 */
.L_x_1859:
        /* <DEDUP_REMOVED lines=16> */
.L_x_1858:
[----:B------:R-:W2:Y:S01]  /*11270*/  LDL.LU R7, [R1+0x1c] ;  /* 0x00001c0001077983 */ /* 0x000ea20000300800 */
[----:B------:R-:W3:Y:S01]  /*11280*/  LDC R0, c[0x0][0x428] ;  /* 0x00010a00ff007b82 */ /* 0x000ee20000000800 */
[----:B------:R-:W-:Y:S01]  /*11290*/  ULDC.64 UR4, c[0x0][0x9f8] ;  /* 0x00027e0000047ab9 */ /* 0x000fe20000000a00 */
[----:B------:R-:W-:Y:S01]  /*112a0*/  IMAD.MOV.U32 R4, RZ, RZ, R19 ;  /* 0x000000ffff047224 */ /* 0x000fe200078e0013 */
[----:B-1----:R-:W1:Y:S01]  /*112b0*/  S2R R6, SR_TID.X ;  /* 0x0000000000067919 */ /* 0x002e620000002100 */
[----:B---3--:R-:W-:Y:S01]  /*112c0*/  ISETP.NE.AND P0, PT, R0, 0x1, PT ;  /* 0x000000010000780c */ /* 0x008fe20003f05270 */
[----:B------:R-:W-:Y:S01]  /*112d0*/  IMAD.MOV.U32 R0, RZ, RZ, R18 ;  /* 0x000000ffff007224 */ /* 0x000fe200078e0012 */
[----:B-1----:R-:W-:-:S11]  /*112e0*/  LOP3.LUT R6, R6, 0x1f, RZ, 0xc0, !PT ;  /* 0x0000001f06067812 */ /* 0x002fd600078ec0ff */
[----:B------:R-:W1:Y:S08]  /*112f0*/  @P0 LDC R3, c[0x0][0x42c] ;  /* 0x00010b00ff030b82 */ /* 0x000e700000000800 */
[----:B------:R-:W3:Y:S01]  /*11300*/  @P0 LDC R5, c[0x0][0x430] ;  /* 0x00010c00ff050b82 */ /* 0x000ee20000000800 */
[----:B-1----:R-:W-:-:S05]  /*11310*/  @P0 IMAD.HI.U32 R2, R18, R3, RZ ;  /* 0x0000000312020227 */ /* 0x002fca00078e00ff */
[----:B---3--:R-:W-:Y:S02]  /*11320*/  @P0 SHF.R.U32.HI R0, RZ, R5, R2 ;  /* 0x00000005ff000219 */ /* 0x008fe40000011602 */
[----:B------:R-:W-:-:S04]  /*11330*/  ISETP.NE.U32.AND P0, PT, RZ, UR4, PT ;  /* 0x00000004ff007c0c */ /* 0x000fc8000bf05070 */
[----:B------:R-:W-:Y:S01]  /*11340*/  ISETP.NE.AND.EX P0, PT, RZ, UR5, PT, P0 ;  /* 0x00000005ff007c0c */ /* 0x000fe2000bf05300 */
[----:B------:R-:W-:-:S12]  /*11350*/  ULDC.64 UR4, c[0x0][0xa00] ;  /* 0x0002800000047ab9 */ /* 0x000fd80000000a00 */
[----:B------:R-:W1:Y:S01]  /*11360*/  @P0 LDC.64 R2, c[0x0][0x9f8] ;  /* 0x00027e00ff020b82 */ /* 0x000e620000000a00 */
[----:B------:R-:W-:-:S04]  /*11370*/  ISETP.NE.AND P6, PT, R6, RZ, PT ;  /* 0x000000ff0600720c */ /* 0x000fc80003fc5270 */
[----:B------:R-:W-:-:S09]  /*11380*/  PLOP3.LUT P1, PT, P6, PT, PT, 0x8, 0x0 ;  /* 0x000000000000781c */ /* 0x000fd2000372e170 */
[----:B------:R-:W-:Y:S01]  /*11390*/  VOTEU.ALL UP1, P6 ;  /* 0x00000000003f7886 */ /* 0x000fe20003020000 */
[----:B-1----:R-:W-:-:S05]  /*113a0*/  @P0 IMAD.WIDE R2, R19, 0x4, R2 ;  /* 0x0000000413020825 */ /* 0x002fca00078e0202 */
[----:B------:R1:W5:Y:S01]  /*113b0*/  @P0 LDG.E R4, desc[UR38][R2.64] ;  /* 0x0000002602040981 */ /* 0x000362000c1e1900 */
[----:B------:R-:W-:Y:S01]  /*113c0*/  ISETP.NE.U32.AND P0, PT, RZ, UR4, PT ;  /* 0x00000004ff007c0c */ /* 0x000fe2000bf05070 */
[----:B------:R-:W-:-:S03]  /*113d0*/  @!UP1 UIADD3 UR8, UP0, UR40, 0x270, URZ ;  /* 0x0000027028089890 */ /* 0x000fc6000ff1e03f */
[----:B------:R-:W-:Y:S01]  /*113e0*/  ISETP.NE.AND.EX P0, PT, RZ, UR5, PT, P0 ;  /* 0x00000005ff007c0c */ /* 0x000fe2000bf05300 */
[----:B------:R-:W-:-:S03]  /*113f0*/  @!UP1 UIADD3.X UR9, URZ, UR41, URZ, UP0, !UPT ;  /* 0x000000293f099290 */ /* 0x000fc600087fe43f */
[----:B------:R-:W-:Y:S01]  /*11400*/  SEL R6, R19, RZ, !P0 ;  /* 0x000000ff13067207 */ /* 0x000fe20004000000 */
[----:B------:R-:W-:Y:S01]  /*11410*/  VOTEU.ALL UP0, P6 ;  /* 0x00000000003f7886 */ /* 0x000fe20003000000 */
[----:B-12---:R-:W-:-:S07]  /*11420*/  IMAD R17, R17, 0x80, R7 ;  /* 0x0000008011117824 */ /* 0x006fce00078e0207 */
.L_x_1860:
        /* <DEDUP_REMOVED lines=10> */
[----:B------:R-:W2:Y:S01]  /*114d0*/  LDL R5, [R1+0x14] ;  /* 0x0000140001057983 */ /* 0x000ea20000100800 */
[----:B------:R-:W1:Y:S01]  /*114e0*/  LDC.64 R2, c[0x0][0x3f8] ;  /* 0x0000fe00ff027b82 */ /* 0x000e620000000a00 */
[----:B------:R-:W-:Y:S02]  /*114f0*/  ULDC.64 UR4, c[0x0][0xa08] ;  /* 0x0002820000047ab9 */ /* 0x000fe40000000a00 */
[----:B-1----:R-:W-:Y:S01]  /*11500*/  LOP3.LUT P0, RZ, R2, UR4, RZ, 0xfc, !PT ;  /* 0x0000000402ff7c12 */ /* 0x002fe2000f80fcff */
[----:B------:R-:W-:-:S03]  /*11510*/  UMOV UR4, 0xffffffff ;  /* 0xffffffff00047882 */ /* 0x000fc60000000000 */
[----:B------:R-:W-:-:S04]  /*11520*/  LOP3.LUT P0, RZ, R3, UR5, RZ, 0xfc, P0 ;  /* 0x0000000503ff7c12 */ /* 0x000fc8000800fcff */
[----:B-----5:R-:W-:Y:S01]  /*11530*/  SEL R7, R4, RZ, !P0 ;  /* 0x000000ff04077207 */ /* 0x020fe20004000000 */
[----:B--2---:R-:W-:Y:S01]  /*11540*/  VIADD R8, R5, 0xffffffff ;  /* 0xffffffff05087836 */ /* 0x004fe20000000000 */
[----:B------:R-:W-:Y:S07]  /*11550*/  BRA.DIV UR4, `(.L_x_1861) ;  /* 0x00000036046c7947 */ /* 0x000fee000b800000 */
.L_x_1931:
[----:B------:R-:W-:Y:S01]  /*11560*/  UMOV UR4, 0xffffffff ;  /* 0xffffffff00047882 */ /* 0x000fe20000000000 */
[----:B------:R-:W-:Y:S02]  /*11570*/  SHF.R.S32.HI R5, RZ, 0x1f, R4 ;  /* 0x0000001fff057819 */ /* 0x000fe40000011404 */
[----:B------:R-:W-:Y:S05]  /*11580*/  BRA.DIV UR4, `(.L_x_1862) ;  /* 0x0000003604947947 */ /* 0x000fea000b800000 */
[----:B------:R-:W-:-:S13]  /*11590*/  ELECT P6, URZ, PT ;  /* 0x00000000003f782f */ /* 0x000fda00038c0000 */
.L_x_1934:
        /* <DEDUP_REMOVED lines=10> */
[----:B------:R-:W-:-:S04]  /*11640*/  @P0 SHF.R.U32.HI R7, RZ, R11, R10 ;  /* 0x0000000bff070219 */ /* 0x000fc8000001160a */
[--C-:B------:R-:W-:Y:S01]  /*11650*/  SHF.R.S32.HI R11, RZ, 0x1f, R7.reuse ;  /* 0x0000001fff0b7819 */ /* 0x100fe20000011407 */
[--C-:B------:R-:W-:Y:S02]  /*11660*/  IMAD.MOV R9, RZ, RZ, -R7.reuse ;  /* 0x000000ffff097224 */ /* 0x100fe400078e0a07 */
[----:B------:R-:W-:Y:S02]  /*11670*/  IMAD.MOV.U32 R10, RZ, RZ, R7 ;  /* 0x000000ffff0a7224 */ /* 0x000fe400078e0007 */
[----:B------:R-:W-:Y:S02]  /*11680*/  IMAD R8, R12, R9, R8 ;  /* 0x000000090c087224 */ /* 0x000fe400078e0208 */
[----:B------:R-:W-:Y:S02]  /*11690*/  IMAD R9, R5, UR4, RZ ;  /* 0x0000000405097c24 */ /* 0x000fe4000f8e02ff */
[----:B------:R-:W-:-:S04]  /*116a0*/  IMAD.WIDE.U32 R10, R4, UR4, R10 ;  /* 0x00000004040a7c25 */ /* 0x000fc8000f8e000a */
[----:B------:R-:W-:Y:S01]  /*116b0*/  IMAD R9, R4, UR5, R9 ;  /* 0x0000000504097c24 */ /* 0x000fe2000f8e0209 */
[----:B------:R-:W-:-:S03]  /*116c0*/  LEA R12, P0, R10, R2, 0x2 ;  /* 0x000000020a0c7211 */ /* 0x000fc600078010ff */
[----:B------:R-:W-:-:S05]  /*116d0*/  IMAD.IADD R7, R11, 0x1, R9 ;  /* 0x000000010b077824 */ /* 0x000fca00078e0209 */
[----:B0-----:R-:W-:-:S05]  /*116e0*/  LEA.HI.X R13, R10, R3, R7, 0x2, P0 ;  /* 0x000000030a0d7211 */ /* 0x001fca00000f1407 */
[----:B------:R1:W5:Y:S02]  /*116f0*/  LDG.E R7, desc[UR38][R12.64] ;  /* 0x000000260c077981 */ /* 0x000364000c1e1900 */
.L_x_1864:
[----:B------:R-:W2:Y:S01]  /*11700*/  LDL R9, [R1] ;  /* 0x0000000001097983 */ /* 0x000ea20000100800 */
[----:B------:R-:W-:-:S03]  /*11710*/  MOV R11, 0x400 ;  /* 0x00000400000b7802 */ /* 0x000fc60000000f00 */
[----:B------:R-:W3:Y:S01]  /*11720*/  LDL R10, [R1+0x4] ;  /* 0x00000400010a7983 */ /* 0x000ee20000100800 */
[----:B-1----:R-:W1:Y:S02]  /*11730*/  S2R R12, SR_CgaCtaId ;  /* 0x00000000000c7919 */ /* 0x002e640000008800 */
[----:B-1----:R-:W-:-:S05]  /*11740*/  LEA R11, R12, R11, 0x18 ;  /* 0x0000000b0c0b7211 */ /* 0x002fca00078ec0ff */
[----:B--2---:R-:W-:Y:S01]  /*11750*/  IMAD R9, R9, 0x8, R11 ;  /* 0x0000000809097824 */ /* 0x004fe200078e020b */
[----:B---3--:R-:W-:-:S04]  /*11760*/  SHF.L.U32 R10, R10, 0x1f, RZ ;  /* 0x0000001f0a0a7819 */ /* 0x008fc800000006ff */
[----:B------:R-:W1:Y:S02]  /*11770*/  SYNCS.PHASECHK.TRANS64.TRYWAIT P0, [R9+URZ+0x22840], R10 ;  /* 0x0228400a090075a7 */ /* 0x000e64000800017f */
[----:B-1----:R-:W-:Y:S05]  /*11780*/  @!P0 BRA `(.L_x_1865) ;  /* 0x0000003400348947 */ /* 0x002fea0003800000 */
.L_x_1935:
[----:B------:R-:W2:Y:S02]  /*11790*/  S2R R11, SR_TID.X ;  /* 0x00000000000b7919 */ /* 0x000ea40000002100 */
        /* <DEDUP_REMOVED lines=10> */
.L_x_1866:
[----:B------:R-:W2:Y:S01]  /*11840*/  LDL R11, [R1] ;  /* 0x00000000010b7983 */ /* 0x000ea20000100800 */
[----:B------:R-:W-:-:S03]  /*11850*/  MOV R12, 0x400 ;  /* 0x00000400000c7802 */ /* 0x000fc60000000f00 */
[----:B-1----:R-:W3:Y:S01]  /*11860*/  LDL R10, [R1+0x8] ;  /* 0x00000800010a7983 */ /* 0x002ee20000100800 */
[----:B0-----:R-:W0:Y:S01]  /*11870*/  S2R R13, SR_CgaCtaId ;  /* 0x00000000000d7919 */ /* 0x001e220000008800 */
[----:B------:R-:W-:Y:S02]  /*11880*/  R2UR UR9, R9 ;  /* 0x00000000090972ca */ /* 0x000fe400000e0000 */
[----:B------:R-:W-:Y:S01]  /*11890*/  R2UR UR11, R8 ;  /* 0x00000000080b72ca */ /* 0x000fe200000e0000 */
[----:B------:R-:W-:Y:S01]  /*118a0*/  UIADD3 UR6, UP0, UR40, 0x370, URZ ;  /* 0x0000037028067890 */ /* 0x000fe2000ff1e03f */
[----:B------:R-:W-:Y:S02]  /*118b0*/  R2UR UR12, R0 ;  /* 0x00000000000c72ca */ /* 0x000fe400000e0000 */
[----:B-----5:R-:W-:Y:S01]  /*118c0*/  R2UR UR13, R7 ;  /* 0x00000000070d72ca */ /* 0x020fe200000e0000 */
[----:B------:R-:W-:Y:S01]  /*118d0*/  UIADD3.X UR7, URZ, UR41, URZ, UP0, !UPT ;  /* 0x000000293f077290 */ /* 0x000fe200087fe43f */
[----:B0-----:R-:W-:-:S05]  /*118e0*/  LEA R12, R13, R12, 0x18 ;  /* 0x0000000c0d0c7211 */ /* 0x001fca00078ec0ff */
[----:B------:R-:W-:Y:S01]  /*118f0*/  UIADD3 UR9, UR9, 0x22830, URZ ;  /* 0x0002283009097890 */ /* 0x000fe2000fffe03f */
[----:B------:R-:W-:Y:S01]  /*11900*/  UMOV UR5, 0x14f00000 ;  /* 0x14f0000000057882 */ /* 0x000fe20000000000 */
[----:B------:R-:W-:Y:S01]  /*11910*/  UMOV UR10, URZ ;  /* 0x0000003f000a7c82 */ /* 0x000fe20008000000 */
[----:B--2---:R-:W-:Y:S01]  /*11920*/  IMAD R9, R11, 0x3000, R12 ;  /* 0x000030000b097824 */ /* 0x004fe200078e020c */
[----:B---3--:R-:W-:-:S04]  /*11930*/  R2UR UR4, R10 ;  /* 0x000000000a0472ca */ /* 0x008fc800000e0000 */
[----:B------:R-:W-:-:S09]  /*11940*/  R2UR UR8, R9 ;  /* 0x00000000090872ca */ /* 0x000fd200000e0000 */
[----:B------:R-:W-:-:S04]  /*11950*/  UIMAD UR11, UR11, 0x60, UR4 ;  /* 0x000000600b0b78a4 */ /* 0x000fc8000f8e0204 */
[----:B------:R-:W-:Y:S01]  /*11960*/  UIADD3 UR8, UR8, 0x1c400, URZ ;  /* 0x0001c40008087890 */ /* 0x000fe2000fffe03f */
[----:B------:R-:W-:-:S08]  /*11970*/  UMOV UR4, 0x0 ;  /* 0x0000000000047882 */ /* 0x000fd00000000000 */
[----:B------:R1:W-:Y:S02]  /*11980*/  UTMALDG.4D [UR8], [UR6], desc[UR4] ;  /* 0x00000408060075b4 */ /* 0x0003e40008019000 */
[----:B-1----:R-:W-:Y:S01]  /*11990*/  NOP ;  /* 0x0000000000007918 */ /* 0x002fe20000000000 */
.L_x_1863:
[----:B------:R-:W2:Y:S01]  /*119a0*/  LDL.LU R12, [R1+0x18] ;  /* 0x00001800010c7983 */ /* 0x000ea20000300800 */
[----:B------:R-:W-:Y:S01]  /*119b0*/  MOV R10, 0x400 ;  /* 0x00000400000a7802 */ /* 0x000fe20000000f00 */
[----:B------:R-:W-:Y:S05]  /*119c0*/  WARPSYNC.ALL ;  /* 0x0000000000007948 */ /* 0x000fea0003800000 */
[----:B------:R-:W1:Y:S01]  /*119d0*/  S2R R11, SR_CgaCtaId ;  /* 0x00000000000b7919 */ /* 0x000e620000008800 */
        /* <DEDUP_REMOVED lines=11> */
[----:B-1----:R-:W-:Y:S01]  /*11a90*/  LEA R10, R11, R10, 0x18 ;  /* 0x0000000a0b0a7211 */ /* 0x002fe200078ec0ff */
        /* <DEDUP_REMOVED lines=12> */
[----:B------:R-:W2:Y:S02]  /*11b60*/  SYNCS.PHASECHK.TRANS64.TRYWAIT P0, [R10+URZ+0x22820], R6 ;  /* 0x022820060a0075a7 */ /* 0x000ea4000800017f */
[----:B-12---:R-:W-:Y:S05]  /*11b70*/  @!P0 BRA `(.L_x_1868) ;  /* 0x00000030004c8947 */ /* 0x006fea0003800000 */
.L_x_1936:
[----:B------:R-:W-:Y:S05]  /*11b80*/  BSYNC B0 ;  /* 0x0000000000007941 */ /* 0x000fea0003800000 */
.L_x_1867:
[----:B------:R-:W-:Y:S04]  /*11b90*/  BSSY B0, `(.L_x_1869) ;  /* 0x000003b000007945 */ /* 0x000fe80003800000 */
[----:B------:R-:W-:Y:S05]  /*11ba0*/  @!P6 BRA `(.L_x_1870) ;  /* 0x0000000000e4e947 */ /* 0x000fea0003800000 */
[----:B------:R-:W2:Y:S01]  /*11bb0*/  LDL R10, [R1] ;  /* 0x00000000010a7983 */ /* 0x000ea20000100800 */
[----:B------:R-:W-:-:S03]  /*11bc0*/  MOV R11, 0x400 ;  /* 0x00000400000b7802 */ /* 0x000fc60000000f00 */
[----:B-1----:R-:W3:Y:S01]  /*11bd0*/  LDL R9, [R1+0x4] ;  /* 0x0000040001097983 */ /* 0x002ee20000100800 */
[----:B------:R-:W1:Y:S02]  /*11be0*/  S2R R12, SR_CgaCtaId ;  /* 0x00000000000c7919 */ /* 0x000e640000008800 */
[----:B-1----:R-:W-:-:S05]  /*11bf0*/  LEA R11, R12, R11, 0x18 ;  /* 0x0000000b0c0b7211 */ /* 0x002fca00078ec0ff */
[----:B--2---:R-:W-:Y:S01]  /*11c00*/  IMAD R6, R10, 0x8, R11 ;  /* 0x000000080a067824 */ /* 0x004fe200078e020b */
[----:B---3--:R-:W-:-:S04]  /*11c10*/  SHF.L.U32 R9, R9, 0x1f, RZ ;  /* 0x0000001f09097819 */ /* 0x008fc800000006ff */
[----:B------:R-:W1:Y:S02]  /*11c20*/  SYNCS.PHASECHK.TRANS64.TRYWAIT P0, [R6+URZ+0x22860], R9 ;  /* 0x02286009060075a7 */ /* 0x000e64000800017f */
[----:B-1----:R-:W-:Y:S05]  /*11c30*/  @!P0 BRA `(.L_x_1871) ;  /* 0x00000030003c8947 */ /* 0x002fea0003800000 */
.L_x_1937:
        /* <DEDUP_REMOVED lines=11> */
.L_x_1872:
[----:B------:R-:W2:Y:S01]  /*11cf0*/  LDL R10, [R1] ;  /* 0x00000000010a7983 */ /* 0x000ea20000100800 */
[----:B------:R-:W-:-:S03]  /*11d00*/  MOV R11, 0x400 ;  /* 0x00000400000b7802 */ /* 0x000fc60000000f00 */
[----:B-1----:R-:W3:Y:S01]  /*11d10*/  LDL R9, [R1+0x8] ;  /* 0x0000080001097983 */ /* 0x002ee20000100800 */
[----:B------:R-:W1:Y:S01]  /*11d20*/  S2R R12, SR_CgaCtaId ;  /* 0x00000000000c7919 */ /* 0x000e620000008800 */
[----:B------:R-:W-:Y:S02]  /*11d30*/  R2UR UR9, R6 ;  /* 0x00000000060972ca */ /* 0x000fe400000e0000 */
[----:B------:R-:W-:Y:S01]  /*11d40*/  R2UR UR11, R8 ;  /* 0x00000000080b72ca */ /* 0x000fe200000e0000 */
[----:B------:R-:W-:Y:S01]  /*11d50*/  UIADD3 UR4, UP0, UR40, 0x470, URZ ;  /* 0x0000047028047890 */ /* 0x000fe2000ff1e03f */
[----:B------:R-:W-:Y:S02]  /*11d60*/  R2UR UR12, R0 ;  /* 0x00000000000c72ca */ /* 0x000fe400000e0000 */
[----:B------:R-:W-:Y:S02]  /*11d70*/  R2UR UR13, R7 ;  /* 0x00000000070d72ca */ /* 0x000fe400000e0000 */
[----:B-1----:R-:W-:-:S05]  /*11d80*/  LEA R11, R12, R11, 0x18 ;  /* 0x0000000b0c0b7211 */ /* 0x002fca00078ec0ff */
[----:B------:R-:W-:Y:S01]  /*11d90*/  UIADD3 UR9, UR9, 0x22850, URZ ;  /* 0x0002285009097890 */ /* 0x000fe2000fffe03f */
[----:B------:R-:W-:Y:S01]  /*11da0*/  UMOV UR10, URZ ;  /* 0x0000003f000a7c82 */ /* 0x000fe20008000000 */
[----:B------:R-:W-:Y:S01]  /*11db0*/  UMOV UR6, 0x0 ;  /* 0x0000000000067882 */ /* 0x000fe20000000000 */
[----:B------:R-:W-:Y:S01]  /*11dc0*/  UMOV UR7, 0x14f00000 ;  /* 0x14f0000000077882 */ /* 0x000fe20000000000 */
[----:B------:R-:W-:Y:S01]  /*11dd0*/  UMOV UR16, 0x40 ;  /* 0x0000004000107882 */ /* 0x000fe20000000000 */
[----:B--2---:R-:W-:Y:S01]  /*11de0*/  IMAD R6, R10, 0xc000, R11 ;  /* 0x0000c0000a067824 */ /* 0x004fe200078e020b */
[----:B---3--:R-:W-:-:S04]  /*11df0*/  R2UR UR5, R9 ;  /* 0x00000000090572ca */ /* 0x008fc800000e0000 */
[----:B------:R-:W-:-:S09]  /*11e00*/  R2UR UR14, R6 ;  /* 0x00000000060e72ca */ /* 0x000fd200000e0000 */
[----:B------:R-:W-:-:S04]  /*11e10*/  UIMAD UR11, UR11, 0x60, UR5 ;  /* 0x000000600b0b78a4 */ /* 0x000fc8000f8e0205 */
[----:B------:R-:W-:Y:S02]  /*11e20*/  UIADD3 UR8, UR14, 0x400, URZ ;  /* 0x000004000e087890 */ /* 0x000fe4000fffe03f */
[----:B------:R-:W-:Y:S02]  /*11e30*/  UIADD3.X UR5, URZ, UR41, URZ, UP0, !UPT ;  /* 0x000000293f057290 */ /* 0x000fe400087fe43f */
        /* <DEDUP_REMOVED lines=16> */
.L_x_1870:
[----:B------:R-:W-:Y:S05]  /*11f40*/  BSYNC B0 ;  /* 0x0000000000007941 */ /* 0x000fea0003800000 */
.L_x_1869:
[----:B-1----:R-:W2:Y:S04]  /*11f50*/  LDL R6, [R1+0x14] ;  /* 0x0000140001067983 */ /* 0x002ea80000100800 */
[----:B------:R-:W3:Y:S01]  /*11f60*/  LDL R9, [R1+0xc] ;  /* 0x00000c0001097983 */ /* 0x000ee20000100800 */
[----:B------:R-:W-:Y:S01]  /*11f70*/  BSSY B0, `(.L_x_1873) ;  /* 0x000016f000007945 */ /* 0x000fe20003800000 */
[----:B--2---:R-:W-:-:S05]  /*11f80*/  VIADD R8, R6, 0xfffffffe ;  /* 0xfffffffe06087836 */ /* 0x004fca0000000000 */
[----:B---3--:R-:W-:-:S13]  /*11f90*/  ISETP.GE.AND P0, PT, R8, R9, PT ;  /* 0x000000090800720c */ /* 0x008fda0003f06270 */
[----:B------:R-:W-:Y:S05]  /*11fa0*/  @!P0 BRA `(.L_x_1874) ;  /* 0x0000001400ac8947 */ /* 0x000fea0003800000 */
[----:B------:R-:W-:Y:S01]  /*11fb0*/  LOP3.LUT R10, RZ, R9, RZ, 0x33, !PT ;  /* 0x00000009ff0a7212 */ /* 0x000fe200078e33ff */
[----:B------:R-:W-:Y:S01]  /*11fc0*/  IMAD.MOV R9, RZ, RZ, -R6 ;  /* 0x000000ffff097224 */ /* 0x000fe200078e0a06 */
[----:B------:R-:W-:Y:S04]  /*11fd0*/  BSSY B1, `(.L_x_1875) ;  /* 0x000007b000017945 */ /* 0x000fe80003800000 */
[----:B------:R-:W-:-:S05]  /*11fe0*/  VIADDMNMX R10, R9, 0x1, R10, !PT ;  /* 0x00000001090a7846 */ /* 0x000fca000780010a */
[----:B------:R-:W-:-:S05]  /*11ff0*/  IMAD.IADD R6, R6, 0x1, R10 ;  /* 0x0000000106067824 */ /* 0x000fca00078e020a */
[----:B------:R-:W-:-:S04]  /*12000*/  LOP3.LUT R6, R6, 0x1, RZ, 0xc0, !PT ;  /* 0x0000000106067812 */ /* 0x000fc800078ec0ff */
[----:B------:R-:W-:-:S13]  /*12010*/  ISETP.NE.U32.AND P0, PT, R6, 0x1, PT ;  /* 0x000000010600780c */ /* 0x000fda0003f05070 */
[----:B------:R-:W-:Y:S05]  /*12020*/  @P0 BRA `(.L_x_1876) ;  /* 0x0000000400d40947 */ /* 0x000fea0003800000 */
[----:B------:R-:W2:Y:S04]  /*12030*/  LDL.LU R11, [R1] ;  /* 0x00000000010b7983 */ /* 0x000ea80000300800 */
[----:B0-----:R-:W3:Y:S01]  /*12040*/  LDL.LU R13, [R1+0x4] ;  /* 0x00000400010d7983 */ /* 0x001ee20000300800 */
        /* <DEDUP_REMOVED lines=25> */
[----:B------:R-:W-:Y:S01]  /*121e0*/  LEA R2, P0, R6, R2, 0x2 ;  /* 0x0000000206027211 */ /* 0x000fe200078010ff */
[----:B------:R-:W-:-:S03]  /*121f0*/  IMAD.MOV R7, RZ, RZ, -R9 ;  /* 0x000000ffff077224 */ /* 0x000fc600078e0a09 */
[----:B------:R-:W-:Y:S01]  /*12200*/  LEA.HI.X R3, R6, R3, R11, 0x2, P0 ;  /* 0x0000000306037211 */ /* 0x000fe200000f140b */
[----:B------:R-:W-:-:S04]  /*12210*/  IMAD R8, R12, R7, R8 ;  /* 0x000000070c087224 */ /* 0x000fc800078e0208 */
[----:B------:R1:W5:Y:S04]  /*12220*/  LDG.E R7, desc[UR38][R2.64] ;  /* 0x0000002602077981 */ /* 0x000368000c1e1900 */
.L_x_1879:
[----:B-1----:R-:W1:Y:S01]  /*12230*/  S2R R3, SR_CgaCtaId ;  /* 0x0000000000037919 */ /* 0x002e620000008800 */
[----:B------:R-:W-:-:S04]  /*12240*/  MOV R2, 0x400 ;  /* 0x0000040000027802 */ /* 0x000fc80000000f00 */
[----:B-1----:R-:W-:Y:S02]  /*12250*/  LEA R2, R3, R2, 0x18 ;  /* 0x0000000203027211 */ /* 0x002fe400078ec0ff */
[----:B------:R-:W-:-:S03]  /*12260*/  SHF.L.U32 R3, R13, 0x1f, RZ ;  /* 0x0000001f0d037819 */ /* 0x000fc600000006ff */
[----:B------:R-:W-:-:S04]  /*12270*/  IMAD R2, R14, 0x8, R2 ;  /* 0x000000080e027824 */ /* 0x000fc800078e0202 */
[----:B------:R-:W1:Y:S02]  /*12280*/  SYNCS.PHASECHK.TRANS64.TRYWAIT P0, [R2+URZ+0x22840], R3 ;  /* 0x02284003020075a7 */ /* 0x000e64000800017f */
[----:B-1----:R-:W-:Y:S05]  /*12290*/  @!P0 BRA `(.L_x_1880) ;  /* 0x0000002800b88947 */ /* 0x002fea0003800000 */
.L_x_1938:
[----:B------:R-:W2:Y:S02]  /*122a0*/  S2R R6, SR_TID.X ;  /* 0x0000000000067919 */ /* 0x000ea40000002100 */
[----:B--2---:R-:W-:-:S04]  /*122b0*/  LOP3.LUT R6, R6, 0x7f, RZ, 0xc0, !PT ;  /* 0x0000007f06067812 */ /* 0x004fc800078ec0ff */
[----:B------:R-:W-:-:S13]  /*122c0*/  ISETP.NE.AND P1, PT, R6, RZ, PT ;  /* 0x000000ff0600720c */ /* 0x000fda0003f25270 */
        /* <DEDUP_REMOVED lines=8> */
.L_x_1881:
[----:B------:R-:W2:Y:S01]  /*12350*/  LDL R6, [R1] ;  /* 0x0000000001067983 */ /* 0x000ea20000100800 */
        /* <DEDUP_REMOVED lines=21> */
.L_x_1939:
        /* <DEDUP_REMOVED lines=8> */
.L_x_1883:
[----:B-12---:R-:W2:Y:S01]  /*12530*/  LDL R3, [R1] ;  /* 0x0000000001037983 */ /* 0x006ea20000100800 */
        /* <DEDUP_REMOVED lines=33> */
.L_x_1878:
[----:B------:R-:W-:Y:S05]  /*12750*/  BSYNC B2 ;  /* 0x0000000000027941 */ /* 0x000fea0003800000 */
.L_x_1877:
[----:B------:R-:W2:Y:S02]  /*12760*/  LDL R2, [R1+0x14] ;  /* 0x0000140001027983 */ /* 0x000ea40000100800 */
[----:B--2---:R-:W-:-:S07]  /*12770*/  VIADD R8, R2, 0xfffffffd ;  /* 0xfffffffd02087836 */ /* 0x004fce0000000000 */
.L_x_1876:
[----:B------:R-:W-:Y:S05]  /*12780*/  BSYNC B1 ;  /* 0x0000000000017941 */ /* 0x000fea0003800000 */
.L_x_1875:
[----:B------:R-:W2:Y:S01]  /*12790*/  LDL.LU R2, [R1+0x14] ;  /* 0x0000140001027983 */ /* 0x000ea20000300800 */
[----:B------:R-:W-:Y:S01]  /*127a0*/  VIADD R10, R10, 0xfffffffe ;  /* 0xfffffffe0a0a7836 */ /* 0x000fe20000000000 */
[----:B--2---:R-:W-:-:S04]  /*127b0*/  LOP3.LUT R3, RZ, R2, RZ, 0x33, !PT ;  /* 0x00000002ff037212 */ /* 0x004fc800078e33ff */
[----:B------:R-:W-:-:S13]  /*127c0*/  ISETP.NE.AND P0, PT, R10, R3, PT ;  /* 0x000000030a00720c */ /* 0x000fda0003f05270 */
[----:B------:R-:W-:Y:S05]  /*127d0*/  @!P0 BRA `(.L_x_1874) ;  /* 0x0000000c00a08947 */ /* 0x000fea0003800000 */
.L_x_1898:
        /* <DEDUP_REMOVED lines=32> */
.L_x_1886:
[----:B------:R-:W2:Y:S01]  /*129e0*/  S2R R3, SR_CgaCtaId ;  /* 0x0000000000037919 */ /* 0x000ea20000008800 */
[----:B------:R-:W-:-:S04]  /*129f0*/  MOV R2, 0x400 ;  /* 0x0000040000027802 */ /* 0x000fc80000000f00 */
[----:B--2---:R-:W-:Y:S02]  /*12a00*/  LEA R2, R3, R2, 0x18 ;  /* 0x0000000203027211 */ /* 0x004fe400078ec0ff */
[----:B------:R-:W-:-:S03]  /*12a10*/  SHF.L.U32 R3, R10, 0x1f, RZ ;  /* 0x0000001f0a037819 */ /* 0x000fc600000006ff */
[----:B------:R-:W-:-:S04]  /*12a20*/  IMAD R2, R9, 0x8, R2 ;  /* 0x0000000809027824 */ /* 0x000fc800078e0202 */
[----:B------:R-:W2:Y:S02]  /*12a30*/  SYNCS.PHASECHK.TRANS64.TRYWAIT P0, [R2+URZ+0x22840], R3 ;  /* 0x02284003020075a7 */ /* 0x000ea4000800017f */
[----:B--2---:R-:W-:Y:S05]  /*12a40*/  @!P0 BRA `(.L_x_1887) ;  /* 0x0000002000f48947 */ /* 0x004fea0003800000 */
.L_x_1940:
[----:B-1----:R-:W1:Y:S02]  /*12a50*/  S2R R6, SR_TID.X ;  /* 0x0000000000067919 */ /* 0x002e640000002100 */
        /* <DEDUP_REMOVED lines=8> */
[----:B---3--:R-:W-:Y:S05]  /*12ae0*/  @!P1 BRA `(.L_x_1888) ;  /* 0x0000000000049947 */ /* 0x008fea0003800000 */
[----:B------:R-:W-:Y:S01]  /*12af0*/  BPT.TRAP 0x1 ;  /* 0x000000040000795c */ /* 0x000fe20000300000 */
.L_x_1888:
[----:B------:R-:W3:Y:S01]  /*12b00*/  LDL R12, [R1+0x8] ;  /* 0x00000800010c7983 */ /* 0x000ee20000100800 */
[----:B------:R-:W-:Y:S01]  /*12b10*/  MOV R6, 0x400 ;  /* 0x0000040000067802 */ /* 0x000fe20000000f00 */
[----:B0-----:R-:W0:Y:S01]  /*12b20*/  S2R R13, SR_CgaCtaId ;  /* 0x00000000000d7919 */ /* 0x001e220000008800 */
        /* <DEDUP_REMOVED lines=16> */
[----:B------:R-:W1:Y:S02]  /*12c30*/  SYNCS.PHASECHK.TRANS64.TRYWAIT P1, [R2+URZ+0x22860], R3 ;  /* 0x02286003020075a7 */ /* 0x000e64000802017f */
[----:B01----:R-:W-:Y:S05]  /*12c40*/  @!P1 BRA `(.L_x_1889) ;  /* 0x0000002000889947 */ /* 0x003fea0003800000 */
.L_x_1941:
[----:B------:R-:W-:Y:S05]  /*12c50*/  @P0 BRA `(.L_x_1890) ;  /* 0x00000000001c0947 */ /* 0x000fea0003800000 */
[----:B------:R-:W1:Y:S01]  /*12c60*/  S2R R11, SR_TID.X ;  /* 0x00000000000b7919 */ /* 0x000e620000002100 */
[----:B0-2---:R-:W-:-:S04]  /*12c70*/  IMAD.MOV.U32 R3, RZ, RZ, 0xc000 ;  /* 0x0000c000ff037424 */ /* 0x005fc800078e00ff */
[----:B------:R3:W-:Y:S01]  /*12c80*/  SYNCS.ARRIVE.TRANS64 RZ, [R2+URZ+0x22850], R3 ;  /* 0x0228500302ff79a7 */ /* 0x0007e2000800003f */
[----:B-1----:R-:W-:-:S04]  /*12c90*/  LOP3.LUT R11, R11, 0x1f, RZ, 0xc0, !PT ;  /* 0x0000001f0b0b7812 */ /* 0x002fc800078ec0ff */
[----:B------:R-:W-:-:S13]  /*12ca0*/  ISETP.NE.AND P1, PT, R11, RZ, PT ;  /* 0x000000ff0b00720c */ /* 0x000fda0003f25270 */
[----:B---3--:R-:W-:Y:S05]  /*12cb0*/  @!P1 BRA `(.L_x_1890) ;  /* 0x0000000000049947 */ /* 0x008fea0003800000 */
[----:B------:R-:W-:Y:S01]  /*12cc0*/  BPT.TRAP 0x1 ;  /* 0x000000040000795c */ /* 0x000fe20000300000 */
.L_x_1890:
[----:B------:R-:W1:Y:S01]  /*12cd0*/  S2R R11, SR_CgaCtaId ;  /* 0x00000000000b7919 */ /* 0x000e620000008800 */
        /* <DEDUP_REMOVED lines=12> */
[----:B-1----:R-:W-:-:S05]  /*12da0*/  LEA R3, R11, R3, 0x18 ;  /* 0x000000030b037211 */ /* 0x002fca00078ec0ff */
        /* <DEDUP_REMOVED lines=19> */
.L_x_1885:
[----:B------:R-:W-:Y:S05]  /*12ee0*/  BSYNC B1 ;  /* 0x0000000000017941 */ /* 0x000fea0003800000 */
.L_x_1884:
[----:B------:R-:W-:Y:S01]  /*12ef0*/  VIADD R9, R9, 0x1 ;  /* 0x0000000109097836 */ /* 0x000fe20000000000 */
[----:B------:R-:W-:Y:S04]  /*12f00*/  BSSY B1, `(.L_x_1891) ;  /* 0x0000071000017945 */ /* 0x000fe80003800000 */
[----:B------:R-:W-:-:S04]  /*12f10*/  ISETP.NE.AND P0, PT, R9, 0x2, PT ;  /* 0x000000020900780c */ /* 0x000fc80003f05270 */
[----:B------:R-:W-:Y:S02]  /*12f20*/  SEL R3, RZ, 0x1, P0 ;  /* 0x00000001ff037807 */ /* 0x000fe40000000000 */
[----:B------:R-:W-:Y:S01]  /*12f30*/  SEL R12, R9, RZ, P0 ;  /* 0x000000ff090c7207 */ /* 0x000fe20000000000 */
[----:B------:R-:W-:Y:S01]  /*12f40*/  VIADD R9, R8, 0xffffffff ;  /* 0xffffffff08097836 */ /* 0x000fe20000000000 */
[----:B------:R-:W-:-:S05]  /*12f50*/  LOP3.LUT R11, R10, R3, RZ, 0x3c, !PT ;  /* 0x000000030a0b7212 */ /* 0x000fca00078e3cff */
[----:B------:R1:W-:Y:S04]  /*12f60*/  STL [R1+0x4], R11 ;  /* 0x0000040b01007387 */ /* 0x0003e80000100800 */
[----:B------:R1:W-:Y:S01]  /*12f70*/  STL [R1], R12 ;  /* 0x0000000c01007387 */ /* 0x0003e20000100800 */
[----:B------:R-:W-:Y:S05]  /*12f80*/  @!P6 BRA `(.L_x_1892) ;  /* 0x0000000400a0e947 */ /* 0x000fea0003800000 */
        /* <DEDUP_REMOVED lines=19> */
[----:B------:R-:W-:-:S04]  /*130c0*/  LEA R6, P0, R2, UR4, 0x2 ;  /* 0x0000000402067c11 */ /* 0x000fc8000f8010ff */
[----:B------:R-:W-:-:S06]  /*130d0*/  LEA.HI.X R7, R2, UR5, R3, 0x2, P0 ;  /* 0x0000000502077c11 */ /* 0x000fcc00080f1403 */
[----:B------:R2:W5:Y:S03]  /*130e0*/  LDG.E R7, desc[UR38][R6.64] ;  /* 0x0000002606077981 */ /* 0x000566000c1e1900 */
.L_x_1893:
[----:B------:R-:W3:Y:S01]  /*130f0*/  S2R R3, SR_CgaCtaId ;  /* 0x0000000000037919 */ /* 0x000ee20000008800 */
[----:B------:R-:W-:-:S04]  /*13100*/  MOV R2, 0x400 ;  /* 0x0000040000027802 */ /* 0x000fc80000000f00 */
[----:B---3--:R-:W-:Y:S02]  /*13110*/  LEA R2, R3, R2, 0x18 ;  /* 0x0000000203027211 */ /* 0x008fe400078ec0ff */
[----:B------:R-:W-:-:S03]  /*13120*/  SHF.L.U32 R3, R11, 0x1f, RZ ;  /* 0x0000001f0b037819 */ /* 0x000fc600000006ff */
[----:B------:R-:W-:-:S04]  /*13130*/  IMAD R2, R12, 0x8, R2 ;  /* 0x000000080c027824 */ /* 0x000fc800078e0202 */
[----:B------:R-:W3:Y:S02]  /*13140*/  SYNCS.PHASECHK.TRANS64.TRYWAIT P0, [R2+URZ+0x22840], R3 ;  /* 0x02284003020075a7 */ /* 0x000ee4000800017f */
[----:B---3--:R-:W-:Y:S05]  /*13150*/  @!P0 BRA `(.L_x_1894) ;  /* 0x0000001c00588947 */ /* 0x008fea0003800000 */
.L_x_1942:
        /* <DEDUP_REMOVED lines=11> */
.L_x_1895:
[----:B------:R-:W2:Y:S01]  /*13210*/  LDL R6, [R1] ;  /* 0x0000000001067983 */ /* 0x000ea20000100800 */
[----:B-1----:R-:W-:-:S03]  /*13220*/  MOV R12, 0x400 ;  /* 0x00000400000c7802 */ /* 0x002fc60000000f00 */
[----:B------:R-:W4:Y:S01]  /*13230*/  LDL R11, [R1+0x8] ;  /* 0x00000800010b7983 */ /* 0x000f220000100800 */
        /* <DEDUP_REMOVED lines=17> */
[----:B------:R-:W1:Y:S02]  /*13350*/  SYNCS.PHASECHK.TRANS64.TRYWAIT P1, [R2+URZ+0x22860], R3 ;  /* 0x02286003020075a7 */ /* 0x000e64000802017f */
[----:B01----:R-:W-:Y:S05]  /*13360*/  @!P1 BRA `(.L_x_1896) ;  /* 0x0000001800e89947 */ /* 0x003fea0003800000 */
.L_x_1943:
[----:B------:R-:W-:Y:S05]  /*13370*/  @P0 BRA `(.L_x_1897) ;  /* 0x00000000001c0947 */ /* 0x000fea0003800000 */
[----:B------:R-:W1:Y:S01]  /*13380*/  S2R R10, SR_TID.X ;  /* 0x00000000000a7919 */ /* 0x000e620000002100 */
[----:B0--3--:R-:W-:-:S04]  /*13390*/  IMAD.MOV.U32 R3, RZ, RZ, 0xc000 ;  /* 0x0000c000ff037424 */ /* 0x009fc800078e00ff */
[----:B------:R2:W-:Y:S01]  /*133a0*/  SYNCS.ARRIVE.TRANS64 RZ, [R2+URZ+0x22850], R3 ;  /* 0x0228500302ff79a7 */ /* 0x0005e2000800003f */
[----:B-1----:R-:W-:-:S04]  /*133b0*/  LOP3.LUT R10, R10, 0x1f, RZ, 0xc0, !PT ;  /* 0x0000001f0a0a7812 */ /* 0x002fc800078ec0ff */
[----:B------:R-:W-:-:S13]  /*133c0*/  ISETP.NE.AND P1, PT, R10, RZ, PT ;  /* 0x000000ff0a00720c */ /* 0x000fda0003f25270 */
[----:B--2---:R-:W-:Y:S05]  /*133d0*/  @!P1 BRA `(.L_x_1897) ;  /* 0x0000000000049947 */ /* 0x004fea0003800000 */
[----:B------:R-:W-:Y:S01]  /*133e0*/  BPT.TRAP 0x1 ;  /* 0x000000040000795c */ /* 0x000fe20000300000 */
.L_x_1897:
[----:B0--3--:R-:W2:Y:S01]  /*133f0*/  LDL R3, [R1] ;  /* 0x0000000001037983 */ /* 0x009ea20000100800 */
        /* <DEDUP_REMOVED lines=33> */
.L_x_1892:
[----:B------:R-:W-:Y:S05]  /*13610*/  BSYNC B1 ;  /* 0x0000000000017941 */ /* 0x000fea0003800000 */
.L_x_1891:
[----:B------:R-:W2:Y:S01]  /*13620*/  LDL R2, [R1+0xc] ;  /* 0x00000c0001027983 */ /* 0x000ea20000100800 */
[----:B------:R-:W-:Y:S01]  /*13630*/  VIADD R8, R8, 0xfffffffe ;  /* 0xfffffffe08087836 */ /* 0x000fe20000000000 */
[----:B--2---:R-:W-:-:S13]  /*13640*/  ISETP.GT.AND P0, PT, R9, R2, PT ;  /* 0x000000020900720c */ /* 0x004fda0003f04270 */
[----:B------:R-:W-:Y:S05]  /*13650*/  @P0 BRA `(.L_x_1898) ;  /* 0xfffffff000600947 */ /* 0x000fea000383ffff */
.L_x_1874:
[----:B------:R-:W-:Y:S05]  /*13660*/  BSYNC B0 ;  /* 0x0000000000007941 */ /* 0x000fea0003800000 */
.L_x_1873:
        /* <DEDUP_REMOVED lines=23> */
.L_x_1900:
[----:B------:R-:W-:Y:S05]  /*137e0*/  BSYNC B0 ;  /* 0x0000000000007941 */ /* 0x000fea0003800000 */
.L_x_1899:
[----:B--2---:R-:W2:Y:S02]  /*137f0*/  LDL.LU R2, [R1+0x4] ;  /* 0x0000040001027983 */ /* 0x004ea40000300800 */
[----:B--2---:R-:W-:-:S05]  /*13800*/  LOP3.LUT R2, R2, R0, RZ, 0x3c, !PT ;  /* 0x0000000002027212 */ /* 0x004fca00078e3cff */
[----:B------:R2:W-:Y:S02]  /*13810*/  STL [R1+0x4], R2 ;  /* 0x0000040201007387 */ /* 0x0005e40000100800 */
.L_x_1856:
[----:B------:R-:W-:Y:S05]  /*13820*/  BSYNC B6 ;  /* 0x0000000000067941 */ /* 0x000fea0003800000 */
.L_x_1854:
[----:B------:R-:W-:-:S03]  /*13830*/  UMOV UR4, 0xffffffff ;  /* 0xffffffff00047882 */ /* 0x000fc60000000000 */
[----:B------:R-:W-:Y:S05]  /*13840*/  BRA.DIV UR4, `(.L_x_1901) ;  /* 0x0000001604c47947 */ /* 0x000fea000b800000 */
[----:B------:R3:W4:Y:S04]  /*13850*/  SHFL.IDX PT, R4, R16, RZ, 0x1f ;  /* 0x00001fff10047589 */ /* 0x00072800000e0000 */
[----:B------:R3:W0:Y:S02]  /*13860*/  SHFL.IDX PT, R7, R16, 0x1, 0x1f ;  /* 0x00201f0010077f89 */ /* 0x00062400000e0000 */
.L_x_1947:
        /* <DEDUP_REMOVED lines=10> */
[----:B--2---:R-:W1:Y:S02]  /*13910*/  LDC.64 R2, c[0x0][0xc58] ;  /* 0x00031600ff027b82 */ /* 0x004e640000000a00 */
[----:B-1----:R-:W-:-:S05]  /*13920*/  IMAD.WIDE R2, R5, 0x4, R2 ;  /* 0x0000000405027825 */ /* 0x002fca00078e0202 */
[----:B------:R1:W5:Y:S02]  /*13930*/  LDG.E R17, desc[UR38][R2.64] ;  /* 0x0000002602117981 */ /* 0x000364000c1e1900 */
.L_x_1903:
[----:B------:R-:W-:Y:S05]  /*13940*/  BSYNC B0 ;  /* 0x0000000000007941 */ /* 0x000fea0003800000 */
.L_x_1902:
[----:B------:R-:W-:-:S03]  /*13950*/  UMOV UR4, 0xffffffff ;  /* 0xffffffff00047882 */ /* 0x000fc60000000000 */
[----:B------:R-:W-:Y:S05]  /*13960*/  BRA.DIV UR4, `(.L_x_1904) ;  /* 0x0000001604c87947 */ /* 0x000fea000b800000 */
[----:B0----5:R-:W0:Y:S01]  /*13970*/  SHFL.UP PT, R14, R17, 0x1, RZ ;  /* 0x04200000110e7989 */ /* 0x021e2200000e00ff */
[C---:B------:R-:W-:Y:S02]  /*13980*/  ISETP.NE.AND P0, PT, R6.reuse, RZ, PT ;  /* 0x000000ff0600720c */ /* 0x040fe40003f05270 */
[----:B------:R-:W-:Y:S02]  /*13990*/  ISETP.GE.U32.AND P1, PT, R6, 0x2, PT ;  /* 0x000000020600780c */ /* 0x000fe40003f26070 */
[----:B0-----:R-:W-:Y:S02]  /*139a0*/  SEL R14, R14, RZ, P0 ;  /* 0x000000ff0e0e7207 */ /* 0x001fe40000000000 */
[----:B------:R-:W-:-:S03]  /*139b0*/  ISETP.GE.U32.AND P0, PT, R6, 0x4, PT ;  /* 0x000000040600780c */ /* 0x000fc60003f06070 */
[----:B------:R-:W-:-:S05]  /*139c0*/  IMAD.IADD R13, R17, 0x1, R14 ;  /* 0x00000001110d7824 */ /* 0x000fca00078e020e */
[----:B------:R-:W1:Y:S02]  /*139d0*/  SHFL.UP PT, R14, R13, 0x2, RZ ;  /* 0x044000000d0e7989 */ /* 0x000e6400000e00ff */
[----:B-12---:R-:W-:Y:S02]  /*139e0*/  SEL R2, R14, RZ, P1 ;  /* 0x000000ff0e027207 */ /* 0x006fe40000800000 */
        /* <DEDUP_REMOVED lines=13> */
.L_x_1955:
[----:B------:R-:W-:Y:S02]  /*13ac0*/  ULDC UR4, c[0x0][0xc10] ;  /* 0x0003040000047ab9 */ /* 0x000fe40000000800 */
[----:B------:R-:W-:-:S04]  /*13ad0*/  IMAD.U32 R5, RZ, RZ, UR4 ;  /* 0x00000004ff057e24 */ /* 0x000fc8000f8e00ff */
[----:B-1----:R-:W-:-:S04]  /*13ae0*/  IMAD R14, R14, R5, RZ ;  /* 0x000000050e0e7224 */ /* 0x002fc800078e02ff */
[----:B------:R-:W-:-:S05]  /*13af0*/  IMAD.IADD R7, R7, 0x1, R14 ;  /* 0x0000000107077824 */ /* 0x000fca00078e020e */
[----:B----4-:R-:W-:-:S13]  /*13b00*/  ISETP.GT.AND P0, PT, R7, R4, PT ;  /* 0x000000040700720c */ /* 0x010fda0003f04270 */
[----:B------:R-:W-:Y:S05]  /*13b10*/  @P0 BRA `(.L_x_1905) ;  /* 0x0000000000b40947 */ /* 0x000fea0003800000 */
[----:B------:R-:W1:Y:S02]  /*13b20*/  LDC R0, c[0x0][0xc14] ;  /* 0x00030500ff007b82 */ /* 0x000e640000000800 */
.L_x_1910:
        /* <DEDUP_REMOVED lines=14> */
.L_x_1908:
[----:B------:R-:W-:Y:S05]  /*13c10*/  BSYNC B0 ;  /* 0x0000000000007941 */ /* 0x000fea0003800000 */
.L_x_1907:
[----:B------:R-:W-:-:S03]  /*13c20*/  UMOV UR4, 0xffffffff ;  /* 0xffffffff00047882 */ /* 0x000fc60000000000 */
[----:B------:R-:W-:Y:S05]  /*13c30*/  BRA.DIV UR4, `(.L_x_1909) ;  /* 0x0000001604e47947 */ /* 0x000fea000b800000 */
[----:B-----5:R-:W1:Y:S01]  /*13c40*/  SHFL.UP PT, R14, R17, 0x1, RZ ;  /* 0x04200000110e7989 */ /* 0x020e6200000e00ff */
[C---:B------:R-:W-:Y:S02]  /*13c50*/  ISETP.NE.AND P0, PT, R6.reuse, RZ, PT ;  /* 0x000000ff0600720c */ /* 0x040fe40003f05270 */
[----:B------:R-:W-:Y:S02]  /*13c60*/  ISETP.GE.U32.AND P1, PT, R6, 0x2, PT ;  /* 0x000000020600780c */ /* 0x000fe40003f26070 */
        /* <DEDUP_REMOVED lines=18> */
.L_x_1963:
[----:B------:R-:W-:Y:S02]  /*13d90*/  ULDC UR4, c[0x0][0xc10] ;  /* 0x0003040000047ab9 */ /* 0x000fe40000000800 */
[----:B------:R-:W-:-:S04]  /*13da0*/  IMAD.U32 R5, RZ, RZ, UR4 ;  /* 0x00000004ff057e24 */ /* 0x000fc8000f8e00ff */
[----:B-1----:R-:W-:-:S04]  /*13db0*/  IMAD R14, R14, R5, RZ ;  /* 0x000000050e0e7224 */ /* 0x002fc800078e02ff */
[----:B------:R-:W-:-:S05]  /*13dc0*/  IMAD.IADD R7, R14, 0x1, R7 ;  /* 0x000000010e077824 */ /* 0x000fca00078e0207 */
[----:B------:R-:W-:-:S13]  /*13dd0*/  ISETP.GT.AND P0, PT, R7, R4, PT ;  /* 0x000000040700720c */ /* 0x000fda0003f04270 */
[----:B------:R-:W-:Y:S05]  /*13de0*/  @!P0 BRA `(.L_x_1910) ;  /* 0xfffffffc00508947 */ /* 0x000fea000383ffff */
.L_x_1905:
[----:B---3--:R-:W-:Y:S01]  /*13df0*/  IMAD.IADD R16, R7, 0x1, -R14 ;  /* 0x0000000107107824 */ /* 0x008fe200078e0a0e */
[----:B------:R-:W-:-:S03]  /*13e00*/  UMOV UR4, 0xffffffff ;  /* 0xffffffff00047882 */ /* 0x000fc60000000000 */
[----:B------:R-:W-:-:S05]  /*13e10*/  IMAD R3, R2, R5, R16 ;  /* 0x0000000502037224 */ /* 0x000fca00078e0210 */
[----:B------:R-:W-:Y:S01]  /*13e20*/  ISETP.GT.AND P6, PT, R3, R4, PT ;  /* 0x000000040300720c */ /* 0x000fe20003fc4270 */
[----:B------:R-:W-:-:S12]  /*13e30*/  BRA.DIV UR4, `(.L_x_1911) ;  /* 0x0000001a04347947 */ /* 0x000fd8000b800000 */
[----:B------:R-:W-:-:S04]  /*13e40*/  VOTE.ANY R3, PT, !P6 ;  /* 0x0000000000037806 */ /* 0x000fc800070e0100 */
[----:B------:R-:W1:Y:S02]  /*13e50*/  POPC R6, R3 ;  /* 0x0000000300067309 */ /* 0x000e640000000000 */
[----:B-1----:R1:W2:Y:S02]  /*13e60*/  SHFL.IDX PT, R17, R17, R6, 0x1f ;  /* 0x00001f0611117589 */ /* 0x0022a400000e0000 */
.L_x_1967:
[----:B------:R-:W-:Y:S01]  /*13e70*/  ISETP.NE.AND P0, PT, R3, RZ, PT ;  /* 0x000000ff0300720c */ /* 0x000fe20003f05270 */
[----:B------:R-:W-:-:S12]  /*13e80*/  IMAD.MOV.U32 R7, RZ, RZ, RZ ;  /* 0x000000ffff077224 */ /* 0x000fd800078e00ff */
[----:B------:R-:W-:Y:S05]  /*13e90*/  @!P0 BRA `(.L_x_1912) ;  /* 0x0000000000108947 */ /* 0x000fea0003800000 */
[----:B------:R-:W-:Y:S01]  /*13ea0*/  UMOV UR4, 0xffffffff ;  /* 0xffffffff00047882 */ /* 0x000fe20000000000 */
[----:B------:R-:W-:Y:S02]  /*13eb0*/  VIADD R12, R6, 0xffffffff ;  /* 0xffffffff060c7836 */ /* 0x000fe40000000000 */
[----:B------:R-:W-:Y:S05]  /*13ec0*/  BRA.DIV UR4, `(.L_x_1913) ;  /* 0x0000001a04587947 */ /* 0x000fea000b800000 */
[----:B------:R3:W4:Y:S02]  /*13ed0*/  SHFL.IDX PT, R7, R2, R12, 0x1f ;  /* 0x00001f0c02077589 */ /* 0x00072400000e0000 */
.L_x_1912:
[----:B0--3--:R-:W0:Y:S01]  /*13ee0*/  LDC.64 R2, c[0x0][0xc68] ;  /* 0x00031a00ff027b82 */ /* 0x009e220000000a00 */
[----:B------:R-:W-:-:S04]  /*13ef0*/  IMAD.IADD R19, R6, 0x1, R19 ;  /* 0x0000000106137824 */ /* 0x000fc800078e0213 */
[----:B0-----:R-:W-:-:S05]  /*13f00*/  IMAD.WIDE R2, R19, 0x4, R2 ;  /* 0x0000000413027825 */ /* 0x001fca00078e0202 */
[----:B------:R0:W1:Y:S01]  /*13f10*/  LDG.E R8, desc[UR38][R2.64] ;  /* 0x0000002602087981 */ /* 0x000062000c1e1900 */
[----:B----4-:R-:W-:-:S04]  /*13f20*/  IMAD R16, R7, R5, R16 ;  /* 0x0000000507107224 */ /* 0x010fc800078e0210 */
[----:B------:R-:W-:Y:S02]  /*13f30*/  IMAD.IADD R7, R4, 0x1, -R16 ;  /* 0x0000000104077824 */ /* 0x000fe400078e0a10 */
[----:B0-----:R-:W-:Y:S02]  /*13f40*/  IMAD.MOV.U32 R2, RZ, RZ, RZ ;  /* 0x000000ffff027224 */ /* 0x001fe400078e00ff */
[----:B-12---:R-:W-:-:S05]  /*13f50*/  IMAD R6, R17, R8, RZ ;  /* 0x0000000811067224 */ /* 0x006fca00078e02ff */
[-C--:B------:R-:W-:Y:S02]  /*13f60*/  IABS R9, R6.reuse ;  /* 0x0000000600097213 */ /* 0x080fe40000000000 */
[----:B------:R-:W-:Y:S02]  /*13f70*/  IABS R4, R6 ;  /* 0x0000000600047213 */ /* 0x000fe40000000000 */
[----:B------:R-:W0:Y:S03]  /*13f80*/  I2F.RP R10, R9 ;  /* 0x00000009000a7306 */ /* 0x000e260000209400 */
[----:B------:R-:W-:-:S05]  /*13f90*/  IMAD.MOV R4, RZ, RZ, -R4 ;  /* 0x000000ffff047224 */ /* 0x000fca00078e0a04 */
[----:B0-----:R-:W0:Y:S02]  /*13fa0*/  MUFU.RCP R10, R10 ;  /* 0x0000000a000a7308 */ /* 0x001e240000001000 */
[----:B0-----:R-:W-:-:S06]  /*13fb0*/  VIADD R11, R10, 0xffffffe ;  /* 0x0ffffffe0a0b7836 */ /* 0x001fcc0000000000 */
[----:B------:R-:W0:Y:S02]  /*13fc0*/  F2I.FTZ.U32.TRUNC.NTZ R3, R11 ;  /* 0x0000000b00037305 */ /* 0x000e24000021f000 */
[----:B0-----:R-:W-:-:S04]  /*13fd0*/  IMAD.MOV R12, RZ, RZ, -R3 ;  /* 0x000000ffff0c7224 */ /* 0x001fc800078e0a03 */
[----:B------:R-:W-:-:S04]  /*13fe0*/  IMAD R13, R12, R9, RZ ;  /* 0x000000090c0d7224 */ /* 0x000fc800078e02ff */
[----:B------:R-:W-:Y:S01]  /*13ff0*/  IMAD.HI.U32 R2, R3, R13, R2 ;  /* 0x0000000d03027227 */ /* 0x000fe200078e0002 */
        /* <DEDUP_REMOVED lines=9> */
[----:B------:R-:W-:-:S03]  /*14090*/  ISETP.GE.AND P0, PT, R3, RZ, PT ;  /* 0x000000ff0300720c */ /* 0x000fc60003f06270 */
[----:B------:R-:W-:-:S10]  /*140a0*/  IMAD.MOV.U32 R9, RZ, RZ, R2 ;  /* 0x000000ffff097224 */ /* 0x000fd400078e0002 */
[----:B------:R-:W-:Y:S01]  /*140b0*/  @!P0 IMAD.MOV R9, RZ, RZ, -R9 ;  /* 0x000000ffff098224 */ /* 0x000fe200078e0a09 */
[----:B------:R-:W-:-:S13]  /*140c0*/  ISETP.NE.AND P0, PT, R6, RZ, PT ;  /* 0x000000ff0600720c */ /* 0x000fda0003f05270 */
[----:B------:R-:W-:-:S05]  /*140d0*/  @!P0 LOP3.LUT R9, RZ, R6, RZ, 0x33, !PT ;  /* 0x00000006ff098212 */ /* 0x000fca00078e33ff */
[----:B------:R-:W-:Y:S02]  /*140e0*/  IMAD R4, R8, R9, RZ ;  /* 0x0000000908047224 */ /* 0x000fe400078e02ff */
[----:B------:R-:W-:Y:S02]  /*140f0*/  IMAD.MOV R9, RZ, RZ, -R9 ;  /* 0x000000ffff097224 */ /* 0x000fe400078e0a09 */
[----:B------:R-:W-:Y:S02]  /*14100*/  IMAD.MOV R2, RZ, RZ, -R4 ;  /* 0x000000ffff027224 */ /* 0x000fe400078e0a04 */
[----:B------:R-:W-:-:S03]  /*14110*/  IMAD R7, R6, R9, R7 ;  /* 0x0000000906077224 */ /* 0x000fc600078e0207 */
[----:B------:R-:W-:Y:S01]  /*14120*/  VIADDMNMX R8, R2, R5, R8, PT ;  /* 0x0000000502087246 */ /* 0x000fe20003800108 */
[----:B------:R-:W-:-:S03]  /*14130*/  IMAD.IADD R4, R7, 0x1, R4 ;  /* 0x0000000107047824 */ /* 0x000fc600078e0204 */
[----:B------:R-:W-:-:S04]  /*14140*/  IABS R5, R8 ;  /* 0x0000000800057213 */ /* 0x000fc80000000000 */
[----:B------:R-:W0:Y:S08]  /*14150*/  I2F.RP R10, R5 ;  /* 0x00000005000a7306 */ /* 0x000e300000209400 */
[----:B0-----:R-:W0:Y:S02]  /*14160*/  MUFU.RCP R10, R10 ;  /* 0x0000000a000a7308 */ /* 0x001e240000001000 */
[----:B0-----:R-:W-:-:S06]  /*14170*/  VIADD R2, R10, 0xffffffe ;  /* 0x0ffffffe0a027836 */ /* 0x001fcc0000000000 */
[----:B------:R0:W1:Y:S02]  /*14180*/  F2I.FTZ.U32.TRUNC.NTZ R3, R2 ;  /* 0x0000000200037305 */ /* 0x000064000021f000 */
[----:B0-----:R-:W-:Y:S02]  /*14190*/  IMAD.MOV.U32 R2, RZ, RZ, RZ ;  /* 0x000000ffff027224 */ /* 0x001fe400078e00ff */
[----:B-1----:R-:W-:-:S04]  /*141a0*/  IMAD.MOV R6, RZ, RZ, -R3 ;  /* 0x000000ffff067224 */ /* 0x002fc800078e0a03 */
[----:B------:R-:W-:Y:S01]  /*141b0*/  IMAD R9, R6, R5, RZ ;  /* 0x0000000506097224 */ /* 0x000fe200078e02ff */
[----:B------:R-:W-:-:S03]  /*141c0*/  IABS R6, R7 ;  /* 0x0000000700067213 */ /* 0x000fc60000000000 */
[----:B------:R-:W-:Y:S01]  /*141d0*/  IMAD.HI.U32 R3, R3, R9, R2 ;  /* 0x0000000903037227 */ /* 0x000fe200078e0002 */
[----:B------:R-:W-:-:S05]  /*141e0*/  IABS R9, R8 ;  /* 0x0000000800097213 */ /* 0x000fca0000000000 */
        /* <DEDUP_REMOVED lines=12> */
[----:B------:R-:W-:Y:S01]  /*142b0*/  @!P0 LOP3.LUT R3, RZ, R8, RZ, 0x33, !PT ;  /* 0x00000008ff038212 */ /* 0x000fe200078e33ff */
[----:B------:R-:W-:-:S03]  /*142c0*/  IMAD.MOV R8, RZ, RZ, -R8 ;  /* 0x000000ffff087224 */ /* 0x000fc600078e0a08 */
[----:B------:R-:W-:Y:S01]  /*142d0*/  LOP3.LUT R2, RZ, R3, RZ, 0x33, !PT ;  /* 0x00000003ff027212 */ /* 0x000fe200078e33ff */
[----:B------:R-:W-:-:S04]  /*142e0*/  IMAD R18, R3, R8, R4 ;  /* 0x0000000803127224 */ /* 0x000fc800078e0204 */
[----:B------:R-:W-:Y:S01]  /*142f0*/  IMAD.IADD R17, R17, 0x1, R2 ;  /* 0x0000000111117824 */ /* 0x000fe200078e0202 */
[----:B------:R-:W-:Y:S06]  /*14300*/  BRA `(.L_x_1914) ;  /* 0x00000000001c7947 */ /* 0x000fec0003800000 */
.L_x_1906:
[----:B------:R-:W-:Y:S01]  /*14310*/  UMOV UR4, URZ ;  /* 0x0000003f00047c82 */ /* 0x000fe20008000000 */
[----:B------:R-:W-:Y:S01]  /*14320*/  UMOV UR5, URZ ;  /* 0x0000003f00057c82 */ /* 0x000fe20008000000 */
[----:B------:R-:W-:Y:S01]  /*14330*/  ULDC UR6, c[0x0][0xc14] ;  /* 0x0003050000067ab9 */ /* 0x000fe20000000800 */
[----:B---3--:R-:W-:Y:S02]  /*14340*/  IMAD.MOV.U32 R16, RZ, RZ, R4 ;  /* 0x000000ffff107224 */ /* 0x008fe400078e0004 */
[----:B------:R-:W-:Y:S02]  /*14350*/  IMAD.U32 R17, RZ, RZ, UR4 ;  /* 0x00000004ff117e24 */ /* 0x000fe4000f8e00ff */
[----:B------:R-:W-:Y:S02]  /*14360*/  IMAD.U32 R18, RZ, RZ, UR5 ;  /* 0x00000005ff127e24 */ /* 0x000fe4000f8e00ff */
[----:B------:R-:W-:-:S07]  /*14370*/  IMAD.U32 R19, RZ, RZ, UR6 ;  /* 0x00000006ff137e24 */ /* 0x000fce000f8e00ff */
.L_x_1914:
        /* <DEDUP_REMOVED lines=12> */
.L_x_1842:
[----:B-1----:R-:W3:Y:S01]  /*14440*/  LDL.LU R0, [R1+0x18] ;  /* 0x0000180001007983 */ /* 0x002ee20000300800 */
[----:B------:R-:W-:Y:S01]  /*14450*/  BSSY B0, `(.L_x_1916) ;  /* 0x000000b000007945 */ /* 0x000fe20003800000 */
[----:B------:R-:W1:Y:S01]  /*14460*/  S2R R5, SR_CgaCtaId ;  /* 0x0000000000057919 */ /* 0x000e620000008800 */
[----:B---3--:R-:W-:-:S05]  /*14470*/  VIADD R0, R0, 0x1 ;  /* 0x0000000100007836 */ /* 0x008fca0000000000 */
[----:B--2---:R-:W-:-:S04]  /*14480*/  LEA.HI R2, R0, R0, RZ, 0x1 ;  /* 0x0000000000027211 */ /* 0x004fc800078f08ff */
[----:B------:R-:W-:-:S05]  /*14490*/  LOP3.LUT R3, R2, 0xfffffffe, RZ, 0xc0, !PT ;  /* 0xfffffffe02037812 */ /* 0x000fca00078ec0ff */
[----:B------:R-:W-:Y:S01]  /*144a0*/  IMAD.IADD R3, R0, 0x1, -R3 ;  /* 0x0000000100037824 */ /* 0x000fe200078e0a03 */
[----:B------:R-:W-:-:S04]  /*144b0*/  MOV R0, 0x400 ;  /* 0x0000040000007802 */ /* 0x000fc80000000f00 */
[----:B-1----:R-:W-:Y:S02]  /*144c0*/  LEA R0, R5, R0, 0x18 ;  /* 0x0000000005007211 */ /* 0x002fe400078ec0ff */
[----:B------:R-:W-:-:S04]  /*144d0*/  SHF.L.U32 R3, R3, 0x1f, RZ ;  /* 0x0000001f03037819 */ /* 0x000fc800000006ff */
[----:B------:R-:W1:Y:S02]  /*144e0*/  SYNCS.PHASECHK.TRANS64.TRYWAIT P0, [R0+URZ+0x22820], R3 ;  /* 0x02282003000075a7 */ /* 0x000e64000800017f */
[----:B-1----:R-:W-:Y:S05]  /*144f0*/  @!P0 BRA `(.L_x_1917) ;  /* 0x0000001000f48947 */ /* 0x002fea0003800000 */
.L_x_1970:
[----:B------:R-:W-:Y:S05]  /*14500*/  BSYNC B0 ;  /* 0x0000000000007941 */ /* 0x000fea0003800000 */
.L_x_1916:
[----:B------:R-:W-:-:S03]  /*14510*/  UMOV UR4, 0xffffffff ;  /* 0xffffffff00047882 */ /* 0x000fc60000000000 */
[----:B------:R-:W-:Y:S05]  /*14520*/  BRA.DIV UR4, `(.L_x_1918) ;  /* 0x0000001204fc7947 */ /* 0x000fea000b800000 */
[----:B------:R-:W2:Y:S02]  /*14530*/  S2R R2, SR_TID.X ;  /* 0x0000000000027919 */ /* 0x000ea40000002100 */
[----:B--2---:R-:W-:-:S04]  /*14540*/  SHF.R.U32.HI R2, RZ, 0x5, R2 ;  /* 0x00000005ff027819 */ /* 0x004fc80000011602 */
[----:B------:R-:W-:-:S05]  /*14550*/  LOP3.LUT R2, R2, 0x3, RZ, 0xc0, !PT ;  /* 0x0000000302027812 */ /* 0x000fca00078ec0ff */
[----:B------:R2:W3:Y:S02]  /*14560*/  SHFL.IDX PT, R14, R2, RZ, 0x1f ;  /* 0x00001fff020e7589 */ /* 0x0004e400000e0000 */
.L_x_1973:
[----:B---3--:R-:W-:Y:S01]  /*14570*/  ISETP.NE.AND P0, PT, R14, RZ, PT ;  /* 0x000000ff0e00720c */ /* 0x008fe20003f05270 */
[----:B------:R-:W-:-:S12]  /*14580*/  BSSY B0, `(.L_x_1919) ;  /* 0x0000027000007945 */ /* 0x000fd80003800000 */
[----:B------:R-:W-:Y:S05]  /*14590*/  @P0 BRA `(.L_x_1920) ;  /* 0x0000000000940947 */ /* 0x000fea0003800000 */
[----:B------:R-:W-:-:S03]  /*145a0*/  UMOV UR4, 0xffffffff ;  /* 0xffffffff00047882 */ /* 0x000fc60000000000 */
[----:B------:R-:W-:Y:S05]  /*145b0*/  BRA.DIV UR4, `(.L_x_1921) ;  /* 0x00000016040c7947 */ /* 0x000fea000b800000 */
[----:B------:R-:W-:-:S13]  /*145c0*/  ELECT P6, URZ, PT ;  /* 0x00000000003f782f */ /* 0x000fda00038c0000 */
.L_x_1976:
[----:B------:R-:W-:Y:S05]  /*145d0*/  @!P6 BRA `(.L_x_1920) ;  /* 0x000000000084e947 */ /* 0x000fea0003800000 */
[----:B------:R-:W-:-:S06]  /*145e0*/  ULOP3.LUT UR4, UR36, 0x2, URZ, 0xfc, !UPT ;  /* 0x0000000224047892 */ /* 0x000fcc000f8efc3f */
[----:B--2---:R-:W-:-:S05]  /*145f0*/  IMAD.U32 R2, RZ, RZ, UR4 ;  /* 0x00000004ff027e24 */ /* 0x004fca000f8e00ff */
[----:B------:R-:W-:-:S13]  /*14600*/  ISETP.NE.AND P2, PT, R2, 0x3, PT ;  /* 0x000000030200780c */ /* 0x000fda0003f45270 */
[----:B------:R-:W-:Y:S05]  /*14610*/  @!P2 BRA `(.L_x_1922) ;  /* 0x000000000004a947 */ /* 0x000fea0003800000 */
[----:B------:R-:W-:Y:S01]  /*14620*/  BPT.TRAP 0x1 ;  /* 0x000000040000795c */ /* 0x000fe20000300000 */
.L_x_1922:
[----:B-1----:R-:W2:Y:S04]  /*14630*/  LDL R3, [R1] ;  /* 0x0000000001037983 */ /* 0x002ea80000100800 */
[----:B------:R-:W3:Y:S01]  /*14640*/  LDL.LU R7, [R1+0x4] ;  /* 0x0000040001077983 */ /* 0x000ee20000300800 */
[----:B------:R-:W-:-:S04]  /*14650*/  VIADD R2, R0, 0x22840 ;  /* 0x0002284000027836 */ /* 0x000fc80000000000 */
[C---:B--2---:R-:W-:Y:S02]  /*14660*/  IMAD R6, R3.reuse, 0x8, R2 ;  /* 0x0000000803067824 */ /* 0x044fe400078e0202 */
[----:B------:R-:W-:Y:S01]  /*14670*/  VIADD R3, R3, 0x1 ;  /* 0x0000000103037836 */ /* 0x000fe20000000000 */
[----:B---3--:R-:W-:-:S04]  /*14680*/  SHF.L.U32 R5, R7, 0x1f, RZ ;  /* 0x0000001f07057819 */ /* 0x008fc800000006ff */
[C---:B------:R-:W-:Y:S01]  /*14690*/  ISETP.NE.AND P1, PT, R3.reuse, 0x2, PT ;  /* 0x000000020300780c */ /* 0x040fe20003f25270 */
[----:B------:R-:W1:Y:S03]  /*146a0*/  SYNCS.PHASECHK.TRANS64.TRYWAIT P0, [R6+URZ], R5 ;  /* 0x00000005060075a7 */ /* 0x000e66000800017f */
[----:B------:R-:W-:Y:S02]  /*146b0*/  SEL R4, RZ, 0x1, P1 ;  /* 0x00000001ff047807 */ /* 0x000fe40000800000 */
[----:B------:R-:W-:Y:S02]  /*146c0*/  SEL R3, R3, RZ, P1 ;  /* 0x000000ff03037207 */ /* 0x000fe40000800000 */
[----:B------:R-:W-:-:S03]  /*146d0*/  LOP3.LUT R4, R7, R4, RZ, 0x3c, !PT ;  /* 0x0000000407047212 */ /* 0x000fc600078e3cff */
[----:B------:R-:W-:Y:S01]  /*146e0*/  IMAD R7, R3, 0x8, R2 ;  /* 0x0000000803077824 */ /* 0x000fe200078e0202 */
[----:B------:R-:W-:Y:S01]  /*146f0*/  SHF.L.U32 R2, R4, 0x1f, RZ ;  /* 0x0000001f04027819 */ /* 0x000fe200000006ff */
[----:B-1----:R-:W-:Y:S06]  /*14700*/  @!P0 BRA `(.L_x_1923) ;  /* 0x0000001000d88947 */ /* 0x002fec0003800000 */
.L_x_1977:
[----:B------:R-:W2:Y:S02]  /*14710*/  SYNCS.PHASECHK.TRANS64.TRYWAIT P0, [R7+URZ], R2 ;  /* 0x00000002070075a7 */ /* 0x000ea4000800017f */
[----:B--2---:R-:W-:Y:S05]  /*14720*/  @!P0 BRA `(.L_x_1924) ;  /* 0x0000001000e48947 */ /* 0x004fea0003800000 */
.L_x_1978:
[----:B------:R-:W-:Y:S05]  /*14730*/  @!P2 BRA `(.L_x_1925) ;  /* 0x000000000004a947 */ /* 0x000fea0003800000 */
[----:B------:R-:W-:Y:S01]  /*14740*/  BPT.TRAP 0x1 ;  /* 0x000000040000795c */ /* 0x000fe20000300000 */
.L_x_1925:
[----:B------:R-:W3:Y:S01]  /*14750*/  LDL.LU R4, [R1] ;  /* 0x0000000001047983 */ /* 0x000ee20000300800 */
[----:B------:R-:W-:-:S04]  /*14760*/  VIADD R0, R0, 0x22860 ;  /* 0x0002286000007836 */ /* 0x000fc80000000000 */
[----:B---3--:R-:W-:-:S04]  /*14770*/  IMAD R4, R4, 0x8, R0 ;  /* 0x0000000804047824 */ /* 0x008fc800078e0200 */
[----:B------:R-:W3:Y:S02]  /*14780*/  SYNCS.PHASECHK.TRANS64.TRYWAIT P0, [R4+URZ], R5 ;  /* 0x00000005040075a7 */ /* 0x000ee4000800017f */
[----:B---3--:R-:W-:Y:S05]  /*14790*/  @!P0 BRA `(.L_x_1926) ;  /* 0x0000001000dc8947 */ /* 0x008fea0003800000 */
.L_x_1979:
[----:B------:R-:W-:-:S07]  /*147a0*/  IMAD R3, R3, 0x8, R0 ;  /* 0x0000000803037824 */ /* 0x000fce00078e0200 */
.L_x_1927:
[----:B----4-:R4:W0:Y:S02]  /*147b0*/  SYNCS.PHASECHK.TRANS64.TRYWAIT P0, [R3+URZ], R2 ;  /* 0x00000002030075a7 */ /* 0x010824000800017f */
[----:B0-----:R-:W-:Y:S05]  /*147c0*/  @!P0 NANOSLEEP.SYNCS 0x989680 ;  /* 0x009896800000895d */ /* 0x001fea0003900000 */
[----:B------:R-:W0:Y:S02]  /*147d0*/  @!P0 SYNCS.PHASECHK.TRANS64 P0, [R3+URZ], R2 ;  /* 0x00000002030085a7 */ /* 0x000e24000800007f */
[----:B0-----:R-:W-:Y:S05]  /*147e0*/  @!P0 BRA `(.L_x_1927) ;  /* 0xfffffffc00f08947 */ /* 0x001fea000383ffff */
.L_x_1920:
[----:B------:R-:W-:Y:S05]  /*147f0*/  BSYNC B0 ;  /* 0x0000000000007941 */ /* 0x000fea0003800000 */
.L_x_1919:
[----:B------:R-:W-:Y:S05]  /*14800*/  EXIT ;  /* 0x000000000000794d */ /* 0x000fea0003800000 */
.L_x_1746:
[----:B0-----:R0:W1:Y:S02]  /*14810*/  SYNCS.PHASECHK.TRANS64.TRYWAIT P0, [R9+URZ+0x22800], R0 ;  /* 0x02280000090075a7 */ /* 0x001064000800017f */
[----:B-1----:R-:W-:Y:S05]  /*14820*/  @!P0 NANOSLEEP.SYNCS 0x989680 ;  /* 0x009896800000895d */ /* 0x002fea0003900000 */
[----:B------:R-:W1:Y:S02]  /*14830*/  @!P0 SYNCS.PHASECHK.TRANS64 P0, [R9+URZ+0x22800], R0 ;  /* 0x02280000090085a7 */ /* 0x000e64000800007f */
[----:B-1----:R-:W-:Y:S05]  /*14840*/  @!P0 BRA `(.L_x_1746) ;  /* 0xfffffffc00f08947 */ /* 0x002fea000383ffff */
[----:B------:R-:W-:Y:S05]  /*14850*/  BRA `(.L_x_1928) ;  /* 0xfffffed4000c7947 */ /* 0x000fea000383ffff */
.L_x_1750:
[----:B-1----:R1:W2:Y:S02]  /*14860*/  SYNCS.PHASECHK.TRANS64.TRYWAIT P1, [R7+URZ+0x22830], R12 ;  /* 0x0228300c070075a7 */ /* 0x0022a4000802017f */
[----:B--2---:R-:W-:Y:S05]  /*14870*/  @!P1 NANOSLEEP.SYNCS 0x989680 ;  /* 0x009896800000995d */ /* 0x004fea0003900000 */
[----:B------:R-:W2:Y:S02]  /*14880*/  @!P1 SYNCS.PHASECHK.TRANS64 P1, [R7+URZ+0x22830], R12 ;  /* 0x0228300c070095a7 */ /* 0x000ea4000802007f */
[----:B--2---:R-:W-:Y:S05]  /*14890*/  @!P1 BRA `(.L_x_1750) ;  /* 0xfffffffc00f09947 */ /* 0x004fea000383ffff */
[----:B------:R-:W-:Y:S05]  /*148a0*/  BRA `(.L_x_1749) ;  /* 0xfffffed400387947 */ /* 0x000fea000383ffff */
.L_x_1762:
[----:B---3--:R3:W4:Y:S02]  /*148b0*/  SYNCS.PHASECHK.TRANS64.TRYWAIT P1, [R7+URZ+0x22850], R12 ;  /* 0x0228500c070075a7 */ /* 0x008724000802017f */
[----:B----4-:R-:W-:Y:S05]  /*148c0*/  @!P1 NANOSLEEP.SYNCS 0x989680 ;  /* 0x009896800000995d */ /* 0x010fea0003900000 */
[----:B------:R-:W4:Y:S02]  /*148d0*/  @!P1 SYNCS.PHASECHK.TRANS64 P1, [R7+URZ+0x22850], R12 ;  /* 0x0228500c070095a7 */ /* 0x000f24000802007f */
[----:B----4-:R-:W-:Y:S05]  /*148e0*/  @!P1 BRA `(.L_x_1762) ;  /* 0xfffffffc00f09947 */ /* 0x010fea000383ffff */
[----:B------:R-:W-:Y:S05]  /*148f0*/  BRA `(.L_x_1761) ;  /* 0xfffffef400c47947 */ /* 0x000fea000383ffff */
.L_x_1770:
[----:B-1----:R-:W-:-:S04]  /*14900*/  IMAD.U32 R9, RZ, RZ, UR27 ;  /* 0x0000001bff097e24 */ /* 0x002fc8000f8e00ff */
[----:B------:R1:W2:Y:S03]  /*14910*/  SYNCS.PHASECHK.TRANS64.TRYWAIT P1, [R9+URZ+0x22830], R12 ;  /* 0x0228300c090075a7 */ /* 0x0002a6000802017f */
[----:B--2---:R-:W-:Y:S05]  /*14920*/  @!P1 NANOSLEEP.SYNCS 0x989680 ;  /* 0x009896800000995d */ /* 0x004fea0003900000 */
[----:B------:R-:W2:Y:S02]  /*14930*/  @!P1 SYNCS.PHASECHK.TRANS64 P1, [R9+URZ+0x22830], R12 ;  /* 0x0228300c090095a7 */ /* 0x000ea4000802007f */
[----:B--2---:R-:W-:Y:S05]  /*14940*/  @!P1 BRA `(.L_x_1770) ;  /* 0xfffffffc00ec9947 */ /* 0x004fea000383ffff */
[----:B------:R-:W-:Y:S05]  /*14950*/  BRA `(.L_x_1769) ;  /* 0xfffffefc004c7947 */ /* 0x000fea000383ffff */
.L_x_1782:
[----:B--2---:R2:W3:Y:S02]  /*14960*/  SYNCS.PHASECHK.TRANS64.TRYWAIT P1, [R9+URZ+0x22850], R12 ;  /* 0x0228500c090075a7 */ /* 0x0044e4000802017f */
[----:B---3--:R-:W-:Y:S05]  /*14970*/  @!P1 NANOSLEEP.SYNCS 0x989680 ;  /* 0x009896800000995d */ /* 0x008fea0003900000 */
[----:B------:R-:W3:Y:S02]  /*14980*/  @!P1 SYNCS.PHASECHK.TRANS64 P1, [R9+URZ+0x22850], R12 ;  /* 0x0228500c090095a7 */ /* 0x000ee4000802007f */
[----:B---3--:R-:W-:Y:S05]  /*14990*/  @!P1 BRA `(.L_x_1782) ;  /* 0xfffffffc00f09947 */ /* 0x008fea000383ffff */
[----:B------:R-:W-:Y:S05]  /*149a0*/  BRA `(.L_x_1781) ;  /* 0xffffff2400f87947 */ /* 0x000fea000383ffff */
.L_x_1791:
[----:B---3--:R-:W-:-:S04]  /*149b0*/  IMAD.U32 R0, RZ, RZ, UR24 ;  /* 0x00000018ff007e24 */ /* 0x008fc8000f8e00ff */
[----:B------:R3:W4:Y:S03]  /*149c0*/  SYNCS.PHASECHK.TRANS64.TRYWAIT P2, [R0+URZ+0x22830], R7 ;  /* 0x02283007000075a7 */ /* 0x000726000804017f */
[----:B----4-:R-:W-:Y:S05]  /*149d0*/  @!P2 NANOSLEEP.SYNCS 0x989680 ;  /* 0x009896800000a95d */ /* 0x010fea0003900000 */
[----:B------:R-:W4:Y:S02]  /*149e0*/  @!P2 SYNCS.PHASECHK.TRANS64 P2, [R0+URZ+0x22830], R7 ;  /* 0x022830070000a5a7 */ /* 0x000f24000804007f */
[----:B----4-:R-:W-:Y:S05]  /*149f0*/  @!P2 BRA `(.L_x_1791) ;  /* 0xfffffffc00eca947 */ /* 0x010fea000383ffff */
[----:B------:R-:W-:Y:S05]  /*14a00*/  BRA `(.L_x_1790) ;  /* 0xffffff2c009c7947 */ /* 0x000fea000383ffff */
.L_x_1795:
[----:B-1----:R1:W3:Y:S02]  /*14a10*/  SYNCS.PHASECHK.TRANS64.TRYWAIT P2, [R182+URZ+0x22850], R7 ;  /* 0x02285007b60075a7 */ /* 0x0022e4000804017f */
[----:B---3--:R-:W-:Y:S05]  /*14a20*/  @!P2 NANOSLEEP.SYNCS 0x989680 ;  /* 0x009896800000a95d */ /* 0x008fea0003900000 */
[----:B------:R-:W3:Y:S02]  /*14a30*/  @!P2 SYNCS.PHASECHK.TRANS64 P2, [R182+URZ+0x22850], R7 ;  /* 0x02285007b600a5a7 */ /* 0x000ee4000804007f */
[----:B---3--:R-:W-:Y:S05]  /*14a40*/  @!P2 BRA `(.L_x_1795) ;  /* 0xfffffffc00f0a947 */ /* 0x008fea000383ffff */
[----:B------:R-:W-:Y:S05]  /*14a50*/  BRA `(.L_x_1794) ;  /* 0xffffff4400bc7947 */ /* 0x000fea000383ffff */
.L_x_1801:
[----:B-1----:R-:W-:-:S04]  /*14a60*/  IMAD.U32 R9, RZ, RZ, UR7 ;  /* 0x00000007ff097e24 */ /* 0x002fc8000f8e00ff */
[----:B------:R1:W2:Y:S03]  /*14a70*/  SYNCS.PHASECHK.TRANS64.TRYWAIT P1, [R9+URZ+0x22830], R10 ;  /* 0x0228300a090075a7 */ /* 0x0002a6000802017f */
[----:B--2---:R-:W-:Y:S05]  /*14a80*/  @!P1 NANOSLEEP.SYNCS 0x989680 ;  /* 0x009896800000995d */ /* 0x004fea0003900000 */
[----:B------:R-:W2:Y:S02]  /*14a90*/  @!P1 SYNCS.PHASECHK.TRANS64 P1, [R9+URZ+0x22830], R10 ;  /* 0x0228300a090095a7 */ /* 0x000ea4000802007f */
[----:B--2---:R-:W-:Y:S05]  /*14aa0*/  @!P1 BRA `(.L_x_1801) ;  /* 0xfffffffc00ec9947 */ /* 0x004fea000383ffff */
[----:B------:R-:W-:Y:S05]  /*14ab0*/  BRA `(.L_x_1800) ;  /* 0xffffff4800e07947 */ /* 0x000fea000383ffff */
.L_x_1813:
[----:B--2---:R2:W3:Y:S02]  /*14ac0*/  SYNCS.PHASECHK.TRANS64.TRYWAIT P1, [R9+URZ+0x22850], R10 ;  /* 0x0228500a090075a7 */ /* 0x0044e4000802017f */
[----:B---3--:R-:W-:Y:S05]  /*14ad0*/  @!P1 NANOSLEEP.SYNCS 0x989680 ;  /* 0x009896800000995d */ /* 0x008fea0003900000 */
[----:B------:R-:W3:Y:S02]  /*14ae0*/  @!P1 SYNCS.PHASECHK.TRANS64 P1, [R9+URZ+0x22850], R10 ;  /* 0x0228500a090095a7 */ /* 0x000ee4000802007f */
[----:B---3--:R-:W-:Y:S05]  /*14af0*/  @!P1 BRA `(.L_x_1813) ;  /* 0xfffffffc00f09947 */ /* 0x008fea000383ffff */
[----:B------:R-:W-:Y:S05]  /*14b00*/  BRA `(.L_x_1812) ;  /* 0xffffff74008c7947 */ /* 0x000fea000383ffff */
.L_x_1861:
[----:B------:R-:W1:Y:S01]  /*14b10*/  S2R R5, SR_TID.X ;  /* 0x0000000000057919 */ /* 0x000e620000002100 */
[----:B------:R-:W-:Y:S01]  /*14b20*/  BSSY B0, `(.L_x_1929) ;  /* 0x000000a000007945 */ /* 0x000fe20003800000 */
[----:B------:R-:W-:Y:S02]  /*14b30*/  IMAD.MOV.U32 R12, RZ, RZ, RZ ;  /* 0x000000ffff0c7224 */ /* 0x000fe400078e00ff */
[----:B------:R-:W-:Y:S02]  /*14b40*/  IMAD.MOV.U32 R11, RZ, RZ, 0x1f ;  /* 0x0000001fff0b7424 */ /* 0x000fe400078e00ff */
[----:B------:R-:W-:Y:S01]  /*14b50*/  IMAD.MOV.U32 R15, RZ, RZ, -0x1 ;  /* 0xffffffffff0f7424 */ /* 0x000fe200078e00ff */
[----:B-1----:R-:W-:-:S04]  /*14b60*/  SHF.R.U32.HI R5, RZ, 0x5, R5 ;  /* 0x00000005ff057819 */ /* 0x002fc80000011605 */
[----:B------:R-:W-:-:S05]  /*14b70*/  LOP3.LUT R5, R5, 0x3, RZ, 0xc0, !PT ;  /* 0x0000000305057812 */ /* 0x000fca00078ec0ff */
[----:B0-----:R-:W-:-:S07]  /*14b80*/  IMAD.MOV.U32 R13, RZ, RZ, R5 ;  /* 0x000000ffff0d7224 */ /* 0x001fce00078e0005 */
[----:B------:R-:W-:Y:S05]  /*14b90*/  WARPSYNC.COLLECTIVE R15, `(.L_x_1930) ;  /* 0x000000000f087348 */ /* 0x000fea0003c00000 */
[----:B------:R0:W1:Y:S02]  /*14ba0*/  SHFL.IDX P6, R14, R13, R12, R11 ;  /* 0x0000000c0d0e7389 */ /* 0x00006400000c000b */
[----:B01----:R-:W-:Y:S01]  /*14bb0*/  ENDCOLLECTIVE ;  /* 0x000000000000791b */ /* 0x003fe20003800000 */
.L_x_1930:
[----:B------:R-:W-:Y:S05]  /*14bc0*/  BSYNC B0 ;  /* 0x0000000000007941 */ /* 0x000fea0003800000 */
.L_x_1929:
[----:B------:R-:W-:Y:S05]  /*14bd0*/  BRA `(.L_x_1931) ;  /* 0xffffffc800607947 */ /* 0x000fea000383ffff */
.L_x_1862:
[----:B------:R-:W-:Y:S01]  /*14be0*/  BSSY B0, `(.L_x_1932) ;  /* 0x0000006000007945 */ /* 0x000fe20003800000 */
[----:B------:R-:W-:-:S07]  /*14bf0*/  IMAD.MOV.U32 R15, RZ, RZ, -0x1 ;  /* 0xffffffffff0f7424 */ /* 0x000fce00078e00ff */
[----:B0-----:R-:W-:Y:S05]  /*14c00*/  WARPSYNC.COLLECTIVE R15, `(.L_x_1933) ;  /* 0x000000000f0c7348 */ /* 0x001fea0003c00000 */
[----:B------:R-:W-:Y:S02]  /*14c10*/  ELECT P6, UR62, PT ;  /* 0x00000000003e782f */ /* 0x000fe400038c0000 */
[----:B------:R-:W-:Y:S01]  /*14c20*/  MOV R14, UR62 ;  /* 0x0000003e000e7c02 */ /* 0x000fe20008000f00 */
[----:B0-----:R-:W-:Y:S10]  /*14c30*/  ENDCOLLECTIVE ;  /* 0x000000000000791b */ /* 0x001ff40003800000 */
.L_x_1933:
[----:B------:R-:W-:Y:S05]  /*14c40*/  BSYNC B0 ;  /* 0x0000000000007941 */ /* 0x000fea0003800000 */
.L_x_1932:
[----:B------:R-:W-:Y:S05]  /*14c50*/  BRA `(.L_x_1934) ;  /* 0xffffffc800507947 */ /* 0x000fea000383ffff */
.L_x_1865:
[----:B-1----:R1:W2:Y:S02]  /*14c60*/  SYNCS.PHASECHK.TRANS64.TRYWAIT P0, [R9+URZ+0x22840], R10 ;  /* 0x0228400a090075a7 */ /* 0x0022a4000800017f */
[----:B--2---:R-:W-:Y:S05]  /*14c70*/  @!P0 NANOSLEEP.SYNCS 0x989680 ;  /* 0x009896800000895d */ /* 0x004fea0003900000 */
[----:B------:R-:W2:Y:S02]  /*14c80*/  @!P0 SYNCS.PHASECHK.TRANS64 P0, [R9+URZ+0x22840], R10 ;  /* 0x0228400a090085a7 */ /* 0x000ea4000800007f */
[----:B--2---:R-:W-:Y:S05]  /*14c90*/  @!P0 BRA `(.L_x_1865) ;  /* 0xfffffffc00f08947 */ /* 0x004fea000383ffff */
[----:B------:R-:W-:Y:S05]  /*14ca0*/  BRA `(.L_x_1935) ;  /* 0xffffffc800b87947 */ /* 0x000fea000383ffff */
.L_x_1868:
[----:B-1----:R-:W1:Y:S01]  /*14cb0*/  S2R R10, SR_CgaCtaId ;  /* 0x00000000000a7919 */ /* 0x002e620000008800 */
[----:B------:R-:W-:-:S04]  /*14cc0*/  MOV R9, 0x400 ;  /* 0x0000040000097802 */ /* 0x000fc80000000f00 */
[----:B-1----:R-:W-:-:S04]  /*14cd0*/  LEA R9, R10, R9, 0x18 ;  /* 0x000000090a097211 */ /* 0x002fc800078ec0ff */
[----:B------:R1:W2:Y:S03]  /*14ce0*/  SYNCS.PHASECHK.TRANS64.TRYWAIT P0, [R9+URZ+0x22820], R6 ;  /* 0x02282006090075a7 */ /* 0x0002a6000800017f */
[----:B--2---:R-:W-:Y:S05]  /*14cf0*/  @!P0 NANOSLEEP.SYNCS 0x989680 ;  /* 0x009896800000895d */ /* 0x004fea0003900000 */
[----:B------:R-:W2:Y:S02]  /*14d00*/  @!P0 SYNCS.PHASECHK.TRANS64 P0, [R9+URZ+0x22820], R6 ;  /* 0x02282006090085a7 */ /* 0x000ea4000800007f */
[----:B--2---:R-:W-:Y:S05]  /*14d10*/  @!P0 BRA `(.L_x_1868) ;  /* 0xfffffffc00e48947 */ /* 0x004fea000383ffff */
[----:B------:R-:W-:Y:S05]  /*14d20*/  BRA `(.L_x_1936) ;  /* 0xffffffcc00947947 */ /* 0x000fea000383ffff */
.L_x_1871:
[----:B-1----:R1:W2:Y:S02]  /*14d30*/  SYNCS.PHASECHK.TRANS64.TRYWAIT P0, [R6+URZ+0x22860], R9 ;  /* 0x02286009060075a7 */ /* 0x0022a4000800017f */
[----:B--2---:R-:W-:Y:S05]  /*14d40*/  @!P0 NANOSLEEP.SYNCS 0x989680 ;  /* 0x009896800000895d */ /* 0x004fea0003900000 */
[----:B------:R-:W2:Y:S02]  /*14d50*/  @!P0 SYNCS.PHASECHK.TRANS64 P0, [R6+URZ+0x22860], R9 ;  /* 0x02286009060085a7 */ /* 0x000ea4000800007f */
[----:B--2---:R-:W-:Y:S05]  /*14d60*/  @!P0 BRA `(.L_x_1871) ;  /* 0xfffffffc00f08947 */ /* 0x004fea000383ffff */
[----:B------:R-:W-:Y:S05]  /*14d70*/  BRA `(.L_x_1937) ;  /* 0xffffffcc00b07947 */ /* 0x000fea000383ffff */
.L_x_1880:
[----:B-1----:R1:W2:Y:S02]  /*14d80*/  SYNCS.PHASECHK.TRANS64.TRYWAIT P0, [R2+URZ+0x22840], R3 ;  /* 0x02284003020075a7 */ /* 0x0022a4000800017f */
[----:B--2---:R-:W-:Y:S05]  /*14d90*/  @!P0 NANOSLEEP.SYNCS 0x989680 ;  /* 0x009896800000895d */ /* 0x004fea0003900000 */
[----:B------:R-:W2:Y:S02]  /*14da0*/  @!P0 SYNCS.PHASECHK.TRANS64 P0, [R2+URZ+0x22840], R3 ;  /* 0x02284003020085a7 */ /* 0x000ea4000800007f */
[----:B--2---:R-:W-:Y:S05]  /*14db0*/  @!P0 BRA `(.L_x_1880) ;  /* 0xfffffffc00f08947 */ /* 0x004fea000383ffff */
[----:B------:R-:W-:Y:S05]  /*14dc0*/  BRA `(.L_x_1938) ;  /* 0xffffffd400347947 */ /* 0x000fea000383ffff */
.L_x_1882:
[----:B--2---:R2:W3:Y:S02]  /*14dd0*/  SYNCS.PHASECHK.TRANS64.TRYWAIT P0, [R2+URZ+0x22860], R3 ;  /* 0x02286003020075a7 */ /* 0x0044e4000800017f */
[----:B---3--:R-:W-:Y:S05]  /*14de0*/  @!P0 NANOSLEEP.SYNCS 0x989680 ;  /* 0x009896800000895d */ /* 0x008fea0003900000 */
[----:B------:R-:W3:Y:S02]  /*14df0*/  @!P0 SYNCS.PHASECHK.TRANS64 P0, [R2+URZ+0x22860], R3 ;  /* 0x02286003020085a7 */ /* 0x000ee4000800007f */
[----:B---3--:R-:W-:Y:S05]  /*14e00*/  @!P0 BRA `(.L_x_1882) ;  /* 0xfffffffc00f08947 */ /* 0x008fea000383ffff */
[----:B------:R-:W-:Y:S05]  /*14e10*/  BRA `(.L_x_1939) ;  /* 0xffffffd400a47947 */ /* 0x000fea000383ffff */
.L_x_1887:
[----:B--2---:R2:W3:Y:S02]  /*14e20*/  SYNCS.PHASECHK.TRANS64.TRYWAIT P0, [R2+URZ+0x22840], R3 ;  /* 0x02284003020075a7 */ /* 0x0044e4000800017f */
[----:B---3--:R-:W-:Y:S05]  /*14e30*/  @!P0 NANOSLEEP.SYNCS 0x989680 ;  /* 0x009896800000895d */ /* 0x008fea0003900000 */
[----:B------:R-:W3:Y:S02]  /*14e40*/  @!P0 SYNCS.PHASECHK.TRANS64 P0, [R2+URZ+0x22840], R3 ;  /* 0x02284003020085a7 */ /* 0x000ee4000800007f */
[----:B---3--:R-:W-:Y:S05]  /*14e50*/  @!P0 BRA `(.L_x_1887) ;  /* 0xfffffffc00f08947 */ /* 0x008fea000383ffff */
[----:B------:R-:W-:Y:S05]  /*14e60*/  BRA `(.L_x_1940) ;  /* 0xffffffd800f87947 */ /* 0x000fea000383ffff */
.L_x_1889:
[----:B0-----:R0:W1:Y:S02]  /*14e70*/  SYNCS.PHASECHK.TRANS64.TRYWAIT P1, [R2+URZ+0x22860], R3 ;  /* 0x02286003020075a7 */ /* 0x001064000802017f */
[----:B-1----:R-:W-:Y:S05]  /*14e80*/  @!P1 NANOSLEEP.SYNCS 0x989680 ;  /* 0x009896800000995d */ /* 0x002fea0003900000 */
[----:B------:R-:W1:Y:S02]  /*14e90*/  @!P1 SYNCS.PHASECHK.TRANS64 P1, [R2+URZ+0x22860], R3 ;  /* 0x02286003020095a7 */ /* 0x000e64000802007f */
[----:B-1----:R-:W-:Y:S05]  /*14ea0*/  @!P1 BRA `(.L_x_1889) ;  /* 0xfffffffc00f09947 */ /* 0x002fea000383ffff */
[----:B------:R-:W-:Y:S05]  /*14eb0*/  BRA `(.L_x_1941) ;  /* 0xffffffdc00647947 */ /* 0x000fea000383ffff */
.L_x_1894:
[----:B---3--:R3:W4:Y:S02]  /*14ec0*/  SYNCS.PHASECHK.TRANS64.TRYWAIT P0, [R2+URZ+0x22840], R3 ;  /* 0x02284003020075a7 */ /* 0x008724000800017f */
[----:B----4-:R-:W-:Y:S05]  /*14ed0*/  @!P0 NANOSLEEP.SYNCS 0x989680 ;  /* 0x009896800000895d */ /* 0x010fea0003900000 */
[----:B------:R-:W4:Y:S02]  /*14ee0*/  @!P0 SYNCS.PHASECHK.TRANS64 P0, [R2+URZ+0x22840], R3 ;  /* 0x02284003020085a7 */ /* 0x000f24000800007f */
[----:B----4-:R-:W-:Y:S05]  /*14ef0*/  @!P0 BRA `(.L_x_1894) ;  /* 0xfffffffc00f08947 */ /* 0x010fea000383ffff */
[----:B------:R-:W-:Y:S05]  /*14f00*/  BRA `(.L_x_1942) ;  /* 0xffffffe000947947 */ /* 0x000fea000383ffff */
.L_x_1896:
[----:B0-----:R0:W1:Y:S02]  /*14f10*/  SYNCS.PHASECHK.TRANS64.TRYWAIT P1, [R2+URZ+0x22860], R3 ;  /* 0x02286003020075a7 */ /* 0x001064000802017f */
[----:B-1----:R-:W-:Y:S05]  /*14f20*/  @!P1 NANOSLEEP.SYNCS 0x989680 ;  /* 0x009896800000995d */ /* 0x002fea0003900000 */
[----:B------:R-:W1:Y:S02]  /*14f30*/  @!P1 SYNCS.PHASECHK.TRANS64 P1, [R2+URZ+0x22860], R3 ;  /* 0x02286003020095a7 */ /* 0x000e64000802007f */
[----:B-1----:R-:W-:Y:S05]  /*14f40*/  @!P1 BRA `(.L_x_1896) ;  /* 0xfffffffc00f09947 */ /* 0x002fea000383ffff */
[----:B------:R-:W-:Y:S05]  /*14f50*/  BRA `(.L_x_1943) ;  /* 0xffffffe400047947 */ /* 0x000fea000383ffff */
.L_x_1901:
[----:B------:R-:W-:Y:S01]  /*14f60*/  BSSY B0, `(.L_x_1944) ;  /* 0x0000008000007945 */ /* 0x000fe20003800000 */
[----:B0-----:R-:W-:Y:S02]  /*14f70*/  IMAD.MOV.U32 R13, RZ, RZ, R16 ;  /* 0x000000ffff0d7224 */ /* 0x001fe400078e0010 */
[----:B-1----:R-:W-:Y:S02]  /*14f80*/  IMAD.MOV.U32 R12, RZ, RZ, RZ ;  /* 0x000000ffff0c7224 */ /* 0x002fe400078e00ff */
[----:B------:R-:W-:Y:S02]  /*14f90*/  IMAD.MOV.U32 R11, RZ, RZ, 0x1f ;  /* 0x0000001fff0b7424 */ /* 0x000fe400078e00ff */
[----:B------:R-:W-:-:S07]  /*14fa0*/  IMAD.MOV.U32 R15, RZ, RZ, -0x1 ;  /* 0xffffffffff0f7424 */ /* 0x000fce00078e00ff */
[----:B--2---:R-:W-:Y:S05]  /*14fb0*/  WARPSYNC.COLLECTIVE R15, `(.L_x_1945) ;  /* 0x000000000f087348 */ /* 0x004fea0003c00000 */
[----:B------:R0:W1:Y:S02]  /*14fc0*/  SHFL.IDX P6, R14, R13, R12, R11 ;  /* 0x0000000c0d0e7389 */ /* 0x00006400000c000b */
[----:B012---:R-:W-:Y:S01]  /*14fd0*/  ENDCOLLECTIVE ;  /* 0x000000000000791b */ /* 0x007fe20003800000 */
.L_x_1945:
[----:B------:R-:W-:Y:S05]  /*14fe0*/  BSYNC B0 ;  /* 0x0000000000007941 */ /* 0x000fea0003800000 */
.L_x_1944:
        /* <DEDUP_REMOVED lines=8> */
.L_x_1946:
[----:B------:R-:W-:Y:S01]  /*15070*/  IMAD.MOV.U32 R7, RZ, RZ, R14 ;  /* 0x000000ffff077224 */ /* 0x000fe200078e000e */
[----:B------:R-:W-:Y:S06]  /*15080*/  BRA `(.L_x_1947) ;  /* 0xffffffe400f87947 */ /* 0x000fec000383ffff */
.L_x_1904:
[----:B------:R-:W-:Y:S01]  /*15090*/  BSSY B0, `(.L_x_1948) ;  /* 0x0000008000007945 */ /* 0x000fe20003800000 */
[----:B0----5:R-:W-:Y:S02]  /*150a0*/  IMAD.MOV.U32 R13, RZ, RZ, R17 ;  /* 0x000000ffff0d7224 */ /* 0x021fe400078e0011 */
[----:B------:R-:W-:Y:S02]  /*150b0*/  IMAD.MOV.U32 R12, RZ, RZ, 0x1 ;  /* 0x00000001ff0c7424 */ /* 0x000fe400078e00ff */
[----:B------:R-:W-:Y:S02]  /*150c0*/  IMAD.MOV.U32 R11, RZ, RZ, RZ ;  /* 0x000000ffff0b7224 */ /* 0x000fe400078e00ff */
[----:B------:R-:W-:-:S07]  /*150d0*/  IMAD.MOV.U32 R15, RZ, RZ, -0x1 ;  /* 0xffffffffff0f7424 */ /* 0x000fce00078e00ff */
[----:B-1234-:R-:W-:Y:S05]  /*150e0*/  WARPSYNC.COLLECTIVE R15, `(.L_x_1949) ;  /* 0x000000000f087348 */ /* 0x01efea0003c00000 */
[----:B------:R0:W0:Y:S02]  /*150f0*/  SHFL.UP P6, R14, R13, R12, R11 ;  /* 0x0400000c0d0e7389 */ /* 0x00002400000c000b */
[----:B01234-:R-:W-:Y:S01]  /*15100*/  ENDCOLLECTIVE ;  /* 0x000000000000791b */ /* 0x01ffe20003800000 */
.L_x_1949:
[----:B------:R-:W-:Y:S05]  /*15110*/  BSYNC B0 ;  /* 0x0000000000007941 */ /* 0x000fea0003800000 */
.L_x_1948:
        /* <DEDUP_REMOVED lines=10> */
.L_x_1950:
        /* <DEDUP_REMOVED lines=8> */
.L_x_1951:
        /* <DEDUP_REMOVED lines=8> */
.L_x_1952:
        /* <DEDUP_REMOVED lines=8> */
.L_x_1953:
        /* <DEDUP_REMOVED lines=8> */
.L_x_1954:
[----:B------:R-:W-:Y:S05]  /*153c0*/  BRA `(.L_x_1955) ;  /* 0xffffffe400bc7947 */ /* 0x000fea000383ffff */
.L_x_1909:
[----:B------:R-:W-:Y:S01]  /*153d0*/  BSSY B0, `(.L_x_1956) ;  /* 0x0000008000007945 */ /* 0x000fe20003800000 */
[----:B-----5:R-:W-:Y:S02]  /*153e0*/  IMAD.MOV.U32 R13, RZ, RZ, R17 ;  /* 0x000000ffff0d7224 */ /* 0x020fe400078e0011 */
[----:B------:R-:W-:Y:S02]  /*153f0*/  IMAD.MOV.U32 R12, RZ, RZ, 0x1 ;  /* 0x00000001ff0c7424 */ /* 0x000fe400078e00ff */
[----:B------:R-:W-:Y:S02]  /*15400*/  IMAD.MOV.U32 R11, RZ, RZ, RZ ;  /* 0x000000ffff0b7224 */ /* 0x000fe400078e00ff */
[----:B------:R-:W-:-:S07]  /*15410*/  IMAD.MOV.U32 R15, RZ, RZ, -0x1 ;  /* 0xffffffffff0f7424 */ /* 0x000fce00078e00ff */
[----:B0--3--:R-:W-:Y:S05]  /*15420*/  WARPSYNC.COLLECTIVE R15, `(.L_x_1957) ;  /* 0x000000000f087348 */ /* 0x009fea0003c00000 */
[----:B------:R1:W2:Y:S02]  /*15430*/  SHFL.UP P6, R14, R13, R12, R11 ;  /* 0x0400000c0d0e7389 */ /* 0x0002a400000c000b */
[----:B0123--:R-:W-:Y:S01]  /*15440*/  ENDCOLLECTIVE ;  /* 0x000000000000791b */ /* 0x00ffe20003800000 */
.L_x_1957:
[----:B------:R-:W-:Y:S05]  /*15450*/  BSYNC B0 ;  /* 0x0000000000007941 */ /* 0x000fea0003800000 */
.L_x_1956:
        /* <DEDUP_REMOVED lines=10> */
.L_x_1958:
        /* <DEDUP_REMOVED lines=8> */
.L_x_1959:
        /* <DEDUP_REMOVED lines=8> */
.L_x_1960:
        /* <DEDUP_REMOVED lines=8> */
.L_x_1961:
        /* <DEDUP_REMOVED lines=8> */
.L_x_1962:
[----:B------:R-:W-:Y:S05]  /*15700*/  BRA `(.L_x_1963) ;  /* 0xffffffe400a07947 */ /* 0x000fea000383ffff */
.L_x_1911:
[----:B------:R-:W-:Y:S01]  /*15710*/  BSSY B0, `(.L_x_1964) ;  /* 0x0000006000007945 */ /* 0x000fe20003800000 */
[----:B------:R-:W-:Y:S01]  /*15720*/  PLOP3.LUT P6, PT, P6, PT, PT, 0x8, 0x0 ;  /* 0x000000000000781c */ /* 0x000fe200037ce170 */
[----:B------:R-:W-:-:S12]  /*15730*/  IMAD.MOV.U32 R15, RZ, RZ, -0x1 ;  /* 0xffffffffff0f7424 */ /* 0x000fd800078e00ff */
[----:B0-----:R-:W-:Y:S05]  /*15740*/  WARPSYNC.COLLECTIVE R15, `(.L_x_1965) ;  /* 0x000000000f087348 */ /* 0x001fea0003c00000 */
[----:B------:R-:W-:Y:S01]  /*15750*/  VOTE.ANY R14, PT, P6 ;  /* 0x00000000000e7806 */ /* 0x000fe200030e0100 */
[----:B0-----:R-:W-:Y:S06]  /*15760*/  ENDCOLLECTIVE ;  /* 0x000000000000791b */ /* 0x001fec0003800000 */
.L_x_1965:
[----:B------:R-:W-:Y:S05]  /*15770*/  BSYNC B0 ;  /* 0x0000000000007941 */ /* 0x000fea0003800000 */
.L_x_1964:
        /* <DEDUP_REMOVED lines=9> */
.L_x_1966:
[----:B------:R-:W-:Y:S01]  /*15810*/  IMAD.MOV.U32 R17, RZ, RZ, R14 ;  /* 0x000000ffff117224 */ /* 0x000fe200078e000e */
[----:B------:R-:W-:Y:S06]  /*15820*/  BRA `(.L_x_1967) ;  /* 0xffffffe400907947 */ /* 0x000fec000383ffff */
.L_x_1913:
[----:B------:R-:W-:Y:S01]  /*15830*/  BSSY B0, `(.L_x_1968) ;  /* 0x0000007000007945 */ /* 0x000fe20003800000 */
[----:B------:R-:W-:Y:S02]  /*15840*/  IMAD.MOV.U32 R13, RZ, RZ, R2 ;  /* 0x000000ffff0d7224 */ /* 0x000fe400078e0002 */
[----:B------:R-:W-:Y:S02]  /*15850*/  IMAD.MOV.U32 R11, RZ, RZ, 0x1f ;  /* 0x0000001fff0b7424 */ /* 0x000fe400078e00ff */
[----:B------:R-:W-:-:S07]  /*15860*/  IMAD.MOV.U32 R15, RZ, RZ, -0x1 ;  /* 0xffffffffff0f7424 */ /* 0x000fce00078e00ff */
[----:B012---:R-:W-:Y:S05]  /*15870*/  WARPSYNC.COLLECTIVE R15, `(.L_x_1969) ;  /* 0x000000000f087348 */ /* 0x007fea0003c00000 */
[----:B------:R3:W4:Y:S02]  /*15880*/  SHFL.IDX P6, R14, R13, R12, R11 ;  /* 0x0000000c0d0e7389 */ /* 0x00072400000c000b */
[----:B01234-:R-:W-:Y:S01]  /*15890*/  ENDCOLLECTIVE ;  /* 0x000000000000791b */ /* 0x01ffe20003800000 */
.L_x_1969:
[----:B------:R-:W-:Y:S05]  /*158a0*/  BSYNC B0 ;  /* 0x0000000000007941 */ /* 0x000fea0003800000 */
.L_x_1968:
[----:B------:R-:W-:Y:S01]  /*158b0*/  IMAD.MOV.U32 R7, RZ, RZ, R14 ;  /* 0x000000ffff077224 */ /* 0x000fe200078e000e */
[----:B------:R-:W-:Y:S06]  /*158c0*/  BRA `(.L_x_1912) ;  /* 0xffffffe400847947 */ /* 0x000fec000383ffff */
.L_x_1917:
[----:B-1----:R1:W2:Y:S02]  /*158d0*/  SYNCS.PHASECHK.TRANS64.TRYWAIT P0, [R0+URZ+0x22820], R3 ;  /* 0x02282003000075a7 */ /* 0x0022a4000800017f */
[----:B--2---:R-:W-:Y:S05]  /*158e0*/  @!P0 NANOSLEEP.SYNCS 0x989680 ;  /* 0x009896800000895d */ /* 0x004fea0003900000 */
[----:B------:R-:W2:Y:S02]  /*158f0*/  @!P0 SYNCS.PHASECHK.TRANS64 P0, [R0+URZ+0x22820], R3 ;  /* 0x02282003000085a7 */ /* 0x000ea4000800007f */
[----:B--2---:R-:W-:Y:S05]  /*15900*/  @!P0 BRA `(.L_x_1917) ;  /* 0xfffffffc00f08947 */ /* 0x004fea000383ffff */
[----:B------:R-:W-:Y:S05]  /*15910*/  BRA `(.L_x_1970) ;  /* 0xffffffe800f87947 */ /* 0x000fea000383ffff */
.L_x_1918:
[----:B------:R-:W2:Y:S01]  /*15920*/  S2R R2, SR_TID.X ;  /* 0x0000000000027919 */ /* 0x000ea20000002100 */
[----:B------:R-:W-:Y:S01]  /*15930*/  BSSY B0, `(.L_x_1971) ;  /* 0x000000a000007945 */ /* 0x000fe20003800000 */
[----:B------:R-:W-:Y:S02]  /*15940*/  IMAD.MOV.U32 R12, RZ, RZ, RZ ;  /* 0x000000ffff0c7224 */ /* 0x000fe400078e00ff */
[----:B------:R-:W-:Y:S02]  /*15950*/  IMAD.MOV.U32 R11, RZ, RZ, 0x1f ;  /* 0x0000001fff0b7424 */ /* 0x000fe400078e00ff */
[----:B------:R-:W-:Y:S01]  /*15960*/  IMAD.MOV.U32 R15, RZ, RZ, -0x1 ;  /* 0xffffffffff0f7424 */ /* 0x000fe200078e00ff */
[----:B--2---:R-:W-:-:S04]  /*15970*/  SHF.R.U32.HI R2, RZ, 0x5, R2 ;  /* 0x00000005ff027819 */ /* 0x004fc80000011602 */
[----:B------:R-:W-:-:S05]  /*15980*/  LOP3.LUT R2, R2, 0x3, RZ, 0xc0, !PT ;  /* 0x0000000302027812 */ /* 0x000fca00078ec0ff */
[----:B0-----:R-:W-:-:S07]  /*15990*/  IMAD.MOV.U32 R13, RZ, RZ, R2 ;  /* 0x000000ffff0d7224 */ /* 0x001fce00078e0002 */
[----:B-1----:R-:W-:Y:S05]  /*159a0*/  WARPSYNC.COLLECTIVE R15, `(.L_x_1972) ;  /* 0x000000000f087348 */ /* 0x002fea0003c00000 */
[----:B------:R0:W2:Y:S02]  /*159b0*/  SHFL.IDX P6, R14, R13, R12, R11 ;  /* 0x0000000c0d0e7389 */ /* 0x0000a400000c000b */
[----:B012---:R-:W-:Y:S01]  /*159c0*/  ENDCOLLECTIVE ;  /* 0x000000000000791b */ /* 0x007fe20003800000 */
.L_x_1972:
[----:B------:R-:W-:Y:S05]  /*159d0*/  BSYNC B0 ;  /* 0x0000000000007941 */ /* 0x000fea0003800000 */
.L_x_1971:
[----:B------:R-:W-:Y:S05]  /*159e0*/  BRA `(.L_x_1973) ;  /* 0xffffffe800e07947 */ /* 0x000fea000383ffff */
.L_x_1921:
[----:B------:R-:W-:Y:S01]  /*159f0*/  BSSY B1, `(.L_x_1974) ;  /* 0x0000006000017945 */ /* 0x000fe20003800000 */
[----:B------:R-:W-:-:S07]  /*15a00*/  IMAD.MOV.U32 R15, RZ, RZ, -0x1 ;  /* 0xffffffffff0f7424 */ /* 0x000fce00078e00ff */
[----:B012---:R-:W-:Y:S05]  /*15a10*/  WARPSYNC.COLLECTIVE R15, `(.L_x_1975) ;  /* 0x000000000f0c7348 */ /* 0x007fea0003c00000 */
[----:B------:R-:W-:Y:S02]  /*15a20*/  ELECT P6, UR62, PT ;  /* 0x00000000003e782f */ /* 0x000fe400038c0000 */
[----:B------:R-:W-:Y:S01]  /*15a30*/  MOV R14, UR62 ;  /* 0x0000003e000e7c02 */ /* 0x000fe20008000f00 */
[----:B012---:R-:W-:Y:S10]  /*15a40*/  ENDCOLLECTIVE ;  /* 0x000000000000791b */ /* 0x007ff40003800000 */
.L_x_1975:
[----:B------:R-:W-:Y:S05]  /*15a50*/  BSYNC B1 ;  /* 0x0000000000017941 */ /* 0x000fea0003800000 */
.L_x_1974:
[----:B------:R-:W-:Y:S05]  /*15a60*/  BRA `(.L_x_1976) ;  /* 0xffffffe800d87947 */ /* 0x000fea000383ffff */
.L_x_1923:
[----:B-1----:R1:W2:Y:S02]  /*15a70*/  SYNCS.PHASECHK.TRANS64.TRYWAIT P0, [R6+URZ], R5 ;  /* 0x00000005060075a7 */ /* 0x0022a4000800017f */
[----:B--2---:R-:W-:Y:S05]  /*15a80*/  @!P0 NANOSLEEP.SYNCS 0x989680 ;  /* 0x009896800000895d */ /* 0x004fea0003900000 */
[----:B------:R-:W2:Y:S02]  /*15a90*/  @!P0 SYNCS.PHASECHK.TRANS64 P0, [R6+URZ], R5 ;  /* 0x00000005060085a7 */ /* 0x000ea4000800007f */
[----:B--2---:R-:W-:Y:S05]  /*15aa0*/  @!P0 BRA `(.L_x_1923) ;  /* 0xfffffffc00f08947 */ /* 0x004fea000383ffff */
[----:B------:R-:W-:Y:S05]  /*15ab0*/  BRA `(.L_x_1977) ;  /* 0xffffffec00147947 */ /* 0x000fea000383ffff */
.L_x_1924:
[----:B--2---:R2:W3:Y:S02]  /*15ac0*/  SYNCS.PHASECHK.TRANS64.TRYWAIT P0, [R7+URZ], R2 ;  /* 0x00000002070075a7 */ /* 0x0044e4000800017f */
[----:B---3--:R-:W-:Y:S05]  /*15ad0*/  @!P0 NANOSLEEP.SYNCS 0x989680 ;  /* 0x009896800000895d */ /* 0x008fea0003900000 */
[----:B------:R-:W3:Y:S02]  /*15ae0*/  @!P0 SYNCS.PHASECHK.TRANS64 P0, [R7+URZ], R2 ;  /* 0x00000002070085a7 */ /* 0x000ee4000800007f */
[----:B---3--:R-:W-:Y:S05]  /*15af0*/  @!P0 BRA `(.L_x_1924) ;  /* 0xfffffffc00f08947 */ /* 0x008fea000383ffff */
[----:B------:R-:W-:Y:S05]  /*15b00*/  BRA `(.L_x_1978) ;  /* 0xffffffec00087947 */ /* 0x000fea000383ffff */
.L_x_1926:
[----:B---3--:R3:W4:Y:S02]  /*15b10*/  SYNCS.PHASECHK.TRANS64.TRYWAIT P0, [R4+URZ], R5 ;  /* 0x00000005040075a7 */ /* 0x008724000800017f */
[----:B----4-:R-:W-:Y:S05]  /*15b20*/  @!P0 NANOSLEEP.SYNCS 0x989680 ;  /* 0x009896800000895d */ /* 0x010fea0003900000 */
[----:B------:R-:W4:Y:S02]  /*15b30*/  @!P0 SYNCS.PHASECHK.TRANS64 P0, [R4+URZ], R5 ;  /* 0x00000005040085a7 */ /* 0x000f24000800007f */
[----:B----4-:R-:W-:Y:S05]  /*15b40*/  @!P0 BRA `(.L_x_1926) ;  /* 0xfffffffc00f08947 */ /* 0x010fea000383ffff */
[----:B------:R-:W-:Y:S05]  /*15b50*/  BRA `(.L_x_1979) ;  /* 0xffffffec00107947 */ /* 0x000fea000383ffff */
.L_x_1980:
        /* <DEDUP_REMOVED lines=10> */
.L_x_4723:


//--------------------- .text._ZN7cutlass13device_kernelIN5flash11enable_sm90INS1_16FlashAttnFwdSm90INS1_25CollectiveMainloopFwdSm90ILi2EN4cute5tupleIJNS5_1CILi1EEES8_S8_EEENS6_IJNS7_ILi128EEENS7_ILi96EEENS7_ILi64EEEEEELi256ENS_6half_tEfNS_4arch4Sm90ELb0ELb1ELb0ELb1ELb0ELb1ELb0ELb1ELb0ELb0ELb0ELb0EEENS1_21CollectiveEpilogueFwdINS6_IJSA_NS7_ILi256EEESB_EEES9_SE_SG_Li256ELb1ELb0ELb0ELb0EEENS1_36VarlenDynamicPersistentTileSchedulerILi128ELi96ELi256ELi32ELb0ELb0ELb1ELb1ELb0ELb1EEEEEEEEEvNT_6ParamsE --------------------------
	.section	.text._ZN7cutlass13device_kernelIN5flash11enable_sm90INS1_16FlashAttnFwdSm90INS1_25CollectiveMainloopFwdSm90ILi2EN4cute5tupleIJNS5_1CILi1EEES8_S8_EEENS6_IJNS7_ILi128EEENS7_ILi96EEENS7_ILi64EEEEEELi256ENS_6half_tEfNS_4arch4Sm90ELb0ELb1ELb0ELb1ELb0ELb1ELb0ELb1ELb0ELb0ELb0ELb0EEENS1_21CollectiveEpilogueFwdINS6_IJSA_NS7_ILi256EEESB_EEES9_SE_SG_Li256ELb1ELb0ELb0ELb0EEENS1_36VarlenDynamicPersistentTileSchedulerILi128ELi96ELi256ELi32ELb0ELb0ELb1ELb1ELb0ELb1EEEEEEEEEvNT_6ParamsE,"ax",@progbits
	.align	128
.text._ZN7cutlass13device_kernelIN5flash11enable_sm90INS1_16FlashAttnFwdSm90INS1_25CollectiveMainloopFwdSm90ILi2EN4cute5tupleIJNS5_1CILi1EEES8_S8_EEENS6_IJNS7_ILi128EEENS7_ILi96EEENS7_ILi64EEEEEELi256ENS_6half_tEfNS_4arch4Sm90ELb0ELb1ELb0ELb1ELb0ELb1ELb0ELb1ELb0ELb0ELb0ELb0EEENS1_21CollectiveEpilogueFwdINS6_IJSA_NS7_ILi256EEESB_EEES9_SE_SG_Li256ELb1ELb0ELb0ELb0EEENS1_36VarlenDynamicPersistentTileSchedulerILi128ELi96ELi256ELi32ELb0ELb0ELb1ELb1ELb0ELb1EEEEEEEEEvNT_6ParamsE:
        .type           _ZN7cutlass13device_kernelIN5flash11enable_sm90INS1_16FlashAttnFwdSm90INS1_25CollectiveMainloopFwdSm90ILi2EN4cute5tupleIJNS5_1CILi1EEES8_S8_EEENS6_IJNS7_ILi128EEENS7_ILi96EEENS7_ILi64EEEEEELi256ENS_6half_tEfNS_4arch4Sm90ELb0ELb1ELb0ELb1ELb0ELb1ELb0ELb1ELb0ELb0ELb0ELb0EEENS1_21CollectiveEpilogueFwdINS6_IJSA_NS7_ILi256EEESB_EEES9_SE_SG_Li256ELb1ELb0ELb0ELb0EEENS1_36VarlenDynamicPersistentTileSchedulerILi128ELi96ELi256ELi32ELb0ELb0ELb1ELb1ELb0ELb1EEEEEEEEEvNT_6ParamsE,@function
        .size           _ZN7cutlass13device_kernelIN5flash11enable_sm90INS1_16FlashAttnFwdSm90INS1_25CollectiveMainloopFwdSm90ILi2EN4cute5tupleIJNS5_1CILi1EEES8_S8_EEENS6_IJNS7_ILi128EEENS7_ILi96EEENS7_ILi64EEEEEELi256ENS_6half_tEfNS_4arch4Sm90ELb0ELb1ELb0ELb1ELb0ELb1ELb0ELb1ELb0ELb0ELb0ELb0EEENS1_21CollectiveEpilogueFwdINS6_IJSA_NS7_ILi256EEESB_EEES9_SE_SG_Li256ELb1ELb0ELb0ELb0EEENS1_36VarlenDynamicPersistentTileSchedulerILi128ELi96ELi256ELi32ELb0ELb0ELb1ELb1ELb0ELb1EEEEEEEEEvNT_6ParamsE,(.L_x_4724 - _ZN7cutlass13device_kernelIN5flash11enable_sm90INS1_16FlashAttnFwdSm90INS1_25CollectiveMainloopFwdSm90ILi2EN4cute5tupleIJNS5_1CILi1EEES8_S8_EEENS6_IJNS7_ILi128EEENS7_ILi96EEENS7_ILi64EEEEEELi256ENS_6half_tEfNS_4arch4Sm90ELb0ELb1ELb0ELb1ELb0ELb1ELb0ELb1ELb0ELb0ELb0ELb0EEENS1_21CollectiveEpilogueFwdINS6_IJSA_NS7_ILi256EEESB_EEES9_SE_SG_Li256ELb1ELb0ELb0ELb0EEENS1_36VarlenDynamicPersistentTileSchedulerILi128ELi96ELi256ELi32ELb0ELb0ELb1ELb1ELb0ELb1EEEEEEEEEvNT_6ParamsE)
        .other          _ZN7cutlass13device_kernelIN5flash11enable_sm90INS1_16FlashAttnFwdSm90INS1_25CollectiveMainloopFwdSm90ILi2EN4cute5tupleIJNS5_1CILi1EEES8_S8_EEENS6_IJNS7_ILi128EEENS7_ILi96EEENS7_ILi64EEEEEELi256ENS_6half_tEfNS_4arch4Sm90ELb0ELb1ELb0ELb1ELb0ELb1ELb0ELb1ELb0ELb0ELb0ELb0EEENS1_21CollectiveEpilogueFwdINS6_IJSA_NS7_ILi256EEESB_EEES9_SE_SG_Li256ELb1ELb0ELb0ELb0EEENS1_36VarlenDynamicPersistentTileSchedulerILi128ELi96ELi256ELi32ELb0ELb0ELb1ELb1ELb0ELb1EEEEEEEEEvNT_6ParamsE,@"STO_CUDA_ENTRY STV_DEFAULT"
_ZN7cutlass13device_kernelIN5flash11enable_sm90INS1_16FlashAttnFwdSm90INS1_25CollectiveMainloopFwdSm90ILi2EN4cute5tupleIJNS5_1CILi1EEES8_S8_EEENS6_IJNS7_ILi128EEENS7_ILi96EEENS7_ILi64EEEEEELi256ENS_6half_tEfNS_4arch4Sm90ELb0ELb1ELb0ELb1ELb0ELb1ELb0ELb1ELb0ELb0ELb0ELb0EEENS1_21CollectiveEpilogueFwdINS6_IJSA_NS7_ILi256EEESB_EEES9_SE_SG_Li256ELb1ELb0ELb0ELb0EEENS1_36VarlenDynamicPersistentTileSchedulerILi128ELi96ELi256ELi32ELb0ELb0ELb1ELb1ELb0ELb1EEEEEEEEEvNT_6ParamsE:
[----:B------:R-:W0:Y:S02]  /*0000*/  LDC R1, c[0x0][0x28] ;  /* 0x00000a00ff017b82 */ /* 0x000e240000000800 */
[----:B0-----:R-:W-:Y:S01]  /*0010*/  VIADD R1, R1, 0xffffffd0 ;  /* 0xffffffd001017836 */ /* 0x001fe20000000000 */
[----:B------:R-:W0:Y:S01]  /*0020*/  S2R R3, SR_TID.X ;  /* 0x0000000000037919 */ /* 0x000e220000002100 */
[----:B------:R-:W-:Y:S01]  /*0030*/  ELECT P0, URZ, PT ;  /* 0x00000000003f782f */ /* 0x000fe20003800000 */
[----:B------:R-:W-:Y:S01]  /*0040*/  BSSY B0, `(.L_x_1981) ;  /* 0x0000016000007945 */ /* 0x000fe20003800000 */
[----:B0-----:R-:W-:-:S05]  /*0050*/  SHF.R.U32.HI R0, RZ, 0x5, R3 ;  /* 0x00000005ff007819 */ /* 0x001fca0000011603 */
        /* <DEDUP_REMOVED lines=20> */
.L_x_1982:
[----:B------:R-:W-:Y:S05]  /*01a0*/  BSYNC B0 ;  /* 0x0000000000007941 */ /* 0x000fea0003800000 */
.L_x_1981:
[----:B------:R-:W-:Y:S01]  /*01b0*/  VOTEU.ANY UP0, P0 ;  /* 0x00000000003f7886 */ /* 0x000fe20000000100 */
[----:B------:R-:W0:Y:S01]  /*01c0*/  SHFL.IDX PT, R2, R0, RZ, 0x1f ;  /* 0x00001fff00027589 */ /* 0x000e2200000e0000 */
[----:B------:R-:W-:Y:S01]  /*01d0*/  UMOV UR4, 0x1 ;  /* 0x0000000100047882 */ /* 0x000fe20000000000 */
[----:B------:R-:W-:Y:S01]  /*01e0*/  UMOV UR7, 0x100 ;  /* 0x0000010000077882 */ /* 0x000fe20000000000 */
[----:B------:R-:W-:Y:S01]  /*01f0*/  SHF.R.U32.HI R4, RZ, 0x7, R3 ;  /* 0x00000007ff047819 */ /* 0x000fe20000011603 */
[----:B------:R-:W1:Y:S01]  /*0200*/  @UP0 S2UR UR8, SR_CgaCtaId ;  /* 0x00000000000809c3 */ /* 0x000e620000008800 */
[----:B------:R-:W-:Y:S01]  /*0210*/  @UP0 UMOV UR6, 0x400 ;  /* 0x0000040000060882 */ /* 0x000fe20000000000 */
[----:B------:R-:W-:-:S04]  /*0220*/  @UP0 UIADD3 UR4, -UR4, 0x100000, URZ ;  /* 0x0010000004040890 */ /* 0x000fc8000fffe13f */
[----:B------:R-:W-:Y:S02]  /*0230*/  @UP0 USHF.L.U32 UR5, UR4, 0xb, URZ ;  /* 0x0000000b04050899 */ /* 0x000fe4000800063f */
[----:B------:R-:W-:Y:S01]  /*0240*/  @UP0 USHF.L.U32 UR4, UR4, 0x1, URZ ;  /* 0x0000000104040899 */ /* 0x000fe2000800063f */
[----:B------:R-:W-:Y:S01]  /*0250*/  VOTEU.ANY UP1, P0 ;  /* 0x00000000003f7886 */ /* 0x000fe20000020100 */
[----:B0-----:R-:W-:Y:S02]  /*0260*/  ISETP.NE.AND P1, PT, R2, RZ, PT ;  /* 0x000000ff0200720c */ /* 0x001fe40003f25270 */
[----:B------:R0:W2:Y:S01]  /*0270*/  SHFL.IDX PT, R2, R4, RZ, 0x1f ;  /* 0x00001fff04027589 */ /* 0x0000a200000e0000 */
[----:B-1----:R-:W-:Y:S02]  /*0280*/  @UP0 ULEA UR8, UR8, UR6, 0x18 ;  /* 0x0000000608080291 */ /* 0x002fe4000f8ec03f */
[----:B------:R-:W-:-:S04]  /*0290*/  @UP0 UIADD3 UR6, -UR7, 0x100000, URZ ;  /* 0x0010000007060890 */ /* 0x000fc8000fffe13f */
[----:B------:R-:W-:Y:S02]  /*02a0*/  @UP0 USHF.L.U32 UR7, UR6, 0xb, URZ ;  /* 0x0000000b06070899 */ /* 0x000fe4000800063f */
[----:B------:R-:W-:Y:S01]  /*02b0*/  @UP0 USHF.L.U32 UR6, UR6, 0x1, URZ ;  /* 0x0000000106060899 */ /* 0x000fe2000800063f */
[----:B------:R-:W-:Y:S01]  /*02c0*/  VOTEU.ANY UP0, P0 ;  /* 0x00000000003f7886 */ /* 0x000fe20000000100 */
[----:B------:R-:W1:Y:S04]  /*02d0*/  FENCE.VIEW.ASYNC.S ;  /* 0x00000000000073c6 */ /* 0x000e680000000000 */
[----:B-1----:R0:W1:Y:S06]  /*02e0*/  @UP0 SYNCS.EXCH.64 URZ, [UR8+0x22800], UR4 ;  /* 0x02280004083f05b2 */ /* 0x00206c0008000100 */
[----:B------:R0:W3:Y:S02]  /*02f0*/  @UP1 SYNCS.EXCH.64 URZ, [UR8+0x22820], UR6 ;  /* 0x02282006083f15b2 */ /* 0x0000e40008000100 */
[----:B0-----:R-:W-:Y:S05]  /*0300*/  @P1 BRA `(.L_x_1983) ;  /* 0x0000000000481947 */ /* 0x001fea0003800000 */
[----:B------:R-:W0:Y:S01]  /*0310*/  S2UR UR5, SR_CgaCtaId ;  /* 0x00000000000579c3 */ /* 0x000e220000008800 */
        /* <DEDUP_REMOVED lines=15> */
[----:B------:R0:W0:Y:S01]  /*0410*/  SYNCS.EXCH.64 URZ, [UR8+0x22848], UR4 ;  /* 0x02284804083f75b2 */ /* 0x0000220008000100 */
[----:B------:R-:W-:Y:S01]  /*0420*/  NOP ;  /* 0x0000000000007918 */ /* 0x000fe20000000000 */
.L_x_1983:
[----:B------:R-:W5:Y:S01]  /*0430*/  SHFL.IDX PT, R4, R0, RZ, 0x1f ;  /* 0x00001fff00047589 */ /* 0x000f6200000e0000 */
[----:B------:R-:W-:Y:S01]  /*0440*/  NOP ;  /* 0x0000000000007918 */ /* 0x000fe20000000000 */
[----:B-----5:R-:W-:-:S13]  /*0450*/  ISETP.NE.AND P0, PT, R4, RZ, PT ;  /* 0x000000ff0400720c */ /* 0x020fda0003f05270 */
        /* <DEDUP_REMOVED lines=17> */
[----:B------:R0:W0:Y:S01]  /*0570*/  SYNCS.EXCH.64 URZ, [UR8+0x22868], UR6 ;  /* 0x02286806083f75b2 */ /* 0x0000220008000100 */
[----:B------:R-:W-:Y:S01]  /*0580*/  NOP ;  /* 0x0000000000007918 */ /* 0x000fe20000000000 */
.L_x_1984:
[----:B------:R-:W5:Y:S01]  /*0590*/  SHFL.IDX PT, R4, R0, RZ, 0x1f ;  /* 0x00001fff00047589 */ /* 0x000f6200000e0000 */
[----:B------:R-:W-:Y:S01]  /*05a0*/  NOP ;  /* 0x0000000000007918 */ /* 0x000fe20000000000 */
[----:B-----5:R-:W-:-:S13]  /*05b0*/  ISETP.NE.AND P0, PT, R4, RZ, PT ;  /* 0x000000ff0400720c */ /* 0x020fda0003f05270 */
        /* <DEDUP_REMOVED lines=13> */
[----:B------:R0:W0:Y:S01]  /*0690*/  SYNCS.EXCH.64 URZ, [UR6+0x22888], UR4 ;  /* 0x02288804063f75b2 */ /* 0x0000220008000100 */
[----:B------:R-:W-:Y:S01]  /*06a0*/  NOP ;  /* 0x0000000000007918 */ /* 0x000fe20000000000 */
.L_x_1985:
        /* <DEDUP_REMOVED lines=22> */
.L_x_1986:
        /* <DEDUP_REMOVED lines=22> */
.L_x_1987:
[----:B--2---:R-:W-:Y:S01]  /*0970*/  ISETP.NE.AND P0, PT, R2, RZ, PT ;  /* 0x000000ff0200720c */ /* 0x004fe20003f05270 */
[----:B------:R-:W-:Y:S01]  /*0980*/  IMAD.MOV.U32 R2, RZ, RZ, 0x1 ;  /* 0x00000001ff027424 */ /* 0x000fe200078e00ff */
[----:B------:R-:W-:Y:S01]  /*0990*/  NOP ;  /* 0x0000000000007918 */ /* 0x000fe20000000000 */
[----:B------:R-:W-:Y:S01]  /*09a0*/  ULDC.64 UR40, c[0x0][0x208] ;  /* 0x0000820000287ab9 */ /* 0x000fe20000000a00 */
[----:B------:R-:W-:Y:S02]  /*09b0*/  BSSY B7, `(.L_x_1988) ;  /* 0x0001cbf000077945 */ /* 0x000fe40003800000 */
[----:B------:R-:W-:-:S05]  /*09c0*/  SEL R2, R2, 0x2, !P0 ;  /* 0x0000000202027807 */ /* 0x000fca0004000000 */
[----:B------:R2:W-:Y:S01]  /*09d0*/  STL [R1+0x2c], R2 ;  /* 0x00002c0201007387 */ /* 0x0005e20000100800 */
[----:B01-34-:R-:W-:Y:S06]  /*09e0*/  BAR.SYNC.DEFER_BLOCKING 0x0 ;  /* 0x0000000000007b1d */ /* 0x01bfec0000010000 */
[----:B------:R-:W-:Y:S05]  /*09f0*/  @!P0 BRA `(.L_x_1989) ;  /* 0x0000016800b08947 */ /* 0x000fea0003800000 */
.L_x_1990:
[----:B------:R-:W-:-:S08]  /*0a00*/  NOP ;  /* 0x0000000000007918 */ /* 0x000fd00000000000 */
[----:B------:R-:W0:Y:S02]  /*0a10*/  USETMAXREG.TRY_ALLOC.CTAPOOL UP0, 0xf0 ;  /* 0x000000f0000079c8 */ /* 0x000e240008000600 */
[----:B0-----:R-:W-:-:S13]  /*0a20*/  PLOP3.LUT P0, PT, PT, PT, UP0, 0x80, 0x0 ;  /* 0x000000000000781c */ /* 0x001fda0003f0f008 */
[----:B------:R-:W-:Y:S05]  /*0a30*/  @!P0 BRA `(.L_x_1990) ;  /* 0xfffffffc00f08947 */ /* 0x000fea000383ffff */
[----:B------:R-:W-:Y:S01]  /*0a40*/  SHF.R.U32.HI R0, RZ, 0x7, R3 ;  /* 0x00000007ff007819 */ /* 0x000fe20000011603 */
[----:B------:R-:W0:Y:S08]  /*0a50*/  S2UR UR5, SR_CgaCtaId ;  /* 0x00000000000579c3 */ /* 0x000e300000008800 */
[----:B------:R-:W-:Y:S06]  /*0a60*/  BAR.ARV 0x8, 0x120 ;  /* 0x0204800000007b1d */ /* 0x000fec0000002000 */
[----:B------:R-:W-:Y:S01]  /*0a70*/  ISETP.NE.AND P0, PT, R0, 0x1, PT ;  /* 0x000000010000780c */ /* 0x000fe20003f05270 */
[----:B------:R-:W-:Y:S01]  /*0a80*/  UMOV UR4, 0x400 ;  /* 0x0000040000047882 */ /* 0x000fe20000000000 */
[----:B--2---:R-:W-:-:S11]  /*0a90*/  LOP3.LUT R2, R2, 0xffdfffff, RZ, 0xc0, !PT ;  /* 0xffdfffff02027812 */ /* 0x004fd600078ec0ff */
[----:B------:R-:W-:Y:S06]  /*0aa0*/  @!P0 BAR.ARV 0x9, 0x100 ;  /* 0x0244000000008b1d */ /* 0x000fec0000002000 */
[----:B0-----:R-:W-:Y:S01]  /*0ab0*/  ULEA UR4, UR5, UR4, 0x18 ;  /* 0x0000000405047291 */ /* 0x001fe2000f8ec03f */
[----:B------:R-:W-:Y:S01]  /*0ac0*/  @P0 LOP3.LUT R2, R2, 0x200000, RZ, 0xfc, !PT ;  /* 0x0020000002020812 */ /* 0x000fe200078efcff */
[----:B------:R-:W-:Y:S04]  /*0ad0*/  BAR.SYNC.DEFER_BLOCKING 0x5, 0x120 ;  /* 0x0144800000007b1d */ /* 0x000fe80000010000 */
[----:B------:R-:W-:-:S02]  /*0ae0*/  IMAD.U32 R17, RZ, RZ, UR4 ;  /* 0x00000004ff117e24 */ /* 0x000fc4000f8e00ff */
[----:B------:R-:W-:-:S03]  /*0af0*/  ULDC UR4, c[0x0][0xc14] ;  /* 0x0003050000047ab9 */ /* 0x000fc60000000800 */
[----:B------:R-:W0:Y:S01]  /*0b00*/  LDS.128 R208, [R17+0x228d0] ;  /* 0x0228d00011d07984 */ /* 0x000e220000000c00 */
[----:B------:R-:W-:Y:S06]  /*0b10*/  BAR.ARV 0x4, 0x120 ;  /* 0x0104800000007b1d */ /* 0x000fec0000002000 */
[----:B0-----:R-:W-:-:S13]  /*0b20*/  ISETP.GE.AND P0, PT, R211, UR4, PT ;  /* 0x00000004d3007c0c */ /* 0x001fda000bf06270 */
[----:B------:R-:W-:Y:S05]  /*0b30*/  @P0 BRA `(.L_x_1991) ;  /* 0x000001c800980947 */ /* 0x000fea0003800000 */
[----:B------:R-:W2:Y:S01]  /*0b40*/  LDL.LU R13, [R1+0x2c] ;  /* 0x00002c00010d7983 */ /* 0x000ea20000300800 */
[----:B------:R-:W-:Y:S02]  /*0b50*/  VIADD R12, R3, 0xffffff80 ;  /* 0xffffff80030c7836 */ /* 0x000fe40000000000 */
[----:B------:R-:W-:Y:S02]  /*0b60*/  IMAD.MOV.U32 R235, RZ, RZ, RZ ;  /* 0x000000ffffeb7224 */ /* 0x000fe400078e00ff */
[----:B------:R-:W-:Y:S01]  /*0b70*/  IMAD.MOV.U32 R22, RZ, RZ, RZ ;  /* 0x000000ffff167224 */ /* 0x000fe200078e00ff */
[----:B------:R-:W-:Y:S01]  /*0b80*/  SHF.R.S32.HI R0, RZ, 0x1f, R12 ;  /* 0x0000001fff007819 */ /* 0x000fe2000001140c */
[----:B------:R-:W-:Y:S02]  /*0b90*/  IMAD.MOV.U32 R203, RZ, RZ, RZ ;  /* 0x000000ffffcb7224 */ /* 0x000fe400078e00ff */
[----:B------:R-:W-:Y:S01]  /*0ba0*/  IMAD.MOV.U32 R200, RZ, RZ, RZ ;  /* 0x000000ffffc87224 */ /* 0x000fe200078e00ff */
[CC--:B------:R-:W-:Y:S01]  /*0bb0*/  LEA.HI R3, R0.reuse, R12.reuse, RZ, 0x7 ;  /* 0x0000000c00037211 */ /* 0x0c0fe200078f38ff */
[----:B------:R-:W-:Y:S01]  /*0bc0*/  IMAD.MOV.U32 R16, RZ, RZ, RZ ;  /* 0x000000ffff107224 */ /* 0x000fe200078e00ff */
[----:B------:R-:W-:-:S02]  /*0bd0*/  LEA.HI R223, R0, R12, RZ, 0x5 ;  /* 0x0000000c00df7211 */ /* 0x000fc400078f28ff */
        /* <DEDUP_REMOVED lines=14> */
[----:B------:R-:W-:Y:S02]  /*0cc0*/  LEA.HI R4, R0, R12, RZ, 0x4 ;  /* 0x0000000c00047211 */ /* 0x000fe400078f20ff */
[----:B------:R-:W-:Y:S02]  /*0cd0*/  LOP3.LUT R10, R7, 0xfffffff8, RZ, 0xc0, !PT ;  /* 0xfffffff8070a7812 */ /* 0x000fe400078ec0ff */
[----:B------:R-:W-:Y:S02]  /*0ce0*/  SHF.R.S32.HI R7, RZ, 0x4, R4 ;  /* 0x00000004ff077819 */ /* 0x000fe40000011404 */
[----:B------:R-:W-:Y:S01]  /*0cf0*/  LOP3.LUT R8, R8, 0x7ffffffc, RZ, 0xc0, !PT ;  /* 0x7ffffffc08087812 */ /* 0x000fe200078ec0ff */
[----:B------:R-:W-:Y:S01]  /*0d00*/  IMAD.IADD R10, R5, 0x1, -R10 ;  /* 0x00000001050a7824 */ /* 0x000fe200078e0a0a */
[----:B------:R-:W-:-:S02]  /*0d10*/  LOP3.LUT R5, R4, 0x3fffff0, RZ, 0xc0, !PT ;  /* 0x03fffff004057812 */ /* 0x000fc400078ec0ff */
[----:B------:R-:W-:Y:S01]  /*0d20*/  LEA.HI R4, R4, R7, RZ, 0x1 ;  /* 0x0000000704047211 */ /* 0x000fe200078f08ff */
[----:B------:R-:W-:Y:S02]  /*0d30*/  IMAD R10, R9, 0x10, R10 ;  /* 0x00000010090a7824 */ /* 0x000fe400078e020a */
[----:B------:R-:W-:Y:S01]  /*0d40*/  IMAD.IADD R8, R11, 0x1, -R8 ;  /* 0x000000010b087824 */ /* 0x000fe200078e0a08 */
[----:B------:R-:W-:Y:S01]  /*0d50*/  LOP3.LUT R6, R4, 0x1ffffffe, RZ, 0xc0, !PT ;  /* 0x1ffffffe04067812 */ /* 0x000fe200078ec0ff */
[----:B------:R-:W-:Y:S02]  /*0d60*/  IMAD R3, R3, 0x40, R10 ;  /* 0x0000004003037824 */ /* 0x000fe400078e020a */
[----:B------:R-:W-:Y:S02]  /*0d70*/  IMAD.IADD R4, R12, 0x1, -R5 ;  /* 0x000000010c047824 */ /* 0x000fe400078e0a05 */
[----:B------:R-:W-:Y:S01]  /*0d80*/  IMAD.IADD R6, R7, 0x1, -R6 ;  /* 0x0000000107067824 */ /* 0x000fe200078e0a06 */
[----:B------:R0:W-:Y:S01]  /*0d90*/  STL [R1+0x14], R3 ;  /* 0x0000140301007387 */ /* 0x0001e20000100800 */
[----:B------:R-:W-:-:S02]  /*0da0*/  IMAD R5, R223, 0x10, R4 ;  /* 0x00000010df057824 */ /* 0x000fc400078e0204 */
[----:B------:R-:W-:Y:S02]  /*0db0*/  IMAD.SHL.U32 R201, R8, 0x2, RZ ;  /* 0x0000000208c97824 */ /* 0x000fe400078e00ff */
[----:B------:R-:W-:Y:S01]  /*0dc0*/  IMAD R7, R5, 0x8, R6 ;  /* 0x0000000805077824 */ /* 0x000fe200078e0206 */
[CC--:B0-----:R-:W-:Y:S02]  /*0dd0*/  LEA.HI R3, R0.reuse, R12.reuse, RZ, 0x2 ;  /* 0x0000000c00037211 */ /* 0x0c1fe400078f10ff */
[----:B------:R-:W-:Y:S02]  /*0de0*/  LEA.HI R0, R0, R12, RZ, 0x3 ;  /* 0x0000000c00007211 */ /* 0x000fe400078f18ff */
[--C-:B------:R-:W-:Y:S02]  /*0df0*/  SHF.R.S32.HI R23, RZ, 0x2, R3.reuse ;  /* 0x00000002ff177819 */ /* 0x100fe40000011403 */
[----:B------:R-:W-:Y:S02]  /*0e00*/  LOP3.LUT R4, R3, 0xfffffffc, RZ, 0xc0, !PT ;  /* 0xfffffffc03047812 */ /* 0x000fe400078ec0ff */
[----:B------:R-:W-:Y:S01]  /*0e10*/  SHF.R.S32.HI R6, RZ, 0x1f, R3 ;  /* 0x0000001fff067819 */ /* 0x000fe20000011403 */
[----:B------:R-:W-:Y:S01]  /*0e20*/  VIADD R234, R23, 0x40 ;  /* 0x0000004017ea7836 */ /* 0x000fe20000000000 */
[----:B------:R-:W-:Y:S01]  /*0e30*/  SHF.R.S32.HI R220, RZ, 0x3, R0 ;  /* 0x00000003ffdc7819 */ /* 0x000fe20000011400 */
[----:B------:R-:W-:Y:S01]  /*0e40*/  IMAD.IADD R4, R12, 0x1, -R4 ;  /* 0x000000010c047824 */ /* 0x000fe200078e0a04 */
[----:B------:R-:W-:Y:S01]  /*0e50*/  LOP3.LUT R0, R0, 0x1ffffff8, RZ, 0xc0, !PT ;  /* 0x1ffffff800007812 */ /* 0x000fe200078ec0ff */
[----:B------:R-:W-:Y:S01]  /*0e60*/  IMAD.SHL.U32 R219, R234, 0x40, RZ ;  /* 0x00000040eadb7824 */ /* 0x000fe200078e00ff */
[----:B------:R-:W-:Y:S01]  /*0e70*/  SHF.R.S32.HI R3, RZ, 0x1f, R234 ;  /* 0x0000001fff037819 */ /* 0x000fe200000114ea */
[----:B------:R-:W-:Y:S01]  /*0e80*/  IMAD.SHL.U32 R18, R4, 0x8, RZ ;  /* 0x0000000804127824 */ /* 0x000fe200078e00ff */
[----:B------:R-:W-:Y:S01]  /*0e90*/  LEA.HI R6, R6, R23, RZ, 0x3 ;  /* 0x0000001706067211 */ /* 0x000fe200078f18ff */
[----:B------:R-:W-:Y:S01]  /*0ea0*/  IMAD.IADD R0, R12, 0x1, -R0 ;  /* 0x000000010c007824 */ /* 0x000fe200078e0a00 */
[----:B------:R-:W-:-:S02]  /*0eb0*/  LEA.HI R3, R3, R234, RZ, 0x3 ;  /* 0x000000ea03037211 */ /* 0x000fc400078f18ff */
[----:B------:R-:W-:Y:S01]  /*0ec0*/  LOP3.LUT R219, R219, 0x1c0, RZ, 0xc0, !PT ;  /* 0x000001c0dbdb7812 */ /* 0x000fe200078ec0ff */
[----:B------:R-:W-:Y:S01]  /*0ed0*/  IMAD.SHL.U32 R215, R0, 0x8, RZ ;  /* 0x0000000800d77824 */ /* 0x000fe200078e00ff */
[----:B------:R-:W-:Y:S01]  /*0ee0*/  LOP3.LUT R6, R6, 0xfffffff8, RZ, 0xc0, !PT ;  /* 0xfffffff806067812 */ /* 0x000fe200078ec0ff */
[----:B------:R-:W-:Y:S01]  /*0ef0*/  IMAD.SHL.U32 R3, R3, 0x40, RZ ;  /* 0x0000004003037824 */ /* 0x000fe200078e00ff */
[----:B------:R-:W-:Y:S02]  /*0f00*/  SHF.R.U32.HI R4, RZ, 0x3, R219 ;  /* 0x00000003ff047819 */ /* 0x000fe400000116db */
[----:B------:R-:W-:Y:S02]  /*0f10*/  LOP3.LUT R5, R219, 0x38, R18, 0xf8, !PT ;  /* 0x00000038db057812 */ /* 0x000fe400078ef812 */
[----:B------:R-:W-:Y:S01]  /*0f20*/  LOP3.LUT R224, R3, 0xfffffe00, RZ, 0xc0, !PT ;  /* 0xfffffe0003e07812 */ /* 0x000fe200078ec0ff */
[----:B------:R-:W-:Y:S01]  /*0f30*/  IMAD.SHL.U32 R3, R7, 0x8, RZ ;  /* 0x0000000807037824 */ /* 0x000fe200078e00ff */
[----:B------:R-:W-:-:S02]  /*0f40*/  SHF.R.S32.HI R236, RZ, 0x1f, R23 ;  /* 0x0000001fffec7819 */ /* 0x000fc40000011417 */
[----:B------:R-:W-:Y:S01]  /*0f50*/  LOP3.LUT R0, R224, R5, R4, 0xf6, !PT ;  /* 0x00000005e0007212 */ /* 0x000fe200078ef604 */
[----:B------:R-:W-:-:S04]  /*0f60*/  IMAD.IADD R4, R23, 0x1, -R6 ;  /* 0x0000000117047824 */ /* 0x000fc800078e0a06 */
[----:B------:R-:W-:Y:S01]  /*0f70*/  IMAD R0, R0, 0x2, R17 ;  /* 0x0000000200007824 */ /* 0x000fe200078e0211 */
[----:B------:R0:W-:Y:S04]  /*0f80*/  STL [R1+0x4], R4 ;  /* 0x0000040401007387 */ /* 0x0001e80000100800 */
[----:B------:R0:W-:Y:S04]  /*0f90*/  STL [R1+0x1c], R3 ;  /* 0x00001c0301007387 */ /* 0x0001e80000100800 */
[----:B------:R0:W-:Y:S02]  /*0fa0*/  STL [R1+0x10], R0 ;  /* 0x0000100001007387 */ /* 0x0001e40000100800 */
[----:B0-2---:R-:W-:-:S07]  /*0fb0*/  LOP3.LUT R202, R13, 0x1, RZ, 0xfc, !PT ;  /* 0x000000010dca7812 */ /* 0x005fce00078efcff */
.L_x_2204:
[----:B------:R-:W-:Y:S05]  /*0fc0*/  YIELD ;  /* 0x0000000000007946 */ /* 0x000fea0003800000 */
[----:B------:R-:W-:Y:S01]  /*0fd0*/  ULDC.64 UR4, c[0x0][0xa28] ;  /* 0x00028a0000047ab9 */ /* 0x000fe20000000a00 */
[----:B0---45:R-:W0:Y:S01]  /*0fe0*/  LDC.64 R6, c[0x0][0xa08] ;  /* 0x00028200ff067b82 */ /* 0x031e220000000a00 */
[----:B------:R-:W-:Y:S01]  /*0ff0*/  ISETP.NE.U32.AND P1, PT, RZ, UR4, PT ;  /* 0x00000004ff007c0c */ /* 0x000fe2000bf25070 */
[----:B------:R-:W-:Y:S02]  /*1000*/  IMAD.MOV.U32 R3, RZ, RZ, RZ ;  /* 0x000000ffff037224 */ /* 0x000fe400078e00ff */
[----:B------:R-:W-:Y:S01]  /*1010*/  IMAD.MOV.U32 R25, RZ, RZ, RZ ;  /* 0x000000ffff197224 */ /* 0x000fe200078e00ff */
[----:B------:R-:W-:Y:S01]  /*1020*/  ISETP.NE.AND.EX P1, PT, RZ, UR5, PT, P1 ;  /* 0x00000005ff007c0c */ /* 0x000fe2000bf25310 */
[----:B------:R-:W-:-:S02]  /*1030*/  ULDC.64 UR4, c[0x0][0xa18] ;  /* 0x0002860000047ab9 */ /* 0x000fc40000000a00 */
[----:B------:R-:W-:-:S04]  /*1040*/  ISETP.NE.U32.AND P2, PT, RZ, UR4, PT ;  /* 0x00000004ff007c0c */ /* 0x000fc8000bf45070 */
[----:B------:R-:W-:Y:S01]  /*1050*/  ISETP.NE.AND.EX P2, PT, RZ, UR5, PT, P2 ;  /* 0x00000005ff007c0c */ /* 0x000fe2000bf45320 */
[----:B------:R-:W-:Y:S02]  /*1060*/  ULDC.64 UR4, c[0x0][0xa08] ;  /* 0x0002820000047ab9 */ /* 0x000fe40000000a00 */
[----:B------:R-:W-:-:S03]  /*1070*/  ISETP.NE.U32.AND P0, PT, RZ, UR4, PT ;  /* 0x00000004ff007c0c */ /* 0x000fc6000bf05070 */
[----:B------:R-:W1:Y:S01]  /*1080*/  @P1 LDC.64 R4, c[0x0][0xa28] ;  /* 0x00028a00ff041b82 */ /* 0x000e620000000a00 */
[----:B------:R-:W-:Y:S01]  /*1090*/  ISETP.NE.AND.EX P0, PT, RZ, UR5, PT, P0 ;  /* 0x00000005ff007c0c */ /* 0x000fe2000bf05300 */
[----:B0-23--:R-:W-:-:S06]  /*10a0*/  IMAD.WIDE R10, R211, 0x4, R6 ;  /* 0x00000004d30a7825 */ /* 0x00dfcc00078e0206 */
[----:B------:R-:W0:Y:S01]  /*10b0*/  @P2 LDC.64 R8, c[0x0][0xa18] ;  /* 0x00028600ff082b82 */ /* 0x000e220000000a00 */
[----:B------:R-:W-:Y:S02]  /*10c0*/  ULDC UR4, c[0x0][0x288] ;  /* 0x0000a20000047ab9 */ /* 0x000fe40000000800 */
[----:B------:R-:W-:Y:S01]  /*10d0*/  IMAD.U32 R205, RZ, RZ, UR4 ;  /* 0x00000004ffcd7e24 */ /* 0x000fe2000f8e00ff */
[----:B------:R-:W-:Y:S02]  /*10e0*/  ULDC.64 UR4, c[0x0][0x3f8] ;  /* 0x0000fe0000047ab9 */ /* 0x000fe40000000a00 */
[----:B------:R2:W5:Y:S01]  /*10f0*/  @P0 LDG.E R25, desc[UR40][R10.64] ;  /* 0x000000280a190981 */ /* 0x000562000c1e1900 */
[----:B-1----:R-:W-:-:S05]  /*1100*/  @P1 IMAD.WIDE R4, R211, 0x4, R4 ;  /* 0x00000004d3041825 */ /* 0x002fca00078e0204 */
[----:B------:R2:W5:Y:S01]  /*1110*/  @P1 LDG.E R3, desc[UR40][R4.64] ;  /* 0x0000002804031981 */ /* 0x000562000c1e1900 */
[----:B0-----:R-:W-:-:S05]  /*1120*/  @P2 IMAD.WIDE R6, R211, 0x4, R8 ;  /* 0x00000004d3062825 */ /* 0x001fca00078e0208 */
        /* <DEDUP_REMOVED lines=9> */
[----:B------:R-:W-:Y:S01]  /*11c0*/  IMAD.U32 R24, RZ, RZ, UR4 ;  /* 0x00000004ff187e24 */ /* 0x000fe2000f8e00ff */
[----:B--2---:R-:W-:Y:S06]  /*11d0*/  @P2 BRA `(.L_x_1992) ;  /* 0x0000000000242947 */ /* 0x004fec0003800000 */
        /* <DEDUP_REMOVED lines=9> */
.L_x_1992:
[----:B------:R-:W-:Y:S01]  /*1270*/  ULDC.64 UR4, c[0x0][0xa20] ;  /* 0x0002880000047ab9 */ /* 0x000fe20000000a00 */
[----:B------:R-:W-:Y:S01]  /*1280*/  IMAD.MOV.U32 R237, RZ, RZ, R209 ;  /* 0x000000ffffed7224 */ /* 0x000fe200078e00d1 */
[----:B------:R-:W-:Y:S01]  /*1290*/  ISETP.NE.U32.AND P1, PT, RZ, UR4, PT ;  /* 0x00000004ff007c0c */ /* 0x000fe2000bf25070 */
[----:B------:R-:W-:Y:S02]  /*12a0*/  IMAD.MOV.U32 R232, RZ, RZ, R210 ;  /* 0x000000ffffe87224 */ /* 0x000fe400078e00d2 */
[----:B------:R-:W-:Y:S01]  /*12b0*/  IMAD.MOV.U32 R233, RZ, RZ, R211 ;  /* 0x000000ffffe97224 */ /* 0x000fe200078e00d3 */
[----:B------:R-:W-:-:S13]  /*12c0*/  ISETP.NE.AND.EX P1, PT, RZ, UR5, PT, P1 ;  /* 0x00000005ff007c0c */ /* 0x000fda000bf25310 */
[----:B------:R-:W-:Y:S05]  /*12d0*/  @!P1 BRA `(.L_x_1993) ;  /* 0x0000000000109947 */ /* 0x000fea0003800000 */
[----:B------:R-:W0:Y:S02]  /*12e0*/  LDC.64 R4, c[0x0][0xa20] ;  /* 0x00028800ff047b82 */ /* 0x000e240000000a00 */
[----:B0-----:R-:W-:-:S05]  /*12f0*/  IMAD.WIDE R4, R211, 0x4, R4 ;  /* 0x00000004d3047825 */ /* 0x001fca00078e0204 */
[----:B------:R0:W5:Y:S01]  /*1300*/  LDG.E R24, desc[UR40][R4.64] ;  /* 0x0000002804187981 */ /* 0x000162000c1e1900 */
[----:B------:R-:W-:Y:S05]  /*1310*/  BRA `(.L_x_1994) ;  /* 0x0000000000107947 */ /* 0x000fea0003800000 */
.L_x_1993:
[----:B------:R-:W-:Y:S05]  /*1320*/  @!P0 BRA `(.L_x_1994) ;  /* 0x00000000000c8947 */ /* 0x000fea0003800000 */
[----:B------:R-:W2:Y:S04]  /*1330*/  LDG.E R5, desc[UR40][R10.64] ;  /* 0x000000280a057981 */ /* 0x000ea8000c1e1900 */
[----:B------:R-:W2:Y:S02]  /*1340*/  LDG.E R24, desc[UR40][R10.64+0x4] ;  /* 0x000004280a187981 */ /* 0x000ea4000c1e1900 */
[----:B--2---:R-:W-:-:S07]  /*1350*/  IMAD.IADD R24, R24, 0x1, -R5 ;  /* 0x0000000118187824 */ /* 0x004fce00078e0a05 */
.L_x_1994:
[----:B------:R-:W-:Y:S01]  /*1360*/  ULDC.64 UR4, c[0x0][0xa10] ;  /* 0x0002840000047ab9 */ /* 0x000fe20000000a00 */
[----:B------:R-:W1:Y:S01]  /*1370*/  LDC.64 R10, c[0x0][0x9e0] ;  /* 0x00027800ff0a7b82 */ /* 0x000e620000000a00 */
[----:B------:R-:W-:-:S04]  /*1380*/  ISETP.NE.U32.AND P0, PT, RZ, UR4, PT ;  /* 0x00000004ff007c0c */ /* 0x000fc8000bf05070 */
[----:B------:R-:W-:Y:S01]  /*1390*/  ISETP.NE.AND.EX P0, PT, RZ, UR5, PT, P0 ;  /* 0x00000005ff007c0c */ /* 0x000fe2000bf05300 */
[----:B------:R-:W-:Y:S02]  /*13a0*/  ULDC.64 UR4, c[0x0][0xa30] ;  /* 0x00028c0000047ab9 */ /* 0x000fe40000000a00 */
[----:B------:R-:W-:-:S04]  /*13b0*/  ISETP.NE.U32.AND P1, PT, RZ, UR4, PT ;  /* 0x00000004ff007c0c */ /* 0x000fc8000bf25070 */
[----:B------:R-:W-:-:S06]  /*13c0*/  ISETP.NE.AND.EX P1, PT, RZ, UR5, PT, P1 ;  /* 0x00000005ff007c0c */ /* 0x000fcc000bf25310 */
[----:B0-----:R-:W0:Y:S08]  /*13d0*/  @P0 LDC.64 R4, c[0x0][0xa10] ;  /* 0x00028400ff040b82 */ /* 0x001e300000000a00 */
[----:B------:R-:W2:Y:S01]  /*13e0*/  @P1 LDC.64 R6, c[0x0][0xa30] ;  /* 0x00028c00ff061b82 */ /* 0x000ea20000000a00 */
[----:B0-----:R-:W-:-:S05]  /*13f0*/  @P0 IMAD.WIDE R4, R211, 0x4, R4 ;  /* 0x00000004d3040825 */ /* 0x001fca00078e0204 */
[----:B------:R-:W3:Y:S04]  /*1400*/  @P0 LDG.E R0, desc[UR40][R4.64] ;  /* 0x0000002804000981 */ /* 0x000ee8000c1e1900 */
[----:B------:R-:W3:Y:S01]  /*1410*/  @P0 LDG.E R9, desc[UR40][R4.64+0x4] ;  /* 0x0000042804090981 */ /* 0x000ee2000c1e1900 */
[----:B-----5:R-:W-:Y:S02]  /*1420*/  IMAD.MOV.U32 R31, RZ, RZ, R24 ;  /* 0x000000ffff1f7224 */ /* 0x020fe400078e0018 */
[----:B------:R-:W-:Y:S02]  /*1430*/  IMAD.IADD R8, R24, 0x1, -R3 ;  /* 0x0000000118087824 */ /* 0x000fe400078e0a03 */
[----:B--2---:R-:W-:-:S05]  /*1440*/  @P1 IMAD.WIDE R6, R211, 0x4, R6 ;  /* 0x00000004d3061825 */ /* 0x004fca00078e0206 */
[----:B------:R0:W5:Y:S01]  /*1450*/  @P1 LDG.E R31, desc[UR40][R6.64] ;  /* 0x00000028061f1981 */ /* 0x000162000c1e1900 */
[----:B-1----:R-:W-:Y:S02]  /*1460*/  ISETP.GE.AND P1, PT, R11, 0x1, PT ;  /* 0x000000010b00780c */ /* 0x002fe40003f26270 */
[----:B------:R-:W-:Y:S01]  /*1470*/  LEA R63, R209, 0x80, 0x7 ;  /* 0x00000080d13f7811 */ /* 0x000fe200078e38ff */
[----:B---3--:R-:W-:-:S04]  /*1480*/  @P0 IMAD.IADD R60, R9, 0x1, -R0 ;  /* 0x00000001093c0824 */ /* 0x008fc800078e0a00 */
[----:B------:R-:W-:-:S04]  /*1490*/  IMAD.IADD R204, R8, 0x1, R60 ;  /* 0x0000000108cc7824 */ /* 0x000fc800078e023c */
[C---:B------:R-:W-:Y:S01]  /*14a0*/  VIADD R0, R204.reuse, 0x5f ;  /* 0x0000005fcc007836 */ /* 0x040fe20000000000 */
[----:B------:R-:W-:-:S03]  /*14b0*/  IADD3 R63, R204, R63, -R205 ;  /* 0x0000003fcc3f7210 */ /* 0x000fc60007ffe8cd */
[----:B------:R-:W-:-:S05]  /*14c0*/  IMAD.HI R0, R0, 0x2aaaaaab, RZ ;  /* 0x2aaaaaab00007827 */ /* 0x000fca00078e02ff */
[----:B------:R-:W-:-:S04]  /*14d0*/  SHF.R.U32.HI R3, RZ, 0x1f, R0 ;  /* 0x0000001fff037819 */ /* 0x000fc80000011600 */
[----:B------:R-:W-:Y:S01]  /*14e0*/  LEA.HI.SX32 R178, R0, R3, 0x1c ;  /* 0x0000000300b27211 */ /* 0x000fe200078fe2ff */
[----:B------:R-:W-:Y:S01]  /*14f0*/  IMAD.IADD R0, R63, 0x1, R10 ;  /* 0x000000013f007824 */ /* 0x000fe200078e020a */
[----:B0-----:R-:W-:Y:S06]  /*1500*/  @!P1 BRA `(.L_x_1995) ;  /* 0x0000000000489947 */ /* 0x001fec0003800000 */
[C---:B------:R-:W-:Y:S01]  /*1510*/  ISETP.GT.AND P0, PT, R63.reuse, RZ, PT ;  /* 0x000000ff3f00720c */ /* 0x040fe20003f04270 */
[----:B------:R-:W-:Y:S01]  /*1520*/  BSSY B0, `(.L_x_1996) ;  /* 0x000000e000007945 */ /* 0x000fe20003800000 */
[----:B------:R-:W-:-:S11]  /*1530*/  VIADD R3, R63, 0xffffffff ;  /* 0xffffffff3f037836 */ /* 0x000fd60000000000 */
[----:B------:R-:W-:Y:S05]  /*1540*/  @P0 BRA `(.L_x_1997) ;  /* 0x00000000001c0947 */ /* 0x000fea0003800000 */
[----:B------:R-:W-:Y:S01]  /*1550*/  ISETP.NE.AND P0, PT, R11, 0x1, PT ;  /* 0x000000010b00780c */ /* 0x000fe20003f05270 */
[----:B------:R-:W-:-:S12]  /*1560*/  IMAD.MOV R3, RZ, RZ, -R63 ;  /* 0x000000ffff037224 */ /* 0x000fd800078e0a3f */
[----:B------:R-:W0:Y:S02]  /*1570*/  @P0 LDC.64 R4, c[0x0][0x9e8] ;  /* 0x00027a00ff040b82 */ /* 0x000e240000000a00 */
[----:B0-----:R-:W-:-:S05]  /*1580*/  @P0 IMAD.HI.U32 R4, R3, R4, RZ ;  /* 0x0000000403040227 */ /* 0x001fca00078e00ff */
[----:B------:R-:W-:-:S04]  /*1590*/  @P0 SHF.R.U32.HI R3, RZ, R5, R4 ;  /* 0x00000005ff030219 */ /* 0x000fc80000011604 */
[----:B------:R-:W-:Y:S01]  /*15a0*/  LOP3.LUT R3, RZ, R3, RZ, 0x33, !PT ;  /* 0x00000003ff037212 */ /* 0x000fe200078e33ff */
[----:B------:R-:W-:Y:S06]  /*15b0*/  BRA `(.L_x_1998) ;  /* 0x0000000000107947 */ /* 0x000fec0003800000 */
.L_x_1997:
[----:B------:R-:W-:-:S13]  /*15c0*/  ISETP.NE.AND P0, PT, R11, 0x1, PT ;  /* 0x000000010b00780c */ /* 0x000fda0003f05270 */
[----:B------:R-:W0:Y:S02]  /*15d0*/  @P0 LDC.64 R4, c[0x0][0x9e8] ;  /* 0x00027a00ff040b82 */ /* 0x000e240000000a00 */
[----:B0-----:R-:W-:-:S05]  /*15e0*/  @P0 IMAD.HI.U32 R4, R3, R4, RZ ;  /* 0x0000000403040227 */ /* 0x001fca00078e00ff */
[----:B------:R-:W-:-:S07]  /*15f0*/  @P0 SHF.R.U32.HI R3, RZ, R5, R4 ;  /* 0x00000005ff030219 */ /* 0x000fce0000011604 */
.L_x_1998:
[----:B------:R-:W-:Y:S05]  /*1600*/  BSYNC B0 ;  /* 0x0000000000007941 */ /* 0x000fea0003800000 */
.L_x_1996:
[----:B------:R-:W-:-:S05]  /*1610*/  IMAD R3, R3, R11, R11 ;  /* 0x0000000b03037224 */ /* 0x000fca00078e020b */
[----:B------:R-:W-:-:S07]  /*1620*/  VIMNMX R0, R0, R3, PT ;  /* 0x0000000300007248 */ /* 0x000fce0003fe0100 */
.L_x_1995:
[----:B------:R-:W-:Y:S01]  /*1630*/  IMAD R59, R209, 0x80, -R205 ;  /* 0x00000080d13b7824 */ /* 0x000fe200078e0acd */
[----:B------:R-:W-:-:S03]  /*1640*/  ULDC UR4, c[0x0][0x9dc] ;  /* 0x0002770000047ab9 */ /* 0x000fc60000000800 */
[----:B------:R-:W-:-:S04]  /*1650*/  IMAD.IADD R59, R204, 0x1, R59 ;  /* 0x00000001cc3b7824 */ /* 0x000fc800078e023b */
[----:B------:R-:W-:Y:S01]  /*1660*/  VIADD R3, R59, -UR4 ;  /* 0x800000043b037c36 */ /* 0x000fe20008000000 */
[----:B------:R-:W-:Y:S06]  /*1670*/  @!P1 BRA `(.L_x_1999) ;  /* 0x0000000000489947 */ /* 0x000fec0003800000 */
[----:B------:R-:W-:Y:S01]  /*1680*/  ISETP.GT.AND P0, PT, R59, -0x1, PT ;  /* 0xffffffff3b00780c */ /* 0x000fe20003f04270 */
[----:B------:R-:W-:-:S12]  /*1690*/  BSSY B0, `(.L_x_2000) ;  /* 0x000000e000007945 */ /* 0x000fd80003800000 */
        /* <DEDUP_REMOVED lines=8> */
.L_x_2001:
[----:B------:R-:W-:Y:S01]  /*1720*/  ISETP.NE.AND P0, PT, R11, 0x1, PT ;  /* 0x000000010b00780c */ /* 0x000fe20003f05270 */
[----:B------:R-:W-:-:S12]  /*1730*/  IMAD.MOV.U32 R4, RZ, RZ, R59 ;  /* 0x000000ffff047224 */ /* 0x000fd800078e003b */
[----:B------:R-:W0:Y:S02]  /*1740*/  @P0 LDC.64 R6, c[0x0][0x9e8] ;  /* 0x00027a00ff060b82 */ /* 0x000e240000000a00 */
[----:B0-----:R-:W-:-:S05]  /*1750*/  @P0 IMAD.HI.U32 R6, R59, R6, RZ ;  /* 0x000000063b060227 */ /* 0x001fca00078e00ff */
[----:B------:R-:W-:-:S07]  /*1760*/  @P0 SHF.R.U32.HI R4, RZ, R7, R6 ;  /* 0x00000007ff040219 */ /* 0x000fce0000011606 */
.L_x_2002:
[----:B------:R-:W-:Y:S05]  /*1770*/  BSYNC B0 ;  /* 0x0000000000007941 */ /* 0x000fea0003800000 */
.L_x_2000:
[----:B------:R-:W-:-:S05]  /*1780*/  IMAD R4, R4, R11, RZ ;  /* 0x0000000b04047224 */ /* 0x000fca00078e02ff */
[----:B------:R-:W-:-:S07]  /*1790*/  VIMNMX R3, R3, R4, !PT ;  /* 0x0000000403037248 */ /* 0x000fce0007fe0100 */
.L_x_1999:
[----:B------:R-:W-:Y:S02]  /*17a0*/  VIADD R0, R0, 0x5f ;  /* 0x0000005f00007836 */ /* 0x000fe40000000000 */
[----:B------:R-:W-:-:S04]  /*17b0*/  IMAD.HI R4, R3, 0x2aaaaaab, RZ ;  /* 0x2aaaaaab03047827 */ /* 0x000fc800078e02ff */
[----:B------:R-:W-:Y:S01]  /*17c0*/  IMAD.HI R0, R0, 0x2aaaaaab, RZ ;  /* 0x2aaaaaab00007827 */ /* 0x000fe200078e02ff */
[----:B------:R-:W-:-:S04]  /*17d0*/  SHF.R.U32.HI R5, RZ, 0x1f, R4 ;  /* 0x0000001fff057819 */ /* 0x000fc80000011604 */
[----:B------:R-:W-:Y:S02]  /*17e0*/  SHF.R.U32.HI R3, RZ, 0x1f, R0 ;  /* 0x0000001fff037819 */ /* 0x000fe40000011600 */
[----:B------:R-:W-:Y:S02]  /*17f0*/  LEA.HI.SX32 R5, R4, R5, 0x1c ;  /* 0x0000000504057211 */ /* 0x000fe400078fe2ff */
[----:B------:R-:W-:Y:S02]  /*1800*/  LEA.HI.SX32 R3, R0, R3, 0x1c ;  /* 0x0000000300037211 */ /* 0x000fe400078fe2ff */
[----:B------:R-:W-:Y:S02]  /*1810*/  VIMNMX R5, RZ, R5, !PT ;  /* 0x00000005ff057248 */ /* 0x000fe40007fe0100 */
[----:B------:R-:W-:-:S03]  /*1820*/  VIMNMX R3, R178, R3, PT ;  /* 0x00000003b2037248 */ /* 0x000fc60003fe0100 */
[--C-:B------:R-:W-:Y:S02]  /*1830*/  IMAD R5, R5, 0x60, -R8.reuse ;  /* 0x0000006005057824 */ /* 0x100fe400078e0a08 */
[----:B------:R-:W-:-:S03]  /*1840*/  IMAD R3, R3, 0x60, -R8 ;  /* 0x0000006003037824 */ /* 0x000fc600078e0a08 */
[----:B------:R-:W-:Y:S02]  /*1850*/  VIMNMX R5, RZ, R5, !PT ;  /* 0x00000005ff057248 */ /* 0x000fe40007fe0100 */
        /* <DEDUP_REMOVED lines=11> */
[----:B------:R-:W-:Y:S05]  /*1910*/  @!P1 BRA `(.L_x_2003) ;  /* 0x0000003c00f49947 */ /* 0x000fea0003800000 */
        /* <DEDUP_REMOVED lines=19> */
[----:B-1---5:R-:W-:Y:S05]  /*1a50*/  CALL.ABS.NOINC R14 ;  /* 0x000000000e007343 */ /* 0x022fea0003c00000 */
.L_x_2005:
[----:B------:R-:W-:Y:S05]  /*1a60*/  BSYNC B6 ;  /* 0x0000000000067941 */ /* 0x000fea0003800000 */
.L_x_2004:
        /* <DEDUP_REMOVED lines=20> */
.L_x_2007:
[----:B------:R-:W-:Y:S05]  /*1bb0*/  BSYNC B6 ;  /* 0x0000000000067941 */ /* 0x000fea0003800000 */
.L_x_2006:
[----:B------:R-:W-:Y:S01]  /*1bc0*/  ULDC.64 UR4, c[0x0][0x9f8] ;  /* 0x00027e0000047ab9 */ /* 0x000fe20000000a00 */
[----:B------:R-:W0:Y:S01]  /*1bd0*/  LDC R0, c[0x0][0x428] ;  /* 0x00010a00ff007b82 */ /* 0x000e220000000800 */
[----:B------:R-:W-:-:S07]  /*1be0*/  ISETP.NE.U32.AND P0, PT, RZ, UR4, PT ;  /* 0x00000004ff007c0c */ /* 0x000fce000bf05070 */
[----:B------:R-:W1:Y:S01]  /*1bf0*/  LDC.64 R42, c[0x0][0x2f0] ;  /* 0x0000bc00ff2a7b82 */ /* 0x000e620000000a00 */
[----:B------:R-:W-:Y:S01]  /*1c00*/  ISETP.NE.AND.EX P0, PT, RZ, UR5, PT, P0 ;  /* 0x00000005ff007c0c */ /* 0x000fe2000bf05300 */
[----:B------:R-:W2:Y:S01]  /*1c10*/  S2R R32, SR_TID.X ;  /* 0x0000000000207919 */ /* 0x000ea20000002100 */
[----:B------:R-:W-:Y:S01]  /*1c20*/  IMAD.IADD R56, R25, 0x1, R24 ;  /* 0x0000000119387824 */ /* 0x000fe200078e0218 */
[----:B------:R-:W-:Y:S01]  /*1c30*/  ULDC.64 UR6, c[0x0][0xa08] ;  /* 0x0002820000067ab9 */ /* 0x000fe20000000a00 */
[----:B------:R-:W-:Y:S01]  /*1c40*/  ULDC.64 UR4, c[0x0][0x2f8] ;  /* 0x0000be0000047ab9 */ /* 0x000fe20000000a00 */
[----:B------:R-:W3:Y:S01]  /*1c50*/  S2R R26, SR_TID.X ;  /* 0x00000000001a7919 */ /* 0x000ee20000002100 */
[----:B------:R-:W-:Y:S01]  /*1c60*/  SHF.R.S32.HI R19, RZ, 0x1f, R18 ;  /* 0x0000001fff137819 */ /* 0x000fe20000011412 */
[C---:B------:R-:W-:Y:S01]  /*1c70*/  VIADD R99, R18.reuse, 0x20 ;  /* 0x0000002012637836 */ /* 0x040fe20000000000 */
[----:B------:R-:W4:Y:S08]  /*1c80*/  LDC R27, c[0x0][0x3d4] ;  /* 0x0000f500ff1b7b82 */ /* 0x000f300000000800 */
[----:B------:R-:W2:Y:S01]  /*1c90*/  @P0 LDC.64 R4, c[0x0][0x9f8] ;  /* 0x00027e00ff040b82 */ /* 0x000ea20000000a00 */
[----:B------:R-:W-:-:S02]  /*1ca0*/  VIADD R98, R18, 0x40 ;  /* 0x0000004012627836 */ /* 0x000fc40000000000 */
[C---:B------:R-:W-:Y:S02]  /*1cb0*/  VIADD R96, R18.reuse, 0x60 ;  /* 0x0000006012607836 */ /* 0x040fe40000000000 */
[----:B------:R-:W-:-:S03]  /*1cc0*/  VIADD R94, R18, 0x80 ;  /* 0x00000080125e7836 */ /* 0x000fc60000000000 */
[----:B------:R-:W4:Y:S01]  /*1cd0*/  LDC.64 R54, c[0x0][0x3d8] ;  /* 0x0000f600ff367b82 */ /* 0x000f220000000a00 */
[----:B------:R-:W-:-:S07]  /*1ce0*/  VIADD R92, R18, 0xa0 ;  /* 0x000000a0125c7836 */ /* 0x000fce0000000000 */
[----:B------:R-:W4:Y:S01]  /*1cf0*/  LDC.64 R24, c[0x0][0x3e8] ;  /* 0x0000fa00ff187b82 */ /* 0x000f220000000a00 */
[----:B--2---:R-:W-:-:S05]  /*1d00*/  @P0 IMAD.WIDE R4, R211, 0x4, R4 ;  /* 0x00000004d3040825 */ /* 0x004fca00078e0204 */
[----:B------:R2:W4:Y:S01]  /*1d10*/  @P0 LDG.E R211, desc[UR40][R4.64] ;  /* 0x0000002804d30981 */ /* 0x000522000c1e1900 */
[----:B------:R-:W-:Y:S01]  /*1d20*/  VIADD R32, R32, 0xffffff80 ;  /* 0xffffff8020207836 */ /* 0x000fe20000000000 */
[----:B0-----:R-:W-:Y:S02]  /*1d30*/  ISETP.NE.AND P0, PT, R0, 0x1, PT ;  /* 0x000000010000780c */ /* 0x001fe40003f05270 */
[----:B------:R-:W-:Y:S02]  /*1d40*/  SHF.R.S32.HI R33, RZ, 0x1f, R56 ;  /* 0x0000001fff217819 */ /* 0x000fe40000011438 */
[----:B------:R-:W-:Y:S02]  /*1d50*/  SHF.R.S32.HI R28, RZ, 0x1f, R32 ;  /* 0x0000001fff1c7819 */ /* 0x000fe40000011420 */
[----:B---3--:R-:W-:Y:S01]  /*1d60*/  SHF.R.U32.HI R26, RZ, 0x7, R26 ;  /* 0x00000007ff1a7819 */ /* 0x008fe2000001161a */
[----:B-1----:R-:W-:Y:S01]  /*1d70*/  IMAD R6, R33, R42, RZ ;  /* 0x0000002a21067224 */ /* 0x002fe200078e02ff */
[----:B------:R-:W-:Y:S01]  /*1d80*/  LEA.HI R28, R28, R32, RZ, 0x2 ;  /* 0x000000201c1c7211 */ /* 0x000fe200078f10ff */
[----:B--2---:R-:W-:Y:S01]  /*1d90*/  IMAD.WIDE.U32 R4, R56, R42, RZ ;  /* 0x0000002a38047225 */ /* 0x004fe200078e00ff */
[----:B------:R-:W-:-:S02]  /*1da0*/  ISETP.NE.AND P6, PT, R26, 0x1, PT ;  /* 0x000000011a00780c */ /* 0x000fc40003fc5270 */
[----:B------:R-:W-:Y:S01]  /*1db0*/  LOP3.LUT R28, R28, 0xfffffffc, RZ, 0xc0, !PT ;  /* 0xfffffffc1c1c7812 */ /* 0x000fe200078ec0ff */
[----:B------:R-:W0:Y:S04]  /*1dc0*/  @P0 LDC R3, c[0x0][0x42c] ;  /* 0x00010b00ff030b82 */ /* 0x000e280000000800 */
[----:B------:R-:W-:Y:S02]  /*1dd0*/  IMAD.IADD R28, R32, 0x1, -R28 ;  /* 0x00000001201c7824 */ /* 0x000fe400078e0a1c */
[----:B------:R-:W2:Y:S02]  /*1de0*/  LDL R32, [R1+0x4] ;  /* 0x0000040001207983 */ /* 0x000ea40000100800 */
[----:B------:R-:W1:Y:S01]  /*1df0*/  @P0 LDC R7, c[0x0][0x430] ;  /* 0x00010c00ff070b82 */ /* 0x000e620000000800 */
[----:B------:R-:W-:-:S02]  /*1e00*/  IMAD.SHL.U32 R28, R28, 0x4, RZ ;  /* 0x000000041c1c7824 */ /* 0x000fc400078e00ff */
[----:B0-----:R-:W-:-:S04]  /*1e10*/  @P0 IMAD.HI.U32 R0, R210, R3, RZ ;  /* 0x00000003d2000227 */ /* 0x001fc800078e00ff */
[----:B------:R-:W-:Y:S02]  /*1e20*/  IMAD R3, R56, R43, R6 ;  /* 0x0000002b38037224 */ /* 0x000fe400078e0206 */
[----:B------:R-:W-:Y:S01]  /*1e30*/  IMAD R6, R236, R42, RZ ;  /* 0x0000002aec067224 */ /* 0x000fe200078e02ff */
[----:B-1----:R-:W-:Y:S01]  /*1e40*/  @P0 SHF.R.U32.HI R210, RZ, R7, R0 ;  /* 0x00000007ffd20219 */ /* 0x002fe20000011600 */
        /* <DEDUP_REMOVED lines=10> */
[----:B------:R-:W-:Y:S01]  /*1ef0*/  SHF.R.S32.HI R29, RZ, 0x1f, R28 ;  /* 0x0000001fff1d7819 */ /* 0x000fe2000001141c */
[----:B----4-:R-:W-:-:S04]  /*1f00*/  IMAD.WIDE.U32 R10, R23, R24, R18 ;  /* 0x00000018170a7225 */ /* 0x010fc800078e0012 */
[----:B------:R-:W-:Y:S02]  /*1f10*/  IMAD.MOV.U32 R80, RZ, RZ, 0x20 ;  /* 0x00000020ff507424 */ /* 0x000fe400078e00ff */
[----:B------:R-:W-:Y:S01]  /*1f20*/  VIADD R81, R26, 0x8 ;  /* 0x000000081a517836 */ /* 0x000fe20000000000 */
[----:B------:R-:W-:Y:S01]  /*1f30*/  SHF.R.U32.HI R26, RZ, 0x3, R219 ;  /* 0x00000003ff1a7819 */ /* 0x000fe200000116db */
[----:B------:R-:W-:Y:S01]  /*1f40*/  IMAD R77, R43, 0x60, RZ ;  /* 0x000000602b4d7824 */ /* 0x000fe200078e02ff */
[C---:B------:R-:W-:Y:S01]  /*1f50*/  SHF.L.U64.HI R88, R42.reuse, 0x6, R43 ;  /* 0x000000062a587819 */ /* 0x040fe2000001022b */
[----:B------:R-:W-:Y:S01]  /*1f60*/  IMAD.SHL.U32 R86, R42, 0x40, RZ ;  /* 0x000000402a567824 */ /* 0x000fe200078e00ff */
[----:B------:R-:W-:Y:S01]  /*1f70*/  SHF.L.U64.HI R84, R24, 0x6, R25 ;  /* 0x0000000618547819 */ /* 0x000fe20000010219 */
[C---:B------:R-:W-:Y:S01]  /*1f80*/  IMAD.SHL.U32 R85, R54.reuse, 0x40, RZ ;  /* 0x0000004036557824 */ /* 0x040fe200078e00ff */
[----:B------:R-:W-:Y:S01]  /*1f90*/  SHF.L.U64.HI R87, R54, 0x6, R55 ;  /* 0x0000000636577819 */ /* 0x000fe20000010237 */
[----:B------:R-:W-:Y:S01]  /*1fa0*/  IMAD.WIDE.U32 R48, R24, 0x60, RZ ;  /* 0x0000006018307825 */ /* 0x000fe200078e00ff */
[----:B------:R-:W-:-:S03]  /*1fb0*/  SHF.R.S32.HI R83, RZ, 0x1f, R234 ;  /* 0x0000001fff537819 */ /* 0x000fc600000114ea */
[----:B------:R-:W-:Y:S02]  /*1fc0*/  IMAD.SHL.U32 R91, R24, 0x40, RZ ;  /* 0x00000040185b7824 */ /* 0x000fe400078e00ff */
[----:B------:R-:W-:Y:S01]  /*1fd0*/  IMAD.SHL.U32 R78, R27, 0x2, RZ ;  /* 0x000000021b4e7824 */ /* 0x000fe200078e00ff */
        /* <DEDUP_REMOVED lines=13> */
[C---:B------:R-:W-:Y:S01]  /*20b0*/  VIADD R4, R18.reuse, 0xc0 ;  /* 0x000000c012047836 */ /* 0x040fe20000000000 */
[----:B------:R-:W-:Y:S01]  /*20c0*/  SEL R3, RZ, 0xffffffff, P1 ;  /* 0xffffffffff037807 */ /* 0x000fe20000800000 */
[----:B------:R-:W-:Y:S01]  /*20d0*/  ULDC.64 UR6, c[0x0][0x320] ;  /* 0x0000c80000067ab9 */ /* 0x000fe20000000a00 */
[----:B------:R-:W-:Y:S01]  /*20e0*/  IADD3.X R93, R97, R5, R6, P0, !PT ;  /* 0x00000005615d7210 */ /* 0x000fe200007fe406 */
[C---:B------:R-:W-:Y:S01]  /*20f0*/  VIADD R6, R18.reuse, 0xe0 ;  /* 0x000000e012067836 */ /* 0x040fe20000000000 */
[----:B------:R-:W-:Y:S01]  /*2100*/  ISETP.GE.AND P0, PT, R18, UR4, PT ;  /* 0x0000000412007c0c */ /* 0x000fe2000bf06270 */
[----:B------:R-:W-:Y:S01]  /*2110*/  IMAD.SHL.U32 R5, R3, 0x2, RZ ;  /* 0x0000000203057824 */ /* 0x000fe200078e00ff */
[----:B------:R-:W-:Y:S01]  /*2120*/  ISETP.GE.AND P1, PT, R96, UR4, PT ;  /* 0x0000000460007c0c */ /* 0x000fe2000bf26270 */
[----:B------:R-:W-:Y:S01]  /*2130*/  IMAD R3, R7, UR6, RZ ;  /* 0x0000000607037c24 */ /* 0x000fe2000f8e02ff */
[----:B------:R-:W-:-:S02]  /*2140*/  SEL R0, RZ, 0x1, P0 ;  /* 0x00000001ff007807 */ /* 0x000fc40000000000 */
[----:B------:R-:W-:Y:S01]  /*2150*/  ISETP.GE.AND P0, PT, R98, UR4, PT ;  /* 0x0000000462007c0c */ /* 0x000fe2000bf06270 */
[----:B------:R-:W-:Y:S01]  /*2160*/  IMAD R7, R210, UR7, R3 ;  /* 0x00000007d2077c24 */ /* 0x000fe2000f8e0203 */
[----:B------:R-:W-:Y:S02]  /*2170*/  ISETP.GE.AND P3, PT, R6, UR4, PT ;  /* 0x0000000406007c0c */ /* 0x000fe4000bf66270 */
[----:B------:R-:W-:Y:S02]  /*2180*/  LOP3.LUT R0, R5, 0x2, R0, 0xe2, !PT ;  /* 0x0000000205007812 */ /* 0x000fe400078ee200 */
[----:B------:R-:W-:Y:S02]  /*2190*/  SEL R3, RZ, 0x4, P0 ;  /* 0x00000004ff037807 */ /* 0x000fe40000000000 */
[----:B------:R-:W-:Y:S02]  /*21a0*/  SEL R6, RZ, 0x8, P1 ;  /* 0x00000008ff067807 */ /* 0x000fe40000800000 */
[----:B------:R-:W-:-:S02]  /*21b0*/  ISETP.GE.AND P0, PT, R94, UR4, PT ;  /* 0x000000045e007c0c */ /* 0x000fc4000bf06270 */
[----:B------:R-:W-:Y:S02]  /*21c0*/  ISETP.GE.AND P1, PT, R92, UR4, PT ;  /* 0x000000045c007c0c */ /* 0x000fe4000bf26270 */
[----:B------:R-:W-:Y:S02]  /*21d0*/  LOP3.LUT R0, R6, R0, R3, 0xfe, !PT ;  /* 0x0000000006007212 */ /* 0x000fe400078efe03 */
[----:B------:R-:W-:Y:S01]  /*21e0*/  ISETP.GE.AND P2, PT, R4, UR4, PT ;  /* 0x0000000404007c0c */ /* 0x000fe2000bf46270 */
[----:B------:R-:W-:Y:S01]  /*21f0*/  IMAD.WIDE.U32 R4, R210, UR6, R18 ;  /* 0x00000006d2047c25 */ /* 0x000fe2000f8e0012 */
[----:B------:R-:W-:Y:S01]  /*2200*/  SEL R3, RZ, 0x10, P0 ;  /* 0x00000010ff037807 */ /* 0x000fe20000000000 */
[----:B------:R-:W-:Y:S01]  /*2210*/  ULDC.64 UR4, c[0x0][0x328] ;  /* 0x0000ca0000047ab9 */ /* 0x000fe20000000a00 */
[----:B------:R-:W-:Y:S01]  /*2220*/  SEL R6, RZ, 0x20, P1 ;  /* 0x00000020ff067807 */ /* 0x000fe20000800000 */
[----:B------:R-:W-:Y:S01]  /*2230*/  IMAD.IADD R5, R5, 0x1, R7 ;  /* 0x0000000105057824 */ /* 0x000fe200078e0207 */
[----:B------:R-:W-:Y:S01]  /*2240*/  ISETP.GE.AND P0, PT, R18, R27, PT ;  /* 0x0000001b1200720c */ /* 0x000fe20003f06270 */
[----:B------:R-:W-:Y:S01]  /*2250*/  IMAD R7, R8, UR4, RZ ;  /* 0x0000000408077c24 */ /* 0x000fe2000f8e02ff */
[----:B------:R-:W-:-:S02]  /*2260*/  LOP3.LUT R3, R6, R0, R3, 0xfe, !PT ;  /* 0x0000000006037212 */ /* 0x000fc400078efe03 */
[----:B------:R-:W-:Y:S01]  /*2270*/  SEL R0, RZ, 0x40, P2 ;  /* 0x00000040ff007807 */ /* 0x000fe20001000000 */
[----:B------:R-:W-:-:S03]  /*2280*/  IMAD R65, R41, UR5, R7 ;  /* 0x0000000529417c24 */ /* 0x000fc6000f8e0207 */
[----:B------:R-:W-:Y:S01]  /*2290*/  LOP3.LUT R0, R3, R0, RZ, 0xfc, !PT ;  /* 0x0000000003007212 */ /* 0x000fe200078efcff */
[----:B------:R-:W-:Y:S01]  /*22a0*/  IMAD.WIDE.U32 R40, R41, UR4, R4 ;  /* 0x0000000429287c25 */ /* 0x000fe2000f8e0004 */
[----:B------:R-:W-:Y:S01]  /*22b0*/  SEL R3, R27, RZ, P0 ;  /* 0x000000ff1b037207 */ /* 0x000fe20000000000 */
[----:B------:R-:W-:Y:S02]  /*22c0*/  ULDC UR4, c[0x0][0x2e4] ;  /* 0x0000b90000047ab9 */ /* 0x000fe40000000800 */
[----:B------:R-:W-:Y:S02]  /*22d0*/  IMAD R4, R236, R54, RZ ;  /* 0x00000036ec047224 */ /* 0x000fe400078e02ff */
[----:B------:R-:W-:Y:S02]  /*22e0*/  IMAD.IADD R3, R18, 0x1, R3 ;  /* 0x0000000112037824 */ /* 0x000fe400078e0203 */
[----:B------:R-:W-:Y:S02]  /*22f0*/  IMAD R13, R23, R55, R4 ;  /* 0x00000037170d7224 */ /* 0x000fe400078e0204 */
[----:B--2---:R-:W-:-:S02]  /*2300*/  IMAD.SHL.U32 R89, R32, 0x40, RZ ;  /* 0x0000004020597824 */ /* 0x004fc400078e00ff */
[----:B------:R-:W-:Y:S01]  /*2310*/  IMAD.WIDE.U32 R8, R23, R54, R18 ;  /* 0x0000003617087225 */ /* 0x000fe200078e0012 */
[----:B------:R-:W-:-:S03]  /*2320*/  SHF.R.S32.HI R12, RZ, 0x1f, R3 ;  /* 0x0000001fff0c7819 */ /* 0x000fc60000011403 */
[----:B------:R-:W-:Y:S01]  /*2330*/  IMAD.WIDE.U32 R4, R23, R54, R28 ;  /* 0x0000003617047225 */ /* 0x000fe200078e001c */
[----:B------:R-:W-:-:S03]  /*2340*/  LOP3.LUT R89, R89, 0x1c0, RZ, 0xc0, !PT ;  /* 0x000001c059597812 */ /* 0x000fc600078ec0ff */
[-C--:B------:R-:W-:Y:S02]  /*2350*/  IMAD R6, R236, R24.reuse, RZ ;  /* 0x00000018ec067224 */ /* 0x080fe400078e02ff */
[----:B------:R-:W-:Y:S02]  /*2360*/  IMAD.IADD R9, R13, 0x1, R9 ;  /* 0x000000010d097824 */ /* 0x000fe400078e0209 */
[----:B------:R-:W-:Y:S01]  /*2370*/  IMAD.IADD R5, R5, 0x1, R13 ;  /* 0x0000000105057824 */ /* 0x000fe200078e020d */
[----:B-----5:R-:W-:Y:S01]  /*2380*/  SHF.R.S32.HI R13, RZ, 0x1f, R31 ;  /* 0x0000001fff0d7819 */ /* 0x020fe2000001141f */
[C---:B------:R-:W-:Y:S01]  /*2390*/  IMAD R15, R23.reuse, R25, R6 ;  /* 0x00000019170f7224 */ /* 0x040fe200078e0206 */
[----:B------:R-:W-:Y:S01]  /*23a0*/  LEA.HI R12, R12, R3, RZ, 0x3 ;  /* 0x000000030c0c7211 */ /* 0x000fe200078f18ff */
[-C--:B------:R-:W-:Y:S01]  /*23b0*/  IMAD.WIDE.U32 R6, R23, R24.reuse, R28 ;  /* 0x0000001817067225 */ /* 0x080fe200078e001c */
[----:B------:R-:W-:Y:S02]  /*23c0*/  SHF.R.U32.HI R82, RZ, 0x3, R89 ;  /* 0x00000003ff527819 */ /* 0x000fe40000011659 */
[----:B------:R-:W-:Y:S01]  /*23d0*/  LOP3.LUT R3, R89, 0x18, R18, 0xf8, !PT ;  /* 0x0000001859037812 */ /* 0x000fe200078ef812 */
[----:B------:R-:W-:-:S02]  /*23e0*/  IMAD R14, R13, R24, RZ ;  /* 0x000000180d0e7224 */ /* 0x000fc400078e02ff */
[----:B------:R-:W-:Y:S01]  /*23f0*/  IMAD.WIDE.U32 R52, R31, R54, R4 ;  /* 0x000000361f347225 */ /* 0x000fe200078e0004 */
[----:B------:R-:W-:Y:S02]  /*2400*/  LOP3.LUT R4, R3, R82, RZ, 0x3c, !PT ;  /* 0x0000005203047212 */ /* 0x000fe400078e3cff */
[--C-:B------:R-:W-:Y:S01]  /*2410*/  LOP3.LUT R3, R89, 0x38, R12.reuse, 0xf8, !PT ;  /* 0x0000003859037812 */ /* 0x100fe200078ef80c */
[----:B------:R-:W-:Y:S01]  /*2420*/  IMAD.IADD R11, R15, 0x1, R11 ;  /* 0x000000010f0b7824 */ /* 0x000fe200078e020b */
[----:B------:R-:W-:Y:S01]  /*2430*/  SHF.R.S32.HI R70, RZ, 0x3, R12 ;  /* 0x00000003ff467819 */ /* 0x000fe2000001140c */
[----:B------:R-:W-:Y:S01]  /*2440*/  IMAD.IADD R7, R7, 0x1, R15 ;  /* 0x0000000107077824 */ /* 0x000fe200078e020f */
[----:B------:R-:W-:Y:S01]  /*2450*/  LOP3.LUT R71, R12, 0xfffffff8, RZ, 0xc0, !PT ;  /* 0xfffffff80c477812 */ /* 0x000fe200078ec0ff */
[----:B------:R-:W-:Y:S01]  /*2460*/  IMAD R15, R31, R25, R14 ;  /* 0x000000191f0f7224 */ /* 0x000fe200078e020e */
[----:B------:R-:W-:Y:S01]  /*2470*/  LOP3.LUT P1, RZ, R32, 0x4, RZ, 0xc0, !PT ;  /* 0x0000000420ff7812 */ /* 0x000fe2000782c0ff */
[----:B------:R-:W-:Y:S01]  /*2480*/  IMAD R14, R13, R54, RZ ;  /* 0x000000360d0e7224 */ /* 0x000fe200078e02ff */
[----:B------:R-:W-:Y:S01]  /*2490*/  LOP3.LUT R12, R219, 0x38, R12, 0xf8, !PT ;  /* 0x00000038db0c7812 */ /* 0x000fe200078ef80c */
[----:B------:R-:W-:Y:S01]  /*24a0*/  IMAD R79, R223, 0x200, R4 ;  /* 0x00000200df4f7824 */ /* 0x000fe200078e0204 */
[----:B------:R-:W-:Y:S01]  /*24b0*/  IADD3 R56, P2, R23, R56, RZ ;  /* 0x0000003817387210 */ /* 0x000fe20007f5e0ff */
[----:B------:R-:W-:Y:S01]  /*24c0*/  IMAD.WIDE.U32 R44, R31, R24, R10 ;  /* 0x000000181f2c7225 */ /* 0x000fe200078e000a */
[----:B------:R-:W-:-:S02]  /*24d0*/  LOP3.LUT R4, R3, R82, RZ, 0x3c, !PT ;  /* 0x0000005203047212 */ /* 0x000fc400078e3cff */
[----:B------:R-:W-:Y:S01]  /*24e0*/  SEL R80, R80, 0xffffffe0, !P1 ;  /* 0xffffffe050507807 */ /* 0x000fe20004800000 */
[C---:B------:R-:W-:Y:S01]  /*24f0*/  IMAD.WIDE.U32 R46, R31.reuse, R24, R6 ;  /* 0x000000181f2e7225 */ /* 0x040fe200078e0006 */
[----:B------:R-:W-:Y:S02]  /*2500*/  LOP3.LUT R67, R12, R26, RZ, 0x3c, !PT ;  /* 0x0000001a0c437212 */ /* 0x000fe400078e3cff */
[----:B------:R-:W-:Y:S01]  /*2510*/  SEL R3, RZ, 0xffffff80, P3 ;  /* 0xffffff80ff037807 */ /* 0x000fe20001800000 */
[----:B------:R-:W-:Y:S02]  /*2520*/  IMAD R7, R31, R55, R14 ;  /* 0x000000371f077224 */ /* 0x000fe400078e020e */
[----:B------:R-:W-:Y:S02]  /*2530*/  IMAD R11, R55, 0x60, RZ ;  /* 0x00000060370b7824 */ /* 0x000fe400078e02ff */
[----:B------:R-:W-:Y:S01]  /*2540*/  IMAD.WIDE.U32 R50, R31, R54, R8 ;  /* 0x000000361f327225 */ /* 0x000fe200078e0008 */
[----:B------:R-:W-:-:S03]  /*2550*/  LOP3.LUT R3, R0, 0x80, R3, 0xc8, !PT ;  /* 0x0000008000037812 */ /* 0x000fc600078ec803 */
[----:B------:R-:W-:-:S04]  /*2560*/  IMAD.WIDE.U32 R42, R42, 0x60, RZ ;  /* 0x000000602a2a7825 */ /* 0x000fc800078e00ff */
[----:B------:R-:W-:Y:S02]  /*2570*/  IMAD R25, R25, 0x60, RZ ;  /* 0x0000006019197824 */ /* 0x000fe400078e02ff */
[----:B------:R-:W-:Y:S01]  /*2580*/  IMAD.WIDE.U32 R54, R54, 0x60, RZ ;  /* 0x0000006036367825 */ /* 0x000fe200078e00ff */
[----:B------:R-:W-:Y:S02]  /*2590*/  SHF.R.S32.HI R64, RZ, 0x1f, R71 ;  /* 0x0000001fff407819 */ /* 0x000fe40000011447 */
[----:B------:R-:W-:Y:S01]  /*25a0*/  ISETP.GE.AND P1, PT, R18, UR4, PT ;  /* 0x0000000412007c0c */ /* 0x000fe2000bf26270 */
[----:B------:R-:W-:Y:S01]  /*25b0*/  IMAD.X R57, R236, 0x1, R33, P2 ;  /* 0x00000001ec397824 */ /* 0x000fe200010e0621 */
[----:B------:R-:W-:Y:S01]  /*25c0*/  ISETP.GE.AND P2, PT, R99, UR4, PT ;  /* 0x0000000463007c0c */ /* 0x000fe2000bf46270 */
[----:B------:R-:W-:Y:S01]  /*25d0*/  IMAD.IADD R77, R43, 0x1, R77 ;  /* 0x000000012b4d7824 */ /* 0x000fe200078e024d */
[----:B------:R-:W-:Y:S01]  /*25e0*/  LOP3.LUT R0, R0, 0x40, RZ, 0xc0, !PT ;  /* 0x0000004000007812 */ /* 0x000fe200078ec0ff */
[----:B------:R-:W-:-:S02]  /*25f0*/  IMAD.IADD R76, R49, 0x1, R25 ;  /* 0x00000001314c7824 */ /* 0x000fc400078e0219 */
[----:B------:R-:W-:Y:S02]  /*2600*/  IMAD.IADD R74, R55, 0x1, R11 ;  /* 0x00000001374a7824 */ /* 0x000fe400078e020b */
[----:B------:R-:W-:Y:S02]  /*2610*/  IMAD.IADD R75, R80, 0x1, R79 ;  /* 0x00000001504b7824 */ /* 0x000fe400078e024f */
[----:B------:R-:W-:Y:S02]  /*2620*/  IMAD.IADD R73, R15, 0x1, R45 ;  /* 0x000000010f497824 */ /* 0x000fe400078e022d */
[----:B------:R-:W-:Y:S02]  /*2630*/  IMAD.IADD R72, R7, 0x1, R51 ;  /* 0x0000000107487824 */ /* 0x000fe400078e0233 */
[----:B------:R-:W-:Y:S02]  /*2640*/  IMAD.IADD R68, R47, 0x1, R15 ;  /* 0x000000012f447824 */ /* 0x000fe400078e020f */
[----:B------:R-:W-:-:S02]  /*2650*/  IMAD.IADD R66, R53, 0x1, R7 ;  /* 0x0000000135427824 */ /* 0x000fc400078e0207 */
[----:B------:R-:W-:Y:S02]  /*2660*/  IMAD R69, R223, 0x200, R4 ;  /* 0x00000200df457824 */ /* 0x000fe400078e0204 */
[----:B------:R-:W-:Y:S02]  /*2670*/  IMAD.IADD R67, R224, 0x1, R67 ;  /* 0x00000001e0437824 */ /* 0x000fe400078e0243 */
[----:B------:R-:W-:-:S07]  /*2680*/  IMAD.IADD R65, R41, 0x1, R65 ;  /* 0x0000000129417824 */ /* 0x000fce00078e0241 */
.L_x_2055:
[----:B0-----:R-:W0:Y:S01]  /*2690*/  LDC.64 R102, c[0x0][0x2d8] ;  /* 0x0000b600ff667b82 */ /* 0x001e220000000a00 */
        /* <DEDUP_REMOVED lines=8> */
[CC--:B------:R-:W-:Y:S02]  /*2720*/  IADD3 R4, P3, P4, R95.reuse, R106.reuse, R86 ;  /* 0x0000006a5f047210 */ /* 0x0c0fe40007c7e056 */
[----:B------:R-:W-:Y:S01]  /*2730*/  IADD3 R6, P5, R95, R106, RZ ;  /* 0x0000006a5f067210 */ /* 0x000fe20007fbe0ff */
[----:B------:R-:W-:-:S04]  /*2740*/  IMAD.IADD R109, R107, 0x1, R5 ;  /* 0x000000016b6d7824 */ /* 0x000fc800078e0205 */
[----:B------:R-:W-:Y:S01]  /*2750*/  IMAD.X R7, R109, 0x1, R93, P5 ;  /* 0x000000016d077824 */ /* 0x000fe200028e065d */
[----:B------:R-:W-:Y:S02]  /*2760*/  IADD3.X R5, R93, R109, R88, P3, P4 ;  /* 0x0000006d5d057210 */ /* 0x000fe40001fe8458 */
[-C--:B0-----:R-:W-:Y:S02]  /*2770*/  LEA R12, P3, R4, R102.reuse, 0x1 ;  /* 0x00000066040c7211 */ /* 0x081fe400078608ff */
[----:B------:R-:W-:Y:S02]  /*2780*/  LEA R14, P5, R6, R102, 0x1 ;  /* 0x00000066060e7211 */ /* 0x000fe400078a08ff */
[-C--:B------:R-:W-:Y:S01]  /*2790*/  LEA.HI.X R13, R4, R103.reuse, R5, 0x1, P3 ;  /* 0x00000067040d7211 */ /* 0x080fe200018f0c05 */
[----:B------:R-:W-:Y:S01]  /*27a0*/  IMAD R5, R22, 0x1800, R79 ;  /* 0x0000180016057824 */ /* 0x000fe200078e024f */
[----:B-1----:R-:W-:Y:S02]  /*27b0*/  ISETP.GE.AND P3, PT, R105, 0x1, PT ;  /* 0x000000016900780c */ /* 0x002fe40003f66270 */
[----:B------:R-:W-:Y:S01]  /*27c0*/  LEA.HI.X R15, R6, R103, R7, 0x1, P5 ;  /* 0x00000067060f7211 */ /* 0x000fe200028f0c07 */
[----:B------:R-:W-:Y:S01]  /*27d0*/  IMAD R7, R22, 0x1800, R75 ;  /* 0x0000180016077824 */ /* 0x000fe200078e024b */
[----:B------:R-:W-:Y:S01]  /*27e0*/  ISETP.GT.AND P4, PT, R61, R58, PT ;  /* 0x0000003a3d00720c */ /* 0x000fe20003f84270 */
[----:B------:R-:W-:-:S02]  /*27f0*/  IMAD R108, R5, 0x2, R30 ;  /* 0x00000002056c7824 */ /* 0x000fc400078e021e */
[----:B------:R-:W-:Y:S01]  /*2800*/  IMAD R104, R7, 0x2, R30 ;  /* 0x0000000207687824 */ /* 0x000fe200078e021e */
[----:B------:R-:W-:-:S05]  /*2810*/  P2R R100, PR, RZ, 0x10 ;  /* 0x00000010ff647803 */ /* 0x000fca0000000000 */
[----:B---34-:R-:W-:Y:S05]  /*2820*/  @!P3 BRA `(.L_x_2009) ;  /* 0x0000002400d0b947 */ /* 0x018fea0003800000 */
        /* <DEDUP_REMOVED lines=42> */
.L_x_2012:
[----:B------:R-:W-:Y:S05]  /*2ad0*/  BSYNC B1 ;  /* 0x0000000000017941 */ /* 0x000fea0003800000 */
.L_x_2011:
        /* <DEDUP_REMOVED lines=29> */
.L_x_2014:
[----:B------:R-:W-:Y:S05]  /*2cb0*/  BSYNC B1 ;  /* 0x0000000000017941 */ /* 0x000fea0003800000 */
.L_x_2013:
[----:B0-----:R-:W-:Y:S01]  /*2cc0*/  IMAD.MOV.U32 R4, RZ, RZ, R38 ;  /* 0x000000ffff047224 */ /* 0x001fe200078e0026 */
[----:B------:R-:W-:Y:S01]  /*2cd0*/  ISETP.NE.AND P3, PT, R202, 0x3, PT ;  /* 0x00000003ca00780c */ /* 0x000fe20003f65270 */
[----:B------:R-:W-:Y:S01]  /*2ce0*/  IMAD.MOV.U32 R5, RZ, RZ, R39 ;  /* 0x000000ffff057224 */ /* 0x000fe200078e0027 */
[----:B------:R-:W-:Y:S01]  /*2cf0*/  PRMT R118, R102, 0x5410, R103 ;  /* 0x0000541066767816 */ /* 0x000fe20000000067 */
[----:B------:R-:W-:Y:S02]  /*2d00*/  IMAD.MOV.U32 R6, RZ, RZ, R36 ;  /* 0x000000ffff067224 */ /* 0x000fe400078e0024 */
[----:B------:R-:W-:Y:S01]  /*2d10*/  IMAD.MOV.U32 R7, RZ, RZ, R37 ;  /* 0x000000ffff077224 */ /* 0x000fe200078e0025 */
[----:B------:R-:W-:Y:S01]  /*2d20*/  PRMT R109, R4, 0x5410, R5 ;  /* 0x00005410046d7816 */ /* 0x000fe20000000005 */
[----:B------:R-:W-:Y:S02]  /*2d30*/  IMAD.MOV.U32 R4, RZ, RZ, R32 ;  /* 0x000000ffff047224 */ /* 0x000fe400078e0020 */
[----:B------:R-:W-:Y:S01]  /*2d40*/  IMAD.MOV.U32 R5, RZ, RZ, R33 ;  /* 0x000000ffff057224 */ /* 0x000fe200078e0021 */
[----:B------:R-:W-:Y:S01]  /*2d50*/  PRMT R115, R6, 0x5410, R7 ;  /* 0x0000541006737816 */ /* 0x000fe20000000007 */
[----:B-----5:R-:W-:-:S02]  /*2d60*/  IMAD.MOV.U32 R6, RZ, RZ, R26 ;  /* 0x000000ffff067224 */ /* 0x020fc400078e001a */
[----:B------:R-:W-:Y:S01]  /*2d70*/  IMAD.MOV.U32 R7, RZ, RZ, R27 ;  /* 0x000000ffff077224 */ /* 0x000fe200078e001b */
[----:B------:R-:W-:Y:S01]  /*2d80*/  PRMT R119, R4, 0x5410, R5 ;  /* 0x0000541004777816 */ /* 0x000fe20000000005 */
[----:B------:R-:W-:Y:S01]  /*2d90*/  IMAD.MOV.U32 R4, RZ, RZ, R10 ;  /* 0x000000ffff047224 */ /* 0x000fe200078e000a */
[----:B------:R-:W-:Y:S01]  /*2da0*/  PRMT R107, R107, 0x5410, R6 ;  /* 0x000054106b6b7816 */ /* 0x000fe20000000006 */
[----:B------:R-:W-:Y:S01]  /*2db0*/  IMAD.MOV.U32 R5, RZ, RZ, R11 ;  /* 0x000000ffff057224 */ /* 0x000fe200078e000b */
[----:B------:R-:W-:Y:S01]  /*2dc0*/  PRMT R106, R7, 0x7610, R106 ;  /* 0x00007610076a7816 */ /* 0x000fe2000000006a */
[----:B------:R-:W-:Y:S02]  /*2dd0*/  IMAD.MOV.U32 R6, RZ, RZ, R24 ;  /* 0x000000ffff067224 */ /* 0x000fe400078e0018 */
[----:B------:R-:W-:Y:S01]  /*2de0*/  IMAD.MOV.U32 R7, RZ, RZ, R25 ;  /* 0x000000ffff077224 */ /* 0x000fe200078e0019 */
[----:B------:R-:W-:Y:S01]  /*2df0*/  PRMT R102, R4, 0x5410, R5 ;  /* 0x0000541004667816 */ /* 0x000fe20000000005 */
[----:B------:R-:W-:Y:S01]  /*2e00*/  IMAD.MOV.U32 R4, RZ, RZ, R8 ;  /* 0x000000ffff047224 */ /* 0x000fe200078e0008 */
[----:B------:R-:W-:Y:S01]  /*2e10*/  PRMT R107, R6, 0x7610, R107 ;  /* 0x00007610066b7816 */ /* 0x000fe2000000006b */
[----:B------:R-:W-:Y:S01]  /*2e20*/  IMAD.MOV.U32 R5, RZ, RZ, R9 ;  /* 0x000000ffff057224 */ /* 0x000fe200078e0009 */
[----:B------:R-:W-:-:S04]  /*2e30*/  PRMT R106, R106, 0x5410, R7 ;  /* 0x000054106a6a7816 */ /* 0x000fc80000000007 */
[----:B------:R-:W-:Y:S01]  /*2e40*/  PRMT R103, R4, 0x5410, R5 ;  /* 0x0000541004677816 */ /* 0x000fe20000000005 */
[----:B------:R-:W-:Y:S06]  /*2e50*/  @!P3 BRA `(.L_x_2015) ;  /* 0x000000000004b947 */ /* 0x000fec0003800000 */
[----:B------:R-:W-:Y:S01]  /*2e60*/  BPT.TRAP 0x1 ;  /* 0x000000040000795c */ /* 0x000fe20000300000 */
.L_x_2015:
[----:B------:R-:W-:Y:S01]  /*2e70*/  IMAD R90, R22, 0x8, R17 ;  /* 0x00000008165a7824 */ /* 0x000fe200078e0211 */
[----:B------:R-:W-:Y:S01]  /*2e80*/  SHF.L.U32 R111, R203, 0x1f, RZ ;  /* 0x0000001fcb6f7819 */ /* 0x000fe200000006ff */
[----:B------:R-:W-:Y:S03]  /*2e90*/  BSSY B1, `(.L_x_2016) ;  /* 0x0000003000017945 */ /* 0x000fe60003800000 */
[----:B------:R-:W0:Y:S02]  /*2ea0*/  SYNCS.PHASECHK.TRANS64.TRYWAIT P6, [R90+URZ+0x22890], R111 ;  /* 0x0228906f5a0075a7 */ /* 0x000e2400080c017f */
[----:B0-----:R-:W-:Y:S05]  /*2eb0*/  @!P6 BRA `(.L_x_2017) ;  /* 0x000001a400c0e947 */ /* 0x001fea0003800000 */
.L_x_2323:
[----:B------:R-:W-:Y:S05]  /*2ec0*/  BSYNC B1 ;  /* 0x0000000000017941 */ /* 0x000fea0003800000 */
.L_x_2016:
        /* <DEDUP_REMOVED lines=17> */
[-C--:B------:R-:W-:Y:S01]  /*2fe0*/  FMUL.FTZ R114, R6, R39.reuse ;  /* 0x0000002706727220 */ /* 0x080fe20000410000 */
[--C-:B------:R-:W-:Y:S02]  /*2ff0*/  HADD2.F32 R37, -RZ, R7.reuse.H1_H1 ;  /* 0x30000007ff257230 */ /* 0x100fe40000004100 */
[----:B------:R-:W-:Y:S01]  /*3000*/  FMUL.FTZ R39, R5, R39 ;  /* 0x0000002705277220 */ /* 0x000fe20000410000 */
[----:B------:R-:W-:Y:S02]  /*3010*/  HADD2.F32 R38, -RZ, R38.H0_H0 ;  /* 0x20000026ff267230 */ /* 0x000fe40000004100 */
[----:B------:R-:W-:Y:S02]  /*3020*/  HADD2.F32 R7, -RZ, R7.H0_H0 ;  /* 0x20000007ff077230 */ /* 0x000fe40000004100 */
[----:B------:R-:W-:Y:S01]  /*3030*/  FMUL.FTZ R116, R37, R112 ;  /* 0x0000007025747220 */ /* 0x000fe20000410000 */
[----:B------:R-:W-:-:S02]  /*3040*/  HADD2.F32 R110, -RZ, R110.H0_H0 ;  /* 0x2000006eff6e7230 */ /* 0x000fc40000004100 */
[-C--:B------:R-:W-:Y:S01]  /*3050*/  FFMA.FTZ R114, R5, R38.reuse, -R114 ;  /* 0x0000002605727223 */ /* 0x080fe20000010872 */
[----:B------:R-:W-:Y:S01]  /*3060*/  FFMA.FTZ R113, R6, R38, R39 ;  /* 0x0000002606717223 */ /* 0x000fe20000010027 */
[C---:B------:R-:W-:Y:S01]  /*3070*/  FMUL.FTZ R112, R7.reuse, R112 ;  /* 0x0000007007707220 */ /* 0x040fe20000410000 */
[--C-:B------:R-:W-:Y:S02]  /*3080*/  HADD2.F32 R38, -RZ, R115.reuse.H0_H0 ;  /* 0x20000073ff267230 */ /* 0x100fe40000004100 */
[-C--:B------:R-:W-:Y:S01]  /*3090*/  FFMA.FTZ R116, R7, R110.reuse, -R116 ;  /* 0x0000006e07747223 */ /* 0x080fe20000010874 */
[----:B------:R-:W-:Y:S02]  /*30a0*/  HADD2.F32 R39, -RZ, R115.H1_H1 ;  /* 0x30000073ff277230 */ /* 0x000fe40000004100 */
[----:B------:R-:W-:Y:S01]  /*30b0*/  FFMA.FTZ R117, R37, R110, R112 ;  /* 0x0000006e25757223 */ /* 0x000fe20000010070 */
[----:B------:R-:W-:Y:S02]  /*30c0*/  HADD2.F32 R5, -RZ, R4.H1_H1 ;  /* 0x30000004ff057230 */ /* 0x000fe40000004100 */
[----:B------:R-:W-:-:S02]  /*30d0*/  HADD2.F32 R6, -RZ, R36.H1_H1 ;  /* 0x30000024ff067230 */ /* 0x000fc40000004100 */
[----:B------:R-:W-:Y:S02]  /*30e0*/  HADD2.F32 R4, -RZ, R4.H0_H0 ;  /* 0x20000004ff047230 */ /* 0x000fe40000004100 */
[----:B------:R-:W-:Y:S02]  /*30f0*/  HADD2.F32 R36, -RZ, R36.H0_H0 ;  /* 0x20000024ff247230 */ /* 0x000fe40000004100 */
[-C--:B------:R-:W-:Y:S01]  /*3100*/  FMUL.FTZ R115, R6, R39.reuse ;  /* 0x0000002706737220 */ /* 0x080fe20000410000 */
[--C-:B------:R-:W-:Y:S02]  /*3110*/  HADD2.F32 R7, -RZ, R109.reuse.H0_H0 ;  /* 0x2000006dff077230 */ /* 0x100fe40000004100 */
[----:B------:R-:W-:Y:S02]  /*3120*/  HADD2.F32 R37, -RZ, R109.H1_H1 ;  /* 0x3000006dff257230 */ /* 0x000fe40000004100 */
[-C--:B------:R-:W-:Y:S01]  /*3130*/  FMUL.FTZ R109, R5, R38.reuse ;  /* 0x00000026056d7220 */ /* 0x080fe20000410000 */
[----:B------:R-:W-:Y:S01]  /*3140*/  FMUL.FTZ R38, R4, R38 ;  /* 0x0000002604267220 */ /* 0x000fe20000410000 */
[----:B------:R-:W-:-:S02]  /*3150*/  FMUL.FTZ R39, R36, R39 ;  /* 0x0000002724277220 */ /* 0x000fc40000410000 */
[-C--:B------:R-:W-:Y:S01]  /*3160*/  FFMA.FTZ R109, R4, R7.reuse, -R109 ;  /* 0x00000007046d7223 */ /* 0x080fe2000001086d */
[----:B------:R-:W-:Y:S01]  /*3170*/  FFMA.FTZ R38, R5, R7, R38 ;  /* 0x0000000705267223 */ /* 0x000fe20000010026 */
[-C--:B------:R-:W-:Y:S01]  /*3180*/  FFMA.FTZ R115, R36, R37.reuse, -R115 ;  /* 0x0000002524737223 */ /* 0x080fe20000010873 */
[----:B------:R-:W-:Y:S01]  /*3190*/  FFMA.FTZ R6, R6, R37, R39 ;  /* 0x0000002506067223 */ /* 0x000fe20000010027 */
[----:B------:R-:W-:Y:S02]  /*31a0*/  F2FP.F16.F32.PACK_AB R5, R113, R114 ;  /* 0x000000727105723e */ /* 0x000fe400000000ff */
[----:B------:R-:W-:Y:S02]  /*31b0*/  F2FP.F16.F32.PACK_AB R7, R117, R116 ;  /* 0x000000747507723e */ /* 0x000fe400000000ff */
[----:B------:R-:W-:Y:S02]  /*31c0*/  F2FP.F16.F32.PACK_AB R4, R38, R109 ;  /* 0x0000006d2604723e */ /* 0x000fe400000000ff */
[----:B------:R-:W-:-:S07]  /*31d0*/  F2FP.F16.F32.PACK_AB R6, R6, R115 ;  /* 0x000000730606723e */ /* 0x000fce00000000ff */
.L_x_2023:
[----:B------:R-:W-:Y:S05]  /*31e0*/  BSYNC B3 ;  /* 0x0000000000037941 */ /* 0x000fea0003800000 */
.L_x_2022:
[----:B--2---:R1:W-:Y:S02]  /*31f0*/  STG.E.128 desc[UR40][R14.64], R4 ;  /* 0x000000040e007986 */ /* 0x0043e4000c101d28 */
.L_x_2021:
[----:B------:R-:W-:Y:S05]  /*3200*/  BSYNC B2 ;  /* 0x0000000000027941 */ /* 0x000fea0003800000 */
.L_x_2020:
        /* <DEDUP_REMOVED lines=47> */
.L_x_2025:
[----:B------:R-:W-:Y:S05]  /*3500*/  BSYNC B2 ;  /* 0x0000000000027941 */ /* 0x000fea0003800000 */
.L_x_2024:
[----:B--2---:R2:W-:Y:S02]  /*3510*/  STG.E.128 desc[UR40][R14.64+0x40], R4 ;  /* 0x000040040e007986 */ /* 0x0045e4000c101d28 */
.L_x_2019:
[----:B------:R-:W-:Y:S05]  /*3520*/  BSYNC B1 ;  /* 0x0000000000017941 */ /* 0x000fea0003800000 */
.L_x_2018:
        /* <DEDUP_REMOVED lines=48> */
.L_x_2030:
[----:B------:R-:W-:Y:S05]  /*3830*/  BSYNC B2 ;  /* 0x0000000000027941 */ /* 0x000fea0003800000 */
.L_x_2029:
[----:B--2---:R3:W-:Y:S02]  /*3840*/  STG.E.128 desc[UR40][R12.64], R4 ;  /* 0x000000040c007986 */ /* 0x0047e4000c101d28 */
.L_x_2028:
[----:B------:R-:W-:Y:S05]  /*3850*/  BSYNC B1 ;  /* 0x0000000000017941 */ /* 0x000fea0003800000 */
.L_x_2027:
        /* <DEDUP_REMOVED lines=47> */
.L_x_2032:
[----:B------:R-:W-:Y:S05]  /*3b50*/  BSYNC B1 ;  /* 0x0000000000017941 */ /* 0x000fea0003800000 */
.L_x_2031:
[----:B--2---:R4:W-:Y:S01]  /*3b60*/  STG.E.128 desc[UR40][R12.64+0x40], R4 ;  /* 0x000040040c007986 */ /* 0x0049e2000c101d28 */
[----:B------:R-:W-:Y:S05]  /*3b70*/  BRA `(.L_x_2026) ;  /* 0x0000001400607947 */ /* 0x000fea0003800000 */
.L_x_2010:
[----:B------:R-:W-:Y:S02]  /*3b80*/  ISETP.GE.AND P3, PT, R234, R101, PT ;  /* 0x00000065ea00720c */ /* 0x000fe40003f66270 */
[----:B------:R-:W-:Y:S02]  /*3b90*/  CS2R R14, SRZ ;  /* 0x00000000000e7805 */ /* 0x000fe4000001ff00 */
[----:B------:R-:W-:Y:S02]  /*3ba0*/  CS2R R12, SRZ ;  /* 0x00000000000c7805 */ /* 0x000fe4000001ff00 */
[----:B------:R-:W-:Y:S02]  /*3bb0*/  CS2R R26, SRZ ;  /* 0x00000000001a7805 */ /* 0x000fe4000001ff00 */
[----:B------:R-:W-:Y:S02]  /*3bc0*/  ISETP.GE.OR P3, PT, R18, R105, P3 ;  /* 0x000000691200720c */ /* 0x000fe40001f66670 */
[----:B------:R-:W-:-:S11]  /*3bd0*/  CS2R R24, SRZ ;  /* 0x0000000000187805 */ /* 0x000fd6000001ff00 */
        /* <DEDUP_REMOVED lines=12> */
[----:B--2---:R-:W-:-:S04]  /*3ca0*/  @!P4 LEA R32, P5, R6, R32, 0x1 ;  /* 0x000000200620c211 */ /* 0x004fc800078a08ff */
[----:B------:R-:W-:Y:S02]  /*3cb0*/  @!P4 LEA.HI.X R33, R6, R33, R7, 0x1, P5 ;  /* 0x000000210621c211 */ /* 0x000fe400028f0c07 */
[----:B------:R-:W-:-:S03]  /*3cc0*/  @!P4 IADD3 R4, P5, R44, R4, RZ ;  /* 0x000000042c04c210 */ /* 0x000fc60007fbe0ff */
[----:B------:R-:W2:Y:S02]  /*3cd0*/  @!P4 LDG.E.128 R12, desc[UR40][R32.64] ;  /* 0x00000028200cc981 */ /* 0x000ea4000c1e1d00 */
[----:B------:R-:W-:Y:S01]  /*3ce0*/  @!P4 IMAD.X R6, R113, 0x1, R73, P5 ;  /* 0x000000017106c824 */ /* 0x000fe200028e0649 */
[----:B---3--:R-:W-:-:S04]  /*3cf0*/  @!P4 LEA R34, P5, R4, R34, 0x1 ;  /* 0x000000220422c211 */ /* 0x008fc800078a08ff */
[----:B------:R-:W-:-:S05]  /*3d00*/  @!P4 LEA.HI.X R35, R4, R35, R6, 0x1, P5 ;  /* 0x000000230423c211 */ /* 0x000fca00028f0c06 */
[----:B------:R3:W4:Y:S01]  /*3d10*/  @!P4 LDG.E.128 R24, desc[UR40][R34.64] ;  /* 0x000000282218c981 */ /* 0x000722000c1e1d00 */
[C---:B0-----:R-:W-:Y:S02]  /*3d20*/  @!P3 LEA R36, P4, R5.reuse, R36, 0x1 ;  /* 0x000000240524b211 */ /* 0x041fe400078808ff */
[----:B------:R-:W-:Y:S02]  /*3d30*/  CS2R R6, SRZ ;  /* 0x0000000000067805 */ /* 0x000fe4000001ff00 */
[----:B------:R-:W-:Y:S02]  /*3d40*/  @!P3 LEA.HI.X R37, R5, R37, R10, 0x1, P4 ;  /* 0x000000250525b211 */ /* 0x000fe400020f0c0a */
[----:B------:R-:W-:Y:S02]  /*3d50*/  CS2R R4, SRZ ;  /* 0x0000000000047805 */ /* 0x000fe4000001ff00 */
[----:B-1----:R-:W-:Y:S02]  /*3d60*/  @!P3 LEA R38, P4, R8, R38, 0x1 ;  /* 0x000000260826b211 */ /* 0x002fe400078808ff */
[----:B------:R-:W-:-:S02]  /*3d70*/  CS2R R10, SRZ ;  /* 0x00000000000a7805 */ /* 0x000fc4000001ff00 */
[----:B------:R-:W-:Y:S01]  /*3d80*/  @!P3 LEA.HI.X R39, R8, R39, R9, 0x1, P4 ;  /* 0x000000270827b211 */ /* 0x000fe200020f0c09 */
[----:B------:R-:W5:Y:S01]  /*3d90*/  @!P3 LDG.E.128 R4, desc[UR40][R36.64] ;  /* 0x000000282404b981 */ /* 0x000f62000c1e1d00 */
[----:B------:R-:W-:-:S06]  /*3da0*/  CS2R R8, SRZ ;  /* 0x0000000000087805 */ /* 0x000fcc000001ff00 */
[----:B------:R-:W5:Y:S01]  /*3db0*/  @!P3 LDG.E.128 R8, desc[UR40][R38.64] ;  /* 0x000000282608b981 */ /* 0x000f62000c1e1d00 */
[----:B------:R-:W-:Y:S02]  /*3dc0*/  ISETP.NE.AND P3, PT, R202, 0x3, PT ;  /* 0x00000003ca00780c */ /* 0x000fe40003f65270 */
[----:B------:R-:W-:Y:S01]  /*3dd0*/  ISETP.GE.AND P4, PT, R18, R105, PT ;  /* 0x000000691200720c */ /* 0x000fe20003f86270 */
[----:B--2---:R-:W-:Y:S02]  /*3de0*/  IMAD.MOV.U32 R32, RZ, RZ, R14 ;  /* 0x000000ffff207224 */ /* 0x004fe400078e000e */
[----:B------:R-:W-:Y:S02]  /*3df0*/  IMAD.MOV.U32 R33, RZ, RZ, R15 ;  /* 0x000000ffff217224 */ /* 0x000fe400078e000f */
[----:B---3--:R-:W-:Y:S02]  /*3e00*/  IMAD.MOV.U32 R34, RZ, RZ, R12 ;  /* 0x000000ffff227224 */ /* 0x008fe400078e000c */
[----:B------:R-:W-:Y:S01]  /*3e10*/  IMAD.MOV.U32 R35, RZ, RZ, R13 ;  /* 0x000000ffff237224 */ /* 0x000fe200078e000d */
[----:B------:R-:W-:-:S02]  /*3e20*/  PRMT R121, R32, 0x7610, R121 ;  /* 0x0000761020797816 */ /* 0x000fc40000000079 */
[----:B------:R-:W-:Y:S02]  /*3e30*/  PRMT R127, R33, 0x7610, R127 ;  /* 0x00007610217f7816 */ /* 0x000fe4000000007f */
[----:B------:R-:W-:Y:S01]  /*3e40*/  PRMT R133, R34, 0x7610, R133 ;  /* 0x0000761022857816 */ /* 0x000fe20000000085 */
[----:B----4-:R-:W-:Y:S01]  /*3e50*/  IMAD.MOV.U32 R32, RZ, RZ, R26 ;  /* 0x000000ffff207224 */ /* 0x010fe200078e001a */
[----:B------:R-:W-:Y:S01]  /*3e60*/  PRMT R123, R35, 0x7610, R123 ;  /* 0x00007610237b7816 */ /* 0x000fe2000000007b */
[----:B------:R-:W-:Y:S02]  /*3e70*/  IMAD.MOV.U32 R33, RZ, RZ, R27 ;  /* 0x000000ffff217224 */ /* 0x000fe400078e001b */
[----:B------:R-:W-:Y:S02]  /*3e80*/  IMAD.MOV.U32 R34, RZ, RZ, R24 ;  /* 0x000000ffff227224 */ /* 0x000fe400078e0018 */
[----:B------:R-:W-:Y:S01]  /*3e90*/  IMAD.MOV.U32 R35, RZ, RZ, R25 ;  /* 0x000000ffff237224 */ /* 0x000fe200078e0019 */
[----:B------:R-:W-:-:S02]  /*3ea0*/  PRMT R121, R121, 0x5410, R32 ;  /* 0x0000541079797816 */ /* 0x000fc40000000020 */
[----:B------:R-:W-:Y:S02]  /*3eb0*/  PRMT R127, R127, 0x5410, R33 ;  /* 0x000054107f7f7816 */ /* 0x000fe40000000021 */
[----:B------:R-:W-:Y:S01]  /*3ec0*/  PRMT R133, R133, 0x5410, R34 ;  /* 0x0000541085857816 */ /* 0x000fe20000000022 */
[----:B-----5:R-:W-:Y:S01]  /*3ed0*/  IMAD.MOV.U32 R32, RZ, RZ, R6 ;  /* 0x000000ffff207224 */ /* 0x020fe200078e0006 */
[----:B------:R-:W-:Y:S01]  /*3ee0*/  PRMT R123, R123, 0x5410, R35 ;  /* 0x000054107b7b7816 */ /* 0x000fe20000000023 */
[----:B------:R-:W-:Y:S02]  /*3ef0*/  IMAD.MOV.U32 R33, RZ, RZ, R7 ;  /* 0x000000ffff217224 */ /* 0x000fe400078e0007 */
[----:B------:R-:W-:Y:S02]  /*3f00*/  IMAD.MOV.U32 R34, RZ, RZ, R4 ;  /* 0x000000ffff227224 */ /* 0x000fe400078e0004 */
[----:B------:R-:W-:Y:S01]  /*3f10*/  IMAD.MOV.U32 R35, RZ, RZ, R5 ;  /* 0x000000ffff237224 */ /* 0x000fe200078e0005 */
[----:B------:R-:W-:Y:S01]  /*3f20*/  PRMT R110, R32, 0x5410, R33 ;  /* 0x00005410206e7816 */ /* 0x000fe20000000021 */
[----:B------:R-:W-:-:S02]  /*3f30*/  IMAD.MOV.U32 R32, RZ, RZ, R10 ;  /* 0x000000ffff207224 */ /* 0x000fc400078e000a */
[----:B------:R-:W-:Y:S01]  /*3f40*/  IMAD.MOV.U32 R33, RZ, RZ, R11 ;  /* 0x000000ffff217224 */ /* 0x000fe200078e000b */
[----:B------:R-:W-:Y:S01]  /*3f50*/  PRMT R112, R34, 0x5410, R35 ;  /* 0x0000541022707816 */ /* 0x000fe20000000023 */
[----:B------:R-:W-:Y:S02]  /*3f60*/  IMAD.MOV.U32 R34, RZ, RZ, R8 ;  /* 0x000000ffff227224 */ /* 0x000fe400078e0008 */
[----:B------:R-:W-:Y:S01]  /*3f70*/  IMAD.MOV.U32 R35, RZ, RZ, R9 ;  /* 0x000000ffff237224 */ /* 0x000fe200078e0009 */
[----:B------:R-:W-:-:S04]  /*3f80*/  PRMT R114, R32, 0x5410, R33 ;  /* 0x0000541020727816 */ /* 0x000fc80000000021 */
[----:B------:R-:W-:Y:S01]  /*3f90*/  PRMT R116, R34, 0x5410, R35 ;  /* 0x0000541022747816 */ /* 0x000fe20000000023 */
[----:B------:R-:W-:Y:S06]  /*3fa0*/  @!P3 BRA `(.L_x_2033) ;  /* 0x000000000004b947 */ /* 0x000fec0003800000 */
[----:B------:R-:W-:Y:S01]  /*3fb0*/  BPT.TRAP 0x1 ;  /* 0x000000040000795c */ /* 0x000fe20000300000 */
.L_x_2033:
        /* <DEDUP_REMOVED lines=9> */
.L_x_2324:
[----:B------:R-:W-:Y:S05]  /*4050*/  BSYNC B1 ;  /* 0x0000000000017941 */ /* 0x000fea0003800000 */
.L_x_2034:
        /* <DEDUP_REMOVED lines=16> */
[----:B------:R-:W-:-:S05]  /*4160*/  LOP3.LUT R32, R33, R82, RZ, 0x3c, !PT ;  /* 0x0000005221207212 */ /* 0x000fca00078e3cff */
[----:B------:R-:W-:Y:S02]  /*4170*/  IMAD R33, R223, 0x200, R32 ;  /* 0x00000200df217824 */ /* 0x000fe400078e0220 */
        /* <DEDUP_REMOVED lines=89> */
.L_x_2039:
[----:B------:R-:W-:Y:S05]  /*4710*/  BSYNC B2 ;  /* 0x0000000000027941 */ /* 0x000fea0003800000 */
.L_x_2038:
        /* <DEDUP_REMOVED lines=12> */
.L_x_2037:
[----:B------:R-:W-:Y:S05]  /*47e0*/  BSYNC B1 ;  /* 0x0000000000017941 */ /* 0x000fea0003800000 */
.L_x_2036:
[C---:B------:R-:W-:Y:S01]  /*47f0*/  ISETP.GE.OR P5, PT, R234.reuse, R101, P1 ;  /* 0x00000065ea00720c */ /* 0x040fe20000fa6670 */
        /* <DEDUP_REMOVED lines=9> */
[C---:B------:R-:W-:Y:S02]  /*4890*/  LEA R32, P5, R12.reuse, R102, 0x1 ;  /* 0x000000660c207211 */ /* 0x040fe400078a08ff */
[----:B------:R-:W-:Y:S02]  /*48a0*/  SHF.R.U32.HI R14, RZ, 0x3, R219 ;  /* 0x00000003ff0e7819 */ /* 0x000fe400000116db */
[----:B------:R-:W-:-:S02]  /*48b0*/  LEA.HI.X R33, R12, R103, R13, 0x1, P5 ;  /* 0x000000670c217211 */ /* 0x000fc400028f0c0d */
[----:B------:R-:W-:-:S04]  /*48c0*/  SHF.R.S32.HI R12, RZ, 0x1f, R115 ;  /* 0x0000001fff0c7819 */ /* 0x000fc80000011473 */
[----:B------:R-:W-:-:S04]  /*48d0*/  LEA.HI R115, R12, R115, RZ, 0x4 ;  /* 0x000000730c737211 */ /* 0x000fc800078f20ff */
[----:B------:R-:W-:-:S05]  /*48e0*/  LEA.HI.SX32 R35, R115, R70, 0x1c ;  /* 0x0000004673237211 */ /* 0x000fca00078fe2ff */
[----:B------:R-:W-:-:S05]  /*48f0*/  IMAD.SHL.U32 R35, R35, 0x8, RZ ;  /* 0x0000000823237824 */ /* 0x000fca00078e00ff */
[----:B------:R-:W-:-:S04]  /*4900*/  LOP3.LUT R12, R219, 0x38, R35, 0xf8, !PT ;  /* 0x00000038db0c7812 */ /* 0x000fc800078ef823 */
[----:B------:R-:W-:Y:S01]  /*4910*/  LOP3.LUT R13, R12, R14, RZ, 0x3c, !PT ;  /* 0x0000000e0c0d7212 */ /* 0x000fe200078e3cff */
[----:B------:R-:W-:-:S04]  /*4920*/  IMAD R12, R22, 0x1800, R67 ;  /* 0x00001800160c7824 */ /* 0x000fc800078e0243 */
[----:B------:R-:W-:Y:S02]  /*4930*/  IMAD.IADD R13, R224, 0x1, R13 ;  /* 0x00000001e00d7824 */ /* 0x000fe400078e020d */
[----:B------:R-:W-:Y:S02]  /*4940*/  IMAD R12, R12, 0x2, R17 ;  /* 0x000000020c0c7824 */ /* 0x000fe400078e0211 */
        /* <DEDUP_REMOVED lines=68> */
[----:B------:R-:W-:Y:S01]  /*4d90*/  FMUL.FTZ R15, R5, R114 ;  /* 0x00000072050f7220 */ /* 0x000fe20000410000 */
        /* <DEDUP_REMOVED lines=18> */
.L_x_2041:
[----:B------:R-:W-:Y:S05]  /*4ec0*/  BSYNC B1 ;  /* 0x0000000000017941 */ /* 0x000fea0003800000 */
.L_x_2040:
        /* <DEDUP_REMOVED lines=10> */
.L_x_2009:
[----:B------:R-:W-:-:S13]  /*4f70*/  ISETP.NE.AND P3, PT, R202, 0x3, PT ;  /* 0x00000003ca00780c */ /* 0x000fda0003f65270 */
[----:B------:R-:W-:Y:S05]  /*4f80*/  @!P3 BRA `(.L_x_2042) ;  /* 0x000000000004b947 */ /* 0x000fea0003800000 */
[----:B------:R-:W-:Y:S01]  /*4f90*/  BPT.TRAP 0x1 ;  /* 0x000000040000795c */ /* 0x000fe20000300000 */
.L_x_2042:
[----:B------:R-:W-:Y:S01]  /*4fa0*/  IMAD R90, R22, 0x8, R17 ;  /* 0x00000008165a7824 */ /* 0x000fe200078e0211 */
[----:B------:R-:W-:Y:S01]  /*4fb0*/  SHF.L.U32 R111, R203, 0x1f, RZ ;  /* 0x0000001fcb6f7819 */ /* 0x000fe200000006ff */
[----:B------:R-:W-:Y:S01]  /*4fc0*/  IMAD R101, R61, -0x60, R60 ;  /* 0xffffffa03d657824 */ /* 0x000fe200078e023c */
[----:B------:R-:W-:Y:S02]  /*4fd0*/  BSSY B1, `(.L_x_2043) ;  /* 0x0000004000017945 */ /* 0x000fe40003800000 */
[----:B------:R-:W0:Y:S02]  /*4fe0*/  SYNCS.PHASECHK.TRANS64.TRYWAIT P4, [R90+URZ+0x22890], R111 ;  /* 0x0228906f5a0075a7 */ /* 0x000e24000808017f */
[----:B------:R-:W-:Y:S01]  /*4ff0*/  VIMNMX R101, R101, 0x60, PT ;  /* 0x0000006065657848 */ /* 0x000fe20003fe0100 */
[----:B0-----:R-:W-:Y:S06]  /*5000*/  @!P4 BRA `(.L_x_2044) ;  /* 0x000001840094c947 */ /* 0x001fec0003800000 */
.L_x_2325:
[----:B------:R-:W-:Y:S05]  /*5010*/  BSYNC B1 ;  /* 0x0000000000017941 */ /* 0x000fea0003800000 */
.L_x_2043:
        /* <DEDUP_REMOVED lines=8> */
.L_x_2046:
[----:B------:R-:W-:Y:S05]  /*50a0*/  BSYNC B1 ;  /* 0x0000000000017941 */ /* 0x000fea0003800000 */
.L_x_2045:
[----:B------:R-:W-:Y:S05]  /*50b0*/  @P4 BRA `(.L_x_2026) ;  /* 0x0000000000104947 */ /* 0x000fea0003800000 */
[----:B-1----:R-:W1:Y:S04]  /*50c0*/  @!P1 LDS.128 R4, [R108+0x2000] ;  /* 0x002000006c049984 */ /* 0x002e680000000c00 */
[----:B------:R-:W2:Y:S04]  /*50d0*/  @!P2 LDS.128 R8, [R104+0x2000] ;  /* 0x002000006808a984 */ /* 0x000ea80000000c00 */
[----:B-1----:R1:W-:Y:S04]  /*50e0*/  @!P1 STG.E.128 desc[UR40][R12.64], R4 ;  /* 0x000000040c009986 */ /* 0x0023e8000c101d28 */
[----:B--2---:R1:W-:Y:S02]  /*50f0*/  @!P2 STG.E.128 desc[UR40][R12.64+0x40], R8 ;  /* 0x000040080c00a986 */ /* 0x0043e4000c101d28 */
.L_x_2026:
[----:B------:R-:W-:Y:S05]  /*5100*/  BSYNC B0 ;  /* 0x0000000000007941 */ /* 0x000fea0003800000 */
.L_x_2008:
        /* <DEDUP_REMOVED lines=17> */
.L_x_2048:
[----:B------:R-:W-:Y:S05]  /*5220*/  BSYNC B0 ;  /* 0x0000000000007941 */ /* 0x000fea0003800000 */
.L_x_2047:
[----:B------:R-:W2:Y:S01]  /*5230*/  SYNCS.PHASECHK.TRANS64.TRYWAIT P3, [R90+URZ+0x228b0], R111 ;  /* 0x0228b06f5a0075a7 */ /* 0x000ea2000806017f */
[----:B------:R-:W-:Y:S01]  /*5240*/  ULDC UR51, c[0x0][0x310] ;  /* 0x0000c40000337ab9 */ /* 0x000fe20000000800 */
[----:B------:R-:W-:Y:S01]  /*5250*/  ULDC.64 UR38, c[0x0][0x318] ;  /* 0x0000c60000267ab9 */ /* 0x000fe20000000a00 */
[----:B------:R-:W-:Y:S01]  /*5260*/  ULDC.64 UR36, c[0x0][0x308] ;  /* 0x0000c20000247ab9 */ /* 0x000fe20000000a00 */
[----:B------:R-:W-:Y:S01]  /*5270*/  BSSY B0, `(.L_x_2049) ;  /* 0x0000003000007945 */ /* 0x000fe20003800000 */
[----:B------:R-:W-:-:S03]  /*5280*/  IMAD R5, R22, 0x6000, R79 ;  /* 0x0000600016057824 */ /* 0x000fc600078e024f */
[----:B--2---:R-:W-:Y:S05]  /*5290*/  @!P3 BRA `(.L_x_2050) ;  /* 0x000001840004b947 */ /* 0x004fea0003800000 */
.L_x_2326:
[----:B------:R-:W-:Y:S05]  /*52a0*/  BSYNC B0 ;  /* 0x0000000000007941 */ /* 0x000fea0003800000 */
.L_x_2049:
[----:B------:R-:W-:Y:S01]  /*52b0*/  ISETP.GE.AND P3, PT, R23, R101, PT ;  /* 0x000000651700720c */ /* 0x000fe20003f66270 */
[----:B------:R-:W-:Y:S01]  /*52c0*/  IMAD.IADD R7, R80, 0x1, R5 ;  /* 0x0000000150077824 */ /* 0x000fe200078e0205 */
[----:B------:R-:W-:Y:S01]  /*52d0*/  BSSY B0, `(.L_x_2051) ;  /* 0x0000025000007945 */ /* 0x000fe20003800000 */
[----:B------:R-:W-:Y:S02]  /*52e0*/  IMAD R36, R5, 0x2, R62 ;  /* 0x0000000205247824 */ /* 0x000fe400078e023e */
[----:B------:R-:W-:-:S04]  /*52f0*/  IMAD.WIDE R32, R61, 0x60, R56 ;  /* 0x000000603d207825 */ /* 0x000fc800078e0238 */
[----:B------:R-:W-:-:S04]  /*5300*/  IMAD R37, R7, 0x2, R62 ;  /* 0x0000000207257824 */ /* 0x000fc800078e023e */
[----:B------:R-:W-:Y:S05]  /*5310*/  @P3 BRA `(.L_x_2052) ;  /* 0x0000000000803947 */ /* 0x000fea0003800000 */
[----:B------:R-:W-:Y:S02]  /*5320*/  IMAD R7, R33, UR38, RZ ;  /* 0x0000002621077c24 */ /* 0x000fe4000f8e02ff */
[----:B-1----:R-:W-:Y:S02]  /*5330*/  IMAD.MOV.U32 R4, RZ, RZ, R40 ;  /* 0x000000ffff047224 */ /* 0x002fe400078e0028 */
[----:B------:R-:W-:Y:S02]  /*5340*/  IMAD.MOV.U32 R5, RZ, RZ, R65 ;  /* 0x000000ffff057224 */ /* 0x000fe400078e0041 */
[C---:B------:R-:W-:Y:S02]  /*5350*/  IMAD R7, R32.reuse, UR39, R7 ;  /* 0x0000002720077c24 */ /* 0x040fe4000f8e0207 */
[----:B------:R-:W-:-:S04]  /*5360*/  IMAD.WIDE.U32 R4, R32, UR38, R4 ;  /* 0x0000002620047c25 */ /* 0x000fc8000f8e0004 */
[----:B------:R-:W-:Y:S01]  /*5370*/  IMAD.IADD R5, R5, 0x1, R7 ;  /* 0x0000000105057824 */ /* 0x000fe200078e0207 */
[----:B------:R-:W-:-:S04]  /*5380*/  LEA R34, P3, R4, UR36, 0x1 ;  /* 0x0000002404227c11 */ /* 0x000fc8000f8608ff */
[----:B------:R-:W-:Y:S02]  /*5390*/  LEA.HI.X R35, R4, UR37, R5, 0x1, P3 ;  /* 0x0000002504237c11 */ /* 0x000fe400098f0c05 */
[----:B------:R-:W-:-:S13]  /*53a0*/  ISETP.GE.AND P3, PT, R18, UR51, PT ;  /* 0x0000003312007c0c */ /* 0x000fda000bf66270 */
[----:B------:R-:W1:Y:S04]  /*53b0*/  @!P3 LDS.128 R4, [R36] ;  /* 0x000000002404b984 */ /* 0x000e680000000c00 */
[----:B-1----:R-:W-:Y:S01]  /*53c0*/  @!P3 STG.E.128 desc[UR40][R34.64], R4 ;  /* 0x000000042200b986 */ /* 0x002fe2000c101d28 */
[----:B------:R-:W-:-:S13]  /*53d0*/  ISETP.GE.AND P3, PT, R99, UR51, PT ;  /* 0x0000003363007c0c */ /* 0x000fda000bf66270 */
[----:B------:R-:W1:Y:S04]  /*53e0*/  @!P3 LDS.128 R8, [R37] ;  /* 0x000000002508b984 */ /* 0x000e680000000c00 */
[----:B-1----:R-:W-:Y:S01]  /*53f0*/  @!P3 STG.E.128 desc[UR40][R34.64+0x40], R8 ;  /* 0x000040082200b986 */ /* 0x002fe2000c101d28 */
[----:B------:R-:W-:-:S13]  /*5400*/  ISETP.GE.AND P3, PT, R98, UR51, PT ;  /* 0x0000003362007c0c */ /* 0x000fda000bf66270 */
[----:B------:R-:W1:Y:S04]  /*5410*/  @!P3 LDS.128 R12, [R36+0x3000] ;  /* 0x00300000240cb984 */ /* 0x000e680000000c00 */
        /* <DEDUP_REMOVED lines=10> */
[----:B------:R-:W-:-:S13]  /*54c0*/  ISETP.NE.AND P3, PT, R0, RZ, PT ;  /* 0x000000ff0000720c */ /* 0x000fda0003f65270 */
[----:B------:R-:W1:Y:S04]  /*54d0*/  @P3 LDS.128 R12, [R36+0x9000] ;  /* 0x00900000240c3984 */ /* 0x000e680000000c00 */
[----:B-1----:R-:W-:Y:S01]  /*54e0*/  @P3 STG.E.128 desc[UR40][R34.64+0x180], R12 ;  /* 0x0001800c22003986 */ /* 0x002fe2000c101d28 */
[----:B------:R-:W-:-:S13]  /*54f0*/  ISETP.NE.AND P3, PT, R3, RZ, PT ;  /* 0x000000ff0300720c */ /* 0x000fda0003f65270 */
[----:B------:R-:W1:Y:S04]  /*5500*/  @P3 LDS.128 R24, [R37+0x9000] ;  /* 0x0090000025183984 */ /* 0x000e680000000c00 */
[----:B-1----:R3:W-:Y:S02]  /*5510*/  @P3 STG.E.128 desc[UR40][R34.64+0x1c0], R24 ;  /* 0x0001c01822003986 */ /* 0x0027e4000c101d28 */
.L_x_2052:
[----:B------:R-:W-:Y:S05]  /*5520*/  BSYNC B0 ;  /* 0x0000000000007941 */ /* 0x000fea0003800000 */
.L_x_2051:
[----:B------:R-:W-:Y:S01]  /*5530*/  ISETP.GE.AND P3, PT, R234, R101, PT ;  /* 0x00000065ea00720c */ /* 0x000fe20003f66270 */
[----:B------:R-:W-:-:S12]  /*5540*/  BSSY B0, `(.L_x_2053) ;  /* 0x0000024000007945 */ /* 0x000fd80003800000 */
[----:B------:R-:W-:Y:S05]  /*5550*/  @P3 BRA `(.L_x_2054) ;  /* 0x0000000000883947 */ /* 0x000fea0003800000 */
[----:B------:R-:W-:Y:S01]  /*5560*/  IADD3 R7, P3, R32, 0x40, RZ ;  /* 0x0000004020077810 */ /* 0x000fe20007f7e0ff */
[----:B-1----:R-:W-:Y:S02]  /*5570*/  IMAD.MOV.U32 R4, RZ, RZ, R40 ;  /* 0x000000ffff047224 */ /* 0x002fe400078e0028 */
        /* <DEDUP_REMOVED lines=18> */
[----:B---3--:R-:W1:Y:S04]  /*56a0*/  @P3 LDS.128 R24, [R36+0xb000] ;  /* 0x00b0000024183984 */ /* 0x008e680000000c00 */
[----:B-1----:R-:W-:Y:S01]  /*56b0*/  @P3 STG.E.128 desc[UR40][R32.64+0x180], R24 ;  /* 0x0001801820003986 */ /* 0x002fe2000c101d28 */
        /* <DEDUP_REMOVED lines=11> */
[----:B-1----:R4:W-:Y:S02]  /*5770*/  @P3 STG.E.128 desc[UR40][R32.64+0x1c0], R24 ;  /* 0x0001c01820003986 */ /* 0x0029e4000c101d28 */
.L_x_2054:
[----:B------:R-:W-:Y:S05]  /*5780*/  BSYNC B0 ;  /* 0x0000000000007941 */ /* 0x000fea0003800000 */
.L_x_2053:
[----:B------:R-:W-:Y:S01]  /*5790*/  @!PT LDS RZ, [RZ] ;  /* 0x00000000fffff984 */ /* 0x000fe20000000800 */
[----:B------:R-:W-:Y:S01]  /*57a0*/  @!PT LDS RZ, [RZ] ;  /* 0x00000000fffff984 */ /* 0x000fe20000000800 */
[----:B------:R-:W-:Y:S01]  /*57b0*/  @!PT LDS RZ, [RZ] ;  /* 0x00000000fffff984 */ /* 0x000fe20000000800 */
[----:B------:R-:W-:Y:S01]  /*57c0*/  @!PT LDS RZ, [RZ] ;  /* 0x00000000fffff984 */ /* 0x000fe20000000800 */
[----:B------:R5:W-:Y:S06]  /*57d0*/  MEMBAR.ALL.CTA ;  /* 0x0000000000007992 */ /* 0x000bec0000008000 */
[----:B-----5:R-:W5:Y:S02]  /*57e0*/  FENCE.VIEW.ASYNC.S ;  /* 0x00000000000073c6 */ /* 0x020f640000000000 */
[----:B-----5:R1:W-:Y:S01]  /*57f0*/  BAR.SYNC.DEFER_BLOCKING R81, 0x80 ;  /* 0x000200510000751d */ /* 0x0203e20000010000 */
[----:B------:R-:W-:Y:S01]  /*5800*/  ISETP.NE.AND P5, PT, R100, RZ, PT ;  /* 0x000000ff6400720c */ /* 0x000fe20003fa5270 */
[----:B------:R-:W-:-:S02]  /*5810*/  VIADD R22, R22, 0x1 ;  /* 0x0000000116167836 */ /* 0x000fc40000000000 */
[----:B0-2---:R-:W-:-:S03]  /*5820*/  @!P4 VIADD R90, R90, 0x228c0 ;  /* 0x000228c05a5ac836 */ /* 0x005fc60000000000 */
[C---:B------:R-:W-:Y:S02]  /*5830*/  ISETP.NE.AND P3, PT, R22.reuse, 0x2, PT ;  /* 0x000000021600780c */ /* 0x040fe40003f65270 */
[----:B------:R-:W-:Y:S02]  /*5840*/  @!P4 PRMT R90, RZ, 0x654, R90 ;  /* 0x00000654ff5ac816 */ /* 0x000fe4000000005a */
[----:B-1----:R-:W-:Y:S02]  /*5850*/  SEL R4, RZ, 0x1, P3 ;  /* 0x00000001ff047807 */ /* 0x002fe40001800000 */
[----:B------:R-:W-:Y:S02]  /*5860*/  SEL R22, R22, RZ, P3 ;  /* 0x000000ff16167207 */ /* 0x000fe40001800000 */
[----:B------:R-:W-:Y:S01]  /*5870*/  LOP3.LUT R203, R203, R4, RZ, 0x3c, !PT ;  /* 0x00000004cbcb7212 */ /* 0x000fe200078e3cff */
[----:B------:R0:W-:Y:S01]  /*5880*/  @!P4 SYNCS.ARRIVE.TRANS64.RED.A1T0 RZ, [R90+URZ], RZ ;  /* 0x000000ff5affc9a7 */ /* 0x0001e2000810043f */
[----:B------:R-:W-:Y:S05]  /*5890*/  @P5 BRA `(.L_x_2055) ;  /* 0xffffffcc007c5947 */ /* 0x000fea000383ffff */
[----:B------:R-:W1:Y:S01]  /*58a0*/  S2R R5, SR_TID.X ;  /* 0x0000000000057919 */ /* 0x000e620000002100 */
[----:B------:R-:W-:Y:S02]  /*58b0*/  PLOP3.LUT P0, PT, PT, PT, PT, 0x8, 0x0 ;  /* 0x000000000000781c */ /* 0x000fe40003f0e170 */
[----:B-1----:R-:W-:-:S04]  /*58c0*/  SHF.R.U32.HI R5, RZ, 0x7, R5 ;  /* 0x00000007ff057819 */ /* 0x002fc80000011605 */
[----:B------:R-:W-:-:S13]  /*58d0*/  ISETP.NE.AND P5, PT, R5, 0x1, PT ;  /* 0x000000010500780c */ /* 0x000fda0003fa5270 */
[----:B------:R-:W-:Y:S06]  /*58e0*/  @!P5 BAR.ARV 0x9, 0x100 ;  /* 0x024400000000db1d */ /* 0x000fec0000002000 */
.L_x_2003:
[----:B------:R-:W1:Y:S02]  /*58f0*/  LDC.64 R4, c[0x0][0x9e0] ;  /* 0x00027800ff047b82 */ /* 0x000e640000000a00 */
[----:B-1----:R-:W-:Y:S01]  /*5900*/  ISETP.GE.AND P1, PT, R5, 0x1, PT ;  /* 0x000000010500780c */ /* 0x002fe20003f26270 */
[----:B------:R-:W-:-:S12]  /*5910*/  @P0 BRA `(.L_x_2056) ;  /* 0x00000000000c0947 */ /* 0x000fd80003800000 */
[----:B------:R-:W1:Y:S01]  /*5920*/  FENCE.VIEW.ASYNC.G ;  /* 0x00000000000073c6 */ /* 0x000e620000000100 */
[----:B------:R-:W-:Y:S05]  /*5930*/  WARPSYNC.ALL ;  /* 0x0000000000007948 */ /* 0x000fea0003800000 */
[----:B-1----:R-:W-:Y:S06]  /*5940*/  BAR.ARV 0xc, 0x120 ;  /* 0x0304800000007b1d */ /* 0x002fec0000002000 */
.L_x_2056:
[----:B------:R-:W-:Y:S01]  /*5950*/  IMAD.IADD R0, R63, 0x1, R4 ;  /* 0x000000013f007824 */ /* 0x000fe200078e0204 */
[----:B------:R-:W-:Y:S06]  /*5960*/  @!P1 BRA `(.L_x_2057) ;  /* 0x0000000000489947 */ /* 0x000fec0003800000 */
[C---:B------:R-:W-:Y:S01]  /*5970*/  ISETP.GT.AND P0, PT, R63.reuse, RZ, PT ;  /* 0x000000ff3f00720c */ /* 0x040fe20003f04270 */
[----:B------:R-:W-:Y:S01]  /*5980*/  BSSY B0, `(.L_x_2058) ;  /* 0x000000e000007945 */ /* 0x000fe20003800000 */
[----:B------:R-:W-:-:S11]  /*5990*/  VIADD R3, R63, 0xffffffff ;  /* 0xffffffff3f037836 */ /* 0x000fd60000000000 */
        /* <DEDUP_REMOVED lines=8> */
.L_x_2059:
[----:B------:R-:W-:-:S13]  /*5a20*/  ISETP.NE.AND P0, PT, R5, 0x1, PT ;  /* 0x000000010500780c */ /* 0x000fda0003f05270 */
[----:B------:R-:W1:Y:S02]  /*5a30*/  @P0 LDC.64 R6, c[0x0][0x9e8] ;  /* 0x00027a00ff060b82 */ /* 0x000e640000000a00 */
[----:B-1----:R-:W-:-:S05]  /*5a40*/  @P0 IMAD.HI.U32 R4, R3, R6, RZ ;  /* 0x0000000603040227 */ /* 0x002fca00078e00ff */
[----:B------:R-:W-:-:S07]  /*5a50*/  @P0 SHF.R.U32.HI R3, RZ, R7, R4 ;  /* 0x00000007ff030219 */ /* 0x000fce0000011604 */
.L_x_2060:
[----:B------:R-:W-:Y:S05]  /*5a60*/  BSYNC B0 ;  /* 0x0000000000007941 */ /* 0x000fea0003800000 */
.L_x_2058:
[----:B------:R-:W-:-:S05]  /*5a70*/  IMAD R3, R3, R5, R5 ;  /* 0x0000000503037224 */ /* 0x000fca00078e0205 */
[----:B------:R-:W-:-:S07]  /*5a80*/  VIMNMX R0, R0, R3, PT ;  /* 0x0000000300007248 */ /* 0x000fce0003fe0100 */
.L_x_2057:
[----:B------:R-:W-:Y:S01]  /*5a90*/  VIADD R0, R0, 0x5f ;  /* 0x0000005f00007836 */ /* 0x000fe20000000000 */
[----:B------:R-:W-:-:S03]  /*5aa0*/  ULDC UR4, c[0x0][0x9dc] ;  /* 0x0002770000047ab9 */ /* 0x000fc60000000800 */
[----:B------:R-:W-:-:S05]  /*5ab0*/  IMAD.HI R0, R0, 0x2aaaaaab, RZ ;  /* 0x2aaaaaab00007827 */ /* 0x000fca00078e02ff */
[----:B------:R-:W-:-:S04]  /*5ac0*/  SHF.R.U32.HI R3, RZ, 0x1f, R0 ;  /* 0x0000001fff037819 */ /* 0x000fc80000011600 */
[----:B------:R-:W-:Y:S01]  /*5ad0*/  LEA.HI.SX32 R3, R0, R3, 0x1c ;  /* 0x0000000300037211 */ /* 0x000fe200078fe2ff */
[----:B------:R-:W-:-:S03]  /*5ae0*/  VIADD R0, R59, -UR4 ;  /* 0x800000043b007c36 */ /* 0x000fc60008000000 */
[----:B------:R-:W-:Y:S01]  /*5af0*/  VIMNMX R178, R178, R3, PT ;  /* 0x00000003b2b27248 */ /* 0x000fe20003fe0100 */
[----:B------:R-:W-:Y:S06]  /*5b00*/  @!P1 BRA `(.L_x_2061) ;  /* 0x0000000000449947 */ /* 0x000fec0003800000 */
        /* <DEDUP_REMOVED lines=10> */
.L_x_2063:
[----:B------:R-:W-:-:S13]  /*5bb0*/  ISETP.NE.AND P0, PT, R5, 0x1, PT ;  /* 0x000000010500780c */ /* 0x000fda0003f05270 */
[----:B------:R-:W1:Y:S02]  /*5bc0*/  @P0 LDC.64 R6, c[0x0][0x9e8] ;  /* 0x00027a00ff060b82 */ /* 0x000e640000000a00 */
[----:B-1----:R-:W-:-:S05]  /*5bd0*/  @P0 IMAD.HI.U32 R6, R59, R6, RZ ;  /* 0x000000063b060227 */ /* 0x002fca00078e00ff */
[----:B------:R-:W-:-:S07]  /*5be0*/  @P0 SHF.R.U32.HI R59, RZ, R7, R6 ;  /* 0x00000007ff3b0219 */ /* 0x000fce0000011606 */
.L_x_2064:
[----:B------:R-:W-:Y:S05]  /*5bf0*/  BSYNC B0 ;  /* 0x0000000000007941 */ /* 0x000fea0003800000 */
.L_x_2062:
[----:B------:R-:W-:-:S05]  /*5c00*/  IMAD R59, R59, R5, RZ ;  /* 0x000000053b3b7224 */ /* 0x000fca00078e02ff */
[----:B------:R-:W-:-:S07]  /*5c10*/  VIMNMX R0, R0, R59, !PT ;  /* 0x0000003b00007248 */ /* 0x000fce0007fe0100 */
.L_x_2061:
[----:B------:R-:W-:Y:S01]  /*5c20*/  IMAD.HI R0, R0, 0x2aaaaaab, RZ ;  /* 0x2aaaaaab00007827 */ /* 0x000fe200078e02ff */
[----:B------:R-:W-:Y:S02]  /*5c30*/  PLOP3.LUT P0, PT, PT, PT, PT, 0x80, 0x0 ;  /* 0x000000000000781c */ /* 0x000fe40003f0f070 */
[----:B------:R-:W-:Y:S02]  /*5c40*/  CS2R R4, SRZ ;  /* 0x0000000000047805 */ /* 0x000fe4000001ff00 */
[----:B------:R-:W-:Y:S01]  /*5c50*/  CS2R R148, SRZ ;  /* 0x0000000000947805 */ /* 0x000fe2000001ff00 */
[----:B------:R-:W-:Y:S01]  /*5c60*/  IMAD.MOV.U32 R150, RZ, RZ, RZ ;  /* 0x000000ffff967224 */ /* 0x000fe200078e00ff */
[----:B------:R-:W-:Y:S02]  /*5c70*/  SHF.R.U32.HI R3, RZ, 0x1f, R0 ;  /* 0x0000001fff037819 */ /* 0x000fe40000011600 */
[----:B------:R-:W-:Y:S02]  /*5c80*/  CS2R R146, SRZ ;  /* 0x0000000000927805 */ /* 0x000fe4000001ff00 */
[----:B------:R-:W-:-:S02]  /*5c90*/  CS2R R144, SRZ ;  /* 0x0000000000907805 */ /* 0x000fc4000001ff00 */
[----:B------:R-:W-:Y:S02]  /*5ca0*/  CS2R R142, SRZ ;  /* 0x00000000008e7805 */ /* 0x000fe4000001ff00 */
[----:B------:R-:W-:Y:S01]  /*5cb0*/  LEA.HI.SX32 R3, R0, R3, 0x1c ;  /* 0x0000000300037211 */ /* 0x000fe200078fe2ff */
[----:B------:R-:W-:Y:S01]  /*5cc0*/  IMAD.MOV.U32 R0, RZ, RZ, RZ ;  /* 0x000000ffff007224 */ /* 0x000fe200078e00ff */
[----:B------:R-:W-:Y:S02]  /*5cd0*/  CS2R R140, SRZ ;  /* 0x00000000008c7805 */ /* 0x000fe4000001ff00 */
[----:B------:R-:W-:Y:S02]  /*5ce0*/  CS2R R138, SRZ ;  /* 0x00000000008a7805 */ /* 0x000fe4000001ff00 */
[----:B------:R-:W-:Y:S02]  /*5cf0*/  VIMNMX R222, RZ, R3, !PT ;  /* 0x00000003ffde7248 */ /* 0x000fe40007fe0100 */
[----:B------:R-:W-:-:S02]  /*5d00*/  CS2R R136, SRZ ;  /* 0x0000000000887805 */ /* 0x000fc4000001ff00 */
[----:B------:R-:W-:Y:S02]  /*5d10*/  CS2R R134, SRZ ;  /* 0x0000000000867805 */ /* 0x000fe4000001ff00 */
[----:B------:R-:W-:Y:S02]  /*5d20*/  CS2R R132, SRZ ;  /* 0x0000000000847805 */ /* 0x000fe4000001ff00 */
[----:B------:R-:W-:Y:S02]  /*5d30*/  ISETP.GT.AND P1, PT, R178, R222, PT ;  /* 0x000000deb200720c */ /* 0x000fe40003f24270 */
        /* <DEDUP_REMOVED lines=49> */
[----:B---3--:R-:W-:Y:S02]  /*6050*/  CS2R R34, SRZ ;  /* 0x0000000000227805 */ /* 0x008fe4000001ff00 */
[----:B------:R-:W-:Y:S02]  /*6060*/  CS2R R36, SRZ ;  /* 0x0000000000247805 */ /* 0x000fe4000001ff00 */
[----:B----4-:R-:W-:Y:S02]  /*6070*/  CS2R R32, SRZ ;  /* 0x0000000000207805 */ /* 0x010fe4000001ff00 */
[----:B------:R-:W-:-:S02]  /*6080*/  CS2R R26, SRZ ;  /* 0x00000000001a7805 */ /* 0x000fc4000001ff00 */
[----:B------:R-:W-:Y:S02]  /*6090*/  CS2R R28, SRZ ;  /* 0x00000000001c7805 */ /* 0x000fe4000001ff00 */
[----:B------:R-:W-:Y:S01]  /*60a0*/  CS2R R24, SRZ ;  /* 0x0000000000187805 */ /* 0x000fe2000001ff00 */
[----:B------:R-:W-:Y:S06]  /*60b0*/  @!P1 BRA `(.L_x_2065) ;  /* 0x000000e800749947 */ /* 0x000fec0003800000 */
[----:B------:R-:W-:-:S03]  /*60c0*/  UMOV UR4, 0xffffffff ;  /* 0xffffffff00047882 */ /* 0x000fc60000000000 */
[----:B------:R-:W-:Y:S05]  /*60d0*/  BRA.DIV UR4, `(.L_x_2066) ;  /* 0x0000017604887947 */ /* 0x000fea000b800000 */
[----:B------:R-:W1:Y:S02]  /*60e0*/  S2R R3, SR_TID.X ;  /* 0x0000000000037919 */ /* 0x000e640000002100 */
[----:B-1----:R-:W-:-:S05]  /*60f0*/  VIADD R3, R3, 0xffffff80 ;  /* 0xffffff8003037836 */ /* 0x002fca0000000000 */
[----:B------:R-:W-:-:S04]  /*6100*/  SHF.R.S32.HI R0, RZ, 0x1f, R3 ;  /* 0x0000001fff007819 */ /* 0x000fc80000011403 */
[----:B------:R-:W-:-:S04]  /*6110*/  LEA.HI R0, R0, R3, RZ, 0x7 ;  /* 0x0000000300007211 */ /* 0x000fc800078f38ff */
[----:B------:R-:W-:-:S05]  /*6120*/  SHF.R.S32.HI R0, RZ, 0x7, R0 ;  /* 0x00000007ff007819 */ /* 0x000fca0000011400 */
[----:B------:R1:W2:Y:S02]  /*6130*/  SHFL.IDX PT, R14, R0, RZ, 0x1f ;  /* 0x00001fff000e7589 */ /* 0x0002a400000e0000 */
.L_x_2329:
[----:B-12---:R-:W-:Y:S01]  /*6140*/  LEA.HI R0, R14, R14, RZ, 0x1 ;  /* 0x0000000e0e007211 */ /* 0x006fe200078f08ff */
[----:B------:R-:W-:Y:S01]  /*6150*/  VIADD R26, R17, 0x18400 ;  /* 0x00018400111a7836 */ /* 0x000fe20000000000 */
[----:B------:R-:W-:Y:S02]  /*6160*/  BSSY B6, `(.L_x_2067) ;  /* 0x0000018000067945 */ /* 0x000fe40003800000 */
        /* <DEDUP_REMOVED lines=22> */
[----:B0-2--5:R-:W-:Y:S05]  /*62d0*/  CALL.ABS.NOINC R14 ;  /* 0x000000000e007343 */ /* 0x025fea0003c00000 */
.L_x_2068:
[----:B------:R-:W-:Y:S05]  /*62e0*/  BSYNC B6 ;  /* 0x0000000000067941 */ /* 0x000fea0003800000 */
.L_x_2067:
[----:B------:R-:W-:Y:S02]  /*62f0*/  ULDC UR4, c[0x0][0x3d4] ;  /* 0x0000f50000047ab9 */ /* 0x000fe40000000800 */
[----:B------:R-:W-:-:S13]  /*6300*/  ISETP.LT.AND P0, PT, RZ, UR4, PT ;  /* 0x00000004ff007c0c */ /* 0x000fda000bf01270 */
[----:B------:R-:W-:Y:S05]  /*6310*/  @P0 BRA `(.L_x_2069) ;  /* 0x00000000003c0947 */ /* 0x000fea0003800000 */
[----:B------:R-:W-:-:S04]  /*6320*/  LEA.HI R0, R235, R235, RZ, 0x1 ;  /* 0x000000ebeb007211 */ /* 0x000fc800078f08ff */
[----:B------:R-:W-:-:S05]  /*6330*/  LOP3.LUT R0, R0, 0xfffffffe, RZ, 0xc0, !PT ;  /* 0xfffffffe00007812 */ /* 0x000fca00078ec0ff */
[----:B------:R-:W-:-:S05]  /*6340*/  IMAD.IADD R0, R235, 0x1, -R0 ;  /* 0x00000001eb007824 */ /* 0x000fca00078e0a00 */
[----:B------:R-:W-:-:S04]  /*6350*/  SHF.L.U32 R0, R0, 0x1f, RZ ;  /* 0x0000001f00007819 */ /* 0x000fc800000006ff */
[----:B------:R1:W2:Y:S03]  /*6360*/  SYNCS.PHASECHK.TRANS64.TRYWAIT P0, [R17+URZ+0x22800], R0 ;  /* 0x02280000110075a7 */ /* 0x0002a6000800017f */
[----:B--2---:R-:W-:Y:S05]  /*6370*/  @!P0 NANOSLEEP.SYNCS 0x989680 ;  /* 0x009896800000895d */ /* 0x004fea0003900000 */
[----:B------:R-:W2:Y:S01]  /*6380*/  @!P0 SYNCS.PHASECHK.TRANS64 P0, [R17+URZ+0x22800], R0 ;  /* 0x02280000110085a7 */ /* 0x000ea2000800007f */
[----:B------:R-:W-:Y:S04]  /*6390*/  BSSY B0, `(.L_x_2070) ;  /* 0x0000006000007945 */ /* 0x000fe80003800000 */
[----:B--2---:R-:W-:Y:S05]  /*63a0*/  @P0 BRA `(.L_x_2071) ;  /* 0x0000000000100947 */ /* 0x004fea0003800000 */
.L_x_2072:
[----:B--2---:R2:W3:Y:S02]  /*63b0*/  SYNCS.PHASECHK.TRANS64.TRYWAIT P0, [R17+URZ+0x22800], R0 ;  /* 0x02280000110075a7 */ /* 0x0044e4000800017f */
[----:B---3--:R-:W-:Y:S05]  /*63c0*/  @!P0 NANOSLEEP.SYNCS 0x989680 ;  /* 0x009896800000895d */ /* 0x008fea0003900000 */
[----:B------:R-:W3:Y:S02]  /*63d0*/  @!P0 SYNCS.PHASECHK.TRANS64 P0, [R17+URZ+0x22800], R0 ;  /* 0x02280000110085a7 */ /* 0x000ee4000800007f */
[----:B---3--:R-:W-:Y:S05]  /*63e0*/  @!P0 BRA `(.L_x_2072) ;  /* 0xfffffffc00f08947 */ /* 0x008fea000383ffff */
.L_x_2071:
[----:B------:R-:W-:Y:S05]  /*63f0*/  BSYNC B0 ;  /* 0x0000000000007941 */ /* 0x000fea0003800000 */
.L_x_2070:
[----:B------:R-:W-:Y:S05]  /*6400*/  BRA `(.L_x_2073) ;  /* 0x0000002c00887947 */ /* 0x000fea0003800000 */
.L_x_2069:
[----:B------:R-:W1:Y:S01]  /*6410*/  S2R R0, SR_TID.X ;  /* 0x0000000000007919 */ /* 0x000e620000002100 */
[----:B------:R-:W2:Y:S01]  /*6420*/  LDC.64 R12, c[0x0][0x3d8] ;  /* 0x0000f600ff0c7b82 */ /* 0x000ea20000000a00 */
[----:B-----5:R-:W-:Y:S01]  /*6430*/  SHF.R.S32.HI R3, RZ, 0x1f, R31 ;  /* 0x0000001fff037819 */ /* 0x020fe2000001141f */
[--C-:B------:R-:W-:Y:S01]  /*6440*/  IMAD.MOV.U32 R4, RZ, RZ, R18.reuse ;  /* 0x000000ffff047224 */ /* 0x100fe200078e0012 */
[----:B------:R-:W-:Y:S01]  /*6450*/  SHF.R.S32.HI R5, RZ, 0x1f, R18 ;  /* 0x0000001fff057819 */ /* 0x000fe20000011412 */
[----:B------:R-:W-:Y:S01]  /*6460*/  BSSY B6, `(.L_x_2074) ;  /* 0x0000037000067945 */ /* 0x000fe20003800000 */
[----:B------:R-:W-:-:S03]  /*6470*/  LOP3.LUT P0, RZ, R26, 0x3ff, RZ, 0xc0, !PT ;  /* 0x000003ff1aff7812 */ /* 0x000fc6000780c0ff */
[----:B------:R-:W3:Y:S01]  /*6480*/  LDC.64 R14, c[0x0][0x3e8] ;  /* 0x0000fa00ff0e7b82 */ /* 0x000ee20000000a00 */
[-C--:B--2---:R-:W-:Y:S01]  /*6490*/  IMAD R8, R236, R12.reuse, RZ ;  /* 0x0000000cec087224 */ /* 0x084fe200078e02ff */
[----:B------:R-:W-:Y:S01]  /*64a0*/  SHF.L.U64.HI R56, R12, 0x6, R13 ;  /* 0x000000060c387819 */ /* 0x000fe2000001020d */
[----:B------:R-:W-:-:S04]  /*64b0*/  IMAD.WIDE.U32 R44, R31, R12, RZ ;  /* 0x0000000c1f2c7225 */ /* 0x000fc800078e00ff */
[----:B------:R-:W-:Y:S02]  /*64c0*/  IMAD R48, R23, R13, R8 ;  /* 0x0000000d17307224 */ /* 0x000fe400078e0208 */
[----:B-1----:R-:W-:Y:S01]  /*64d0*/  VIADD R0, R0, 0xffffff80 ;  /* 0xffffff8000007836 */ /* 0x002fe20000000000 */
[----:B---3--:R-:W-:Y:S01]  /*64e0*/  SHF.L.U64.HI R57, R14, 0x6, R15 ;  /* 0x000000060e397819 */ /* 0x008fe2000001020f */
[-C--:B------:R-:W-:Y:S02]  /*64f0*/  IMAD R10, R236, R14.reuse, RZ ;  /* 0x0000000eec0a7224 */ /* 0x080fe400078e02ff */
[----:B------:R-:W-:Y:S01]  /*6500*/  IMAD R6, R3, R14, RZ ;  /* 0x0000000e03067224 */ /* 0x000fe200078e02ff */
[----:B------:R-:W-:Y:S01]  /*6510*/  SHF.R.S32.HI R30, RZ, 0x1f, R0 ;  /* 0x0000001fff1e7819 */ /* 0x000fe20000011400 */
[-C--:B------:R-:W-:Y:S02]  /*6520*/  IMAD R50, R23, R15.reuse, R10 ;  /* 0x0000000f17327224 */ /* 0x080fe400078e020a */
[C---:B------:R-:W-:Y:S01]  /*6530*/  IMAD R47, R31.reuse, R15, R6 ;  /* 0x0000000f1f2f7224 */ /* 0x040fe200078e0206 */
[----:B------:R-:W-:Y:S01]  /*6540*/  LEA.HI R30, R30, R0, RZ, 0x2 ;  /* 0x000000001e1e7211 */ /* 0x000fe200078f10ff */
[----:B------:R-:W-:-:S03]  /*6550*/  IMAD.WIDE.U32 R42, R31, R14, RZ ;  /* 0x0000000e1f2a7225 */ /* 0x000fc600078e00ff */
[----:B------:R-:W-:Y:S01]  /*6560*/  LOP3.LUT R30, R30, 0xfffffffc, RZ, 0xc0, !PT ;  /* 0xfffffffc1e1e7812 */ /* 0x000fe200078ec0ff */
[----:B------:R-:W-:-:S04]  /*6570*/  IMAD.WIDE.U32 R8, R23, R12, R4 ;  /* 0x0000000c17087225 */ /* 0x000fc800078e0004 */
[----:B------:R-:W-:Y:S01]  /*6580*/  IMAD.IADD R30, R0, 0x1, -R30 ;  /* 0x00000001001e7824 */ /* 0x000fe200078e0a1e */
[----:B------:R-:W-:Y:S01]  /*6590*/  IADD3 R26, P3, R8, R44, RZ ;  /* 0x0000002c081a7210 */ /* 0x000fe20007f7e0ff */
[----:B------:R-:W-:Y:S02]  /*65a0*/  IMAD R0, R3, R12, RZ ;  /* 0x0000000c03007224 */ /* 0x000fe400078e02ff */
[----:B------:R-:W-:Y:S02]  /*65b0*/  IMAD.SHL.U32 R24, R30, 0x4, RZ ;  /* 0x000000041e187824 */ /* 0x000fe400078e00ff */
[----:B------:R-:W-:Y:S02]  /*65c0*/  IMAD R41, R31, R13, R0 ;  /* 0x0000000d1f297224 */ /* 0x000fe400078e0200 */
[----:B------:R-:W-:Y:S01]  /*65d0*/  IMAD.WIDE.U32 R10, R23, R14, R4 ;  /* 0x0000000e170a7225 */ /* 0x000fe200078e0004 */
[----:B------:R-:W-:-:S03]  /*65e0*/  SHF.R.S32.HI R25, RZ, 0x1f, R24 ;  /* 0x0000001fff197819 */ /* 0x000fc60000011418 */
[----:B------:R-:W-:Y:S01]  /*65f0*/  IMAD.IADD R41, R41, 0x1, R45 ;  /* 0x0000000129297824 */ /* 0x000fe200078e022d */
[----:B------:R-:W-:Y:S01]  /*6600*/  IADD3 R28, P4, R10, R42, RZ ;  /* 0x0000002a0a1c7210 */ /* 0x000fe20007f9e0ff */
[----:B------:R-:W-:-:S03]  /*6610*/  IMAD.WIDE.U32 R4, R23, R12, R24 ;  /* 0x0000000c17047225 */ /* 0x000fc600078e0018 */
[----:B------:R-:W-:Y:S01]  /*6620*/  IADD3.X R27, R41, R48, R9, P3, !PT ;  /* 0x00000030291b7210 */ /* 0x000fe20001ffe409 */
[----:B------:R-:W-:Y:S01]  /*6630*/  IMAD.WIDE.U32 R6, R23, R14, R24 ;  /* 0x0000000e17067225 */ /* 0x000fe200078e0018 */
[----:B------:R-:W-:-:S03]  /*6640*/  IADD3 R46, P1, R4, R44, RZ ;  /* 0x0000002c042e7210 */ /* 0x000fc60007f3e0ff */
[----:B------:R-:W-:Y:S01]  /*6650*/  IMAD.IADD R47, R47, 0x1, R43 ;  /* 0x000000012f2f7824 */ /* 0x000fe200078e022b */
[----:B------:R-:W-:Y:S01]  /*6660*/  IADD3 R49, P2, R6, R42, RZ ;  /* 0x0000002a06317210 */ /* 0x000fe20007f5e0ff */
[----:B------:R-:W-:Y:S01]  /*6670*/  IMAD.SHL.U32 R55, R12, 0x40, RZ ;  /* 0x000000400c377824 */ /* 0x000fe200078e00ff */
[----:B------:R-:W-:Y:S01]  /*6680*/  IADD3.X R48, R41, R5, R48, P1, !PT ;  /* 0x0000000529307210 */ /* 0x000fe20000ffe430 */
[----:B------:R-:W-:Y:S01]  /*6690*/  IMAD.SHL.U32 R59, R14, 0x40, RZ ;  /* 0x000000400e3b7824 */ /* 0x000fe200078e00ff */
[C---:B------:R-:W-:Y:S02]  /*66a0*/  IADD3.X R29, R47.reuse, R50, R11, P4, !PT ;  /* 0x000000322f1d7210 */ /* 0x040fe400027fe40b */
[----:B------:R-:W-:Y:S01]  /*66b0*/  IADD3.X R50, R47, R7, R50, P2, !PT ;  /* 0x000000072f327210 */ /* 0x000fe200017fe432 */
        /* <DEDUP_REMOVED lines=17> */
.L_x_2075:
[----:B------:R-:W-:Y:S05]  /*67d0*/  BSYNC B6 ;  /* 0x0000000000067941 */ /* 0x000fea0003800000 */
.L_x_2074:
[----:B------:R-:W1:Y:S01]  /*67e0*/  LDC.64 R6, c[0x0][0x3d8] ;  /* 0x0000f600ff067b82 */ /* 0x000e620000000a00 */
[----:B------:R-:W-:Y:S01]  /*67f0*/  SHF.R.S32.HI R3, RZ, 0x1f, R209 ;  /* 0x0000001fff037819 */ /* 0x000fe200000114d1 */
[----:B------:R-:W-:Y:S01]  /*6800*/  ULDC.U8 UR4, c[0x0][0x3f0] ;  /* 0x0000fc0000047ab9 */ /* 0x000fe20000000000 */
[----:B------:R-:W-:Y:S01]  /*6810*/  BSSY B0, `(.L_x_2076) ;  /* 0x0000299000007945 */ /* 0x000fe20003800000 */
[----:B------:R-:W-:-:S04]  /*6820*/  ISETP.NE.AND P0, PT, RZ, UR4, PT ;  /* 0x00000004ff007c0c */ /* 0x000fc8000bf05270 */
[----:B------:R-:W2:Y:S01]  /*6830*/  LDC.64 R4, c[0x0][0x3e8] ;  /* 0x0000fa00ff047b82 */ /* 0x000ea20000000a00 */
[-C--:B-1----:R-:W-:Y:S02]  /*6840*/  IMAD R0, R3, R6.reuse, RZ ;  /* 0x0000000603007224 */ /* 0x082fe400078e02ff */
[----:B------:R-:W-:-:S04]  /*6850*/  IMAD.WIDE.U32 R8, R209, R6, RZ ;  /* 0x00000006d1087225 */ /* 0x000fc800078e00ff */
[----:B------:R-:W-:Y:S02]  /*6860*/  IMAD.SHL.U32 R53, R8, 0x80, RZ ;  /* 0x0000008008357824 */ /* 0x000fe400078e00ff */
[-C--:B--2---:R-:W-:Y:S02]  /*6870*/  IMAD R12, R3, R4.reuse, RZ ;  /* 0x00000004030c7224 */ /* 0x084fe400078e02ff */
[C---:B------:R-:W-:Y:S02]  /*6880*/  IMAD R3, R209.reuse, R7, R0 ;  /* 0x00000007d1037224 */ /* 0x040fe400078e0200 */
[----:B------:R-:W-:-:S04]  /*6890*/  IMAD.WIDE.U32 R10, R209, R4, RZ ;  /* 0x00000004d10a7225 */ /* 0x000fc800078e00ff */
[----:B------:R-:W-:Y:S02]  /*68a0*/  IMAD R13, R209, R5, R12 ;  /* 0x00000005d10d7224 */ /* 0x000fe400078e020c */
[----:B------:R-:W-:Y:S02]  /*68b0*/  IMAD.IADD R9, R9, 0x1, R3 ;  /* 0x0000000109097824 */ /* 0x000fe400078e0203 */
[----:B------:R-:W-:Y:S02]  /*68c0*/  IMAD R0, R209, -0x80, R205 ;  /* 0xffffff80d1007824 */ /* 0x000fe400078e02cd */
[----:B------:R-:W-:Y:S01]  /*68d0*/  IMAD.IADD R3, R11, 0x1, R13 ;  /* 0x000000010b037824 */ /* 0x000fe200078e020d */
[----:B------:R-:W-:Y:S01]  /*68e0*/  SHF.L.U64.HI R51, R8, 0x7, R9 ;  /* 0x0000000708337819 */ /* 0x000fe20000010209 */
[----:B------:R-:W-:Y:S01]  /*68f0*/  IMAD.SHL.U32 R54, R10, 0x80, RZ ;  /* 0x000000800a367824 */ /* 0x000fe200078e00ff */
[----:B------:R-:W-:Y:S02]  /*6900*/  VIMNMX R8, R0, 0x80, PT ;  /* 0x0000008000087848 */ /* 0x000fe40003fe0100 */
[----:B------:R-:W-:Y:S01]  /*6910*/  SHF.L.U64.HI R52, R10, 0x7, R3 ;  /* 0x000000070a347819 */ /* 0x000fe20000010203 */
[----:B------:R-:W-:Y:S06]  /*6920*/  @!P0 BRA `(.L_x_2077) ;  /* 0x00000014004c8947 */ /* 0x000fec0003800000 */
[----:B------:R-:W1:Y:S01]  /*6930*/  LDC R0, c[0x0][0x428] ;  /* 0x00010a00ff007b82 */ /* 0x000e620000000800 */
[-C--:B------:R-:W-:Y:S01]  /*6940*/  ISETP.GE.AND P0, PT, R23, R8.reuse, PT ;  /* 0x000000081700720c */ /* 0x080fe20003f06270 */
[----:B------:R-:W-:Y:S01]  /*6950*/  BSSY B1, `(.L_x_2078) ;  /* 0x000002d000017945 */ /* 0x000fe20003800000 */
[----:B------:R-:W-:Y:S01]  /*6960*/  ISETP.GE.AND P1, PT, R234, R8, PT ;  /* 0x00000008ea00720c */ /* 0x000fe20003f26270 */
[----:B------:R-:W-:Y:S01]  /*6970*/  IMAD.MOV.U32 R11, RZ, RZ, R41 ;  /* 0x000000ffff0b7224 */ /* 0x000fe200078e0029 */
[----:B------:R-:W-:Y:S01]  /*6980*/  CS2R R26, SRZ ;  /* 0x00000000001a7805 */ /* 0x000fe2000001ff00 */
[----:B------:R-:W-:Y:S01]  /*6990*/  IMAD.MOV.U32 R12, RZ, RZ, R42 ;  /* 0x000000ffff0c7224 */ /* 0x000fe200078e002a */
[----:B------:R-:W-:Y:S01]  /*69a0*/  CS2R R34, SRZ ;  /* 0x0000000000227805 */ /* 0x000fe2000001ff00 */
[----:B------:R-:W-:Y:S01]  /*69b0*/  IMAD.MOV.U32 R13, RZ, RZ, R47 ;  /* 0x000000ffff0d7224 */ /* 0x000fe200078e002f */
[----:B------:R-:W-:Y:S02]  /*69c0*/  CS2R R36, SRZ ;  /* 0x0000000000247805 */ /* 0x000fe4000001ff00 */
[----:B------:R-:W-:-:S02]  /*69d0*/  CS2R R28, SRZ ;  /* 0x00000000001c7805 */ /* 0x000fc4000001ff00 */
[----:B------:R-:W-:Y:S02]  /*69e0*/  CS2R R20, SRZ ;  /* 0x0000000000147805 */ /* 0x000fe4000001ff00 */
[----:B------:R-:W-:Y:S02]  /*69f0*/  CS2R R32, SRZ ;  /* 0x0000000000207805 */ /* 0x000fe4000001ff00 */
[----:B-1----:R-:W-:Y:S01]  /*6a00*/  ISETP.NE.AND P2, PT, R0, 0x1, PT ;  /* 0x000000010000780c */ /* 0x002fe20003f45270 */
[----:B------:R-:W-:-:S04]  /*6a10*/  IMAD R0, R209, 0x80, R23 ;  /* 0x00000080d1007824 */ /* 0x000fc800078e0217 */
[----:B------:R-:W-:Y:S01]  /*6a20*/  IMAD R3, R30, 0x40, R0 ;  /* 0x000000401e037824 */ /* 0x000fe200078e0200 */
[----:B------:R-:W-:-:S07]  /*6a30*/  CS2R R30, SRZ ;  /* 0x00000000001e7805 */ /* 0x000fce000001ff00 */
[----:B------:R-:W1:Y:S08]  /*6a40*/  @P2 LDC R10, c[0x0][0x42c] ;  /* 0x00010b00ff0a2b82 */ /* 0x000e700000000800 */
[----:B------:R-:W2:Y:S01]  /*6a50*/  @P2 LDC R9, c[0x0][0x430] ;  /* 0x00010c00ff092b82 */ /* 0x000ea20000000800 */
[----:B-1----:R-:W-:-:S04]  /*6a60*/  @P2 IMAD.HI.U32 R0, R3, R10, RZ ;  /* 0x0000000a03002227 */ /* 0x002fc800078e00ff */
[----:B------:R-:W-:Y:S01]  /*6a70*/  IMAD.MOV.U32 R10, RZ, RZ, R44 ;  /* 0x000000ffff0a7224 */ /* 0x000fe200078e002c */
[----:B--2---:R-:W-:Y:S02]  /*6a80*/  @P2 SHF.R.U32.HI R3, RZ, R9, R0 ;  /* 0x00000009ff032219 */ /* 0x004fe40000011600 */
[----:B------:R-:W-:Y:S02]  /*6a90*/  CS2R R8, SRZ ;  /* 0x0000000000087805 */ /* 0x000fe4000001ff00 */
[----:B------:R-:W-:Y:S01]  /*6aa0*/  SHF.R.S32.HI R41, RZ, 0x1f, R3 ;  /* 0x0000001fff297819 */ /* 0x000fe20000011403 */
[----:B------:R-:W-:Y:S06]  /*6ab0*/  @P0 BRA `(.L_x_2079) ;  /* 0x0000000000580947 */ /* 0x000fec0003800000 */
[----:B------:R-:W-:Y:S01]  /*6ac0*/  IADD3 R15, P2, R53, R46, RZ ;  /* 0x0000002e350f7210 */ /* 0x000fe20007f5e0ff */
[C---:B------:R-:W-:Y:S01]  /*6ad0*/  VIADD R0, R24.reuse, 0x10 ;  /* 0x0000001018007836 */ /* 0x040fe20000000000 */
[----:B------:R-:W-:Y:S01]  /*6ae0*/  ULDC UR4, c[0x0][0x3d4] ;  /* 0x0000f50000047ab9 */ /* 0x000fe20000000800 */
[----:B------:R-:W-:Y:S01]  /*6af0*/  ULDC.64 UR6, c[0x0][0x3c8] ;  /* 0x0000f20000067ab9 */ /* 0x000fe20000000a00 */
[----:B------:R-:W-:Y:S01]  /*6b00*/  ISETP.GE.AND P5, PT, R24, UR4, PT ;  /* 0x0000000418007c0c */ /* 0x000fe2000bfa6270 */
[----:B------:R-:W-:Y:S01]  /*6b10*/  IMAD.X R30, R51, 0x1, R48, P2 ;  /* 0x00000001331e7824 */ /* 0x000fe200010e0630 */
[----:B------:R-:W-:Y:S01]  /*6b20*/  ISETP.GE.AND P2, PT, R0, UR4, PT ;  /* 0x0000000400007c0c */ /* 0x000fe2000bf46270 */
[----:B------:R-:W-:Y:S01]  /*6b30*/  ULDC.64 UR4, c[0x0][0x3e0] ;  /* 0x0000f80000047ab9 */ /* 0x000fe20000000a00 */
[----:B------:R-:W-:Y:S02]  /*6b40*/  IADD3 R0, P4, R54, R49, RZ ;  /* 0x0000003136007210 */ /* 0x000fe40007f9e0ff */
[----:B------:R-:W-:-:S02]  /*6b50*/  CS2R R36, SRZ ;  /* 0x0000000000247805 */ /* 0x000fc4000001ff00 */
[C---:B------:R-:W-:Y:S02]  /*6b60*/  LEA R14, P3, R15.reuse, UR6, 0x1 ;  /* 0x000000060f0e7c11 */ /* 0x040fe4000f8608ff */
[----:B------:R-:W-:Y:S02]  /*6b70*/  CS2R R32, SRZ ;  /* 0x0000000000207805 */ /* 0x000fe4000001ff00 */
[----:B------:R-:W-:Y:S01]  /*6b80*/  CS2R R34, SRZ ;  /* 0x0000000000227805 */ /* 0x000fe2000001ff00 */
[----:B------:R-:W-:Y:S01]  /*6b90*/  IMAD.X R31, R52, 0x1, R50, P4 ;  /* 0x00000001341f7824 */ /* 0x000fe200020e0632 */
[----:B------:R-:W-:Y:S02]  /*6ba0*/  LEA.HI.X R15, R15, UR7, R30, 0x1, P3 ;  /* 0x000000070f0f7c11 */ /* 0x000fe400098f0c1e */
[----:B------:R-:W-:-:S03]  /*6bb0*/  LEA R38, P3, R0, UR4, 0x1 ;  /* 0x0000000400267c11 */ /* 0x000fc6000f8608ff */
[----:B------:R1:W5:Y:S01]  /*6bc0*/  @!P5 LDG.E.64 R36, desc[UR40][R14.64] ;  /* 0x000000280e24d981 */ /* 0x000362000c1e1b00 */
[----:B------:R-:W-:Y:S02]  /*6bd0*/  LEA.HI.X R39, R0, UR5, R31, 0x1, P3 ;  /* 0x0000000500277c11 */ /* 0x000fe400098f0c1f */
[----:B------:R-:W-:Y:S01]  /*6be0*/  CS2R R30, SRZ ;  /* 0x00000000001e7805 */ /* 0x000fe2000001ff00 */
[----:B------:R1:W5:Y:S04]  /*6bf0*/  @!P2 LDG.E.64 R32, desc[UR40][R14.64+0x20] ;  /* 0x000020280e20a981 */ /* 0x000368000c1e1b00 */
[----:B------:R1:W5:Y:S04]  /*6c00*/  @!P5 LDG.E.64 R34, desc[UR40][R38.64] ;  /* 0x000000282622d981 */ /* 0x000368000c1e1b00 */
[----:B------:R1:W5:Y:S02]  /*6c10*/  @!P2 LDG.E.64 R30, desc[UR40][R38.64+0x20] ;  /* 0x00002028261ea981 */ /* 0x000364000c1e1b00 */
.L_x_2079:
[----:B------:R-:W-:Y:S05]  /*6c20*/  BSYNC B1 ;  /* 0x0000000000017941 */ /* 0x000fea0003800000 */
.L_x_2078:
[----:B------:R-:W-:Y:S04]  /*6c30*/  BSSY B1, `(.L_x_2080) ;  /* 0x0000018000017945 */ /* 0x000fe80003800000 */
[----:B------:R-:W-:Y:S05]  /*6c40*/  @P1 BRA `(.L_x_2081) ;  /* 0x0000000000581947 */ /* 0x000fea0003800000 */
[----:B------:R-:W-:Y:S01]  /*6c50*/  IADD3 R0, P4, P5, R49, R59, R54 ;  /* 0x0000003b31007210 */ /* 0x000fe20007d9e036 */
[----:B-1----:R-:W-:Y:S01]  /*6c60*/  VIADD R14, R24, 0x10 ;  /* 0x00000010180e7836 */ /* 0x002fe20000000000 */
[----:B------:R-:W-:Y:S01]  /*6c70*/  IADD3 R8, P2, P3, R46, R55, R53 ;  /* 0x000000372e087210 */ /* 0x000fe20007b5e035 */
[----:B------:R-:W-:Y:S01]  /*6c80*/  ULDC UR4, c[0x0][0x3d4] ;  /* 0x0000f50000047ab9 */ /* 0x000fe20000000800 */
[----:B------:R-:W-:Y:S01]  /*6c90*/  IADD3.X R9, R50, R57, R52, P4, P5 ;  /* 0x0000003932097210 */ /* 0x000fe200027ea434 */
[----:B------:R-:W-:Y:S01]  /*6ca0*/  ULDC.64 UR6, c[0x0][0x3c8] ;  /* 0x0000f20000067ab9 */ /* 0x000fe20000000a00 */
[----:B------:R-:W-:Y:S02]  /*6cb0*/  ISETP.GE.AND P5, PT, R14, UR4, PT ;  /* 0x000000040e007c0c */ /* 0x000fe4000bfa6270 */
[----:B------:R-:W-:Y:S02]  /*6cc0*/  CS2R R28, SRZ ;  /* 0x00000000001c7805 */ /* 0x000fe4000001ff00 */
[----:B------:R-:W-:Y:S01]  /*6cd0*/  ISETP.GE.AND P4, PT, R24, UR4, PT ;  /* 0x0000000418007c0c */ /* 0x000fe2000bf86270 */
[----:B------:R-:W-:Y:S01]  /*6ce0*/  ULDC.64 UR4, c[0x0][0x3e0] ;  /* 0x0000f80000047ab9 */ /* 0x000fe20000000a00 */
[----:B------:R-:W-:-:S02]  /*6cf0*/  IADD3.X R15, R48, R56, R51, P2, P3 ;  /* 0x00000038300f7210 */ /* 0x000fc400017e6433 */
[----:B------:R-:W-:Y:S02]  /*6d00*/  CS2R R20, SRZ ;  /* 0x0000000000147805 */ /* 0x000fe4000001ff00 */
[----:B------:R-:W-:Y:S02]  /*6d10*/  LEA R14, P2, R8, UR6, 0x1 ;  /* 0x00000006080e7c11 */ /* 0x000fe4000f8408ff */
[----:B------:R-:W-:Y:S02]  /*6d20*/  CS2R R26, SRZ ;  /* 0x00000000001a7805 */ /* 0x000fe4000001ff00 */
[----:B------:R-:W-:Y:S02]  /*6d30*/  LEA R38, P3, R0, UR4, 0x1 ;  /* 0x0000000400267c11 */ /* 0x000fe4000f8608ff */
[----:B------:R-:W-:Y:S02]  /*6d40*/  LEA.HI.X R15, R8, UR7, R15, 0x1, P2 ;  /* 0x00000007080f7c11 */ /* 0x000fe400090f0c0f */
[----:B------:R-:W-:-:S02]  /*6d50*/  LEA.HI.X R39, R0, UR5, R9, 0x1, P3 ;  /* 0x0000000500277c11 */ /* 0x000fc400098f0c09 */
[----:B------:R-:W-:Y:S01]  /*6d60*/  CS2R R8, SRZ ;  /* 0x0000000000087805 */ /* 0x000fe2000001ff00 */
[----:B------:R2:W5:Y:S04]  /*6d70*/  @!P4 LDG.E.64 R28, desc[UR40][R14.64] ;  /* 0x000000280e1cc981 */ /* 0x000568000c1e1b00 */
[----:B------:R2:W5:Y:S04]  /*6d80*/  @!P5 LDG.E.64 R20, desc[UR40][R14.64+0x20] ;  /* 0x000020280e14d981 */ /* 0x000568000c1e1b00 */
[----:B------:R2:W5:Y:S04]  /*6d90*/  @!P4 LDG.E.64 R26, desc[UR40][R38.64] ;  /* 0x00000028261ac981 */ /* 0x000568000c1e1b00 */
[----:B------:R2:W5:Y:S02]  /*6da0*/  @!P5 LDG.E.64 R8, desc[UR40][R38.64+0x20] ;  /* 0x000020282608d981 */ /* 0x000564000c1e1b00 */
.L_x_2081:
[----:B------:R-:W-:Y:S05]  /*6db0*/  BSYNC B1 ;  /* 0x0000000000017941 */ /* 0x000fea0003800000 */
.L_x_2080:
[----:B-12---:R-:W2:Y:S01]  /*6dc0*/  LDL R39, [R1+0x4] ;  /* 0x0000040001277983 */ /* 0x006ea20000100800 */
[----:B------:R-:W-:Y:S01]  /*6dd0*/  IMAD.WIDE.U32 R10, R3, R6, R10 ;  /* 0x00000006030a7225 */ /* 0x000fe200078e000a */
[----:B------:R-:W-:Y:S01]  /*6de0*/  LEA.HI R0, R235, R235, RZ, 0x1 ;  /* 0x000000ebeb007211 */ /* 0x000fe200078f08ff */
[----:B------:R-:W-:Y:S01]  /*6df0*/  ULDC.64 UR4, c[0x0][0x3c8] ;  /* 0x0000f20000047ab9 */ /* 0x000fe20000000a00 */
[----:B------:R-:W-:Y:S01]  /*6e00*/  ULDC.64 UR6, c[0x0][0x3e0] ;  /* 0x0000f80000067ab9 */ /* 0x000fe20000000a00 */
[----:B------:R-:W-:-:S04]  /*6e10*/  IMAD.WIDE.U32 R12, R3, R4, R12 ;  /* 0x00000004030c7225 */ /* 0x000fc800078e000c */
[C---:B------:R-:W-:Y:S02]  /*6e20*/  IMAD R6, R41.reuse, R6, RZ ;  /* 0x0000000629067224 */ /* 0x040fe400078e02ff */
[----:B------:R-:W-:Y:S02]  /*6e30*/  IMAD R4, R41, R4, RZ ;  /* 0x0000000429047224 */ /* 0x000fe400078e02ff */
[C---:B------:R-:W-:Y:S01]  /*6e40*/  IMAD R7, R3.reuse, R7, R6 ;  /* 0x0000000703077224 */ /* 0x040fe200078e0206 */
[----:B------:R-:W-:Y:S01]  /*6e50*/  LOP3.LUT R6, R0, 0xfffffffe, RZ, 0xc0, !PT ;  /* 0xfffffffe00067812 */ /* 0x000fe200078ec0ff */
[----:B------:R-:W-:Y:S01]  /*6e60*/  IMAD R3, R3, R5, R4 ;  /* 0x0000000503037224 */ /* 0x000fe200078e0204 */
[----:B------:R-:W-:Y:S01]  /*6e70*/  LEA R4, P2, R10, UR4, 0x1 ;  /* 0x000000040a047c11 */ /* 0x000fe2000f8408ff */
[----:B------:R-:W-:Y:S01]  /*6e80*/  IMAD.IADD R5, R11, 0x1, R7 ;  /* 0x000000010b057824 */ /* 0x000fe200078e0207 */
[----:B------:R-:W-:Y:S01]  /*6e90*/  LEA R0, P3, R12, UR6, 0x1 ;  /* 0x000000060c007c11 */ /* 0x000fe2000f8608ff */
[----:B------:R-:W-:Y:S01]  /*6ea0*/  IMAD.IADD R3, R13, 0x1, R3 ;  /* 0x000000010d037824 */ /* 0x000fe200078e0203 */
[----:B------:R-:W-:Y:S01]  /*6eb0*/  UMOV UR4, 0xffffffff ;  /* 0xffffffff00047882 */ /* 0x000fe20000000000 */
[----:B------:R-:W-:Y:S01]  /*6ec0*/  IMAD.IADD R6, R235, 0x1, -R6 ;  /* 0x00000001eb067824 */ /* 0x000fe200078e0a06 */
[----:B------:R-:W-:-:S02]  /*6ed0*/  LEA.HI.X R5, R10, UR5, R5, 0x1, P2 ;  /* 0x000000050a057c11 */ /* 0x000fc400090f0c05 */
[----:B------:R-:W-:Y:S02]  /*6ee0*/  LEA.HI.X R3, R12, UR7, R3, 0x1, P3 ;  /* 0x000000070c037c11 */ /* 0x000fe400098f0c03 */
[----:B------:R-:W-:Y:S01]  /*6ef0*/  SHF.L.U32 R6, R6, 0x1f, RZ ;  /* 0x0000001f06067819 */ /* 0x000fe200000006ff */
[----:B--2---:R-:W-:-:S05]  /*6f00*/  IMAD.SHL.U32 R14, R39, 0x40, RZ ;  /* 0x00000040270e7824 */ /* 0x004fca00078e00ff */
[----:B------:R-:W-:-:S04]  /*6f10*/  LOP3.LUT R15, R14, 0x1c0, RZ, 0xc0, !PT ;  /* 0x000001c00e0f7812 */ /* 0x000fc800078ec0ff */
[----:B------:R-:W-:Y:S02]  /*6f20*/  LOP3.LUT R14, R15, 0x18, R18, 0xf8, !PT ;  /* 0x000000180f0e7812 */ /* 0x000fe400078ef812 */
[----:B------:R-:W-:-:S04]  /*6f30*/  SHF.R.U32.HI R15, RZ, 0x3, R15 ;  /* 0x00000003ff0f7819 */ /* 0x000fc8000001160f */
[----:B------:R-:W-:Y:S01]  /*6f40*/  LOP3.LUT R38, R14, R15, RZ, 0x3c, !PT ;  /* 0x0000000f0e267212 */ /* 0x000fe200078e3cff */
[----:B------:R-:W-:Y:S06]  /*6f50*/  BRA.DIV UR4, `(.L_x_2082) ;  /* 0x0000016a04247947 */ /* 0x000fec000b800000 */
.L_x_2332:
[----:B------:R-:W-:-:S03]  /*6f60*/  UMOV UR4, 0xffffffff ;  /* 0xffffffff00047882 */ /* 0x000fc60000000000 */
[----:B------:R-:W-:Y:S05]  /*6f70*/  BRA.DIV UR4, `(.L_x_2083) ;  /* 0x0000016a04447947 */ /* 0x000fea000b800000 */
.L_x_2335:
[----:B------:R-:W-:-:S03]  /*6f80*/  UMOV UR4, 0xffffffff ;  /* 0xffffffff00047882 */ /* 0x000fc60000000000 */
[----:B------:R-:W-:Y:S05]  /*6f90*/  BRA.DIV UR4, `(.L_x_2084) ;  /* 0x0000016a04647947 */ /* 0x000fea000b800000 */
.L_x_2338:
[----:B------:R-:W-:-:S03]  /*6fa0*/  UMOV UR4, 0xffffffff ;  /* 0xffffffff00047882 */ /* 0x000fc60000000000 */
[----:B------:R-:W-:Y:S05]  /*6fb0*/  BRA.DIV UR4, `(.L_x_2085) ;  /* 0x0000016a04847947 */ /* 0x000fea000b800000 */
.L_x_2341:
[----:B------:R-:W-:-:S03]  /*6fc0*/  UMOV UR4, 0xffffffff ;  /* 0xffffffff00047882 */ /* 0x000fc60000000000 */
[----:B------:R-:W-:Y:S05]  /*6fd0*/  BRA.DIV UR4, `(.L_x_2086) ;  /* 0x0000016a04a47947 */ /* 0x000fea000b800000 */
.L_x_2344:
[----:B------:R-:W-:-:S03]  /*6fe0*/  UMOV UR4, 0xffffffff ;  /* 0xffffffff00047882 */ /* 0x000fc60000000000 */
[----:B------:R-:W-:Y:S05]  /*6ff0*/  BRA.DIV UR4, `(.L_x_2087) ;  /* 0x0000016a04c47947 */ /* 0x000fea000b800000 */
.L_x_2347:
[----:B------:R-:W-:-:S03]  /*7000*/  UMOV UR4, 0xffffffff ;  /* 0xffffffff00047882 */ /* 0x000fc60000000000 */
[----:B------:R-:W-:Y:S05]  /*7010*/  BRA.DIV UR4, `(.L_x_2088) ;  /* 0x0000016a04e47947 */ /* 0x000fea000b800000 */
.L_x_2350:
[----:B------:R-:W-:-:S03]  /*7020*/  UMOV UR4, 0xffffffff ;  /* 0xffffffff00047882 */ /* 0x000fc60000000000 */
[----:B------:R-:W-:Y:S05]  /*7030*/  BRA.DIV UR4, `(.L_x_2089) ;  /* 0x0000016e04047947 */ /* 0x000fea000b800000 */
.L_x_2353:
[----:B------:R-:W1:Y:S01]  /*7040*/  SYNCS.PHASECHK.TRANS64.TRYWAIT P2, [R17+URZ+0x22800], R6 ;  /* 0x02280006110075a7 */ /* 0x000e62000804017f */
[----:B-----5:R-:W-:Y:S01]  /*7050*/  IMAD.MOV.U32 R5, RZ, RZ, R31 ;  /* 0x000000ffff057224 */ /* 0x020fe200078e001f */
[----:B------:R-:W-:Y:S01]  /*7060*/  LOP3.LUT P3, RZ, R39, 0x4, RZ, 0xc0, !PT ;  /* 0x0000000427ff7812 */ /* 0x000fe2000786c0ff */
[----:B------:R-:W-:Y:S01]  /*7070*/  IMAD.MOV.U32 R3, RZ, RZ, R35 ;  /* 0x000000ffff037224 */ /* 0x000fe200078e0023 */
[----:B------:R-:W-:Y:S01]  /*7080*/  BSSY B1, `(.L_x_2090) ;  /* 0x000001f000017945 */ /* 0x000fe20003800000 */
[----:B------:R-:W-:Y:S01]  /*7090*/  IMAD.MOV.U32 R4, RZ, RZ, R30 ;  /* 0x000000ffff047224 */ /* 0x000fe200078e001e */
[----:B------:R-:W-:Y:S01]  /*70a0*/  PRMT R44, R5, 0x7610, R44 ;  /* 0x00007610052c7816 */ /* 0x000fe2000000002c */
[----:B------:R-:W-:Y:S02]  /*70b0*/  IMAD.MOV.U32 R0, RZ, RZ, R34 ;  /* 0x000000ffff007224 */ /* 0x000fe400078e0022 */
[----:B------:R-:W-:Y:S01]  /*70c0*/  IMAD R38, R223, 0x200, R38 ;  /* 0x00000200df267824 */ /* 0x000fe200078e0226 */
[----:B------:R-:W-:Y:S01]  /*70d0*/  PRMT R43, R3, 0x5410, R4 ;  /* 0x00005410032b7816 */ /* 0x000fe20000000004 */
[----:B------:R-:W-:Y:S01]  /*70e0*/  IMAD.MOV.U32 R5, RZ, RZ, R32 ;  /* 0x000000ffff057224 */ /* 0x000fe200078e0020 */
[----:B------:R-:W-:Y:S01]  /*70f0*/  PRMT R10, R0, 0x7610, R10 ;  /* 0x00007610000a7816 */ /* 0x000fe2000000000a */
[----:B------:R-:W-:-:S02]  /*7100*/  IMAD.MOV.U32 R4, RZ, RZ, R37 ;  /* 0x000000ffff047224 */ /* 0x000fc400078e0025 */
[----:B------:R-:W-:Y:S01]  /*7110*/  IMAD R3, R38, 0x2, R17 ;  /* 0x0000000226037824 */ /* 0x000fe200078e0211 */
[----:B------:R-:W-:Y:S01]  /*7120*/  PRMT R45, R5, 0x7610, R45 ;  /* 0x00007610052d7816 */ /* 0x000fe2000000002d */
[----:B------:R-:W-:Y:S01]  /*7130*/  IMAD.MOV.U32 R0, RZ, RZ, R36 ;  /* 0x000000ffff007224 */ /* 0x000fe200078e0024 */
[----:B------:R-:W-:Y:S01]  /*7140*/  PRMT R44, R44, 0x5410, R4 ;  /* 0x000054102c2c7816 */ /* 0x000fe20000000004 */
[----:B------:R-:W-:Y:S02]  /*7150*/  IMAD.MOV.U32 R5, RZ, RZ, R33 ;  /* 0x000000ffff057224 */ /* 0x000fe400078e0021 */
[----:B------:R-:W-:Y:S01]  /*7160*/  VIADD R4, R3, 0x18400 ;  /* 0x0001840003047836 */ /* 0x000fe20000000000 */
[----:B------:R-:W-:Y:S01]  /*7170*/  PRMT R14, R0, 0x7610, R14 ;  /* 0x00007610000e7816 */ /* 0x000fe2000000000e */
[----:B------:R-:W-:Y:S01]  /*7180*/  IMAD.MOV.U32 R7, RZ, RZ, R26 ;  /* 0x000000ffff077224 */ /* 0x000fe200078e001a */
[----:B------:R-:W-:Y:S01]  /*7190*/  PRMT R45, R45, 0x5410, R5 ;  /* 0x000054102d2d7816 */ /* 0x000fe20000000005 */
[----:B------:R-:W-:-:S02]  /*71a0*/  IMAD.MOV.U32 R11, RZ, RZ, R27 ;  /* 0x000000ffff0b7224 */ /* 0x000fc400078e001b */
[----:B------:R-:W-:Y:S02]  /*71b0*/  VIADD R0, R3, 0x18440 ;  /* 0x0001844003007836 */ /* 0x000fe40000000000 */
[----:B------:R-:W-:Y:S01]  /*71c0*/  @P3 VIADD R0, R4, 0xffffffc0 ;  /* 0xffffffc004003836 */ /* 0x000fe20000000000 */
[----:B------:R-:W-:Y:S01]  /*71d0*/  PRMT R46, R7, 0x5410, R11 ;  /* 0x00005410072e7816 */ /* 0x000fe2000000000b */
[----:B------:R-:W-:Y:S02]  /*71e0*/  IMAD.MOV.U32 R4, RZ, RZ, R8 ;  /* 0x000000ffff047224 */ /* 0x000fe400078e0008 */
[----:B------:R-:W-:Y:S02]  /*71f0*/  IMAD.MOV.U32 R5, RZ, RZ, R9 ;  /* 0x000000ffff057224 */ /* 0x000fe400078e0009 */
[----:B------:R-:W-:Y:S02]  /*7200*/  IMAD.MOV.U32 R7, RZ, RZ, R28 ;  /* 0x000000ffff077224 */ /* 0x000fe400078e001c */
[----:B------:R-:W-:Y:S01]  /*7210*/  IMAD.MOV.U32 R11, RZ, RZ, R29 ;  /* 0x000000ffff0b7224 */ /* 0x000fe200078e001d */
[----:B------:R-:W-:Y:S01]  /*7220*/  PRMT R47, R4, 0x5410, R5 ;  /* 0x00005410042f7816 */ /* 0x000fe20000000005 */
[----:B------:R-:W-:-:S02]  /*7230*/  IMAD.MOV.U32 R4, RZ, RZ, R20 ;  /* 0x000000ffff047224 */ /* 0x000fc400078e0014 */
[----:B------:R-:W-:Y:S01]  /*7240*/  IMAD.MOV.U32 R5, RZ, RZ, R21 ;  /* 0x000000ffff057224 */ /* 0x000fe200078e0015 */
[----:B------:R-:W-:Y:S01]  /*7250*/  PRMT R48, R7, 0x5410, R11 ;  /* 0x0000541007307816 */ /* 0x000fe2000000000b */
[----:B-1----:R-:W-:Y:S06]  /*7260*/  @!P2 BRA `(.L_x_2091) ;  /* 0x0000016800a0a947 */ /* 0x002fec0003800000 */
.L_x_2354:
[----:B------:R-:W-:Y:S05]  /*7270*/  BSYNC B1 ;  /* 0x0000000000017941 */ /* 0x000fea0003800000 */
.L_x_2090:
        /* <DEDUP_REMOVED lines=9> */
[----:B-1----:R-:W1:Y:S01]  /*7310*/  LDS.128 R4, [R3+0x18400] ;  /* 0x0184000003047984 */ /* 0x002e620000000c00 */
[----:B------:R-:W-:Y:S01]  /*7320*/  SHF.R.U32.HI R15, RZ, 0x10, R37 ;  /* 0x00000010ff0f7819 */ /* 0x000fe20000011625 */
[----:B------:R-:W-:Y:S01]  /*7330*/  HADD2.F32 R14, -RZ, R14.H0_H0 ;  /* 0x2000000eff0e7230 */ /* 0x000fe20000004100 */
[--C-:B------:R-:W-:Y:S01]  /*7340*/  SHF.R.U64 R39, R34, 0x10, R35.reuse ;  /* 0x0000001022277819 */ /* 0x100fe20000001223 */
[----:B------:R-:W-:Y:S01]  /*7350*/  HADD2.F32 R34, -RZ, R10.H0_H0 ;  /* 0x2000000aff227230 */ /* 0x000fe20000004100 */
[----:B------:R-:W-:Y:S01]  /*7360*/  SHF.R.U32.HI R35, RZ, 0x10, R35 ;  /* 0x00000010ff237819 */ /* 0x000fe20000011623 */
[----:B------:R-:W-:Y:S01]  /*7370*/  HADD2.F32 R15, -RZ, R15.H0_H0 ;  /* 0x2000000fff0f7230 */ /* 0x000fe20000004100 */
[----:B------:R-:W-:-:S03]  /*7380*/  SHF.R.U64 R41, R36, 0x10, R37 ;  /* 0x0000001024297819 */ /* 0x000fc60000001225 */
[----:B------:R-:W-:Y:S02]  /*7390*/  HADD2.F32 R35, -RZ, R35.H0_H0 ;  /* 0x20000023ff237230 */ /* 0x000fe40000004100 */
[--C-:B-1----:R-:W-:Y:S02]  /*73a0*/  HADD2.F32 R12, -RZ, R7.reuse.H0_H0 ;  /* 0x20000007ff0c7230 */ /* 0x102fe40000004100 */
[----:B------:R-:W-:Y:S02]  /*73b0*/  HADD2.F32 R13, -RZ, R7.H1_H1 ;  /* 0x30000007ff0d7230 */ /* 0x000fe40000004100 */
[--C-:B------:R-:W-:Y:S02]  /*73c0*/  HADD2.F32 R7, -RZ, R4.reuse.H0_H0 ;  /* 0x20000004ff077230 */ /* 0x100fe40000004100 */
[----:B------:R-:W-:Y:S02]  /*73d0*/  HADD2.F32 R4, -RZ, R4.H1_H1 ;  /* 0x30000004ff047230 */ /* 0x000fe40000004100 */
[C---:B------:R-:W-:Y:S01]  /*73e0*/  FMUL.FTZ R38, R13.reuse, R15 ;  /* 0x0000000f0d267220 */ /* 0x040fe20000410000 */
[----:B------:R-:W-:Y:S01]  /*73f0*/  FMUL.FTZ R37, R13, R35 ;  /* 0x000000230d257220 */ /* 0x000fe20000410000 */
[----:B------:R-:W-:-:S02]  /*7400*/  HADD2.F32 R10, -RZ, R6.H0_H0 ;  /* 0x20000006ff0a7230 */ /* 0x000fc40000004100 */
[----:B------:R-:W-:Y:S01]  /*7410*/  FMUL.FTZ R36, R4, R34 ;  /* 0x0000002204247220 */ /* 0x000fe20000410000 */
[----:B------:R-:W-:Y:S01]  /*7420*/  FFMA.FTZ R42, R12, R35, R38 ;  /* 0x000000230c2a7223 */ /* 0x000fe20000010026 */
[----:B------:R-:W-:Y:S02]  /*7430*/  HADD2.F32 R11, -RZ, R6.H1_H1 ;  /* 0x30000006ff0b7230 */ /* 0x000fe40000004100 */
[-C--:B------:R-:W-:Y:S01]  /*7440*/  FMUL.FTZ R38, R4, R14.reuse ;  /* 0x0000000e04267220 */ /* 0x080fe20000410000 */
[C---:B------:R-:W-:Y:S01]  /*7450*/  FFMA.FTZ R36, R7.reuse, R14, -R36 ;  /* 0x0000000e07247223 */ /* 0x040fe20000010824 */
[----:B------:R-:W-:Y:S02]  /*7460*/  HADD2.F32 R6, -RZ, R5.H0_H0 ;  /* 0x20000005ff067230 */ /* 0x000fe40000004100 */
[----:B------:R-:W-:Y:S01]  /*7470*/  FFMA.FTZ R37, R12, R15, -R37 ;  /* 0x0000000f0c257223 */ /* 0x000fe20000010825 */
[----:B------:R-:W-:Y:S02]  /*7480*/  HADD2.F32 R14, -RZ, R43.H0_H0 ;  /* 0x2000002bff0e7230 */ /* 0x000fe40000004100 */
[----:B------:R-:W-:Y:S01]  /*7490*/  FFMA.FTZ R15, R7, R34, R38 ;  /* 0x00000022070f7223 */ /* 0x000fe20000010026 */
[----:B------:R-:W-:-:S02]  /*74a0*/  HADD2.F32 R5, -RZ, R5.H1_H1 ;  /* 0x30000005ff057230 */ /* 0x000fc40000004100 */
[----:B------:R-:W-:Y:S02]  /*74b0*/  HADD2.F32 R12, -RZ, R44.H1_H1 ;  /* 0x3000002cff0c7230 */ /* 0x000fe40000004100 */
[C---:B------:R-:W-:Y:S01]  /*74c0*/  FMUL.FTZ R35, R11.reuse, R14 ;  /* 0x0000000e0b237220 */ /* 0x040fe20000410000 */
[----:B------:R-:W-:Y:S02]  /*74d0*/  HADD2.F32 R13, -RZ, R39.H0_H0 ;  /* 0x20000027ff0d7230 */ /* 0x000fe40000004100 */
[----:B------:R-:W-:Y:S02]  /*74e0*/  HADD2.F32 R4, -RZ, R41.H0_H0 ;  /* 0x20000029ff047230 */ /* 0x000fe40000004100 */
[-C--:B------:R-:W-:Y:S01]  /*74f0*/  FMUL.FTZ R11, R11, R12.reuse ;  /* 0x0000000c0b0b7220 */ /* 0x080fe20000410000 */
[C---:B------:R-:W-:Y:S01]  /*7500*/  FFMA.FTZ R35, R10.reuse, R12, -R35 ;  /* 0x0000000c0a237223 */ /* 0x040fe20000010823 */
[C---:B------:R-:W-:Y:S01]  /*7510*/  FMUL.FTZ R7, R5.reuse, R13 ;  /* 0x0000000d05077220 */ /* 0x040fe20000410000 */
[----:B------:R-:W-:Y:S01]  /*7520*/  FMUL.FTZ R34, R5, R4 ;  /* 0x0000000405227220 */ /* 0x000fe20000410000 */
[----:B------:R-:W-:-:S02]  /*7530*/  FFMA.FTZ R10, R10, R14, R11 ;  /* 0x0000000e0a0a7223 */ /* 0x000fc4000001000b */
[----:B------:R-:W-:Y:S01]  /*7540*/  FFMA.FTZ R5, R6, R4, -R7 ;  /* 0x0000000406057223 */ /* 0x000fe20000010807 */
[----:B------:R-:W-:Y:S01]  /*7550*/  F2FP.F16.F32.PACK_AB R7, R42, R37 ;  /* 0x000000252a07723e */ /* 0x000fe200000000ff */
[----:B------:R-:W-:Y:S01]  /*7560*/  FFMA.FTZ R34, R6, R13, R34 ;  /* 0x0000000d06227223 */ /* 0x000fe20000010022 */
[----:B------:R-:W-:Y:S02]  /*7570*/  F2FP.F16.F32.PACK_AB R4, R15, R36 ;  /* 0x000000240f04723e */ /* 0x000fe400000000ff */
[----:B------:R-:W-:Y:S02]  /*7580*/  F2FP.F16.F32.PACK_AB R6, R10, R35 ;  /* 0x000000230a06723e */ /* 0x000fe400000000ff */
[----:B------:R-:W-:-:S05]  /*7590*/  F2FP.F16.F32.PACK_AB R5, R34, R5 ;  /* 0x000000052205723e */ /* 0x000fca00000000ff */
[----:B------:R2:W-:Y:S02]  /*75a0*/  STS.128 [R3+0x18400], R4 ;  /* 0x0184000403007388 */ /* 0x0005e40000000c00 */
.L_x_2095:
[----:B------:R-:W-:Y:S05]  /*75b0*/  BSYNC B2 ;  /* 0x0000000000027941 */ /* 0x000fea0003800000 */
.L_x_2094:
[----:B------:R-:W-:Y:S05]  /*75c0*/  @P2 BRA `(.L_x_2093) ;  /* 0x0000000000a82947 */ /* 0x000fea0003800000 */
[----:B-12---:R-:W1:Y:S01]  /*75d0*/  LDS.128 R4, [R0] ;  /* 0x0000000000047984 */ /* 0x006e620000000c00 */
[----:B------:R-:W-:Y:S01]  /*75e0*/  SHF.R.U32.HI R15, RZ, 0x10, R33 ;  /* 0x00000010ff0f7819 */ /* 0x000fe20000011621 */
[----:B------:R-:W-:Y:S01]  /*75f0*/  HADD2.F32 R14, -RZ, R45.H0_H0 ;  /* 0x2000002dff0e7230 */ /* 0x000fe20000004100 */
[--C-:B------:R-:W-:Y:S01]  /*7600*/  SHF.R.U64 R35, R30, 0x10, R31.reuse ;  /* 0x000000101e237819 */ /* 0x100fe2000000121f */
[----:B------:R-:W-:Y:S01]  /*7610*/  HADD2.F32 R30, -RZ, R43.H1_H1 ;  /* 0x3000002bff1e7230 */ /* 0x000fe20000004100 */
        /* <DEDUP_REMOVED lines=16> */
[--C-:B------:R-:W-:Y:S02]  /*7720*/  HADD2.F32 R6, -RZ, R5.reuse.H0_H0 ;  /* 0x20000005ff067230 */ /* 0x100fe40000004100 */
        /* <DEDUP_REMOVED lines=19> */
[----:B------:R3:W-:Y:S02]  /*7860*/  STS.128 [R0], R4 ;  /* 0x0000000400007388 */ /* 0x0007e40000000c00 */
.L_x_2093:
[----:B------:R-:W-:Y:S05]  /*7870*/  BSYNC B1 ;  /* 0x0000000000017941 */ /* 0x000fea0003800000 */
.L_x_2092:
[----:B------:R-:W-:Y:S05]  /*7880*/  @P1 BRA `(.L_x_2096) ;  /* 0x0000001800441947 */ /* 0x000fea0003800000 */
[----:B--23--:R-:W2:Y:S01]  /*7890*/  LDC R5, c[0x0][0x3d4] ;  /* 0x0000f500ff057b82 */ /* 0x00cea20000000800 */
        /* <DEDUP_REMOVED lines=8> */
[----:B------:R-:W-:Y:S01]  /*7920*/  SHF.R.U32.HI R25, RZ, 0x10, R27 ;  /* 0x00000010ff197819 */ /* 0x000fe2000001161b */
[----:B------:R-:W-:Y:S01]  /*7930*/  HADD2.F32 R14, -RZ, R48.H0_H0 ;  /* 0x20000030ff0e7230 */ /* 0x000fe20000004100 */
[----:B------:R-:W-:Y:S01]  /*7940*/  SHF.R.U64 R31, R28, 0x10, R29 ;  /* 0x000000101c1f7819 */ /* 0x000fe2000000121d */
[----:B------:R-:W-:Y:S01]  /*7950*/  HADD2.F32 R15, -RZ, R15.H0_H0 ;  /* 0x2000000fff0f7230 */ /* 0x000fe20000004100 */
[----:B------:R-:W-:Y:S01]  /*7960*/  SHF.R.U64 R29, R26, 0x10, R27 ;  /* 0x000000101a1d7819 */ /* 0x000fe2000000121b */
[----:B------:R-:W-:Y:S02]  /*7970*/  HADD2.F32 R25, -RZ, R25.H0_H0 ;  /* 0x20000019ff197230 */ /* 0x000fe40000004100 */
[----:B-1----:R-:W-:-:S02]  /*7980*/  HADD2.F32 R12, -RZ, R7.H0_H0 ;  /* 0x20000007ff0c7230 */ /* 0x002fc40000004100 */
[----:B------:R-:W-:Y:S02]  /*7990*/  HADD2.F32 R13, -RZ, R7.H1_H1 ;  /* 0x30000007ff0d7230 */ /* 0x000fe40000004100 */
[--C-:B------:R-:W-:Y:S02]  /*79a0*/  HADD2.F32 R7, -RZ, R4.reuse.H0_H0 ;  /* 0x20000004ff077230 */ /* 0x100fe40000004100 */
[----:B------:R-:W-:Y:S02]  /*79b0*/  HADD2.F32 R4, -RZ, R4.H1_H1 ;  /* 0x30000004ff047230 */ /* 0x000fe40000004100 */
[C---:B------:R-:W-:Y:S01]  /*79c0*/  FMUL.FTZ R28, R13.reuse, R15 ;  /* 0x0000000f0d1c7220 */ /* 0x040fe20000410000 */
[-C--:B------:R-:W-:Y:S01]  /*79d0*/  FMUL.FTZ R27, R13, R25.reuse ;  /* 0x000000190d1b7220 */ /* 0x080fe20000410000 */
[--C-:B------:R-:W-:Y:S02]  /*79e0*/  HADD2.F32 R10, -RZ, R6.reuse.H0_H0 ;  /* 0x20000006ff0a7230 */ /* 0x100fe40000004100 */
[----:B------:R-:W-:Y:S01]  /*79f0*/  FMUL.FTZ R26, R4, R24 ;  /* 0x00000018041a7220 */ /* 0x000fe20000410000 */
[----:B------:R-:W-:Y:S01]  /*7a00*/  FFMA.FTZ R30, R12, R25, R28 ;  /* 0x000000190c1e7223 */ /* 0x000fe2000001001c */
[----:B------:R-:W-:-:S02]  /*7a10*/  HADD2.F32 R11, -RZ, R6.H1_H1 ;  /* 0x30000006ff0b7230 */ /* 0x000fc40000004100 */
[----:B------:R-:W-:Y:S01]  /*7a20*/  FFMA.FTZ R27, R12, R15, -R27 ;  /* 0x0000000f0c1b7223 */ /* 0x000fe2000001081b */
[-C--:B------:R-:W-:Y:S01]  /*7a30*/  FMUL.FTZ R28, R4, R14.reuse ;  /* 0x0000000e041c7220 */ /* 0x080fe20000410000 */
[C---:B------:R-:W-:Y:S01]  /*7a40*/  FFMA.FTZ R26, R7.reuse, R14, -R26 ;  /* 0x0000000e071a7223 */ /* 0x040fe2000001081a */
[--C-:B------:R-:W-:Y:S02]  /*7a50*/  HADD2.F32 R6, -RZ, R5.reuse.H0_H0 ;  /* 0x20000005ff067230 */ /* 0x100fe40000004100 */
[----:B------:R-:W-:Y:S02]  /*7a60*/  HADD2.F32 R14, -RZ, R46.H1_H1 ;  /* 0x3000002eff0e7230 */ /* 0x000fe40000004100 */
[----:B------:R-:W-:Y:S01]  /*7a70*/  FFMA.FTZ R7, R7, R24, R28 ;  /* 0x0000001807077223 */ /* 0x000fe2000001001c */
[----:B------:R-:W-:Y:S02]  /*7a80*/  HADD2.F32 R12, -RZ, R48.H1_H1 ;  /* 0x30000030ff0c7230 */ /* 0x000fe40000004100 */
[----:B------:R-:W-:-:S02]  /*7a90*/  HADD2.F32 R5, -RZ, R5.H1_H1 ;  /* 0x30000005ff057230 */ /* 0x000fc40000004100 */
[C---:B------:R-:W-:Y:S01]  /*7aa0*/  FMUL.FTZ R15, R11.reuse, R14 ;  /* 0x0000000e0b0f7220 */ /* 0x040fe20000410000 */
[----:B------:R-:W-:Y:S02]  /*7ab0*/  HADD2.F32 R13, -RZ, R29.H0_H0 ;  /* 0x2000001dff0d7230 */ /* 0x000fe40000004100 */
[-C--:B------:R-:W-:Y:S01]  /*7ac0*/  FMUL.FTZ R25, R11, R12.reuse ;  /* 0x0000000c0b197220 */ /* 0x080fe20000410000 */
[----:B------:R-:W-:Y:S02]  /*7ad0*/  HADD2.F32 R4, -RZ, R31.H0_H0 ;  /* 0x2000001fff047230 */ /* 0x000fe40000004100 */
[----:B------:R-:W-:Y:S01]  /*7ae0*/  FFMA.FTZ R15, R10, R12, -R15 ;  /* 0x0000000c0a0f7223 */ /* 0x000fe2000001080f */
[----:B------:R-:W-:Y:S01]  /*7af0*/  F2FP.F16.F32.PACK_AB R31, R30, R27 ;  /* 0x0000001b1e1f723e */ /* 0x000fe200000000ff */
[C---:B------:R-:W-:Y:S01]  /*7b00*/  FMUL.FTZ R11, R5.reuse, R13 ;  /* 0x0000000d050b7220 */ /* 0x040fe20000410000 */
[----:B------:R-:W-:Y:S01]  /*7b10*/  FFMA.FTZ R10, R10, R14, R25 ;  /* 0x0000000e0a0a7223 */ /* 0x000fe20000010019 */
[----:B------:R-:W-:Y:S01]  /*7b20*/  FMUL.FTZ R24, R5, R4 ;  /* 0x0000000405187220 */ /* 0x000fe20000410000 */
[----:B------:R-:W-:Y:S01]  /*7b30*/  F2FP.F16.F32.PACK_AB R28, R7, R26 ;  /* 0x0000001a071c723e */ /* 0x000fe200000000ff */
[----:B------:R-:W-:-:S02]  /*7b40*/  FFMA.FTZ R11, R6, R4, -R11 ;  /* 0x00000004060b7223 */ /* 0x000fc4000001080b */
[----:B------:R-:W-:Y:S01]  /*7b50*/  FFMA.FTZ R24, R6, R13, R24 ;  /* 0x0000000d06187223 */ /* 0x000fe20000010018 */
[----:B------:R-:W-:-:S04]  /*7b60*/  F2FP.F16.F32.PACK_AB R30, R10, R15 ;  /* 0x0000000f0a1e723e */ /* 0x000fc800000000ff */
[----:B------:R-:W-:-:S05]  /*7b70*/  F2FP.F16.F32.PACK_AB R29, R24, R11 ;  /* 0x0000000b181d723e */ /* 0x000fca00000000ff */
[----:B------:R2:W-:Y:S02]  /*7b80*/  STS.128 [R3+0x1a400], R28 ;  /* 0x01a4001c03007388 */ /* 0x0005e40000000c00 */
.L_x_2098:
[----:B------:R-:W-:Y:S05]  /*7b90*/  BSYNC B1 ;  /* 0x0000000000017941 */ /* 0x000fea0003800000 */
.L_x_2097:
        /* <DEDUP_REMOVED lines=10> */
[----:B-1----:R-:W-:-:S02]  /*7c40*/  HADD2.F32 R10, -RZ, R7.H1_H1 ;  /* 0x30000007ff0a7230 */ /* 0x002fc40000004100 */
[--C-:B--2---:R-:W-:Y:S02]  /*7c50*/  HADD2.F32 R3, -RZ, R4.reuse.H0_H0 ;  /* 0x20000004ff037230 */ /* 0x104fe40000004100 */
[----:B------:R-:W-:Y:S02]  /*7c60*/  HADD2.F32 R4, -RZ, R4.H1_H1 ;  /* 0x30000004ff047230 */ /* 0x000fe40000004100 */
[C---:B------:R-:W-:Y:S01]  /*7c70*/  FMUL.FTZ R20, R10.reuse, R14 ;  /* 0x0000000e0a147220 */ /* 0x040fe20000410000 */
[----:B------:R-:W-:Y:S02]  /*7c80*/  HADD2.F32 R9, -RZ, R7.H0_H0 ;  /* 0x20000007ff097230 */ /* 0x000fe40000004100 */
[----:B------:R-:W-:Y:S01]  /*7c90*/  FMUL.FTZ R15, R10, R12 ;  /* 0x0000000c0a0f7220 */ /* 0x000fe20000410000 */
[--C-:B------:R-:W-:Y:S02]  /*7ca0*/  HADD2.F32 R7, -RZ, R6.reuse.H0_H0 ;  /* 0x20000006ff077230 */ /* 0x100fe40000004100 */
[----:B------:R-:W-:Y:S01]  /*7cb0*/  FMUL.FTZ R10, R4, R13 ;  /* 0x0000000d040a7220 */ /* 0x000fe20000410000 */
[----:B------:R-:W-:-:S02]  /*7cc0*/  HADD2.F32 R8, -RZ, R6.H1_H1 ;  /* 0x30000006ff087230 */ /* 0x000fc40000004100 */
[C---:B------:R-:W-:Y:S01]  /*7cd0*/  FFMA.FTZ R20, R9.reuse, R12, -R20 ;  /* 0x0000000c09147223 */ /* 0x040fe20000010814 */
[----:B------:R-:W-:Y:S01]  /*7ce0*/  FFMA.FTZ R15, R9, R14, R15 ;  /* 0x0000000e090f7223 */ /* 0x000fe2000001000f */
[--C-:B------:R-:W-:Y:S02]  /*7cf0*/  HADD2.F32 R6, -RZ, R5.reuse.H0_H0 ;  /* 0x20000005ff067230 */ /* 0x100fe40000004100 */
[-C--:B------:R-:W-:Y:S01]  /*7d00*/  FMUL.FTZ R14, R4, R11.reuse ;  /* 0x0000000b040e7220 */ /* 0x080fe20000410000 */
[----:B------:R-:W-:Y:S01]  /*7d10*/  FFMA.FTZ R12, R3, R11, -R10 ;  /* 0x0000000b030c7223 */ /* 0x000fe2000001080a */
[----:B------:R-:W-:Y:S01]  /*7d20*/  HADD2.F32 R5, -RZ, R5.H1_H1 ;  /* 0x30000005ff057230 */ /* 0x000fe20000004100 */
[----:B------:R-:W-:Y:S01]  /*7d30*/  F2FP.F16.F32.PACK_AB R15, R15, R20 ;  /* 0x000000140f0f723e */ /* 0x000fe200000000ff */
[----:B------:R-:W-:Y:S02]  /*7d40*/  HADD2.F32 R11, -RZ, R47.H1_H1 ;  /* 0x3000002fff0b7230 */ /* 0x000fe40000004100 */
[----:B------:R-:W-:Y:S01]  /*7d50*/  FFMA.FTZ R3, R3, R13, R14 ;  /* 0x0000000d03037223 */ /* 0x000fe2000001000e */
[----:B------:R-:W-:-:S02]  /*7d60*/  HADD2.F32 R10, -RZ, R21.H0_H0 ;  /* 0x20000015ff0a7230 */ /* 0x000fc40000004100 */
[----:B------:R-:W-:Y:S02]  /*7d70*/  HADD2.F32 R9, -RZ, R49.H1_H1 ;  /* 0x30000031ff097230 */ /* 0x000fe40000004100 */
[C---:B------:R-:W-:Y:S01]  /*7d80*/  FMUL.FTZ R14, R8.reuse, R11 ;  /* 0x0000000b080e7220 */ /* 0x040fe20000410000 */
[----:B------:R-:W-:Y:S02]  /*7d90*/  HADD2.F32 R4, -RZ, R24.H0_H0 ;  /* 0x20000018ff047230 */ /* 0x000fe40000004100 */
[----:B------:R-:W-:Y:S01]  /*7da0*/  FMUL.FTZ R13, R5, R10 ;  /* 0x0000000a050d7220 */ /* 0x000fe20000410000 */
[----:B------:R-:W-:Y:S01]  /*7db0*/  F2FP.F16.F32.PACK_AB R12, R3, R12 ;  /* 0x0000000c030c723e */ /* 0x000fe200000000ff */
[-C--:B------:R-:W-:Y:S01]  /*7dc0*/  FMUL.FTZ R8, R8, R9.reuse ;  /* 0x0000000908087220 */ /* 0x080fe20000410000 */
[----:B------:R-:W-:Y:S01]  /*7dd0*/  FFMA.FTZ R14, R7, R9, -R14 ;  /* 0x00000009070e7223 */ /* 0x000fe2000001080e */
[-C--:B------:R-:W-:Y:S01]  /*7de0*/  FMUL.FTZ R5, R5, R4.reuse ;  /* 0x0000000405057220 */ /* 0x080fe20000410000 */
[----:B------:R-:W-:Y:S01]  /*7df0*/  FFMA.FTZ R13, R6, R4, -R13 ;  /* 0x00000004060d7223 */ /* 0x000fe2000001080d */
[----:B------:R-:W-:-:S02]  /*7e00*/  FFMA.FTZ R7, R7, R11, R8 ;  /* 0x0000000b07077223 */ /* 0x000fc40000010008 */
[----:B------:R-:W-:-:S03]  /*7e10*/  FFMA.FTZ R6, R6, R10, R5 ;  /* 0x0000000a06067223 */ /* 0x000fc60000010005 */
[----:B------:R-:W-:Y:S02]  /*7e20*/  F2FP.F16.F32.PACK_AB R14, R7, R14 ;  /* 0x0000000e070e723e */ /* 0x000fe400000000ff */
[----:B------:R-:W-:-:S05]  /*7e30*/  F2FP.F16.F32.PACK_AB R13, R6, R13 ;  /* 0x0000000d060d723e */ /* 0x000fca00000000ff */
[----:B------:R4:W-:Y:S01]  /*7e40*/  STS.128 [R0+0x2000], R12 ;  /* 0x0020000c00007388 */ /* 0x0009e20000000c00 */
[----:B------:R-:W-:Y:S05]  /*7e50*/  BRA `(.L_x_2096) ;  /* 0x0000001000d07947 */ /* 0x000fea0003800000 */
.L_x_2077:
[----:B------:R-:W1:Y:S01]  /*7e60*/  LDC R43, c[0x0][0x3d4] ;  /* 0x0000f500ff2b7b82 */ /* 0x000e620000000800 */
[----:B------:R-:W-:Y:S01]  /*7e70*/  ULDC.64 UR4, c[0x0][0x3c8] ;  /* 0x0000f20000047ab9 */ /* 0x000fe20000000a00 */
[----:B------:R-:W-:Y:S01]  /*7e80*/  ULDC.64 UR6, c[0x0][0x3e0] ;  /* 0x0000f80000067ab9 */ /* 0x000fe20000000a00 */
[----:B------:R-:W-:Y:S02]  /*7e90*/  CS2R R32, SRZ ;  /* 0x0000000000207805 */ /* 0x000fe4000001ff00 */
[----:B------:R-:W-:Y:S02]  /*7ea0*/  CS2R R34, SRZ ;  /* 0x0000000000227805 */ /* 0x000fe4000001ff00 */
[----:B-1----:R-:W-:-:S04]  /*7eb0*/  ISETP.GE.AND P0, PT, R18, R43, PT ;  /* 0x0000002b1200720c */ /* 0x002fc80003f06270 */
[-C--:B------:R-:W-:Y:S02]  /*7ec0*/  ISETP.GE.OR P1, PT, R234, R8.reuse, P0 ;  /* 0x00000008ea00720c */ /* 0x080fe40000726670 */
[----:B------:R-:W-:-:S11]  /*7ed0*/  ISETP.GE.OR P0, PT, R23, R8, P0 ;  /* 0x000000081700720c */ /* 0x000fd60000706670 */
[----:B------:R-:W1:Y:S01]  /*7ee0*/  @!P1 LDC.64 R14, c[0x0][0x3c8] ;  /* 0x0000f200ff0e9b82 */ /* 0x000e620000000a00 */
[----:B------:R-:W-:Y:S01]  /*7ef0*/  @!P1 IADD3 R13, P2, P3, R26, R55, R53 ;  /* 0x000000371a0d9210 */ /* 0x000fe20007b5e035 */
[----:B------:R-:W2:Y:S01]  /*7f00*/  S2R R46, SR_TID.X ;  /* 0x00000000002e7919 */ /* 0x000ea20000002100 */
[----:B------:R-:W-:Y:S02]  /*7f10*/  @!P0 IADD3 R9, P5, R53, R26, RZ ;  /* 0x0000001a35098210 */ /* 0x000fe40007fbe0ff */
[----:B------:R-:W-:Y:S02]  /*7f20*/  @!P1 IADD3.X R20, R27, R56, R51, P2, P3 ;  /* 0x000000381b149210 */ /* 0x000fe400017e6433 */
[----:B------:R-:W-:Y:S01]  /*7f30*/  @!P1 IADD3 R0, P3, P4, R28, R59, R54 ;  /* 0x0000003b1c009210 */ /* 0x000fe20007c7e036 */
[----:B------:R-:W3:Y:S01]  /*7f40*/  @!P1 LDC.64 R30, c[0x0][0x3e0] ;  /* 0x0000f800ff1e9b82 */ /* 0x000ee20000000a00 */
[----:B------:R-:W-:Y:S01]  /*7f50*/  @!P0 IADD3 R11, P2, R54, R28, RZ ;  /* 0x0000001c360b8210 */ /* 0x000fe20007f5e0ff */
[----:B------:R-:W-:Y:S01]  /*7f60*/  @!P0 IMAD.X R10, R51, 0x1, R27, P5 ;  /* 0x00000001330a8824 */ /* 0x000fe200028e061b */
[----:B------:R-:W-:-:S02]  /*7f70*/  @!P1 IADD3.X R3, R29, R57, R52, P3, P4 ;  /* 0x000000391d039210 */ /* 0x000fc40001fe8434 */
[C---:B------:R-:W-:Y:S01]  /*7f80*/  @!P0 LEA R8, P5, R9.reuse, UR4, 0x1 ;  /* 0x0000000409088c11 */ /* 0x040fe2000f8a08ff */
[----:B------:R-:W-:Y:S01]  /*7f90*/  @!P0 IMAD.X R24, R52, 0x1, R29, P2 ;  /* 0x0000000134188824 */ /* 0x000fe200010e061d */
[----:B------:R-:W-:Y:S02]  /*7fa0*/  CS2R R28, SRZ ;  /* 0x00000000001c7805 */ /* 0x000fe4000001ff00 */
[----:B------:R-:W-:Y:S02]  /*7fb0*/  @!P0 LEA.HI.X R9, R9, UR5, R10, 0x1, P5 ;  /* 0x0000000509098c11 */ /* 0x000fe4000a8f0c0a */
[----:B------:R-:W-:-:S03]  /*7fc0*/  @!P0 LEA R10, P2, R11, UR6, 0x1 ;  /* 0x000000060b0a8c11 */ /* 0x000fc6000f8408ff */
[----:B------:R4:W5:Y:S01]  /*7fd0*/  @!P0 LDG.E.128 R32, desc[UR40][R8.64] ;  /* 0x0000002808208981 */ /* 0x000962000c1e1d00 */
[----:B------:R-:W-:Y:S02]  /*7fe0*/  @!P0 LEA.HI.X R11, R11, UR7, R24, 0x1, P2 ;  /* 0x000000070b0b8c11 */ /* 0x000fe400090f0c18 */
[----:B-1----:R-:W-:-:S04]  /*7ff0*/  @!P1 LEA R12, P3, R13, R14, 0x1 ;  /* 0x0000000e0d0c9211 */ /* 0x002fc800078608ff */
[----:B------:R-:W-:Y:S02]  /*8000*/  @!P1 LEA.HI.X R13, R13, R15, R20, 0x1, P3 ;  /* 0x0000000f0d0d9211 */ /* 0x000fe400018f0c14 */
[----:B---3--:R-:W-:-:S04]  /*8010*/  @!P1 LEA R14, P4, R0, R30, 0x1 ;  /* 0x0000001e000e9211 */ /* 0x008fc800078808ff */
[----:B------:R-:W-:Y:S02]  /*8020*/  @!P1 LEA.HI.X R15, R0, R31, R3, 0x1, P4 ;  /* 0x0000001f000f9211 */ /* 0x000fe400020f0c03 */
[----:B------:R-:W-:Y:S01]  /*8030*/  CS2R R30, SRZ ;  /* 0x00000000001e7805 */ /* 0x000fe2000001ff00 */
[----:B------:R-:W1:Y:S05]  /*8040*/  LDC R0, c[0x0][0x428] ;  /* 0x00010a00ff007b82 */ /* 0x000e6a0000000800 */
[----:B------:R-:W5:Y:S01]  /*8050*/  @!P1 LDG.E.128 R28, desc[UR40][R14.64] ;  /* 0x000000280e1c9981 */ /* 0x000f62000c1e1d00 */
[----:B--2---:R-:W-:Y:S01]  /*8060*/  VIADD R46, R46, 0xffffff80 ;  /* 0xffffff802e2e7836 */ /* 0x004fe20000000000 */
[----:B-1----:R-:W-:-:S04]  /*8070*/  ISETP.NE.AND P2, PT, R0, 0x1, PT ;  /* 0x000000010000780c */ /* 0x002fc80003f45270 */
[----:B------:R-:W-:-:S04]  /*8080*/  SHF.R.S32.HI R21, RZ, 0x1f, R46 ;  /* 0x0000001fff157819 */ /* 0x000fc8000001142e */
[----:B------:R-:W-:-:S05]  /*8090*/  LEA.HI R21, R21, R46, RZ, 0x2 ;  /* 0x0000002e15157211 */ /* 0x000fca00078f10ff */
[----:B------:R-:W1:Y:S01]  /*80a0*/  @P2 LDC R0, c[0x0][0x42c] ;  /* 0x00010b00ff002b82 */ /* 0x000e620000000800 */
[----:B------:R-:W-:-:S07]  /*80b0*/  LOP3.LUT R21, R21, 0xfffffffc, RZ, 0xc0, !PT ;  /* 0xfffffffc15157812 */ /* 0x000fce00078ec0ff */
[----:B----4-:R-:W2:Y:S01]  /*80c0*/  @P2 LDC R9, c[0x0][0x430] ;  /* 0x00010c00ff092b82 */ /* 0x010ea20000000800 */
[----:B------:R-:W-:Y:S02]  /*80d0*/  IMAD.IADD R21, R46, 0x1, -R21 ;  /* 0x000000012e157824 */ /* 0x000fe400078e0a15 */
[----:B------:R-:W-:-:S04]  /*80e0*/  IMAD R3, R209, 0x80, R23 ;  /* 0x00000080d1037824 */ /* 0x000fc800078e0217 */
[----:B------:R-:W-:Y:S01]  /*80f0*/  IMAD R3, R21, 0x40, R3 ;  /* 0x0000004015037824 */ /* 0x000fe200078e0203 */
[----:B------:R-:W-:Y:S02]  /*8100*/  CS2R R36, SRZ ;  /* 0x0000000000247805 */ /* 0x000fe4000001ff00 */
[----:B------:R-:W-:Y:S02]  /*8110*/  CS2R R38, SRZ ;  /* 0x0000000000267805 */ /* 0x000fe4000001ff00 */
[----:B------:R-:W-:Y:S02]  /*8120*/  CS2R R24, SRZ ;  /* 0x0000000000187805 */ /* 0x000fe4000001ff00 */
[----:B------:R-:W-:Y:S01]  /*8130*/  CS2R R26, SRZ ;  /* 0x00000000001a7805 */ /* 0x000fe2000001ff00 */
[----:B------:R-:W-:Y:S01]  /*8140*/  IMAD.MOV.U32 R8, RZ, RZ, R44 ;  /* 0x000000ffff087224 */ /* 0x000fe200078e002c */
[----:B------:R3:W5:Y:S01]  /*8150*/  @!P0 LDG.E.128 R36, desc[UR40][R10.64] ;  /* 0x000000280a248981 */ /* 0x000762000c1e1d00 */
[----:B-1----:R-:W-:-:S03]  /*8160*/  @P2 IMAD.HI.U32 R0, R3, R0, RZ ;  /* 0x0000000003002227 */ /* 0x002fc600078e00ff */
[----:B------:R1:W5:Y:S02]  /*8170*/  @!P1 LDG.E.128 R24, desc[UR40][R12.64] ;  /* 0x000000280c189981 */ /* 0x000364000c1e1d00 */
[----:B--2---:R-:W-:-:S04]  /*8180*/  @P2 SHF.R.U32.HI R3, RZ, R9, R0 ;  /* 0x00000009ff032219 */ /* 0x004fc80000011600 */
[----:B------:R-:W-:Y:S01]  /*8190*/  SHF.R.S32.HI R21, RZ, 0x1f, R3 ;  /* 0x0000001fff157819 */ /* 0x000fe20000011403 */
[----:B------:R-:W-:Y:S02]  /*81a0*/  IMAD.MOV.U32 R9, RZ, RZ, R41 ;  /* 0x000000ffff097224 */ /* 0x000fe400078e0029 */
[----:B---3--:R-:W-:Y:S02]  /*81b0*/  IMAD.MOV.U32 R10, RZ, RZ, R42 ;  /* 0x000000ffff0a7224 */ /* 0x008fe400078e002a */
[----:B------:R-:W-:Y:S02]  /*81c0*/  IMAD.MOV.U32 R11, RZ, RZ, R47 ;  /* 0x000000ffff0b7224 */ /* 0x000fe400078e002f */
[C---:B------:R-:W-:Y:S02]  /*81d0*/  IMAD R0, R21.reuse, R6, RZ ;  /* 0x0000000615007224 */ /* 0x040fe400078e02ff */
[----:B-1----:R-:W-:Y:S02]  /*81e0*/  IMAD R12, R21, R4, RZ ;  /* 0x00000004150c7224 */ /* 0x002fe400078e02ff */
[----:B------:R-:W-:-:S04]  /*81f0*/  IMAD.WIDE.U32 R8, R3, R6, R8 ;  /* 0x0000000603087225 */ /* 0x000fc800078e0008 */
[----:B------:R-:W-:-:S04]  /*8200*/  IMAD.WIDE.U32 R10, R3, R4, R10 ;  /* 0x00000004030a7225 */ /* 0x000fc800078e000a */
[C---:B------:R-:W-:Y:S02]  /*8210*/  IMAD R7, R3.reuse, R7, R0 ;  /* 0x0000000703077224 */ /* 0x040fe400078e0200 */
[----:B------:R-:W-:Y:S01]  /*8220*/  IMAD R3, R3, R5, R12 ;  /* 0x0000000503037224 */ /* 0x000fe200078e020c */
[----:B------:R-:W-:Y:S01]  /*8230*/  LEA R4, P2, R8, UR4, 0x1 ;  /* 0x0000000408047c11 */ /* 0x000fe2000f8408ff */
[----:B------:R-:W-:Y:S01]  /*8240*/  IMAD.IADD R5, R9, 0x1, R7 ;  /* 0x0000000109057824 */ /* 0x000fe200078e0207 */
[----:B------:R-:W-:Y:S01]  /*8250*/  LEA R0, P3, R10, UR6, 0x1 ;  /* 0x000000060a007c11 */ /* 0x000fe2000f8608ff */
[----:B------:R-:W-:Y:S01]  /*8260*/  IMAD.IADD R3, R11, 0x1, R3 ;  /* 0x000000010b037824 */ /* 0x000fe200078e0203 */
[----:B------:R-:W-:Y:S02]  /*8270*/  UMOV UR4, 0xffffffff ;  /* 0xffffffff00047882 */ /* 0x000fe40000000000 */
[----:B------:R-:W-:Y:S02]  /*8280*/  LEA.HI.X R5, R8, UR5, R5, 0x1, P2 ;  /* 0x0000000508057c11 */ /* 0x000fe400090f0c05 */
[----:B------:R-:W-:-:S02]  /*8290*/  LEA.HI.X R3, R10, UR7, R3, 0x1, P3 ;  /* 0x000000070a037c11 */ /* 0x000fc400098f0c03 */
[----:B------:R-:W-:Y:S01]  /*82a0*/  LEA.HI R6, R235, R235, RZ, 0x1 ;  /* 0x000000ebeb067211 */ /* 0x000fe200078f08ff */
[----:B------:R-:W-:Y:S06]  /*82b0*/  BRA.DIV UR4, `(.L_x_2099) ;  /* 0x0000015a04a07947 */ /* 0x000fec000b800000 */
.L_x_2357:
[----:B------:R-:W-:-:S03]  /*82c0*/  UMOV UR4, 0xffffffff ;  /* 0xffffffff00047882 */ /* 0x000fc60000000000 */
[----:B------:R-:W-:Y:S05]  /*82d0*/  BRA.DIV UR4, `(.L_x_2100) ;  /* 0x0000015a04c07947 */ /* 0x000fea000b800000 */
.L_x_2360:
[----:B------:R-:W-:-:S03]  /*82e0*/  UMOV UR4, 0xffffffff ;  /* 0xffffffff00047882 */ /* 0x000fc60000000000 */
[----:B------:R-:W-:Y:S05]  /*82f0*/  BRA.DIV UR4, `(.L_x_2101) ;  /* 0x0000015a04e07947 */ /* 0x000fea000b800000 */
.L_x_2363:
[----:B------:R-:W-:-:S03]  /*8300*/  UMOV UR4, 0xffffffff ;  /* 0xffffffff00047882 */ /* 0x000fc60000000000 */
[----:B------:R-:W-:Y:S05]  /*8310*/  BRA.DIV UR4, `(.L_x_2102) ;  /* 0x0000015e04007947 */ /* 0x000fea000b800000 */
.L_x_2366:
[----:B------:R-:W-:-:S03]  /*8320*/  UMOV UR4, 0xffffffff ;  /* 0xffffffff00047882 */ /* 0x000fc60000000000 */
[----:B------:R-:W-:Y:S05]  /*8330*/  BRA.DIV UR4, `(.L_x_2103) ;  /* 0x0000015e04207947 */ /* 0x000fea000b800000 */
.L_x_2369:
[----:B------:R-:W-:Y:S01]  /*8340*/  UMOV UR4, 0xffffffff ;  /* 0xffffffff00047882 */ /* 0x000fe20000000000 */
[----:B------:R-:W-:Y:S02]  /*8350*/  LOP3.LUT R6, R6, 0xfffffffe, RZ, 0xc0, !PT ;  /* 0xfffffffe06067812 */ /* 0x000fe400078ec0ff */
[----:B------:R-:W-:Y:S05]  /*8360*/  BRA.DIV UR4, `(.L_x_2104) ;  /* 0x0000015e043c7947 */ /* 0x000fea000b800000 */
.L_x_2372:
[----:B------:R-:W-:Y:S01]  /*8370*/  UMOV UR4, 0xffffffff ;  /* 0xffffffff00047882 */ /* 0x000fe20000000000 */
[----:B------:R-:W-:Y:S02]  /*8380*/  IMAD.IADD R4, R235, 0x1, -R6 ;  /* 0x00000001eb047824 */ /* 0x000fe400078e0a06 */
[----:B------:R-:W-:Y:S05]  /*8390*/  BRA.DIV UR4, `(.L_x_2105) ;  /* 0x0000015e04587947 */ /* 0x000fea000b800000 */
.L_x_2375:
[----:B------:R-:W-:Y:S01]  /*83a0*/  UMOV UR4, 0xffffffff ;  /* 0xffffffff00047882 */ /* 0x000fe20000000000 */
[----:B------:R-:W-:Y:S02]  /*83b0*/  SHF.L.U32 R4, R4, 0x1f, RZ ;  /* 0x0000001f04047819 */ /* 0x000fe400000006ff */
[----:B------:R-:W-:Y:S05]  /*83c0*/  BRA.DIV UR4, `(.L_x_2106) ;  /* 0x0000015e04747947 */ /* 0x000fea000b800000 */
.L_x_2378:
[----:B------:R-:W1:Y:S01]  /*83d0*/  SYNCS.PHASECHK.TRANS64.TRYWAIT P2, [R17+URZ+0x22800], R4 ;  /* 0x02280004110075a7 */ /* 0x000e62000804017f */
[----:B-----5:R-:W-:Y:S01]  /*83e0*/  IMAD.MOV.U32 R0, RZ, RZ, R32 ;  /* 0x000000ffff007224 */ /* 0x020fe200078e0020 */
[----:B------:R-:W-:Y:S01]  /*83f0*/  BSSY B1, `(.L_x_2107) ;  /* 0x000001a000017945 */ /* 0x000fe20003800000 */
[----:B------:R-:W-:Y:S02]  /*8400*/  IMAD.MOV.U32 R3, RZ, RZ, R33 ;  /* 0x000000ffff037224 */ /* 0x000fe400078e0021 */
        /* <DEDUP_REMOVED lines=15> */
[----:B------:R-:W-:-:S02]  /*8500*/  IMAD.MOV.U32 R0, RZ, RZ, R28 ;  /* 0x000000ffff007224 */ /* 0x000fc400078e001c */
[----:B------:R-:W-:Y:S01]  /*8510*/  IMAD.MOV.U32 R3, RZ, RZ, R29 ;  /* 0x000000ffff037224 */ /* 0x000fe200078e001d */
[----:B------:R-:W-:Y:S01]  /*8520*/  PRMT R54, R5, 0x5410, R6 ;  /* 0x0000541005367816 */ /* 0x000fe20000000006 */
[----:B------:R-:W-:Y:S02]  /*8530*/  IMAD.MOV.U32 R5, RZ, RZ, R26 ;  /* 0x000000ffff057224 */ /* 0x000fe400078e001a */
[----:B------:R-:W-:Y:S01]  /*8540*/  IMAD.MOV.U32 R6, RZ, RZ, R27 ;  /* 0x000000ffff067224 */ /* 0x000fe200078e001b */
[----:B------:R-:W-:Y:S01]  /*8550*/  PRMT R53, R0, 0x5410, R3 ;  /* 0x0000541000357816 */ /* 0x000fe20000000003 */
[----:B------:R-:W-:-:S03]  /*8560*/  IMAD.IADD R0, R18, 0x1, R43 ;  /* 0x0000000112007824 */ /* 0x000fc600078e022b */
[----:B------:R-:W-:Y:S01]  /*8570*/  PRMT R55, R5, 0x5410, R6 ;  /* 0x0000541005377816 */ /* 0x000fe20000000006 */
[----:B-1----:R-:W-:Y:S06]  /*8580*/  @!P2 BRA `(.L_x_2108) ;  /* 0x0000015c002ca947 */ /* 0x002fec0003800000 */
.L_x_2379:
[----:B------:R-:W-:Y:S05]  /*8590*/  BSYNC B1 ;  /* 0x0000000000017941 */ /* 0x000fea0003800000 */
.L_x_2107:
[----:B------:R-:W-:Y:S01]  /*85a0*/  BSSY B1, `(.L_x_2109) ;  /* 0x0000064000017945 */ /* 0x000fe20003800000 */
[----:B------:R-:W-:Y:S01]  /*85b0*/  IMAD.MOV.U32 R56, RZ, RZ, R30 ;  /* 0x000000ffff387224 */ /* 0x000fe200078e001e */
[----:B------:R-:W-:Y:S01]  /*85c0*/  LOP3.LUT R0, R0, 0x38, RZ, 0xc0, !PT ;  /* 0x0000003800007812 */ /* 0x000fe200078ec0ff */
[----:B------:R-:W-:Y:S01]  /*85d0*/  IMAD.MOV.U32 R57, RZ, RZ, R31 ;  /* 0x000000ffff397224 */ /* 0x000fe200078e001f */
[----:B------:R-:W-:Y:S06]  /*85e0*/  @P0 BRA `(.L_x_2110) ;  /* 0x00000004007c0947 */ /* 0x000fec0003800000 */
[----:B------:R-:W2:Y:S01]  /*85f0*/  LDL R3, [R1+0x4] ;  /* 0x0000040001037983 */ /* 0x000ea20000100800 */
[--C-:B------:R-:W-:Y:S02]  /*8600*/  SHF.R.U64 R49, R32, 0x10, R33.reuse ;  /* 0x0000001020317819 */ /* 0x100fe40000001221 */
[----:B------:R-:W-:Y:S01]  /*8610*/  SHF.R.U32.HI R46, RZ, 0x10, R33 ;  /* 0x00000010ff2e7819 */ /* 0x000fe20000011621 */
[--C-:B------:R-:W-:Y:S01]  /*8620*/  HADD2.F32 R33, -RZ, R15.reuse.H1_H1 ;  /* 0x3000000fff217230 */ /* 0x100fe20000004100 */
[----:B------:R-:W-:Y:S02]  /*8630*/  SHF.R.U64 R47, R36, 0x10, R37 ;  /* 0x00000010242f7819 */ /* 0x000fe40000001225 */
[----:B------:R-:W-:Y:S01]  /*8640*/  SHF.R.U64 R48, R34, 0x10, R35 ;  /* 0x0000001022307819 */ /* 0x000fe20000001223 */
[----:B------:R-:W-:Y:S01]  /*8650*/  HADD2.F32 R34, -RZ, R15.H0_H0 ;  /* 0x2000000fff227230 */ /* 0x000fe20000004100 */
[----:B------:R-:W-:Y:S02]  /*8660*/  SHF.R.U32.HI R36, RZ, 0x10, R37 ;  /* 0x00000010ff247819 */ /* 0x000fe40000011625 */
[----:B------:R-:W-:-:S02]  /*8670*/  SHF.R.U32.HI R44, RZ, 0x10, R35 ;  /* 0x00000010ff2c7819 */ /* 0x000fc40000011623 */
[--C-:B------:R-:W-:Y:S01]  /*8680*/  SHF.R.U64 R45, R38, 0x10, R39.reuse ;  /* 0x00000010262d7819 */ /* 0x100fe20000001227 */
[----:B------:R-:W-:Y:S01]  /*8690*/  HADD2.F32 R35, -RZ, R36.H0_H0 ;  /* 0x20000024ff237230 */ /* 0x000fe20000004100 */
[----:B------:R-:W-:Y:S01]  /*86a0*/  SHF.R.U32.HI R42, RZ, 0x10, R39 ;  /* 0x00000010ff2a7819 */ /* 0x000fe20000011627 */
[----:B------:R-:W-:Y:S02]  /*86b0*/  HADD2.F32 R36, -RZ, R51.H0_H0 ;  /* 0x20000033ff247230 */ /* 0x000fe40000004100 */
[----:B--2---:R-:W-:-:S05]  /*86c0*/  IMAD.SHL.U32 R3, R3, 0x40, RZ ;  /* 0x0000004003037824 */ /* 0x004fca00078e00ff */
[----:B------:R-:W-:-:S04]  /*86d0*/  LOP3.LUT R5, R3, 0x1c0, RZ, 0xc0, !PT ;  /* 0x000001c003057812 */ /* 0x000fc800078ec0ff */
[----:B------:R-:W-:Y:S02]  /*86e0*/  LOP3.LUT R3, R5, 0x38, R18, 0xf8, !PT ;  /* 0x0000003805037812 */ /* 0x000fe400078ef812 */
[----:B------:R-:W-:-:S04]  /*86f0*/  SHF.R.U32.HI R6, RZ, 0x3, R5 ;  /* 0x00000003ff067819 */ /* 0x000fc80000011605 */
[----:B-1----:R-:W-:-:S05]  /*8700*/  LOP3.LUT R4, R3, R6, RZ, 0x3c, !PT ;  /* 0x0000000603047212 */ /* 0x002fca00078e3cff */
[----:B------:R-:W-:-:S04]  /*8710*/  IMAD R4, R223, 0x200, R4 ;  /* 0x00000200df047824 */ /* 0x000fc800078e0204 */
[----:B------:R-:W-:Y:S01]  /*8720*/  IMAD R41, R4, 0x2, R17 ;  /* 0x0000000204297824 */ /* 0x000fe200078e0211 */
[----:B------:R-:W-:-:S04]  /*8730*/  LOP3.LUT R4, R6, R0, R5, 0x1e, !PT ;  /* 0x0000000006047212 */ /* 0x000fc800078e1e05 */
[----:B------:R-:W1:Y:S01]  /*8740*/  LDS.128 R8, [R41+0x18400] ;  /* 0x0184000029087984 */ /* 0x000e620000000c00 */
[----:B------:R-:W-:-:S04]  /*8750*/  IMAD R4, R223, 0x200, R4 ;  /* 0x00000200df047824 */ /* 0x000fc800078e0204 */
[----:B------:R-:W-:-:S05]  /*8760*/  IMAD R43, R4, 0x2, R17 ;  /* 0x00000002042b7824 */ /* 0x000fca00078e0211 */
[----:B------:R-:W2:Y:S01]  /*8770*/  LDS.128 R4, [R43+0x18400] ;  /* 0x018400002b047984 */ /* 0x000ea20000000c00 */
[--C-:B-1----:R-:W-:Y:S02]  /*8780*/  HADD2.F32 R12, -RZ, R9.reuse.H0_H0 ;  /* 0x20000009ff0c7230 */ /* 0x102fe40000004100 */
[----:B------:R-:W-:Y:S02]  /*8790*/  HADD2.F32 R9, -RZ, R9.H1_H1 ;  /* 0x30000009ff097230 */ /* 0x000fe40000004100 */
[--C-:B------:R-:W-:Y:S02]  /*87a0*/  HADD2.F32 R13, -RZ, R11.reuse.H0_H0 ;  /* 0x2000000bff0d7230 */ /* 0x100fe40000004100 */
[----:B------:R-:W-:Y:S02]  /*87b0*/  HADD2.F32 R14, -RZ, R11.H1_H1 ;  /* 0x3000000bff0e7230 */ /* 0x000fe40000004100 */
[----:B------:R-:W-:Y:S02]  /*87c0*/  HADD2.F32 R3, -RZ, R8.H0_H0 ;  /* 0x20000008ff037230 */ /* 0x000fe40000004100 */
[----:B--2---:R-:W-:-:S02]  /*87d0*/  HADD2.F32 R15, -RZ, R5.H0_H0 ;  /* 0x20000005ff0f7230 */ /* 0x004fc40000004100 */
[----:B------:R-:W-:Y:S02]  /*87e0*/  HADD2.F32 R20, -RZ, R5.H1_H1 ;  /* 0x30000005ff147230 */ /* 0x000fe40000004100 */
[----:B------:R-:W-:Y:S02]  /*87f0*/  HADD2.F32 R21, -RZ, R7.H0_H0 ;  /* 0x20000007ff157230 */ /* 0x000fe40000004100 */
[CC--:B------:R-:W-:Y:S01]  /*8800*/  FMUL.FTZ R37, R15.reuse, R34.reuse ;  /* 0x000000220f257220 */ /* 0x0c0fe20000410000 */
[----:B------:R-:W-:Y:S01]  /*8810*/  FMUL.FTZ R39, R15, R33 ;  /* 0x000000210f277220 */ /* 0x000fe20000410000 */
[----:B------:R-:W-:Y:S02]  /*8820*/  HADD2.F32 R15, -RZ, R46.H0_H0 ;  /* 0x2000002eff0f7230 */ /* 0x000fe40000004100 */
[----:B------:R-:W-:Y:S01]  /*8830*/  FMUL.FTZ R38, R20, R35 ;  /* 0x0000002314267220 */ /* 0x000fe20000410000 */
[C---:B------:R-:W-:Y:S01]  /*8840*/  FFMA.FTZ R37, R12.reuse, R33, -R37 ;  /* 0x000000210c257223 */ /* 0x040fe20000010825 */
[----:B------:R-:W-:Y:S01]  /*8850*/  FFMA.FTZ R39, R12, R34, R39 ;  /* 0x000000220c277223 */ /* 0x000fe20000010027 */
[----:B------:R-:W-:-:S02]  /*8860*/  HADD2.F32 R12, -RZ, R52.H1_H1 ;  /* 0x30000034ff0c7230 */ /* 0x000fc40000004100 */
[-C--:B------:R-:W-:Y:S01]  /*8870*/  FMUL.FTZ R20, R20, R15.reuse ;  /* 0x0000000f14147220 */ /* 0x080fe20000410000 */
[----:B------:R-:W-:Y:S01]  /*8880*/  FMUL.FTZ R34, R21, R36 ;  /* 0x0000002415227220 */ /* 0x000fe20000410000 */
[C---:B------:R-:W-:Y:S01]  /*8890*/  FFMA.FTZ R38, R9.reuse, R15, -R38 ;  /* 0x0000000f09267223 */ /* 0x040fe20000010826 */
[----:B------:R-:W-:Y:S02]  /*88a0*/  HADD2.F32 R15, -RZ, R42.H0_H0 ;  /* 0x2000002aff0f7230 */ /* 0x000fe40000004100 */
[----:B------:R-:W-:Y:S01]  /*88b0*/  FFMA.FTZ R42, R9, R35, R20 ;  /* 0x00000023092a7223 */ /* 0x000fe20000010014 */
[----:B------:R-:W-:Y:S02]  /*88c0*/  HADD2.F32 R32, -RZ, R7.H1_H1 ;  /* 0x30000007ff207230 */ /* 0x000fe40000004100 */
[-C--:B------:R-:W-:Y:S01]  /*88d0*/  FMUL.FTZ R21, R21, R12.reuse ;  /* 0x0000000c15157220 */ /* 0x080fe20000410000 */
[----:B------:R-:W-:Y:S01]  /*88e0*/  FFMA.FTZ R33, R13, R12, -R34 ;  /* 0x0000000c0d217223 */ /* 0x000fe20000010822 */
[----:B------:R-:W-:-:S02]  /*88f0*/  HADD2.F32 R9, -RZ, R44.H0_H0 ;  /* 0x2000002cff097230 */ /* 0x000fc40000004100 */
[----:B------:R-:W-:Y:S02]  /*8900*/  HADD2.F32 R5, -RZ, R4.H0_H0 ;  /* 0x20000004ff057230 */ /* 0x000fe40000004100 */
[----:B------:R-:W-:Y:S01]  /*8910*/  FFMA.FTZ R35, R13, R36, R21 ;  /* 0x000000240d237223 */ /* 0x000fe20000010015 */
[----:B------:R-:W-:Y:S02]  /*8920*/  HADD2.F32 R34, -RZ, R50.H0_H0 ;  /* 0x20000032ff227230 */ /* 0x000fe40000004100 */
[C---:B------:R-:W-:Y:S01]  /*8930*/  FMUL.FTZ R13, R32.reuse, R15 ;  /* 0x0000000f200d7220 */ /* 0x040fe20000410000 */
[----:B------:R-:W-:Y:S02]  /*8940*/  HADD2.F32 R12, -RZ, R51.H1_H1 ;  /* 0x30000033ff0c7230 */ /* 0x000fe40000004100 */
[----:B------:R-:W-:Y:S01]  /*8950*/  FMUL.FTZ R21, R32, R9 ;  /* 0x0000000920157220 */ /* 0x000fe20000410000 */
[----:B------:R-:W-:Y:S02]  /*8960*/  HADD2.F32 R7, -RZ, R6.H0_H0 ;  /* 0x20000006ff077230 */ /* 0x000fe40000004100 */
[----:B------:R-:W-:Y:S01]  /*8970*/  FMUL.FTZ R36, R5, R34 ;  /* 0x0000002205247220 */ /* 0x000fe20000410000 */
[----:B------:R-:W-:-:S02]  /*8980*/  HADD2.F32 R32, -RZ, R50.H1_H1 ;  /* 0x30000032ff207230 */ /* 0x000fc40000004100 */
[-C--:B------:R-:W-:Y:S01]  /*8990*/  FMUL.FTZ R5, R5, R12.reuse ;  /* 0x0000000c05057220 */ /* 0x080fe20000410000 */
[----:B------:R-:W-:Y:S02]  /*89a0*/  HADD2.F32 R20, -RZ, R52.H0_H0 ;  /* 0x20000034ff147230 */ /* 0x000fe40000004100 */
[C---:B------:R-:W-:Y:S01]  /*89b0*/  FFMA.FTZ R44, R14.reuse, R9, -R13 ;  /* 0x000000090e2c7223 */ /* 0x040fe2000001080d */
[----:B------:R-:W-:Y:S01]  /*89c0*/  FFMA.FTZ R46, R14, R15, R21 ;  /* 0x0000000f0e2e7223 */ /* 0x000fe20000010015 */
[----:B------:R-:W-:Y:S01]  /*89d0*/  FFMA.FTZ R36, R3, R12, -R36 ;  /* 0x0000000c03247223 */ /* 0x000fe20000010824 */
[----:B------:R-:W-:Y:S02]  /*89e0*/  HADD2.F32 R11, -RZ, R10.H0_H0 ;  /* 0x2000000aff0b7230 */ /* 0x000fe40000004100 */
[C---:B------:R-:W-:Y:S01]  /*89f0*/  FMUL.FTZ R14, R7.reuse, R32 ;  /* 0x00000020070e7220 */ /* 0x040fe20000410000 */
[----:B------:R-:W-:Y:S01]  /*8a00*/  FMUL.FTZ R12, R7, R20 ;  /* 0x00000014070c7220 */ /* 0x000fe20000410000 */
[----:B------:R-:W-:-:S02]  /*8a10*/  HADD2.F32 R4, -RZ, R4.H1_H1 ;  /* 0x30000004ff047230 */ /* 0x000fc40000004100 */
[----:B------:R-:W-:Y:S01]  /*8a20*/  FFMA.FTZ R34, R3, R34, R5 ;  /* 0x0000002203227223 */ /* 0x000fe20000010005 */
[----:B------:R-:W-:Y:S02]  /*8a30*/  HADD2.F32 R6, -RZ, R6.H1_H1 ;  /* 0x30000006ff067230 */ /* 0x000fe40000004100 */
[C---:B------:R-:W-:Y:S01]  /*8a40*/  FFMA.FTZ R14, R11.reuse, R20, -R14 ;  /* 0x000000140b0e7223 */ /* 0x040fe2000001080e */
[----:B------:R-:W-:Y:S02]  /*8a50*/  HADD2.F32 R7, -RZ, R47.H0_H0 ;  /* 0x2000002fff077230 */ /* 0x000fe40000004100 */
[----:B------:R-:W-:Y:S01]  /*8a60*/  FFMA.FTZ R12, R11, R32, R12 ;  /* 0x000000200b0c7223 */ /* 0x000fe2000001000c */
[----:B------:R-:W-:Y:S02]  /*8a70*/  HADD2.F32 R9, -RZ, R45.H0_H0 ;  /* 0x2000002dff097230 */ /* 0x000fe40000004100 */
[----:B------:R-:W-:Y:S02]  /*8a80*/  HADD2.F32 R3, -RZ, R49.H0_H0 ;  /* 0x20000031ff037230 */ /* 0x000fe40000004100 */
[----:B------:R-:W-:Y:S01]  /*8a90*/  FMUL.FTZ R11, R4, R7 ;  /* 0x00000007040b7220 */ /* 0x000fe20000410000 */
[----:B------:R-:W-:-:S02]  /*8aa0*/  HADD2.F32 R5, -RZ, R48.H0_H0 ;  /* 0x20000030ff057230 */ /* 0x000fc40000004100 */
[----:B------:R-:W-:Y:S01]  /*8ab0*/  FMUL.FTZ R15, R6, R9 ;  /* 0x00000009060f7220 */ /* 0x000fe20000410000 */
[----:B------:R-:W-:Y:S02]  /*8ac0*/  HADD2.F32 R8, -RZ, R8.H1_H1 ;  /* 0x30000008ff087230 */ /* 0x000fe40000004100 */
[----:B------:R-:W-:Y:S01]  /*8ad0*/  FMUL.FTZ R4, R4, R3 ;  /* 0x0000000304047220 */ /* 0x000fe20000410000 */
[----:B------:R-:W-:Y:S02]  /*8ae0*/  HADD2.F32 R10, -RZ, R10.H1_H1 ;  /* 0x3000000aff0a7230 */ /* 0x000fe40000004100 */
[----:B------:R-:W-:Y:S01]  /*8af0*/  FMUL.FTZ R6, R6, R5 ;  /* 0x0000000506067220 */ /* 0x000fe20000410000 */
[C---:B------:R-:W-:Y:S01]  /*8b00*/  FFMA.FTZ R3, R8.reuse, R3, -R11 ;  /* 0x0000000308037223 */ /* 0x040fe2000001080b */
[----:B------:R-:W-:Y:S01]  /*8b10*/  FFMA.FTZ R13, R8, R7, R4 ;  /* 0x00000007080d7223 */ /* 0x000fe20000010004 */
[C---:B------:R-:W-:Y:S01]  /*8b20*/  FFMA.FTZ R15, R10.reuse, R5, -R15 ;  /* 0x000000050a0f7223 */ /* 0x040fe2000001080f */
        /* <DEDUP_REMOVED lines=11> */
.L_x_2110:
[----:B------:R-:W-:Y:S05]  /*8be0*/  BSYNC B1 ;  /* 0x0000000000017941 */ /* 0x000fea0003800000 */
.L_x_2109:
[----:B--2---:R-:W-:Y:S01]  /*8bf0*/  PRMT R41, R56, 0x5410, R57 ;  /* 0x0000541038297816 */ /* 0x004fe20000000039 */
[----:B------:R-:W-:Y:S06]  /*8c00*/  @P1 BRA `(.L_x_2096) ;  /* 0x0000000400641947 */ /* 0x000fec0003800000 */
[----:B------:R-:W2:Y:S01]  /*8c10*/  LDL R42, [R1+0x10] ;  /* 0x00001000012a7983 */ /* 0x000ea20000100800 */
[----:B------:R-:W-:-:S04]  /*8c20*/  SHF.R.U32.HI R3, RZ, 0x3, R219 ;  /* 0x00000003ff037819 */ /* 0x000fc800000116db */
[----:B------:R-:W-:-:S05]  /*8c30*/  LOP3.LUT R3, R3, R0, R219, 0x1e, !PT ;  /* 0x0000000003037212 */ /* 0x000fca00078e1edb */
[----:B------:R-:W-:-:S04]  /*8c40*/  IMAD.IADD R0, R224, 0x1, R3 ;  /* 0x00000001e0007824 */ /* 0x000fc800078e0203 */
[----:B------:R-:W-:-:S05]  /*8c50*/  IMAD R0, R0, 0x2, R17 ;  /* 0x0000000200007824 */ /* 0x000fca00078e0211 */
[----:B-1----:R-:W1:Y:S01]  /*8c60*/  LDS.128 R4, [R0+0x18400] ;  /* 0x0184000000047984 */ /* 0x002e620000000c00 */
[----:B------:R-:W-:Y:S02]  /*8c70*/  SHF.R.U64 R37, R28, 0x10, R29 ;  /* 0x000000101c257819 */ /* 0x000fe4000000121d */
[--C-:B------:R-:W-:Y:S02]  /*8c80*/  SHF.R.U64 R39, R24, 0x10, R25.reuse ;  /* 0x0000001018277819 */ /* 0x100fe40000001219 */
[----:B------:R-:W-:Y:S01]  /*8c90*/  SHF.R.U32.HI R32, RZ, 0x10, R25 ;  /* 0x00000010ff207819 */ /* 0x000fe20000011619 */
[----:B------:R-:W-:Y:S01]  /*8ca0*/  HADD2.F32 R25, -RZ, R54.H1_H1 ;  /* 0x30000036ff197230 */ /* 0x000fe20000004100 */
[----:B------:R-:W-:Y:S02]  /*8cb0*/  SHF.R.U32.HI R28, RZ, 0x10, R29 ;  /* 0x00000010ff1c7819 */ /* 0x000fe4000001161d */
[--C-:B------:R-:W-:Y:S02]  /*8cc0*/  SHF.R.U64 R38, R26, 0x10, R27.reuse ;  /* 0x000000101a267819 */ /* 0x100fe4000000121b */
[----:B------:R-:W-:Y:S01]  /*8cd0*/  SHF.R.U32.HI R36, RZ, 0x10, R27 ;  /* 0x00000010ff247819 */ /* 0x000fe2000001161b */
[--C-:B------:R-:W-:Y:S01]  /*8ce0*/  HADD2.F32 R27, -RZ, R53.reuse.H1_H1 ;  /* 0x30000035ff1b7230 */ /* 0x100fe20000004100 */
[--C-:B------:R-:W-:Y:S01]  /*8cf0*/  SHF.R.U64 R35, R30, 0x10, R31.reuse ;  /* 0x000000101e237819 */ /* 0x100fe2000000121f */
[----:B------:R-:W-:Y:S01]  /*8d00*/  HADD2.F32 R28, -RZ, R28.H0_H0 ;  /* 0x2000001cff1c7230 */ /* 0x000fe20000004100 */
[----:B------:R-:W-:Y:S01]  /*8d10*/  SHF.R.U32.HI R33, RZ, 0x10, R31 ;  /* 0x00000010ff217819 */ /* 0x000fe2000001161f */
[----:B------:R-:W-:-:S02]  /*8d20*/  HADD2.F32 R26, -RZ, R53.H0_H0 ;  /* 0x20000035ff1a7230 */ /* 0x000fc40000004100 */
[--C-:B-1----:R-:W-:Y:S02]  /*8d30*/  HADD2.F32 R15, -RZ, R5.reuse.H0_H0 ;  /* 0x20000005ff0f7230 */ /* 0x102fe40000004100 */
[----:B------:R-:W-:-:S03]  /*8d40*/  HADD2.F32 R20, -RZ, R5.H1_H1 ;  /* 0x30000005ff147230 */ /* 0x000fc60000004100 */
[C---:B------:R-:W-:Y:S01]  /*8d50*/  FMUL.FTZ R29, R15.reuse, R27 ;  /* 0x0000001b0f1d7220 */ /* 0x040fe20000410000 */
[----:B------:R-:W-:Y:S01]  /*8d60*/  FMUL.FTZ R31, R15, R25 ;  /* 0x000000190f1f7220 */ /* 0x000fe20000410000 */
[----:B------:R-:W-:Y:S02]  /*8d70*/  HADD2.F32 R15, -RZ, R32.H0_H0 ;  /* 0x20000020ff0f7230 */ /* 0x000fe40000004100 */
[C---:B------:R-:W-:Y:S01]  /*8d80*/  FMUL.FTZ R30, R20.reuse, R28 ;  /* 0x0000001c141e7220 */ /* 0x040fe20000410000 */
[----:B------:R-:W-:Y:S02]  /*8d90*/  HADD2.F32 R5, -RZ, R4.H0_H0 ;  /* 0x20000004ff057230 */ /* 0x000fe40000004100 */
[----:B------:R-:W-:Y:S02]  /*8da0*/  HADD2.F32 R21, -RZ, R6.H0_H0 ;  /* 0x20000006ff157230 */ /* 0x000fe40000004100 */
[----:B------:R-:W-:Y:S01]  /*8db0*/  FMUL.FTZ R34, R20, R15 ;  /* 0x0000000f14227220 */ /* 0x000fe20000410000 */
[----:B------:R-:W-:-:S02]  /*8dc0*/  HADD2.F32 R20, -RZ, R41.H0_H0 ;  /* 0x20000029ff147230 */ /* 0x000fc40000004100 */
[--C-:B------:R-:W-:Y:S02]  /*8dd0*/  HADD2.F32 R24, -RZ, R7.reuse.H0_H0 ;  /* 0x20000007ff187230 */ /* 0x100fe40000004100 */
[----:B------:R-:W-:Y:S02]  /*8de0*/  HADD2.F32 R7, -RZ, R7.H1_H1 ;  /* 0x30000007ff077230 */ /* 0x000fe40000004100 */
[----:B------:R-:W-:Y:S02]  /*8df0*/  HADD2.F32 R4, -RZ, R4.H1_H1 ;  /* 0x30000004ff047230 */ /* 0x000fe40000004100 */
[----:B------:R-:W-:Y:S01]  /*8e00*/  HADD2.F32 R6, -RZ, R6.H1_H1 ;  /* 0x30000006ff067230 */ /* 0x000fe20000004100 */
[----:B--2---:R-:W1:Y:S02]  /*8e10*/  LDS.128 R8, [R42+0x18400] ;  /* 0x018400002a087984 */ /* 0x004e640000000c00 */
[--C-:B-1----:R-:W-:Y:S02]  /*8e20*/  HADD2.F32 R12, -RZ, R9.reuse.H0_H0 ;  /* 0x20000009ff0c7230 */ /* 0x102fe40000004100 */
[----:B------:R-:W-:-:S03]  /*8e30*/  HADD2.F32 R9, -RZ, R9.H1_H1 ;  /* 0x30000009ff097230 */ /* 0x000fc60000004100 */
[C---:B------:R-:W-:Y:S01]  /*8e40*/  FFMA.FTZ R29, R12.reuse, R25, -R29 ;  /* 0x000000190c1d7223 */ /* 0x040fe2000001081d */
[----:B------:R-:W-:Y:S01]  /*8e50*/  FFMA.FTZ R31, R12, R27, R31 ;  /* 0x0000001b0c1f7223 */ /* 0x000fe2000001001f */
[----:B------:R-:W-:Y:S02]  /*8e60*/  HADD2.F32 R12, -RZ, R54.H0_H0 ;  /* 0x20000036ff0c7230 */ /* 0x000fe40000004100 */
[----:B------:R-:W-:Y:S01]  /*8e70*/  FFMA.FTZ R32, R9, R15, -R30 ;  /* 0x0000000f09207223 */ /* 0x000fe2000001081e */
[----:B------:R-:W-:Y:S02]  /*8e80*/  HADD2.F32 R3, -RZ, R8.H0_H0 ;  /* 0x20000008ff037230 */ /* 0x000fe40000004100 */
[C---:B------:R-:W-:Y:S01]  /*8e90*/  FMUL.FTZ R30, R5.reuse, R26 ;  /* 0x0000001a051e7220 */ /* 0x040fe20000410000 */
[----:B------:R-:W-:-:S03]  /*8ea0*/  FMUL.FTZ R5, R5, R12 ;  /* 0x0000000c05057220 */ /* 0x000fc60000410000 */
[C---:B------:R-:W-:Y:S01]  /*8eb0*/  FFMA.FTZ R30, R3.reuse, R12, -R30 ;  /* 0x0000000c031e7223 */ /* 0x040fe2000001081e */
[----:B------:R-:W-:Y:S02]  /*8ec0*/  HADD2.F32 R12, -RZ, R55.H0_H0 ;  /* 0x20000037ff0c7230 */ /* 0x000fe40000004100 */
[----:B------:R-:W-:Y:S01]  /*8ed0*/  FFMA.FTZ R15, R3, R26, R5 ;  /* 0x0000001a030f7223 */ /* 0x000fe20000010005 */
[----:B------:R-:W-:Y:S02]  /*8ee0*/  HADD2.F32 R13, -RZ, R10.H0_H0 ;  /* 0x2000000aff0d7230 */ /* 0x000fe40000004100 */
[----:B------:R-:W-:Y:S01]  /*8ef0*/  FMUL.FTZ R26, R21, R20 ;  /* 0x00000014151a7220 */ /* 0x000fe20000410000 */
[----:B------:R-:W-:Y:S02]  /*8f00*/  HADD2.F32 R5, -RZ, R41.H1_H1 ;  /* 0x30000029ff057230 */ /* 0x000fe40000004100 */
[----:B------:R-:W-:Y:S02]  /*8f10*/  HADD2.F32 R3, -RZ, R55.H1_H1 ;  /* 0x30000037ff037230 */ /* 0x000fe40000004100 */
[----:B------:R-:W-:Y:S01]  /*8f20*/  FFMA.FTZ R34, R9, R28, R34 ;  /* 0x0000001c09227223 */ /* 0x000fe20000010022 */
[----:B------:R-:W-:Y:S01]  /*8f30*/  FMUL.FTZ R28, R21, R12 ;  /* 0x0000000c151c7220 */ /* 0x000fe20000410000 */
[----:B------:R-:W-:-:S02]  /*8f40*/  HADD2.F32 R14, -RZ, R11.H0_H0 ;  /* 0x2000000bff0e7230 */ /* 0x000fc40000004100 */
[C---:B------:R-:W-:Y:S01]  /*8f50*/  FFMA.FTZ R21, R13.reuse, R12, -R26 ;  /* 0x0000000c0d157223 */ /* 0x040fe2000001081a */
[C---:B------:R-:W-:Y:S01]  /*8f60*/  FMUL.FTZ R9, R24.reuse, R5 ;  /* 0x0000000518097220 */ /* 0x040fe20000410000 */
[----:B------:R-:W-:Y:S02]  /*8f70*/  HADD2.F32 R26, -RZ, R33.H0_H0 ;  /* 0x20000021ff1a7230 */ /* 0x000fe40000004100 */
[-C--:B------:R-:W-:Y:S01]  /*8f80*/  FMUL.FTZ R24, R24, R3.reuse ;  /* 0x0000000318187220 */ /* 0x080fe20000410000 */
[----:B------:R-:W-:Y:S02]  /*8f90*/  HADD2.F32 R12, -RZ, R36.H0_H0 ;  /* 0x20000024ff0c7230 */ /* 0x000fe40000004100 */
[----:B------:R-:W-:Y:S01]  /*8fa0*/  FFMA.FTZ R28, R13, R20, R28 ;  /* 0x000000140d1c7223 */ /* 0x000fe2000001001c */
[C---:B------:R-:W-:Y:S01]  /*8fb0*/  FFMA.FTZ R20, R14.reuse, R3, -R9 ;  /* 0x000000030e147223 */ /* 0x040fe20000010809 */
[----:B------:R-:W-:Y:S01]  /*8fc0*/  FFMA.FTZ R24, R14, R5, R24 ;  /* 0x000000050e187223 */ /* 0x000fe20000010018 */
[----:B------:R-:W-:-:S02]  /*8fd0*/  HADD2.F32 R11, -RZ, R11.H1_H1 ;  /* 0x3000000bff0b7230 */ /* 0x000fc40000004100 */
[C---:B------:R-:W-:Y:S01]  /*8fe0*/  FMUL.FTZ R36, R7.reuse, R26 ;  /* 0x0000001a07247220 */ /* 0x040fe20000410000 */
[-C--:B------:R-:W-:Y:S01]  /*8ff0*/  FMUL.FTZ R14, R7, R12.reuse ;  /* 0x0000000c070e7220 */ /* 0x080fe20000410000 */
[----:B------:R-:W-:Y:S02]  /*9000*/  HADD2.F32 R7, -RZ, R37.H0_H0 ;  /* 0x20000025ff077230 */ /* 0x000fe40000004100 */
[----:B------:R-:W-:Y:S02]  /*9010*/  HADD2.F32 R9, -RZ, R35.H0_H0 ;  /* 0x20000023ff097230 */ /* 0x000fe40000004100 */
[----:B------:R-:W-:Y:S02]  /*9020*/  HADD2.F32 R3, -RZ, R39.H0_H0 ;  /* 0x20000027ff037230 */ /* 0x000fe40000004100 */
[----:B------:R-:W-:Y:S02]  /*9030*/  HADD2.F32 R5, -RZ, R38.H0_H0 ;  /* 0x20000026ff057230 */ /* 0x000fe40000004100 */
[----:B------:R-:W-:Y:S01]  /*9040*/  FFMA.FTZ R25, R11, R12, -R36 ;  /* 0x0000000c0b197223 */ /* 0x000fe20000010824 */
[----:B------:R-:W-:-:S02]  /*9050*/  HADD2.F32 R8, -RZ, R8.H1_H1 ;  /* 0x30000008ff087230 */ /* 0x000fc40000004100 */
[----:B------:R-:W-:Y:S01]  /*9060*/  FFMA.FTZ R27, R11, R26, R14 ;  /* 0x0000001a0b1b7223 */ /* 0x000fe2000001000e */
[----:B------:R-:W-:Y:S02]  /*9070*/  HADD2.F32 R10, -RZ, R10.H1_H1 ;  /* 0x3000000aff0a7230 */ /* 0x000fe40000004100 */
[----:B------:R-:W-:Y:S01]  /*9080*/  FMUL.FTZ R11, R4, R7 ;  /* 0x00000007040b7220 */ /* 0x000fe20000410000 */
        /* <DEDUP_REMOVED lines=12> */
[----:B------:R-:W-:Y:S02]  /*9150*/  F2FP.F16.F32.PACK_AB R7, R27, R24 ;  /* 0x000000181b07723e */ /* 0x000fe400000000ff */
[----:B------:R-:W-:-:S02]  /*9160*/  F2FP.F16.F32.PACK_AB R4, R4, R15 ;  /* 0x0000000f0404723e */ /* 0x000fc400000000ff */
[----:B------:R-:W-:Y:S01]  /*9170*/  F2FP.F16.F32.PACK_AB R6, R9, R28 ;  /* 0x0000001c0906723e */ /* 0x000fe200000000ff */
[----:B------:R1:W-:Y:S04]  /*9180*/  STS.128 [R42+0x18400], R32 ;  /* 0x018400202a007388 */ /* 0x0003e80000000c00 */
[----:B------:R1:W-:Y:S02]  /*9190*/  STS.128 [R0+0x18400], R4 ;  /* 0x0184000400007388 */ /* 0x0003e40000000c00 */
.L_x_2096:
[----:B------:R-:W-:Y:S05]  /*91a0*/  BSYNC B0 ;  /* 0x0000000000007941 */ /* 0x000fea0003800000 */
.L_x_2076:
        /* <DEDUP_REMOVED lines=8> */
.L_x_2073:
[----:B-1234-:R-:W1:Y:S01]  /*9230*/  S2R R0, SR_TID.X ;  /* 0x0000000000007919 */ /* 0x01ee620000002100 */
[----:B------:R-:W-:Y:S01]  /*9240*/  ISETP.NE.AND P0, PT, R202, 0x3, PT ;  /* 0x00000003ca00780c */ /* 0x000fe20003f05270 */
[----:B------:R-:W-:Y:S05]  /*9250*/  WARPSYNC.ALL ;  /* 0x0000000000007948 */ /* 0x000fea0003800000 */
[----:B-1----:R-:W-:-:S05]  /*9260*/  SHF.R.U32.HI R0, RZ, 0x7, R0 ;  /* 0x00000007ff007819 */ /* 0x002fca0000011600 */
[----:B------:R-:W-:-:S05]  /*9270*/  VIADD R179, R0, 0x8 ;  /* 0x0000000800b37836 */ /* 0x000fca0000000000 */
[----:B------:R1:W-:Y:S06]  /*9280*/  BAR.SYNC.DEFER_BLOCKING R179, 0x100 ;  /* 0x000400b30000751d */ /* 0x0003ec0000010000 */
[----:B------:R-:W-:Y:S05]  /*9290*/  @!P0 BRA `(.L_x_2111) ;  /* 0x0000000000048947 */ /* 0x000fea0003800000 */
[----:B------:R-:W-:Y:S01]  /*92a0*/  BPT.TRAP 0x1 ;  /* 0x000000040000795c */ /* 0x000fe20000300000 */
.L_x_2111:
[----:B------:R-:W-:Y:S01]  /*92b0*/  IMAD R6, R16, 0x8, R17 ;  /* 0x0000000810067824 */ /* 0x000fe200078e0211 */
[----:B------:R-:W-:-:S04]  /*92c0*/  SHF.L.U32 R73, R200, 0x1f, RZ ;  /* 0x0000001fc8497819 */ /* 0x000fc800000006ff */
[----:B------:R2:W3:Y:S01]  /*92d0*/  SYNCS.PHASECHK.TRANS64.TRYWAIT P2, [R6+URZ+0x22830], R73 ;  /* 0x02283049060075a7 */ /* 0x0004e2000804017f */
[----:B------:R-:W-:Y:S05]  /*92e0*/  @!P0 BRA `(.L_x_2112) ;  /* 0x0000000000048947 */ /* 0x000fea0003800000 */
[----:B------:R-:W-:Y:S01]  /*92f0*/  BPT.TRAP 0x1 ;  /* 0x000000040000795c */ /* 0x000fe20000300000 */
.L_x_2112:
[----:B------:R-:W4:Y:S01]  /*9300*/  S2R R3, SR_TID.X ;  /* 0x0000000000037919 */ /* 0x000f220000002100 */
[----:B------:R-:W-:-:S05]  /*9310*/  VIADD R0, R17, 0x1c400 ;  /* 0x0001c40011007836 */ /* 0x000fca0000000000 */
[----:B------:R-:W-:-:S04]  /*9320*/  SHF.R.U32.HI R0, RZ, 0x4, R0 ;  /* 0x00000004ff007819 */ /* 0x000fc80000011600 */
[----:B------:R-:W-:Y:S02]  /*9330*/  LOP3.LUT R0, R0, 0x3fff, RZ, 0xc0, !PT ;  /* 0x00003fff00007812 */ /* 0x000fe400078ec0ff */
[----:B----4-:R-:W-:-:S04]  /*9340*/  LOP3.LUT R3, R3, 0x7f, RZ, 0xc0, !PT ;  /* 0x0000007f03037812 */ /* 0x010fc800078ec0ff */
[----:B------:R-:W-:Y:S01]  /*9350*/  ISETP.NE.AND P1, PT, R3, RZ, PT ;  /* 0x000000ff0300720c */ /* 0x000fe20003f25270 */
[----:B---3--:R-:W-:-:S12]  /*9360*/  @P2 BRA `(.L_x_2113) ;  /* 0x0000000000082947 */ /* 0x008fd80003800000 */
[----:B------:R-:W3:Y:S02]  /*9370*/  SYNCS.PHASECHK.TRANS64.TRYWAIT P2, [R6+URZ+0x22830], R73 ;  /* 0x02283049060075a7 */ /* 0x000ee4000804017f */
[----:B---3--:R-:W-:Y:S05]  /*9380*/  @!P2 BRA `(.L_x_2114) ;  /* 0x0000014c00c0a947 */ /* 0x008fea0003800000 */
.L_x_2113:
[----:B------:R-:W-:Y:S05]  /*9390*/  WARPSYNC.ALL ;  /* 0x0000000000007948 */ /* 0x000fea0003800000 */
[----:B------:R-:W-:-:S05]  /*93a0*/  LOP3.LUT R214, R0, 0x10000, RZ, 0xfc, !PT ;  /* 0x0001000000d67812 */ /* 0x000fca00078efcff */
[----:B------:R-:W-:Y:S01]  /*93b0*/  IMAD R4, R16, 0x300, R214 ;  /* 0x0000030010047824 */ /* 0x000fe200078e02d6 */
[----:B------:R-:W-:Y:S01]  /*93c0*/  LOP3.LUT R8, R40, 0x10000, RZ, 0xfc, !PT ;  /* 0x0001000028087812 */ /* 0x000fe200078efcff */
[----:B------:R-:W-:Y:S01]  /*93d0*/  IMAD.MOV.U32 R5, RZ, RZ, 0x40000040 ;  /* 0x40000040ff057424 */ /* 0x000fe200078e00ff */
[----:B------:R-:W4:Y:S01]  /*93e0*/  LDL R7, [R1+0x14] ;  /* 0x0000140001077983 */ /* 0x000f220000100800 */
[----:B------:R-:W-:Y:S01]  /*93f0*/  IMAD.MOV.U32 R9, RZ, RZ, 0x40000040 ;  /* 0x40000040ff097424 */ /* 0x000fe200078e00ff */
[C---:B------:R-:W-:Y:S01]  /*9400*/  R2UR UR6, R4.reuse ;  /* 0x00000000040672ca */ /* 0x040fe200000e0000 */
[----:B-----5:R-:W-:Y:S01]  /*9410*/  WARPGROUP.ARRIVE ;  /* 0x00000000000079c5 */ /* 0x020fe20000000000 */
[----:B------:R-:W-:Y:S01]  /*9420*/  R2UR UR7, R5 ;  /* 0x00000000050772ca */ /* 0x000fe200000e0000 */
[----:B------:R-:W-:Y:S01]  /*9430*/  VIADD R10, R4, 0x2 ;  /* 0x00000002040a7836 */ /* 0x000fe20000000000 */
[C---:B------:R-:W-:Y:S01]  /*9440*/  R2UR UR4, R8.reuse ;  /* 0x00000000080472ca */ /* 0x040fe200000e0000 */
[C---:B------:R-:W-:Y:S01]  /*9450*/  VIADD R20, R8.reuse, 0x2 ;  /* 0x0000000208147836 */ /* 0x040fe20000000000 */
[----:B------:R-:W-:Y:S01]  /*9460*/  R2UR UR5, R9 ;  /* 0x00000000090572ca */ /* 0x000fe200000e0000 */
[----:B------:R-:W-:Y:S01]  /*9470*/  IMAD.MOV.U32 R11, RZ, RZ, 0x40000040 ;  /* 0x40000040ff0b7424 */ /* 0x000fe200078e00ff */
[----:B------:R-:W0:Y:S01]  /*9480*/  S2R R74, SR_TID.X ;  /* 0x00000000004a7919 */ /* 0x000e220000002100 */
[----:B------:R-:W-:Y:S01]  /*9490*/  IMAD.MOV.U32 R21, RZ, RZ, 0x40000040 ;  /* 0x40000040ff157424 */ /* 0x000fe200078e00ff */
[----:B------:R-:W1:Y:S01]  /*94a0*/  LDC.64 R176, c[0x0][0x9e0] ;  /* 0x00027800ffb07b82 */ /* 0x000e620000000a00 */
[----:B------:R-:W-:Y:S01]  /*94b0*/  VIADD R14, R8, 0x4 ;  /* 0x00000004080e7836 */ /* 0x000fe20000000000 */
[----:B------:R-:W-:Y:S01]  /*94c0*/  LOP3.LUT R2, R2, 0xffefffff, RZ, 0xc0, !PT ;  /* 0xffefffff02027812 */ /* 0x000fe200078ec0ff */
[----:B------:R-:W-:-:S02]  /*94d0*/  IMAD.MOV.U32 R15, RZ, RZ, 0x40000040 ;  /* 0x40000040ff0f7424 */ /* 0x000fc400078e00ff */
[----:B------:R-:W-:Y:S02]  /*94e0*/  VIADD R12, R8, 0x6 ;  /* 0x00000006080c7836 */ /* 0x000fe40000000000 */
[----:B------:R-:W-:Y:S02]  /*94f0*/  IMAD.MOV.U32 R5, RZ, RZ, 0x40000040 ;  /* 0x40000040ff057424 */ /* 0x000fe400078e00ff */
[----:B------:R-:W-:Y:S01]  /*9500*/  HGMMA.64x96x16.F32 R24, gdesc[UR4], RZ, !UPT, gsb0 ;  /* 0x01600000041879f0 */ /* 0x000fe2000c0008ff */
[----:B------:R-:W-:Y:S01]  /*9510*/  R2UR UR6, R10 ;  /* 0x000000000a0672ca */ /* 0x000fe200000e0000 */
[----:B------:R-:W-:Y:S01]  /*9520*/  VIADD R10, R4, 0x4 ;  /* 0x00000004040a7836 */ /* 0x000fe20000000000 */
[----:B------:R-:W-:Y:S01]  /*9530*/  R2UR UR7, R11 ;  /* 0x000000000b0772ca */ /* 0x000fe200000e0000 */
[----:B------:R-:W-:Y:S01]  /*9540*/  IMAD.MOV.U32 R11, RZ, RZ, 0x40000040 ;  /* 0x40000040ff0b7424 */ /* 0x000fe200078e00ff */
[----:B------:R-:W-:Y:S01]  /*9550*/  R2UR UR4, R20 ;  /* 0x00000000140472ca */ /* 0x000fe200000e0000 */
[----:B------:R-:W-:Y:S01]  /*9560*/  VIADD R4, R4, 0x6 ;  /* 0x0000000604047836 */ /* 0x000fe20000000000 */
[----:B------:R-:W-:Y:S01]  /*9570*/  R2UR UR5, R21 ;  /* 0x00000000150572ca */ /* 0x000fe200000e0000 */
[----:B------:R-:W-:-:S02]  /*9580*/  IMAD.MOV.U32 R13, RZ, RZ, 0x40000040 ;  /* 0x40000040ff0d7424 */ /* 0x000fc400078e00ff */
[----:B------:R-:W-:Y:S02]  /*9590*/  IMAD.MOV.U32 R3, RZ, RZ, -0x60 ;  /* 0xffffffa0ff037424 */ /* 0x000fe400078e00ff */
[----:B------:R-:W-:Y:S02]  /*95a0*/  @!P1 VIADD R0, R6, 0x22840 ;  /* 0x0002284006009836 */ /* 0x000fe40000000000 */
[----:B------:R-:W-:Y:S01]  /*95b0*/  IMAD R72, R178, R3, 0x60 ;  /* 0x00000060b2487424 */ /* 0x000fe200078e0203 */
[----:B-1----:R-:W-:Y:S02]  /*95c0*/  ISETP.GE.AND P2, PT, R177, 0x1, PT ;  /* 0x00000001b100780c */ /* 0x002fe40003f46270 */
[----:B------:R-:W-:Y:S01]  /*95d0*/  @!P1 PRMT R0, RZ, 0x654, R0 ;  /* 0x00000654ff009816 */ /* 0x000fe20000000000 */
[----:B------:R-:W-:Y:S01]  /*95e0*/  IMAD.IADD R76, R72, 0x1, -R201 ;  /* 0x00000001484c7824 */ /* 0x000fe200078e0ac9 */
[----:B0-----:R-:W-:-:S09]  /*95f0*/  SHF.R.U32.HI R74, RZ, 0x7, R74 ;  /* 0x00000007ff4a7819 */ /* 0x001fd2000001164a */
[----:B------:R-:W-:Y:S01]  /*9600*/  @P2 LOP3.LUT R2, R2, 0x100000, RZ, 0xfc, !PT ;  /* 0x0010000002022812 */ /* 0x000fe200078efcff */
[----:B------:R-:W-:Y:S02]  /*9610*/  WARPGROUP.DEPBAR.LE gsb0, 0x0 ;  /* 0x00008000000079c5 */ /* 0x000fe40000010000 */
[----:B------:R-:W-:-:S06]  /*9620*/  WARPGROUP.ARRIVE ;  /* 0x00000000000079c5 */ /* 0x000fcc0000000000 */
[----:B------:R-:W-:Y:S01]  /*9630*/  HGMMA.64x96x16.F32 R24, gdesc[UR4], R24, gsb0 ;  /* 0x01600000041879f0 */ /* 0x000fe20008000818 */
[----:B------:R-:W-:Y:S02]  /*9640*/  R2UR UR6, R10 ;  /* 0x000000000a0672ca */ /* 0x000fe400000e0000 */
[----:B------:R-:W-:Y:S02]  /*9650*/  R2UR UR7, R11 ;  /* 0x000000000b0772ca */ /* 0x000fe400000e0000 */
[----:B------:R-:W-:Y:S02]  /*9660*/  R2UR UR4, R14 ;  /* 0x000000000e0472ca */ /* 0x000fe400000e0000 */
[----:B------:R-:W-:Y:S02]  /*9670*/  R2UR UR5, R15 ;  /* 0x000000000f0572ca */ /* 0x000fe400000e0000 */
[----:B------:R-:W-:Y:S01]  /*9680*/  IADD3 R11, -R74, 0xb, RZ ;  /* 0x0000000b4a0b7810 */ /* 0x000fe20007ffe1ff */
[----:B------:R-:W-:-:S02]  /*9690*/  WARPGROUP.DEPBAR.LE gsb0, 0x0 ;  /* 0x00008000000079c5 */ /* 0x000fc40000010000 */
[----:B------:R-:W-:-:S08]  /*96a0*/  WARPGROUP.ARRIVE ;  /* 0x00000000000079c5 */ /* 0x000fd00000000000 */
[----:B------:R-:W-:Y:S01]  /*96b0*/  HGMMA.64x96x16.F32 R24, gdesc[UR4], R24, gsb0 ;  /* 0x01600000041879f0 */ /* 0x000fe20008000818 */
[----:B------:R-:W-:Y:S01]  /*96c0*/  R2UR UR6, R4 ;  /* 0x00000000040672ca */ /* 0x000fe200000e0000 */
[----:B------:R-:W-:Y:S01]  /*96d0*/  IMAD.IADD R4, R204, 0x1, R72 ;  /* 0x00000001cc047824 */ /* 0x000fe200078e0248 */
[----:B------:R-:W-:Y:S02]  /*96e0*/  R2UR UR7, R5 ;  /* 0x00000000050772ca */ /* 0x000fe400000e0000 */
[----:B------:R-:W-:Y:S01]  /*96f0*/  R2UR UR4, R12 ;  /* 0x000000000c0472ca */ /* 0x000fe200000e0000 */
[----:B------:R-:W-:Y:S01]  /*9700*/  IMAD.IADD R74, R4, 0x1, -R201 ;  /* 0x00000001044a7824 */ /* 0x000fe200078e0ac9 */
[----:B------:R-:W-:Y:S01]  /*9710*/  R2UR UR5, R13 ;  /* 0x000000000d0572ca */ /* 0x000fe200000e0000 */
[----:B------:R-:W-:Y:S02]  /*9720*/  WARPGROUP.DEPBAR.LE gsb0, 0x0 ;  /* 0x00008000000079c5 */ /* 0x000fe40000010000 */
[----:B------:R-:W-:-:S10]  /*9730*/  WARPGROUP.ARRIVE ;  /* 0x00000000000079c5 */ /* 0x000fd40000000000 */
[----:B------:R-:W-:Y:S01]  /*9740*/  HGMMA.64x96x16.F32 R24, gdesc[UR4], R24, gsb0 ;  /* 0x01600000041879f0 */ /* 0x000fe20008000818 */
[----:B------:R-:W-:Y:S02]  /*9750*/  ULDC UR4, c[0x0][0x9dc] ;  /* 0x0002770000047ab9 */ /* 0x000fe40000000800 */
[----:B------:R-:W-:-:S05]  /*9760*/  IMAD.U32 R207, RZ, RZ, UR4 ;  /* 0x00000004ffcf7e24 */ /* 0x000fca000f8e00ff */
[----:B------:R-:W-:Y:S01]  /*9770*/  LOP3.LUT R10, RZ, R207, RZ, 0x33, !PT ;  /* 0x000000cfff0a7212 */ /* 0x000fe200078e33ff */
[----:B------:R-:W-:Y:S02]  /*9780*/  WARPGROUP.DEPBAR.LE gsb0, 0x0 ;  /* 0x00008000000079c5 */ /* 0x000fe40000010000 */
[----:B------:R0:W-:Y:S06]  /*9790*/  BAR.ARV R11, 0x100 ;  /* 0x0004000b0000751d */ /* 0x0001ec0000002000 */
[----:B------:R1:W-:Y:S02]  /*97a0*/  @!P1 SYNCS.ARRIVE.TRANS64.RED.A1T0 RZ, [R0+URZ], RZ ;  /* 0x000000ff00ff99a7 */ /* 0x0003e4000810043f */
[----:B-1----:R-:W-:-:S05]  /*97b0*/  IADD3 R0, -R205, 0x1, R4 ;  /* 0x00000001cd007810 */ /* 0x002fca0007ffe104 */
[----:B------:R-:W-:Y:S02]  /*97c0*/  IMAD.IADD R3, R0, 0x1, -R201 ;  /* 0x0000000100037824 */ /* 0x000fe400078e0ac9 */
[----:B----4-:R-:W-:Y:S02]  /*97d0*/  IMAD R0, R209, 0x80, R7 ;  /* 0x00000080d1007824 */ /* 0x010fe400078e0207 */
[C---:B------:R-:W-:Y:S02]  /*97e0*/  IMAD.IADD R75, R3.reuse, 0x1, R176 ;  /* 0x00000001034b7824 */ /* 0x040fe400078e02b0 */
[----:B------:R-:W-:-:S03]  /*97f0*/  IMAD.IADD R77, R3, 0x1, R10 ;  /* 0x00000001034d7824 */ /* 0x000fc600078e020a */
[----:B------:R-:W-:Y:S01]  /*9800*/  VIADDMNMX R4, R0, R75, R74, PT ;  /* 0x0000004b00047246 */ /* 0x000fe2000380014a */
[----:B------:R-:W-:Y:S01]  /*9810*/  IMAD.IADD R3, R77, 0x1, R0 ;  /* 0x000000014d037824 */ /* 0x000fe200078e0200 */
[----:B0-----:R-:W-:Y:S06]  /*9820*/  @!P2 BRA `(.L_x_2115) ;  /* 0x00000000004ca947 */ /* 0x001fec0003800000 */
[----:B------:R-:W-:Y:S01]  /*9830*/  IADD3 R5, R0, R204, -R205 ;  /* 0x000000cc00057210 */ /* 0x000fe20007ffe8cd */
[----:B------:R-:W-:Y:S03]  /*9840*/  BSSY B0, `(.L_x_2116) ;  /* 0x000000e000007945 */ /* 0x000fe60003800000 */
        /* <DEDUP_REMOVED lines=9> */
.L_x_2117:
[----:B------:R-:W-:-:S13]  /*98e0*/  ISETP.NE.AND P2, PT, R177, 0x1, PT ;  /* 0x00000001b100780c */ /* 0x000fda0003f45270 */
[----:B------:R-:W0:Y:S02]  /*98f0*/  @P2 LDC.64 R78, c[0x0][0x9e8] ;  /* 0x00027a00ff4e2b82 */ /* 0x000e240000000a00 */
[----:B0-----:R-:W-:-:S05]  /*9900*/  @P2 IMAD.HI.U32 R10, R5, R78, RZ ;  /* 0x0000004e050a2227 */ /* 0x001fca00078e00ff */
[----:B------:R-:W-:-:S07]  /*9910*/  @P2 SHF.R.U32.HI R5, RZ, R79, R10 ;  /* 0x0000004fff052219 */ /* 0x000fce000001160a */
.L_x_2118:
[----:B------:R-:W-:Y:S05]  /*9920*/  BSYNC B0 ;  /* 0x0000000000007941 */ /* 0x000fea0003800000 */
.L_x_2116:
[----:B------:R-:W-:-:S05]  /*9930*/  IMAD R10, R5, R177, R76 ;  /* 0x000000b1050a7224 */ /* 0x000fca00078e024c */
[----:B------:R-:W-:Y:S02]  /*9940*/  VIMNMX R3, R3, R10, !PT ;  /* 0x0000000a03037248 */ /* 0x000fe40007fe0100 */
[----:B------:R-:W-:-:S07]  /*9950*/  VIADDMNMX R4, R10, R177, R4, PT ;  /* 0x000000b10a047246 */ /* 0x000fce0003800104 */
.L_x_2115:
[C---:B------:R-:W-:Y:S02]  /*9960*/  ISETP.GE.AND P2, PT, R72.reuse, 0x2, PT ;  /* 0x000000024800780c */ /* 0x040fe40003f46270 */
[----:B------:R-:W-:Y:S02]  /*9970*/  ISETP.GE.AND P4, PT, R72, 0x9, PT ;  /* 0x000000094800780c */ /* 0x000fe40003f86270 */
[----:B------:R-:W-:Y:S02]  /*9980*/  ISETP.GT.AND P3, PT, R3, 0x1, !P2 ;  /* 0x000000010300780c */ /* 0x000fe40005764270 */
[----:B------:R-:W-:Y:S02]  /*9990*/  P2R R5, PR, RZ, 0x10 ;  /* 0x00000010ff057803 */ /* 0x000fe40000000000 */
[----:B------:R-:W-:Y:S02]  /*99a0*/  ISETP.LT.OR P3, PT, R4, 0x2, P3 ;  /* 0x000000020400780c */ /* 0x000fe40001f61670 */
[----:B------:R-:W-:-:S02]  /*99b0*/  ISETP.GE.AND P6, PT, R72, 0x1, PT ;  /* 0x000000014800780c */ /* 0x000fc40003fc6270 */
[----:B------:R-:W-:Y:S02]  /*99c0*/  FSEL R109, R25, -INF , !P3 ;  /* 0xff800000196d7808 */ /* 0x000fe40005800000 */
[----:B------:R-:W-:Y:S02]  /*99d0*/  ISETP.GT.AND P3, PT, R3, 0x8, !P4 ;  /* 0x000000080300780c */ /* 0x000fe40006764270 */
[----:B------:R-:W-:Y:S02]  /*99e0*/  ISETP.GE.AND P4, PT, R72, 0xa, PT ;  /* 0x0000000a4800780c */ /* 0x000fe40003f86270 */
[----:B------:R-:W-:Y:S02]  /*99f0*/  ISETP.LT.OR P3, PT, R4, 0x9, P3 ;  /* 0x000000090400780c */ /* 0x000fe40001f61670 */
[----:B------:R-:W-:Y:S02]  /*9a00*/  P2R R25, PR, RZ, 0x10 ;  /* 0x00000010ff197803 */ /* 0x000fe40000000000 */
[----:B------:R-:W-:-:S02]  /*9a10*/  FSEL R111, R28, -INF , !P3 ;  /* 0xff8000001c6f7808 */ /* 0x000fc40005800000 */
[----:B------:R-:W-:Y:S02]  /*9a20*/  ISETP.GT.AND P3, PT, R3, 0x9, !P4 ;  /* 0x000000090300780c */ /* 0x000fe40006764270 */
[----:B------:R-:W-:Y:S02]  /*9a30*/  ISETP.GE.AND P4, PT, R72, 0x11, PT ;  /* 0x000000114800780c */ /* 0x000fe40003f86270 */
[----:B------:R-:W-:Y:S02]  /*9a40*/  ISETP.LT.OR P3, PT, R4, 0xa, P3 ;  /* 0x0000000a0400780c */ /* 0x000fe40001f61670 */
[----:B------:R-:W-:Y:S02]  /*9a50*/  P2R R78, PR, RZ, 0x10 ;  /* 0x00000010ff4e7803 */ /* 0x000fe40000000000 */
[----:B------:R-:W-:Y:S02]  /*9a60*/  FSEL R113, R29, -INF , !P3 ;  /* 0xff8000001d717808 */ /* 0x000fe40005800000 */
[----:B------:R-:W-:-:S02]  /*9a70*/  ISETP.GT.AND P3, PT, R3, 0x10, !P4 ;  /* 0x000000100300780c */ /* 0x000fc40006764270 */
[----:B------:R-:W-:Y:S02]  /*9a80*/  ISETP.GE.AND P4, PT, R72, 0x12, PT ;  /* 0x000000124800780c */ /* 0x000fe40003f86270 */
[----:B------:R-:W-:-:S04]  /*9a90*/  ISETP.LT.OR P3, PT, R4, 0x11, P3 ;  /* 0x000000110400780c */ /* 0x000fc80001f61670 */
        /* <DEDUP_REMOVED lines=91> */
[----:B------:R-:W-:Y:S02]  /*a050*/  ISETP.GE.AND P5, PT, R72, 0x5a, PT ;  /* 0x0000005a4800780c */ /* 0x000fe40003fa6270 */
[----:B------:R-:W-:Y:S02]  /*a060*/  IADD3 R24, R77, 0x8, R0 ;  /* 0x000000084d187810 */ /* 0x000fe40007ffe000 */
[----:B------:R-:W-:Y:S02]  /*a070*/  P2R R64, PR, RZ, 0x20 ;  /* 0x00000020ff407803 */ /* 0x000fe40000000000 */
[----:B------:R-:W-:Y:S01]  /*a080*/  ISETP.GT.AND P5, PT, R3, 0x59, !P5 ;  /* 0x000000590300780c */ /* 0x000fe20006fa4270 */
[----:B------:R-:W-:-:S03]  /*a090*/  VIADD R3, R0, 0x8 ;  /* 0x0000000800037836 */ /* 0x000fc60000000000 */
[----:B------:R-:W-:Y:S02]  /*a0a0*/  ISETP.LT.OR P5, PT, R4, 0x5a, P5 ;  /* 0x0000005a0400780c */ /* 0x000fe40002fa1670 */
[----:B------:R-:W-:Y:S02]  /*a0b0*/  VIADDMNMX R4, R3, R75, R74, PT ;  /* 0x0000004b03047246 */ /* 0x000fe4000380014a */
[----:B------:R-:W-:Y:S02]  /*a0c0*/  FSEL R69, R69, -INF , !P5 ;  /* 0xff80000045457808 */ /* 0x000fe40006800000 */
[----:B------:R-:W-:-:S13]  /*a0d0*/  ISETP.GE.AND P5, PT, R177, 0x1, PT ;  /* 0x00000001b100780c */ /* 0x000fda0003fa6270 */
[----:B------:R-:W-:Y:S05]  /*a0e0*/  @!P5 BRA `(.L_x_2119) ;  /* 0x000000000050d947 */ /* 0x000fea0003800000 */
[----:B------:R-:W-:Y:S01]  /*a0f0*/  IADD3 R3, R0, R204, -R205 ;  /* 0x000000cc00037210 */ /* 0x000fe20007ffe8cd */
[----:B------:R-:W-:Y:S04]  /*a100*/  BSSY B0, `(.L_x_2120) ;  /* 0x000000f000007945 */ /* 0x000fe80003800000 */
[----:B------:R-:W-:-:S05]  /*a110*/  VIADD R3, R3, 0x8 ;  /* 0x0000000803037836 */ /* 0x000fca0000000000 */
        /* <DEDUP_REMOVED lines=9> */
.L_x_2121:
[----:B------:R-:W-:-:S13]  /*a1b0*/  ISETP.NE.AND P5, PT, R177, 0x1, PT ;  /* 0x00000001b100780c */ /* 0x000fda0003fa5270 */
[----:B------:R-:W0:Y:S02]  /*a1c0*/  @P5 LDC.64 R28, c[0x0][0x9e8] ;  /* 0x00027a00ff1c5b82 */ /* 0x000e240000000a00 */
[----:B0-----:R-:W-:-:S05]  /*a1d0*/  @P5 IMAD.HI.U32 R10, R3, R28, RZ ;  /* 0x0000001c030a5227 */ /* 0x001fca00078e00ff */
[----:B------:R-:W-:-:S07]  /*a1e0*/  @P5 SHF.R.U32.HI R3, RZ, R29, R10 ;  /* 0x0000001dff035219 */ /* 0x000fce000001160a */
.L_x_2122:
[----:B------:R-:W-:Y:S05]  /*a1f0*/  BSYNC B0 ;  /* 0x0000000000007941 */ /* 0x000fea0003800000 */
.L_x_2120:
[----:B------:R-:W-:-:S05]  /*a200*/  IMAD R3, R3, R177, R76 ;  /* 0x000000b103037224 */ /* 0x000fca00078e024c */
[----:B------:R-:W-:Y:S02]  /*a210*/  VIMNMX R24, R24, R3, !PT ;  /* 0x0000000318187248 */ /* 0x000fe40007fe0100 */
[----:B------:R-:W-:-:S07]  /*a220*/  VIADDMNMX R4, R3, R177, R4, PT ;  /* 0x000000b103047246 */ /* 0x000fce0003800104 */
.L_x_2119:
[----:B------:R-:W-:Y:S01]  /*a230*/  ISETP.GT.AND P2, PT, R24, 0x1, !P2 ;  /* 0x000000011800780c */ /* 0x000fe20005744270 */
[----:B------:R-:W-:Y:S01]  /*a240*/  ULDC UR4, c[0x0][0x988] ;  /* 0x0002620000047ab9 */ /* 0x000fe20000000800 */
        /* <DEDUP_REMOVED lines=16> */
[----:B------:R-:W-:-:S02]  /*a350*/  ISETP.NE.AND P5, PT, R37, RZ, PT ;  /* 0x000000ff2500720c */ /* 0x000fc40003fa5270 */
        /* <DEDUP_REMOVED lines=25> */
[----:B------:R-:W-:Y:S02]  /*a4f0*/  FMNMX.FTZ R10, R57, R10, !PT ;  /* 0x0000000a390a7209 */ /* 0x000fe40007810000 */
[----:B------:R-:W-:Y:S02]  /*a500*/  ISETP.LT.OR P2, PT, R4, 0x1a, P2 ;  /* 0x0000001a0400780c */ /* 0x000fe40001741670 */
[----:B------:R-:W-:Y:S02]  /*a510*/  FMNMX.FTZ R10, R61, R10, !PT ;  /* 0x0000000a3d0a7209 */ /* 0x000fe40007810000 */
[----:B------:R-:W-:Y:S02]  /*a520*/  FSEL R39, R39, -INF , !P2 ;  /* 0xff80000027277808 */ /* 0x000fe40005000000 */
        /* <DEDUP_REMOVED lines=8> */
[----:B------:R-:W-:Y:S01]  /*a5b0*/  FMNMX.FTZ R28, R69, R10, !PT ;  /* 0x0000000a451c7209 */ /* 0x000fe20007810000 */
[----:B------:R-:W-:Y:S01]  /*a5c0*/  IMAD.U32 R10, RZ, RZ, UR4 ;  /* 0x00000004ff0a7e24 */ /* 0x000fe2000f8e00ff */
[----:B------:R-:W-:Y:S02]  /*a5d0*/  ISETP.LT.OR P2, PT, R4, 0x22, P2 ;  /* 0x000000220400780c */ /* 0x000fe40001741670 */
[----:B------:R-:W-:Y:S01]  /*a5e0*/  ISETP.GT.AND P6, PT, R24, RZ, !P6 ;  /* 0x000000ff1800720c */ /* 0x000fe200077c4270 */
[----:B------:R-:W0:Y:S01]  /*a5f0*/  SHFL.BFLY PT, R3, R28, 0x2, 0x1f ;  /* 0x0c401f001c037f89 */ /* 0x000e2200000e0000 */
[----:B------:R-:W-:Y:S02]  /*a600*/  FSEL R43, R43, -INF , !P2 ;  /* 0xff8000002b2b7808 */ /* 0x000fe40005000000 */
[----:B------:R-:W-:-:S02]  /*a610*/  ISETP.NE.AND P2, PT, R80, RZ, PT ;  /* 0x000000ff5000720c */ /* 0x000fc40003f45270 */
[----:B------:R-:W-:Y:S02]  /*a620*/  ISETP.LT.OR P6, PT, R4, 0x1, P6 ;  /* 0x000000010400780c */ /* 0x000fe400037c1670 */
[----:B------:R-:W-:Y:S02]  /*a630*/  ISETP.GT.AND P2, PT, R24, 0x28, !P2 ;  /* 0x000000281800780c */ /* 0x000fe40005744270 */
[----:B------:R-:W-:Y:S02]  /*a640*/  FSEL R26, R26, -INF , !P6 ;  /* 0xff8000001a1a7808 */ /* 0x000fe40007000000 */
[----:B------:R-:W-:Y:S02]  /*a650*/  ISETP.LT.OR P2, PT, R4, 0x29, P2 ;  /* 0x000000290400780c */ /* 0x000fe40001741670 */
[----:B------:R-:W-:Y:S02]  /*a660*/  ISETP.NE.AND P5, PT, R60, RZ, PT ;  /* 0x000000ff3c00720c */ /* 0x000fe40003fa5270 */
[----:B------:R-:W-:-:S02]  /*a670*/  FSEL R25, R46, -INF , !P2 ;  /* 0xff8000002e197808 */ /* 0x000fc40005000000 */
[----:B------:R-:W-:Y:S02]  /*a680*/  ISETP.NE.AND P2, PT, R44, RZ, PT ;  /* 0x000000ff2c00720c */ /* 0x000fe40003f45270 */
[C---:B------:R-:W-:Y:S02]  /*a690*/  ISETP.GT.AND P3, PT, R24.reuse, 0x51, !P3 ;  /* 0x000000511800780c */ /* 0x040fe40005f64270 */
[C---:B------:R-:W-:Y:S02]  /*a6a0*/  ISETP.GT.AND P2, PT, R24.reuse, 0x29, !P2 ;  /* 0x000000291800780c */ /* 0x040fe40005744270 */
[----:B------:R-:W-:Y:S02]  /*a6b0*/  ISETP.GT.AND P4, PT, R24, 0x58, !P4 ;  /* 0x000000581800780c */ /* 0x000fe40006784270 */
[----:B------:R-:W-:Y:S02]  /*a6c0*/  ISETP.LT.OR P2, PT, R4, 0x2a, P2 ;  /* 0x0000002a0400780c */ /* 0x000fe40001741670 */
[----:B0-----:R-:W-:-:S02]  /*a6d0*/  FMNMX.FTZ R30, R28, R3, !PT ;  /* 0x000000031c1e7209 */ /* 0x001fc40007810000 */
[----:B------:R-:W-:Y:S02]  /*a6e0*/  FSEL R47, R47, -INF , !P2 ;  /* 0xff8000002f2f7808 */ /* 0x000fe40005000000 */
[----:B------:R-:W-:Y:S01]  /*a6f0*/  ISETP.NE.AND P2, PT, R45, RZ, PT ;  /* 0x000000ff2d00720c */ /* 0x000fe20003f45270 */
[----:B------:R-:W0:Y:S01]  /*a700*/  SHFL.BFLY PT, R3, R30, 0x1, 0x1f ;  /* 0x0c201f001e037f89 */ /* 0x000e2200000e0000 */
        /* <DEDUP_REMOVED lines=32> */
[----:B0-----:R-:W-:Y:S02]  /*a910*/  FMNMX.FTZ R3, R30, R3, !PT ;  /* 0x000000031e037209 */ /* 0x001fe40007810000 */
[----:B------:R-:W-:-:S02]  /*a920*/  FSEL R31, R58, -INF , !P2 ;  /* 0xff8000003a1f7808 */ /* 0x000fc40005000000 */
[----:B------:R-:W-:Y:S01]  /*a930*/  ISETP.NE.AND P2, PT, R56, RZ, PT ;  /* 0x000000ff3800720c */ /* 0x000fe20003f45270 */
[----:B------:R-:W-:Y:S01]  /*a940*/  FMUL.FTZ R32, R3, R10 ;  /* 0x0000000a03207220 */ /* 0x000fe20000410000 */
[----:B------:R-:W-:Y:S02]  /*a950*/  FMNMX.FTZ R28, R55, R28, !PT ;  /* 0x0000001c371c7209 */ /* 0x000fe40007810000 */
[----:B------:R-:W-:Y:S02]  /*a960*/  ISETP.GT.AND P2, PT, R24, 0x41, !P2 ;  /* 0x000000411800780c */ /* 0x000fe40005744270 */
[----:B------:R-:W-:Y:S02]  /*a970*/  FMNMX.FTZ R28, R31, R28, !PT ;  /* 0x0000001c1f1c7209 */ /* 0x000fe40007810000 */
[C---:B------:R-:W-:Y:S02]  /*a980*/  ISETP.LT.OR P2, PT, R4.reuse, 0x42, P2 ;  /* 0x000000420400780c */ /* 0x040fe40001741670 */
[----:B------:R-:W-:-:S02]  /*a990*/  ISETP.LT.OR P3, PT, R4, 0x52, P3 ;  /* 0x000000520400780c */ /* 0x000fc40001f61670 */
[----:B------:R-:W-:Y:S02]  /*a9a0*/  FSEL R59, R59, -INF , !P2 ;  /* 0xff8000003b3b7808 */ /* 0x000fe40005000000 */
[----:B------:R-:W-:Y:S02]  /*a9b0*/  ISETP.NE.AND P2, PT, R86, RZ, PT ;  /* 0x000000ff5600720c */ /* 0x000fe40003f45270 */
[----:B------:R-:W-:Y:S02]  /*a9c0*/  FMNMX.FTZ R28, R59, R28, !PT ;  /* 0x0000001c3b1c7209 */ /* 0x000fe40007810000 */
[----:B------:R-:W-:Y:S02]  /*a9d0*/  ISETP.GT.AND P2, PT, R24, 0x48, !P2 ;  /* 0x000000481800780c */ /* 0x000fe40005744270 */
[C---:B------:R-:W-:Y:S02]  /*a9e0*/  ISETP.LT.OR P4, PT, R4.reuse, 0x59, P4 ;  /* 0x000000590400780c */ /* 0x040fe40002781670 */
[----:B------:R-:W-:-:S02]  /*a9f0*/  ISETP.LT.OR P2, PT, R4, 0x49, P2 ;  /* 0x000000490400780c */ /* 0x000fc40001741670 */
[----:B------:R-:W-:Y:S02]  /*aa00*/  FSEL R67, R67, -INF , !P3 ;  /* 0xff80000043437808 */ /* 0x000fe40005800000 */
[----:B------:R-:W-:Y:S02]  /*aa10*/  FSEL R33, R62, -INF , !P2 ;  /* 0xff8000003e217808 */ /* 0x000fe40005000000 */
[----:B------:R-:W-:Y:S02]  /*aa20*/  ISETP.GT.AND P2, PT, R24, 0x49, !P5 ;  /* 0x000000491800780c */ /* 0x000fe40006f44270 */
[----:B------:R-:W-:Y:S02]  /*aa30*/  ISETP.NE.AND P5, PT, R88, RZ, PT ;  /* 0x000000ff5800720c */ /* 0x000fe40003fa5270 */
[----:B------:R-:W-:Y:S02]  /*aa40*/  ISETP.LT.OR P2, PT, R4, 0x4a, P2 ;  /* 0x0000004a0400780c */ /* 0x000fe40001741670 */
[----:B------:R-:W-:-:S02]  /*aa50*/  FMNMX.FTZ R28, R33, R28, !PT ;  /* 0x0000001c211c7209 */ /* 0x000fc40007810000 */
[----:B------:R-:W-:Y:S02]  /*aa60*/  FSEL R63, R63, -INF , !P2 ;  /* 0xff8000003f3f7808 */ /* 0x000fe40005000000 */
[----:B------:R-:W-:Y:S02]  /*aa70*/  FSETP.NEU.FTZ.AND P2, PT, R3, -INF , PT ;  /* 0xff8000000300780b */ /* 0x000fe40003f5d000 */
[----:B------:R-:W-:Y:S02]  /*aa80*/  FMNMX.FTZ R28, R63, R28, !PT ;  /* 0x0000001c3f1c7209 */ /* 0x000fe40007810000 */
[----:B------:R-:W-:Y:S02]  /*aa90*/  FSEL R32, R32, RZ, P2 ;  /* 0x000000ff20207208 */ /* 0x000fe40001000000 */
[----:B------:R-:W-:Y:S02]  /*aaa0*/  ISETP.GT.AND P2, PT, R24, 0x50, !P5 ;  /* 0x000000501800780c */ /* 0x000fe40006f44270 */
[----:B------:R-:W-:Y:S01]  /*aab0*/  ISETP.NE.AND P5, PT, R64, RZ, PT ;  /* 0x000000ff4000720c */ /* 0x000fe20003fa5270 */
[-CC-:B------:R-:W-:Y:S01]  /*aac0*/  FFMA.FTZ R152, R41, R10.reuse, -R32.reuse ;  /* 0x0000000a29987223 */ /* 0x180fe20000010820 */
[----:B------:R-:W-:Y:S01]  /*aad0*/  ISETP.LT.OR P2, PT, R4, 0x51, P2 ;  /* 0x000000510400780c */ /* 0x000fe20001741670 */
[-CC-:B------:R-:W-:Y:S01]  /*aae0*/  FFMA.FTZ R35, R109, R10.reuse, -R32.reuse ;  /* 0x0000000a6d237223 */ /* 0x180fe20000010820 */
[-CC-:B------:R-:W-:Y:S01]  /*aaf0*/  FFMA.FTZ R154, R111, R10.reuse, -R32.reuse ;  /* 0x0000000a6f9a7223 */ /* 0x180fe20000010820 */
[-CC-:B------:R-:W-:Y:S01]  /*ab00*/  FFMA.FTZ R41, R113, R10.reuse, -R32.reuse ;  /* 0x0000000a71297223 */ /* 0x180fe20000010820 */
[----:B------:R-:W-:Y:S01]  /*ab10*/  FSEL R37, R66, -INF , !P2 ;  /* 0xff80000042257808 */ /* 0x000fe20005000000 */
[----:B------:R-:W-:Y:S01]  /*ab20*/  MUFU.EX2 R152, R152 ;  /* 0x0000009800987308 */ /* 0x000fe20000000800 */
[----:B------:R-:W-:Y:S01]  /*ab30*/  ISETP.GT.AND P2, PT, R24, 0x59, !P5 ;  /* 0x000000591800780c */ /* 0x000fe20006f44270 */
[--C-:B------:R-:W-:Y:S01]  /*ab40*/  FFMA.FTZ R24, R101, R10, -R32.reuse ;  /* 0x0000000a65187223 */ /* 0x100fe20000010820 */
[----:B------:R-:W-:Y:S01]  /*ab50*/  FMNMX.FTZ R28, R37, R28, !PT ;  /* 0x0000001c251c7209 */ /* 0x000fe20007810000 */
[-CC-:B------:R-:W-:Y:S01]  /*ab60*/  FFMA.FTZ R156, R115, R10.reuse, -R32.reuse ;  /* 0x0000000a739c7223 */ /* 0x180fe20000010820 */
[----:B------:R-:W-:Y:S01]  /*ab70*/  ISETP.LT.OR P2, PT, R4, 0x5a, P2 ;  /* 0x0000005a0400780c */ /* 0x000fe20001741670 */
[--C-:B------:R-:W-:Y:S01]  /*ab80*/  FFMA.FTZ R4, R97, R10, -R32.reuse ;  /* 0x0000000a61047223 */ /* 0x100fe20000010820 */
[----:B------:R-:W-:Y:S01]  /*ab90*/  FSEL R101, R70, -INF , !P4 ;  /* 0xff80000046657808 */ /* 0x000fe20006000000 */
[----:B------:R-:W-:Y:S01]  /*aba0*/  MUFU.EX2 R35, R35 ;  /* 0x0000002300237308 */ /* 0x000fe20000000800 */
[----:B------:R-:W-:Y:S01]  /*abb0*/  FMNMX.FTZ R28, R67, R28, !PT ;  /* 0x0000001c431c7209 */ /* 0x000fe20007810000 */
[-CC-:B------:R-:W-:Y:S01]  /*abc0*/  FFMA.FTZ R45, R117, R10.reuse, -R32.reuse ;  /* 0x0000000a752d7223 */ /* 0x180fe20000010820 */
[----:B------:R-:W-:Y:S01]  /*abd0*/  FSEL R71, R71, -INF , !P2 ;  /* 0xff80000047477808 */ /* 0x000fe20005000000 */
[--C-:B------:R-:W-:Y:S01]  /*abe0*/  FFMA.FTZ R158, R107, R10, -R32.reuse ;  /* 0x0000000a6b9e7223 */ /* 0x100fe20000010820 */
[----:B------:R-:W-:Y:S01]  /*abf0*/  FMNMX.FTZ R28, R101, R28, !PT ;  /* 0x0000001c651c7209 */ /* 0x000fe20007810000 */
[-CC-:B------:R-:W-:Y:S01]  /*ac00*/  FFMA.FTZ R105, R105, R10.reuse, -R32.reuse ;  /* 0x0000000a69697223 */ /* 0x180fe20000010820 */
[--C-:B------:R-:W-:Y:S01]  /*ac10*/  FFMA.FTZ R103, R103, R10, -R32.reuse ;  /* 0x0000000a67677223 */ /* 0x100fe20000010820 */
[----:B------:R0:W-:Y:S01]  /*ac20*/  MUFU.EX2 R162, R4 ;  /* 0x0000000400a27308 */ /* 0x0001e20000000800 */
[----:B------:R-:W-:Y:S01]  /*ac30*/  FMNMX.FTZ R28, R71, R28, !PT ;  /* 0x0000001c471c7209 */ /* 0x000fe20007810000 */
[-CC-:B------:R-:W-:Y:S01]  /*ac40*/  FFMA.FTZ R99, R99, R10.reuse, -R32.reuse ;  /* 0x0000000a63637223 */ /* 0x180fe20000010820 */
[-CC-:B------:R-:W-:Y:S01]  /*ac50*/  FFMA.FTZ R95, R95, R10.reuse, -R32.reuse ;  /* 0x0000000a5f5f7223 */ /* 0x180fe20000010820 */
[-CC-:B------:R-:W-:Y:S01]  /*ac60*/  FFMA.FTZ R93, R93, R10.reuse, -R32.reuse ;  /* 0x0000000a5d5d7223 */ /* 0x180fe20000010820 */
[-CC-:B------:R-:W-:Y:S01]  /*ac70*/  FFMA.FTZ R91, R91, R10.reuse, -R32.reuse ;  /* 0x0000000a5b5b7223 */ /* 0x180fe20000010820 */
[----:B------:R-:W1:Y:S01]  /*ac80*/  SHFL.BFLY PT, R97, R28, 0x2, 0x1f ;  /* 0x0c401f001c617f89 */ /* 0x000e6200000e0000 */
[-CC-:B------:R-:W-:Y:S01]  /*ac90*/  FFMA.FTZ R89, R89, R10.reuse, -R32.reuse ;  /* 0x0000000a59597223 */ /* 0x180fe20000010820 */
[----:B------:R-:W-:Y:S01]  /*aca0*/  MUFU.EX2 R154, R154 ;  /* 0x0000009a009a7308 */ /* 0x000fe20000000800 */
[-CC-:B------:R-:W-:Y:S01]  /*acb0*/  FFMA.FTZ R85, R85, R10.reuse, -R32.reuse ;  /* 0x0000000a55557223 */ /* 0x180fe20000010820 */
[-CC-:B------:R-:W-:Y:S01]  /*acc0*/  FFMA.FTZ R79, R79, R10.reuse, -R32.reuse ;  /* 0x0000000a4f4f7223 */ /* 0x180fe20000010820 */
[-CC-:B------:R-:W-:Y:S01]  /*acd0*/  FFMA.FTZ R57, R57, R10.reuse, -R32.reuse ;  /* 0x0000000a39397223 */ /* 0x180fe20000010820 */
[-CC-:B------:R-:W-:Y:S01]  /*ace0*/  FFMA.FTZ R61, R61, R10.reuse, -R32.reuse ;  /* 0x0000000a3d3d7223 */ /* 0x180fe20000010820 */
[-CC-:B------:R-:W-:Y:S01]  /*acf0*/  FFMA.FTZ R65, R65, R10.reuse, -R32.reuse ;  /* 0x0000000a41417223 */ /* 0x180fe20000010820 */
[----:B------:R-:W-:-:S02]  /*ad00*/  FFMA.FTZ R49, R49, R10, -R32 ;  /* 0x0000000a31317223 */ /* 0x000fc40000010820 */
[----:B------:R-:W-:Y:S08]  /*ad10*/  MUFU.EX2 R41, R41 ;  /* 0x0000002900297308 */ /* 0x000ff00000000800 */
[----:B------:R-:W-:Y:S01]  /*ad20*/  MUFU.EX2 R156, R156 ;  /* 0x0000009c009c7308 */ /* 0x000fe20000000800 */
[----:B-1----:R-:W-:Y:S01]  /*ad30*/  FMNMX.FTZ R97, R28, R97, !PT ;  /* 0x000000611c617209 */ /* 0x002fe20007810000 */
[----:B------:R-:W-:-:S06]  /*ad40*/  FFMA.FTZ R28, R7, R10, -R32 ;  /* 0x0000000a071c7223 */ /* 0x000fcc0000010820 */
[----:B------:R-:W-:Y:S01]  /*ad50*/  MUFU.EX2 R45, R45 ;  /* 0x0000002d002d7308 */ /* 0x000fe20000000800 */
[----:B------:R-:W-:Y:S01]  /*ad60*/  FFMA.FTZ R32, R69, R10, -R32 ;  /* 0x0000000a45207223 */ /* 0x000fe20000010820 */
[----:B0-----:R-:W0:Y:S06]  /*ad70*/  SHFL.BFLY PT, R4, R97, 0x1, 0x1f ;  /* 0x0c201f0061047f89 */ /* 0x001e2c00000e0000 */
[----:B------:R-:W-:Y:S08]  /*ad80*/  MUFU.EX2 R158, R158 ;  /* 0x0000009e009e7308 */ /* 0x000ff00000000800 */
[----:B------:R-:W-:Y:S08]  /*ad90*/  MUFU.EX2 R105, R105 ;  /* 0x0000006900697308 */ /* 0x000ff00000000800 */
[----:B------:R-:W-:Y:S01]  /*ada0*/  MUFU.EX2 R103, R103 ;  /* 0x0000006700677308 */ /* 0x000fe20000000800 */
[----:B0-----:R-:W-:-:S04]  /*adb0*/  FMNMX.FTZ R7, R97, R4, !PT ;  /* 0x0000000461077209 */ /* 0x001fc80007810000 */
[C---:B------:R-:W-:Y:S01]  /*adc0*/  FSETP.NEU.FTZ.AND P2, PT, R7.reuse, -INF , PT ;  /* 0xff8000000700780b */ /* 0x040fe20003f5d000 */
[----:B------:R-:W-:Y:S02]  /*add0*/  FMUL.FTZ R4, R7, R10 ;  /* 0x0000000a07047220 */ /* 0x000fe40000410000 */
[----:B------:R-:W0:Y:S03]  /*ade0*/  MUFU.EX2 R24, R24 ;  /* 0x0000001800187308 */ /* 0x000e260000000800 */
[----:B------:R-:W-:-:S05]  /*adf0*/  FSEL R4, R4, RZ, P2 ;  /* 0x000000ff04047208 */ /* 0x000fca0001000000 */
        /* <DEDUP_REMOVED lines=20> */
[-CC-:B------:R-:W-:Y:S01]  /*af40*/  FFMA.FTZ R59, R59, R10.reuse, -R4.reuse ;  /* 0x0000000a3b3b7223 */ /* 0x180fe20000010804 */
[-CC-:B------:R-:W-:Y:S01]  /*af50*/  FFMA.FTZ R33, R33, R10.reuse, -R4.reuse ;  /* 0x0000000a21217223 */ /* 0x180fe20000010804 */
[-CC-:B------:R-:W-:Y:S01]  /*af60*/  FFMA.FTZ R63, R63, R10.reuse, -R4.reuse ;  /* 0x0000000a3f3f7223 */ /* 0x180fe20000010804 */
[-CC-:B------:R-:W-:Y:S01]  /*af70*/  FFMA.FTZ R37, R37, R10.reuse, -R4.reuse ;  /* 0x0000000a25257223 */ /* 0x180fe20000010804 */
[----:B------:R4:W-:Y:S01]  /*af80*/  MUFU.EX2 R36, R39 ;  /* 0x0000002700247308 */ /* 0x0009e20000000800 */
[-CC-:B------:R-:W-:Y:S01]  /*af90*/  FFMA.FTZ R67, R67, R10.reuse, -R4.reuse ;  /* 0x0000000a43437223 */ /* 0x180fe20000010804 */
[-CC-:B------:R-:W-:Y:S01]  /*afa0*/  FFMA.FTZ R101, R101, R10.reuse, -R4.reuse ;  /* 0x0000000a65657223 */ /* 0x180fe20000010804 */
[----:B------:R-:W-:Y:S01]  /*afb0*/  FFMA.FTZ R71, R71, R10, -R4 ;  /* 0x0000000a47477223 */ /* 0x000fe20000010804 */
[----:B0-----:R-:W-:-:S04]  /*afc0*/  F2FP.F16.F32.PACK_AB R160, R24, R103 ;  /* 0x0000006718a0723e */ /* 0x001fc800000000ff */
[----:B------:R-:W-:Y:S01]  /*afd0*/  MUFU.EX2 R83, R83 ;  /* 0x0000005300537308 */ /* 0x000fe20000000800 */
[----:B----4-:R-:W-:Y:S01]  /*afe0*/  FADD.FTZ R39, R152, R35 ;  /* 0x0000002398277221 */ /* 0x010fe20000010000 */
[----:B------:R-:W-:Y:S02]  /*aff0*/  F2FP.F16.F32.PACK_AB R152, R35, R152 ;  /* 0x000000982398723e */ /* 0x000fe400000000ff */
[----:B-1----:R-:W-:Y:S01]  /*b000*/  F2FP.F16.F32.PACK_AB R153, R87, R26 ;  /* 0x0000001a5799723e */ /* 0x002fe200000000ff */
[----:B------:R-:W-:Y:S01]  /*b010*/  FADD.FTZ R44, R154, R39 ;  /* 0x000000279a2c7221 */ /* 0x000fe20000010000 */
[C---:B------:R-:W-:Y:S02]  /*b020*/  F2FP.F16.F32.PACK_AB R154, R41.reuse, R154 ;  /* 0x0000009a299a723e */ /* 0x040fe400000000ff */
[----:B------:R-:W0:Y:S08]  /*b030*/  MUFU.EX2 R30, R81 ;  /* 0x00000051001e7308 */ /* 0x000e300000000800 */
[----:B------:R1:W-:Y:S08]  /*b040*/  MUFU.EX2 R161, R5 ;  /* 0x0000000500a17308 */ /* 0x0003f00000000800 */
[----:B------:R-:W4:Y:S01]  /*b050*/  MUFU.EX2 R77, R77 ;  /* 0x0000004d004d7308 */ /* 0x000f220000000800 */
[----:B-1----:R-:W-:Y:S01]  /*b060*/  FADD.FTZ R5, R41, R44 ;  /* 0x0000002c29057221 */ /* 0x002fe20000010000 */
[----:B------:R-:W-:Y:S01]  /*b070*/  FADD.FTZ R44, R26, R87 ;  /* 0x000000571a2c7221 */ /* 0x000fe20000010000 */
[----:B0-----:R-:W-:-:S02]  /*b080*/  F2FP.F16.F32.PACK_AB R155, R30, R83 ;  /* 0x000000531e9b723e */ /* 0x001fc400000000ff */
[----:B------:R-:W-:Y:S01]  /*b090*/  FADD.FTZ R46, R156, R5 ;  /* 0x000000059c2e7221 */ /* 0x000fe20000010000 */
[----:B------:R-:W-:Y:S01]  /*b0a0*/  FADD.FTZ R5, R83, R44 ;  /* 0x0000002c53057221 */ /* 0x000fe20000010000 */
[C---:B------:R-:W-:Y:S01]  /*b0b0*/  F2FP.F16.F32.PACK_AB R156, R45.reuse, R156 ;  /* 0x0000009c2d9c723e */ /* 0x040fe200000000ff */
[----:B------:R-:W0:Y:S01]  /*b0c0*/  MUFU.EX2 R34, R75 ;  /* 0x0000004b00227308 */ /* 0x000e220000000800 */
[----:B------:R-:W-:Y:S01]  /*b0d0*/  FADD.FTZ R39, R45, R46 ;  /* 0x0000002e2d277221 */ /* 0x000fe20000010000 */
[----:B------:R-:W-:-:S03]  /*b0e0*/  FADD.FTZ R46, R30, R5 ;  /* 0x000000051e2e7221 */ /* 0x000fc60000010000 */
[----:B------:R-:W-:Y:S01]  /*b0f0*/  FADD.FTZ R48, R158, R39 ;  /* 0x000000279e307221 */ /* 0x000fe20000010000 */
[C---:B------:R-:W-:Y:S02]  /*b100*/  F2FP.F16.F32.PACK_AB R158, R105.reuse, R158 ;  /* 0x0000009e699e723e */ /* 0x040fe400000000ff */
[----:B------:R-:W1:Y:S01]  /*b110*/  MUFU.EX2 R53, R53 ;  /* 0x0000003500357308 */ /* 0x000e620000000800 */
[----:B------:R-:W-:Y:S01]  /*b120*/  FADD.FTZ R48, R105, R48 ;  /* 0x0000003069307221 */ /* 0x000fe20000010000 */
[----:B----4-:R-:W-:-:S03]  /*b130*/  FADD.FTZ R5, R77, R46 ;  /* 0x0000002e4d057221 */ /* 0x010fc60000010000 */
[----:B------:R-:W-:-:S03]  /*b140*/  FADD.FTZ R39, R103, R48 ;  /* 0x0000003067277221 */ /* 0x000fc60000010000 */
[----:B------:R-:W4:Y:S01]  /*b150*/  MUFU.EX2 R95, R95 ;  /* 0x0000005f005f7308 */ /* 0x000f220000000800 */
[----:B0-----:R-:W-:Y:S01]  /*b160*/  FADD.FTZ R46, R34, R5 ;  /* 0x00000005222e7221 */ /* 0x001fe20000010000 */
[----:B------:R-:W-:Y:S01]  /*b170*/  FADD.FTZ R48, R24, R39 ;  /* 0x0000002718307221 */ /* 0x000fe20000010000 */
[----:B------:R-:W-:-:S03]  /*b180*/  F2FP.F16.F32.PACK_AB R157, R34, R77 ;  /* 0x0000004d229d723e */ /* 0x000fc600000000ff */
[----:B------:R-:W-:Y:S02]  /*b190*/  FADD.FTZ R39, R99, R48 ;  /* 0x0000003063277221 */ /* 0x000fe40000010000 */
[----:B------:R-:W0:Y:S01]  /*b1a0*/  MUFU.EX2 R38, R43 ;  /* 0x0000002b00267308 */ /* 0x000e220000000800 */
[----:B-1----:R-:W-:Y:S01]  /*b1b0*/  FADD.FTZ R5, R53, R46 ;  /* 0x0000002e35057221 */ /* 0x002fe20000010000 */
[C---:B------:R-:W-:Y:S01]  /*b1c0*/  FADD.FTZ R50, R162.reuse, R39 ;  /* 0x00000027a2327221 */ /* 0x040fe20000010000 */
[----:B------:R-:W-:Y:S02]  /*b1d0*/  F2FP.F16.F32.PACK_AB R162, R162, R99 ;  /* 0x00000063a2a2723e */ /* 0x000fe400000000ff */
[C---:B------:R-:W-:Y:S01]  /*b1e0*/  FADD.FTZ R48, R36.reuse, R5 ;  /* 0x0000000524307221 */ /* 0x040fe20000010000 */
[----:B------:R-:W-:Y:S02]  /*b1f0*/  F2FP.F16.F32.PACK_AB R159, R36, R53 ;  /* 0x00000035249f723e */ /* 0x000fe400000000ff */
[----:B------:R-:W1:Y:S01]  /*b200*/  MUFU.EX2 R164, R93 ;  /* 0x0000005d00a47308 */ /* 0x000e620000000800 */
[----:B------:R-:W-:Y:S01]  /*b210*/  FADD.FTZ R5, R161, R48 ;  /* 0x00000030a1057221 */ /* 0x000fe20000010000 */
[----:B----4-:R-:W-:-:S06]  /*b220*/  FADD.FTZ R39, R95, R50 ;  /* 0x000000325f277221 */ /* 0x010fcc0000010000 */
[----:B------:R-:W4:Y:S01]  /*b230*/  MUFU.EX2 R25, R25 ;  /* 0x0000001900197308 */ /* 0x000f220000000800 */
[C---:B0-----:R-:W-:Y:S01]  /*b240*/  FADD.FTZ R48, R38.reuse, R5 ;  /* 0x0000000526307221 */ /* 0x041fe20000010000 */
[----:B------:R-:W-:-:S06]  /*b250*/  F2FP.F16.F32.PACK_AB R161, R38, R161 ;  /* 0x000000a126a1723e */ /* 0x000fcc00000000ff */
[----:B------:R-:W0:Y:S01]  /*b260*/  MUFU.EX2 R91, R91 ;  /* 0x0000005b005b7308 */ /* 0x000e220000000800 */
[C---:B-1----:R-:W-:Y:S01]  /*b270*/  FADD.FTZ R50, R164.reuse, R39 ;  /* 0x00000027a4327221 */ /* 0x042fe20000010000 */
[----:B------:R-:W-:-:S06]  /*b280*/  F2FP.F16.F32.PACK_AB R164, R164, R95 ;  /* 0x0000005fa4a4723e */ /* 0x000fcc00000000ff */
[----:B------:R-:W1:Y:S01]  /*b290*/  MUFU.EX2 R40, R47 ;  /* 0x0000002f00287308 */ /* 0x000e620000000800 */
[----:B----4-:R-:W-:-:S07]  /*b2a0*/  FADD.FTZ R5, R25, R48 ;  /* 0x0000003019057221 */ /* 0x010fce0000010000 */
[----:B------:R-:W4:Y:S01]  /*b2b0*/  MUFU.EX2 R166, R89 ;  /* 0x0000005900a67308 */ /* 0x000f220000000800 */
[----:B0-----:R-:W-:-:S07]  /*b2c0*/  FADD.FTZ R39, R91, R50 ;  /* 0x000000325b277221 */ /* 0x001fce0000010000 */
[----:B------:R-:W0:Y:S01]  /*b2d0*/  MUFU.EX2 R27, R27 ;  /* 0x0000001b001b7308 */ /* 0x000e220000000800 */
[C---:B-1----:R-:W-:Y:S01]  /*b2e0*/  FADD.FTZ R50, R40.reuse, R5 ;  /* 0x0000000528327221 */ /* 0x042fe20000010000 */
[----:B------:R-:W-:-:S06]  /*b2f0*/  F2FP.F16.F32.PACK_AB R163, R40, R25 ;  /* 0x0000001928a3723e */ /* 0x000fcc00000000ff */
[----:B------:R-:W1:Y:S01]  /*b300*/  MUFU.EX2 R85, R85 ;  /* 0x0000005500557308 */ /* 0x000e620000000800 */
[C---:B----4-:R-:W-:Y:S01]  /*b310*/  FADD.FTZ R52, R166.reuse, R39 ;  /* 0x00000027a6347221 */ /* 0x050fe20000010000 */
[----:B------:R-:W-:-:S06]  /*b320*/  F2FP.F16.F32.PACK_AB R166, R166, R91 ;  /* 0x0000005ba6a6723e */ /* 0x000fcc00000000ff */
[----:B------:R-:W4:Y:S01]  /*b330*/  MUFU.EX2 R42, R51 ;  /* 0x00000033002a7308 */ /* 0x000f220000000800 */
[----:B0-----:R-:W-:-:S07]  /*b340*/  FADD.FTZ R5, R27, R50 ;  /* 0x000000321b057221 */ /* 0x001fce0000010000 */
[----:B------:R-:W0:Y:S01]  /*b350*/  MUFU.EX2 R168, R79 ;  /* 0x0000004f00a87308 */ /* 0x000e220000000800 */
[----:B-1----:R-:W-:-:S07]  /*b360*/  FADD.FTZ R35, R85, R52 ;  /* 0x0000003455237221 */ /* 0x002fce0000010000 */
[----:B------:R-:W1:Y:S01]  /*b370*/  MUFU.EX2 R29, R29 ;  /* 0x0000001d001d7308 */ /* 0x000e620000000800 */
[C---:B----4-:R-:W-:Y:S01]  /*b380*/  FADD.FTZ R4, R42.reuse, R5 ;  /* 0x000000052a047221 */ /* 0x050fe20000010000 */
[----:B------:R-:W-:-:S06]  /*b390*/  F2FP.F16.F32.PACK_AB R165, R42, R27 ;  /* 0x0000001b2aa5723e */ /* 0x000fcc00000000ff */
[----:B------:R-:W4:Y:S01]  /*b3a0*/  MUFU.EX2 R57, R57 ;  /* 0x0000003900397308 */ /* 0x000f220000000800 */
[C---:B0-----:R-:W-:Y:S01]  /*b3b0*/  FADD.FTZ R50, R168.reuse, R35 ;  /* 0x00000023a8327221 */ /* 0x041fe20000010000 */
[----:B------:R-:W-:-:S06]  /*b3c0*/  F2FP.F16.F32.PACK_AB R168, R168, R85 ;  /* 0x00000055a8a8723e */ /* 0x000fcc00000000ff */
[----:B------:R-:W0:Y:S01]  /*b3d0*/  MUFU.EX2 R44, R55 ;  /* 0x00000037002c7308 */ /* 0x000e220000000800 */
[----:B-1----:R-:W-:-:S07]  /*b3e0*/  FADD.FTZ R5, R29, R4 ;  /* 0x000000041d057221 */ /* 0x002fce0000010000 */
[----:B------:R-:W1:Y:S01]  /*b3f0*/  MUFU.EX2 R170, R61 ;  /* 0x0000003d00aa7308 */ /* 0x000e620000000800 */
[----:B----4-:R-:W-:-:S07]  /*b400*/  FADD.FTZ R35, R57, R50 ;  /* 0x0000003239237221 */ /* 0x010fce0000010000 */
        /* <DEDUP_REMOVED lines=29> */
[C---:B----4-:R-:W-:Y:S01]  /*b5e0*/  FADD.FTZ R26, R4.reuse, R35 ;  /* 0x00000023041a7221 */ /* 0x050fe20000010000 */
[----:B------:R-:W-:-:S03]  /*b5f0*/  F2FP.F16.F32.PACK_AB R173, R4, R37 ;  /* 0x0000002504ad723e */ /* 0x000fc600000000ff */
[----:B0-----:R-:W-:-:S04]  /*b600*/  FADD.FTZ R25, R101, R26 ;  /* 0x0000001a65197221 */ /* 0x001fc80000010000 */
[C---:B-1----:R-:W-:Y:S01]  /*b610*/  FADD.FTZ R4, R24.reuse, R25 ;  /* 0x0000001918047221 */ /* 0x042fe20000010000 */
[----:B------:R-:W-:Y:S01]  /*b620*/  F2FP.F16.F32.PACK_AB R175, R24, R101 ;  /* 0x0000006518af723e */ /* 0x000fe200000000ff */
[----:B------:R-:W-:Y:S06]  /*b630*/  @!P0 BRA `(.L_x_2123) ;  /* 0x0000000000048947 */ /* 0x000fec0003800000 */
[----:B------:R-:W-:Y:S01]  /*b640*/  BPT.TRAP 0x1 ;  /* 0x000000040000795c */ /* 0x000fe20000300000 */
.L_x_2123:
[----:B------:R0:W1:Y:S01]  /*b650*/  SYNCS.PHASECHK.TRANS64.TRYWAIT P2, [R6+URZ+0x22850], R73 ;  /* 0x02285049060075a7 */ /* 0x000062000804017f */
[----:B------:R-:W-:Y:S05]  /*b660*/  @!P0 BRA `(.L_x_2124) ;  /* 0x0000000000048947 */ /* 0x000fea0003800000 */
[----:B------:R-:W-:Y:S01]  /*b670*/  BPT.TRAP 0x1 ;  /* 0x000000040000795c */ /* 0x000fe20000300000 */
.L_x_2124:
[----:B------:R-:W-:Y:S04]  /*b680*/  BSSY B0, `(.L_x_2125) ;  /* 0x0000004000007945 */ /* 0x000fe80003800000 */
[----:B-1----:R-:W-:Y:S05]  /*b690*/  @P2 BRA `(.L_x_2126) ;  /* 0x0000000000082947 */ /* 0x002fea0003800000 */
[----:B------:R-:W1:Y:S02]  /*b6a0*/  SYNCS.PHASECHK.TRANS64.TRYWAIT P2, [R6+URZ+0x22850], R73 ;  /* 0x02285049060075a7 */ /* 0x000e64000804017f */
[----:B-1----:R-:W-:Y:S05]  /*b6b0*/  @!P2 BRA `(.L_x_2127) ;  /* 0x0000012c0008a947 */ /* 0x002fea0003800000 */
.L_x_2126:
[----:B------:R-:W-:Y:S05]  /*b6c0*/  BSYNC B0 ;  /* 0x0000000000007941 */ /* 0x000fea0003800000 */
.L_x_2125:
[----:B------:R-:W-:Y:S05]  /*b6d0*/  WARPSYNC.ALL ;  /* 0x0000000000007948 */ /* 0x000fea0003800000 */
[----:B------:R-:W-:Y:S01]  /*b6e0*/  VIADD R24, R17, 0x400 ;  /* 0x0000040011187836 */ /* 0x000fe20000000000 */
[----:B------:R4:W-:Y:S01]  /*b6f0*/  BAR.SYNC.DEFER_BLOCKING R179, 0x100 ;  /* 0x000400b30000751d */ /* 0x0009e20000010000 */
[----:B------:R-:W-:Y:S01]  /*b700*/  IMAD.MOV.U32 R181, RZ, RZ, 0x40000040 ;  /* 0x40000040ffb57424 */ /* 0x000fe200078e00ff */
[----:B------:R-:W-:Y:S01]  /*b710*/  ISETP.GE.AND P2, PT, R177, 0x1, PT ;  /* 0x00000001b100780c */ /* 0x000fe20003f46270 */
[----:B0123--:R-:W-:Y:S01]  /*b720*/  @!P1 VIADD R6, R6, 0x22860 ;  /* 0x0002286006069836 */ /* 0x00ffe20000000000 */
[----:B------:R-:W-:Y:S01]  /*b730*/  SHF.R.U32.HI R24, RZ, 0x4, R24 ;  /* 0x00000004ff187819 */ /* 0x000fe20000011618 */
[----:B------:R-:W-:Y:S01]  /*b740*/  IMAD.IADD R217, R204, 0x1, -R205 ;  /* 0x00000001ccd97824 */ /* 0x000fe200078e0acd */
[----:B------:R-:W-:Y:S01]  /*b750*/  R2UR UR7, R181 ;  /* 0x00000000b50772ca */ /* 0x000fe200000e0000 */
[----:B------:R-:W-:Y:S01]  /*b760*/  IMAD.MOV.U32 R181, RZ, RZ, 0x40000040 ;  /* 0x40000040ffb57424 */ /* 0x000fe200078e00ff */
[----:B------:R-:W-:-:S02]  /*b770*/  LOP3.LUT R24, R24, 0x3fff, RZ, 0xc0, !PT ;  /* 0x00003fff18187812 */ /* 0x000fc400078ec0ff */
[----:B------:R-:W-:Y:S02]  /*b780*/  @!P1 PRMT R6, RZ, 0x654, R6 ;  /* 0x00000654ff069816 */ /* 0x000fe40000000006 */
[----:B------:R-:W-:-:S05]  /*b790*/  LOP3.LUT R206, R24, 0x3000000, RZ, 0xfc, !PT ;  /* 0x0300000018ce7812 */ /* 0x000fca00078efcff */
[----:B------:R-:W-:-:S05]  /*b7a0*/  IMAD R180, R16, 0xc00, R206 ;  /* 0x00000c0010b47824 */ /* 0x000fca00078e02ce */
[----:B------:R-:W-:Y:S01]  /*b7b0*/  R2UR UR6, R180 ;  /* 0x00000000b40672ca */ /* 0x000fe200000e0000 */
[----:B------:R-:W-:-:S12]  /*b7c0*/  WARPGROUP.ARRIVE ;  /* 0x00000000000079c5 */ /* 0x000fd80000000000 */
[----:B------:R-:W-:Y:S03]  /*b7d0*/  HGMMA.64x256x16.F32 R24, R152, gdesc[UR4].tnspB, RZ, !UPT, gsb0 ;  /* 0x43e0000498187df0 */ /* 0x000fe6000c0008ff */
[----:B------:R-:W-:Y:S02]  /*b7e0*/  WARPGROUP.DEPBAR.LE gsb0, 0x0 ;  /* 0x00008000000079c5 */ /* 0x000fe40000010000 */
[----:B------:R-:W-:Y:S01]  /*b7f0*/  VIADD R152, R180, 0x80 ;  /* 0x00000080b4987836 */ /* 0x000fe20000000000 */
[----:B------:R-:W-:Y:S01]  /*b800*/  WARPGROUP.ARRIVE ;  /* 0x00000000000079c5 */ /* 0x000fe20000000000 */
[----:B------:R-:W-:Y:S02]  /*b810*/  IMAD.MOV.U32 R153, RZ, RZ, 0x40000040 ;  /* 0x40000040ff997424 */ /* 0x000fe400078e00ff */
[----:B------:R-:W-:Y:S01]  /*b820*/  IMAD R155, R209, 0x80, R217 ;  /* 0x00000080d19b7824 */ /* 0x000fe200078e02d9 */
[----:B------:R-:W-:Y:S01]  /*b830*/  R2UR UR6, R152 ;  /* 0x00000000980672ca */ /* 0x000fe200000e0000 */
[----:B------:R-:W-:Y:S01]  /*b840*/  VIADD R152, R180, 0x100 ;  /* 0x00000100b4987836 */ /* 0x000fe20000000000 */
[----:B------:R-:W-:Y:S01]  /*b850*/  R2UR UR7, R153 ;  /* 0x00000000990772ca */ /* 0x000fe200000e0000 */
[----:B------:R-:W-:-:S02]  /*b860*/  IMAD.MOV.U32 R153, RZ, RZ, 0x40000040 ;  /* 0x40000040ff997424 */ /* 0x000fc400078e00ff */
[----:B------:R-:W-:-:S13]  /*b870*/  IMAD.IADD R176, R155, 0x1, R176 ;  /* 0x000000019bb07824 */ /* 0x000fda00078e02b0 */
        /* <DEDUP_REMOVED lines=31> */
[----:B------:R0:W-:Y:S02]  /*ba70*/  @!P1 SYNCS.ARRIVE.TRANS64.RED.A1T0 RZ, [R6+URZ], RZ ;  /* 0x000000ff06ff99a7 */ /* 0x0001e4000810043f */
[----:B0-----:R-:W-:Y:S01]  /*ba80*/  VIADD R6, R178, 0xfffffffe ;  /* 0xfffffffeb2067836 */ /* 0x001fe20000000000 */
[----:B----4-:R-:W-:Y:S06]  /*ba90*/  @!P2 BRA `(.L_x_2128) ;  /* 0x000000000048a947 */ /* 0x010fec0003800000 */
        /* <DEDUP_REMOVED lines=11> */
.L_x_2130:
[----:B------:R-:W-:-:S13]  /*bb50*/  ISETP.NE.AND P2, PT, R177, 0x1, PT ;  /* 0x00000001b100780c */ /* 0x000fda0003f45270 */
[----:B------:R-:W0:Y:S02]  /*bb60*/  @P2 LDC.64 R152, c[0x0][0x9e8] ;  /* 0x00027a00ff982b82 */ /* 0x000e240000000a00 */
[----:B0-----:R-:W-:-:S05]  /*bb70*/  @P2 IMAD.HI.U32 R152, R154, R152, RZ ;  /* 0x000000989a982227 */ /* 0x001fca00078e00ff */
[----:B------:R-:W-:-:S07]  /*bb80*/  @P2 SHF.R.U32.HI R154, RZ, R153, R152 ;  /* 0x00000099ff9a2219 */ /* 0x000fce0000011698 */
.L_x_2131:
[----:B------:R-:W-:Y:S05]  /*bb90*/  BSYNC B0 ;  /* 0x0000000000007941 */ /* 0x000fea0003800000 */
.L_x_2129:
[----:B------:R-:W-:-:S05]  /*bba0*/  IMAD R177, R154, R177, R177 ;  /* 0x000000b19ab17224 */ /* 0x000fca00078e02b1 */
[----:B------:R-:W-:-:S07]  /*bbb0*/  VIMNMX R176, R176, R177, PT ;  /* 0x000000b1b0b07248 */ /* 0x000fce0003fe0100 */
.L_x_2128:
[----:B------:R-:W-:Y:S01]  /*bbc0*/  IMAD.HI R176, R176, 0x2aaaaaab, RZ ;  /* 0x2aaaaaabb0b07827 */ /* 0x000fe200078e02ff */
[----:B------:R-:W-:Y:S01]  /*bbd0*/  ULDC UR46, c[0x0][0x9e4] ;  /* 0x00027900002e7ab9 */ /* 0x000fe20000000800 */
[----:B------:R-:W-:Y:S01]  /*bbe0*/  ULDC UR43, c[0x0][0x9e4] ;  /* 0x00027900002b7ab9 */ /* 0x000fe20000000800 */
[----:B------:R-:W-:Y:S01]  /*bbf0*/  ULDC UR47, c[0x0][0x9dc] ;  /* 0x00027700002f7ab9 */ /* 0x000fe20000000800 */
[----:B------:R-:W-:Y:S01]  /*bc00*/  ULDC UR49, c[0x0][0x9dc] ;  /* 0x0002770000317ab9 */ /* 0x000fe20000000800 */
[----:B------:R-:W-:Y:S01]  /*bc10*/  SHF.R.U32.HI R153, RZ, 0x1f, R176 ;  /* 0x0000001fff997819 */ /* 0x000fe200000116b0 */
[----:B------:R-:W-:Y:S01]  /*bc20*/  ULDC UR42, c[0x0][0x988] ;  /* 0x00026200002a7ab9 */ /* 0x000fe20000000800 */
[----:B------:R-:W-:Y:S01]  /*bc30*/  ULDC UR45, c[0x0][0x988] ;  /* 0x00026200002d7ab9 */ /* 0x000fe20000000800 */
[----:B------:R-:W-:Y:S01]  /*bc40*/  ULDC UR44, c[0x0][0x988] ;  /* 0x00026200002c7ab9 */ /* 0x000fe20000000800 */
[----:B------:R-:W-:Y:S01]  /*bc50*/  LEA.HI.SX32 R153, R176, R153, 0x1c ;  /* 0x00000099b0997211 */ /* 0x000fe200078fe2ff */
[----:B------:R-:W-:Y:S01]  /*bc60*/  ULDC UR50, c[0x0][0x9e0] ;  /* 0x0002780000327ab9 */ /* 0x000fe20000000800 */
[----:B------:R-:W-:-:S02]  /*bc70*/  ULDC UR48, c[0x0][0x9e0] ;  /* 0x0002780000307ab9 */ /* 0x000fc40000000800 */
[----:B------:R-:W-:-:S04]  /*bc80*/  VIMNMX R218, R222, R153, !PT ;  /* 0x00000099deda7248 */ /* 0x000fc80007fe0100 */
[----:B------:R-:W-:-:S13]  /*bc90*/  ISETP.GE.AND P2, PT, R6, R218, PT ;  /* 0x000000da0600720c */ /* 0x000fda0003f46270 */
[----:B------:R-:W-:Y:S05]  /*bca0*/  @!P2 BRA `(.L_x_2132) ;  /* 0x000000300054a947 */ /* 0x000fea0003800000 */
[----:B------:R-:W-:-:S04]  /*bcb0*/  IMAD.IADD R216, R0, 0x1, R217 ;  /* 0x0000000100d87824 */ /* 0x000fc800078e02d9 */
[----:B------:R-:W-:-:S07]  /*bcc0*/  VIADD R208, R216, 0x8 ;  /* 0x00000008d8d07836 */ /* 0x000fce0000000000 */
.L_x_2150:
[----:B------:R-:W-:Y:S01]  /*bcd0*/  VIADD R16, R16, 0x1 ;  /* 0x0000000110107836 */ /* 0x000fe20000000000 */
[----:B------:R-:W-:Y:S05]  /*bce0*/  YIELD ;  /* 0x0000000000007946 */ /* 0x000fea0003800000 */
[----:B------:R-:W-:-:S04]  /*bcf0*/  ISETP.NE.AND P2, PT, R16, 0x2, PT ;  /* 0x000000021000780c */ /* 0x000fc80003f45270 */
[----:B------:R-:W-:Y:S02]  /*bd00*/  SEL R11, RZ, 0x1, P2 ;  /* 0x00000001ff0b7807 */ /* 0x000fe40001000000 */
[----:B------:R-:W-:Y:S02]  /*bd10*/  SEL R16, R16, RZ, P2 ;  /* 0x000000ff10107207 */ /* 0x000fe40001000000 */
[----:B------:R-:W-:Y:S01]  /*bd20*/  LOP3.LUT R200, R200, R11, RZ, 0x3c, !PT ;  /* 0x0000000bc8c87212 */ /* 0x000fe200078e3cff */
[----:B0-----:R-:W-:Y:S06]  /*bd30*/  @!P0 BRA `(.L_x_2133) ;  /* 0x0000000000048947 */ /* 0x001fec0003800000 */
[----:B------:R-:W-:Y:S01]  /*bd40*/  BPT.TRAP 0x1 ;  /* 0x000000040000795c */ /* 0x000fe20000300000 */
.L_x_2133:
[----:B------:R-:W-:Y:S01]  /*bd50*/  IMAD R210, R16, 0x8, R17 ;  /* 0x0000000810d27824 */ /* 0x000fe200078e0211 */
[----:B------:R-:W-:-:S04]  /*bd60*/  SHF.L.U32 R211, R200, 0x1f, RZ ;  /* 0x0000001fc8d37819 */ /* 0x000fc800000006ff */
[----:B------:R0:W1:Y:S01]  /*bd70*/  SYNCS.PHASECHK.TRANS64.TRYWAIT P2, [R210+URZ+0x22830], R211 ;  /* 0x022830d3d20075a7 */ /* 0x000062000804017f */
[----:B------:R-:W-:Y:S05]  /*bd80*/  @!P0 BRA `(.L_x_2134) ;  /* 0x0000000000048947 */ /* 0x000fea0003800000 */
[----:B------:R-:W-:Y:S01]  /*bd90*/  BPT.TRAP 0x1 ;  /* 0x000000040000795c */ /* 0x000fe20000300000 */
.L_x_2134:
[----:B------:R-:W-:Y:S02]  /*bda0*/  IMAD R10, R16, 0x300, R214 ;  /* 0x00000300100a7824 */ /* 0x000fe400078e02d6 */
[----:B------:R-:W-:Y:S01]  /*bdb0*/  IMAD.MOV.U32 R11, RZ, RZ, 0x40000040 ;  /* 0x40000040ff0b7424 */ /* 0x000fe200078e00ff */
[----:B-1----:R-:W-:Y:S06]  /*bdc0*/  @P2 BRA `(.L_x_2135) ;  /* 0x0000000000082947 */ /* 0x002fec0003800000 */
[----:B------:R-:W1:Y:S02]  /*bdd0*/  SYNCS.PHASECHK.TRANS64.TRYWAIT P2, [R210+URZ+0x22830], R211 ;  /* 0x022830d3d20075a7 */ /* 0x000e64000804017f */
[----:B-1----:R-:W-:Y:S05]  /*bde0*/  @!P2 BRA `(.L_x_2136) ;  /* 0x000001240050a947 */ /* 0x002fea0003800000 */
.L_x_2135:
        /* <DEDUP_REMOVED lines=9> */
[----:B------:R-:W2:Y:S01]  /*be80*/  S2R R207, SR_TID.X ;  /* 0x0000000000cf7919 */ /* 0x000ea20000002100 */
[----:B------:R-:W-:Y:S01]  /*be90*/  IMAD R226, R6, -0x60, R204 ;  /* 0xffffffa006e27824 */ /* 0x000fe200078e02cc */
[----:B------:R-:W-:-:S04]  /*bea0*/  LOP3.LUT P2, RZ, R2, 0x100000, RZ, 0xc0, !PT ;  /* 0x0010000002ff7812 */ /* 0x000fc8000784c0ff */
[----:B------:R-:W-:-:S05]  /*beb0*/  IADD3 R226, -R205, 0x1, R226 ;  /* 0x00000001cde27810 */ /* 0x000fca0007ffe1e2 */
        /* <DEDUP_REMOVED lines=8> */
[----:B------:R-:W-:Y:S01]  /*bf40*/  IMAD.IADD R226, R226, 0x1, -R201 ;  /* 0x00000001e2e27824 */ /* 0x000fe200078e0ac9 */
[----:B--2---:R-:W-:Y:S01]  /*bf50*/  SHF.R.U32.HI R207, RZ, 0x7, R207 ;  /* 0x00000007ffcf7819 */ /* 0x004fe200000116cf */
        /* <DEDUP_REMOVED lines=10> */
[----:B------:R-:W-:Y:S01]  /*c000*/  R2UR UR6, R10 ;  /* 0x000000000a0672ca */ /* 0x000fe200000e0000 */
[----:B------:R-:W-:Y:S01]  /*c010*/  @!P1 VIADD R10, R210, 0x22840 ;  /* 0x00022840d20a9836 */ /* 0x000fe20000000000 */
[----:B------:R-:W-:Y:S02]  /*c020*/  R2UR UR7, R11 ;  /* 0x000000000b0772ca */ /* 0x000fe400000e0000 */
[----:B------:R-:W-:Y:S02]  /*c030*/  R2UR UR4, R12 ;  /* 0x000000000c0472ca */ /* 0x000fe400000e0000 */
[----:B------:R-:W-:Y:S02]  /*c040*/  R2UR UR5, R13 ;  /* 0x000000000d0572ca */ /* 0x000fe400000e0000 */
[----:B------:R-:W-:Y:S01]  /*c050*/  IADD3 R11, -R207, 0xb, RZ ;  /* 0x0000000bcf0b7810 */ /* 0x000fe20007ffe1ff */
[----:B------:R-:W-:Y:S01]  /*c060*/  IMAD.U32 R207, RZ, RZ, UR47 ;  /* 0x0000002fffcf7e24 */ /* 0x000fe2000f8e00ff */
[----:B------:R-:W-:-:S04]  /*c070*/  @!P1 PRMT R10, RZ, 0x654, R10 ;  /* 0x00000654ff0a9816 */ /* 0x000fc8000000000a */
[----:B------:R-:W-:-:S05]  /*c080*/  LOP3.LUT R227, RZ, R207, RZ, 0x33, !PT ;  /* 0x000000cfffe37212 */ /* 0x000fca00078e33ff */
[----:B------:R-:W-:Y:S02]  /*c090*/  IMAD.IADD R227, R227, 0x1, R226 ;  /* 0x00000001e3e37824 */ /* 0x000fe400078e02e2 */
[----:B------:R-:W-:-:S04]  /*c0a0*/  VIADD R226, R226, UR50 ;  /* 0x00000032e2e27c36 */ /* 0x000fc80008000000 */
[----:B------:R-:W-:Y:S01]  /*c0b0*/  IMAD.IADD R225, R0, 0x1, R226 ;  /* 0x0000000100e17824 */ /* 0x000fe200078e02e2 */
[----:B------:R-:W-:Y:S02]  /*c0c0*/  WARPGROUP.DEPBAR.LE gsb0, 0x0 ;  /* 0x00008000000079c5 */ /* 0x000fe40000010000 */
[----:B------:R-:W-:-:S06]  /*c0d0*/  WARPGROUP.ARRIVE ;  /* 0x00000000000079c5 */ /* 0x000fcc0000000000 */
[----:B------:R-:W-:Y:S03]  /*c0e0*/  HGMMA.64x96x16.F32 R152, gdesc[UR4], R152, gsb0 ;  /* 0x01600000049879f0 */ /* 0x000fe60008000898 */
[----:B------:R-:W-:Y:S02]  /*c0f0*/  WARPGROUP.DEPBAR.LE gsb0, 0x0 ;  /* 0x00008000000079c5 */ /* 0x000fe40000010000 */
[----:B------:R2:W-:Y:S06]  /*c100*/  BAR.ARV R11, 0x100 ;  /* 0x0004000b0000751d */ /* 0x0005ec0000002000 */
[----:B------:R3:W-:Y:S02]  /*c110*/  @!P1 SYNCS.ARRIVE.TRANS64.RED.A1T0 RZ, [R10+URZ], RZ ;  /* 0x000000ff0aff99a7 */ /* 0x0007e4000810043f */
[----:B---3--:R-:W-:Y:S01]  /*c120*/  IMAD.IADD R10, R0, 0x1, R227 ;  /* 0x00000001000a7824 */ /* 0x008fe200078e02e3 */
[----:B--2---:R-:W-:Y:S06]  /*c130*/  @!P2 BRA `(.L_x_2137) ;  /* 0x000000000058a947 */ /* 0x004fec0003800000 */
        /* <DEDUP_REMOVED lines=12> */
.L_x_2139:
[----:B------:R-:W-:-:S05]  /*c200*/  IMAD.U32 R229, RZ, RZ, UR46 ;  /* 0x0000002effe57e24 */ /* 0x000fca000f8e00ff */
[----:B------:R-:W-:-:S13]  /*c210*/  ISETP.NE.AND P2, PT, R229, 0x1, PT ;  /* 0x00000001e500780c */ /* 0x000fda0003f45270 */
[----:B------:R-:W2:Y:S02]  /*c220*/  @P2 LDC.64 R212, c[0x0][0x9e8] ;  /* 0x00027a00ffd42b82 */ /* 0x000ea40000000a00 */
[----:B--2---:R-:W-:-:S05]  /*c230*/  @P2 IMAD.HI.U32 R212, R228, R212, RZ ;  /* 0x000000d4e4d42227 */ /* 0x004fca00078e00ff */
[----:B------:R-:W-:-:S07]  /*c240*/  @P2 SHF.R.U32.HI R228, RZ, R213, R212 ;  /* 0x000000d5ffe42219 */ /* 0x000fce00000116d4 */
.L_x_2140:
[----:B------:R-:W-:Y:S05]  /*c250*/  BSYNC B0 ;  /* 0x0000000000007941 */ /* 0x000fea0003800000 */
.L_x_2138:
[----:B------:R-:W-:-:S04]  /*c260*/  IMAD R212, R6, -0x60, -R201 ;  /* 0xffffffa006d47824 */ /* 0x000fc800078e0ac9 */
[----:B------:R-:W-:-:S05]  /*c270*/  IMAD R212, R228, R229, R212 ;  /* 0x000000e5e4d47224 */ /* 0x000fca00078e02d4 */
[----:B------:R-:W-:Y:S02]  /*c280*/  VIMNMX R10, R10, R212, !PT ;  /* 0x000000d40a0a7248 */ /* 0x000fe40007fe0100 */
[----:B------:R-:W-:-:S07]  /*c290*/  VIADDMNMX R225, R212, R229, R225, PT ;  /* 0x000000e5d4e17246 */ /* 0x000fce00038001e1 */
.L_x_2137:
[----:B------:R-:W-:Y:S01]  /*c2a0*/  IMAD R212, R6, -0x60, RZ ;  /* 0xffffffa006d47824 */ /* 0x000fe200078e02ff */
[----:B------:R-:W-:Y:S02]  /*c2b0*/  LOP3.LUT R2, R2, 0xfff7ffff, RZ, 0xc0, !PT ;  /* 0xfff7ffff02027812 */ /* 0x000fe400078ec0ff */
[--C-:B------:R-:W-:Y:S02]  /*c2c0*/  IADD3 R226, R226, 0x8, R0.reuse ;  /* 0x00000008e2e27810 */ /* 0x100fe40007ffe000 */
[C---:B------:R-:W-:Y:S02]  /*c2d0*/  ISETP.GE.AND P2, PT, R212.reuse, 0x1, PT ;  /* 0x00000001d400780c */ /* 0x040fe40003f46270 */
[----:B------:R-:W-:Y:S02]  /*c2e0*/  ISETP.GE.AND P4, PT, R212, 0x9, PT ;  /* 0x00000009d400780c */ /* 0x000fe40003f86270 */
[----:B------:R-:W-:-:S09]  /*c2f0*/  IADD3 R227, R227, 0x8, R0 ;  /* 0x00000008e3e37810 */ /* 0x000fd20007ffe000 */
[----:B------:R-:W-:Y:S02]  /*c300*/  @P2 LOP3.LUT R2, R2, 0x80000, RZ, 0xfc, !PT ;  /* 0x0008000002022812 */ /* 0x000fe400078efcff */
[----:B------:R-:W-:Y:S02]  /*c310*/  ISETP.GT.AND P2, PT, R10, RZ, !P2 ;  /* 0x000000ff0a00720c */ /* 0x000fe40005744270 */
[----:B------:R-:W-:Y:S02]  /*c320*/  LOP3.LUT R2, R2, 0xfffffffd, RZ, 0xc0, !PT ;  /* 0xfffffffd02027812 */ /* 0x000fe400078ec0ff */
[----:B------:R-:W-:Y:S02]  /*c330*/  ISETP.LT.OR P3, PT, R225, 0x1, P2 ;  /* 0x00000001e100780c */ /* 0x000fe40001761670 */
[----:B------:R-:W-:Y:S02]  /*c340*/  ISETP.GE.AND P2, PT, R212, 0x2, PT ;  /* 0x00000002d400780c */ /* 0x000fe40003f46270 */
[----:B------:R-:W-:-:S02]  /*c350*/  FSEL R152, R152, -INF , !P3 ;  /* 0xff80000098987808 */ /* 0x000fc40005800000 */
[----:B------:R-:W-:Y:S02]  /*c360*/  ISETP.GT.AND P3, PT, R10, 0x1, !P2 ;  /* 0x000000010a00780c */ /* 0x000fe40005764270 */
[----:B------:R-:W-:Y:S02]  /*c370*/  @P4 LOP3.LUT R2, R2, 0x2, RZ, 0xfc, !PT ;  /* 0x0000000202024812 */ /* 0x000fe400078efcff */
[----:B------:R-:W-:Y:S02]  /*c380*/  ISETP.LT.OR P3, PT, R225, 0x2, P3 ;  /* 0x00000002e100780c */ /* 0x000fe40001f61670 */
[----:B------:R-:W-:Y:S02]  /*c390*/  LOP3.LUT R2, R2, 0xfffffffb, RZ, 0xc0, !PT ;  /* 0xfffffffb02027812 */ /* 0x000fe400078ec0ff */
[----:B------:R-:W-:Y:S02]  /*c3a0*/  FSEL R153, R153, -INF , !P3 ;  /* 0xff80000099997808 */ /* 0x000fe40005800000 */
[----:B------:R-:W-:-:S02]  /*c3b0*/  ISETP.GT.AND P3, PT, R10, 0x8, !P4 ;  /* 0x000000080a00780c */ /* 0x000fc40006764270 */
[----:B------:R-:W-:Y:S02]  /*c3c0*/  ISETP.GE.AND P4, PT, R212, 0xa, PT ;  /* 0x0000000ad400780c */ /* 0x000fe40003f86270 */
[----:B------:R-:W-:-:S04]  /*c3d0*/  ISETP.LT.OR P3, PT, R225, 0x9, P3 ;  /* 0x00000009e100780c */ /* 0x000fc80001f61670 */
        /* <DEDUP_REMOVED lines=119> */
[----:B------:R-:W-:-:S13]  /*cb50*/  LOP3.LUT P6, RZ, R2, 0x100000, RZ, 0xc0, !PT ;  /* 0x0010000002ff7812 */ /* 0x000fda00078cc0ff */
[----:B------:R-:W-:Y:S05]  /*cb60*/  @!P6 BRA `(.L_x_2141) ;  /* 0x00000000005ce947 */ /* 0x000fea0003800000 */
[----:B------:R-:W-:Y:S01]  /*cb70*/  ISETP.GT.AND P6, PT, R208, -0x1, PT ;  /* 0xffffffffd000780c */ /* 0x000fe20003fc4270 */
[----:B------:R-:W-:-:S12]  /*cb80*/  BSSY B0, `(.L_x_2142) ;  /* 0x0000011000007945 */ /* 0x000fd80003800000 */
[----:B------:R-:W-:Y:S05]  /*cb90*/  @P6 BRA `(.L_x_2143) ;  /* 0x0000000000246947 */ /* 0x000fea0003800000 */
[----:B------:R-:W-:Y:S02]  /*cba0*/  IMAD.U32 R10, RZ, RZ, UR46 ;  /* 0x0000002eff0a7e24 */ /* 0x000fe4000f8e00ff */
[----:B------:R-:W-:-:S03]  /*cbb0*/  VIADD R225, R216, 0x8 ;  /* 0x00000008d8e17836 */ /* 0x000fc60000000000 */
[----:B------:R-:W-:Y:S02]  /*cbc0*/  ISETP.NE.AND P6, PT, R10, 0x1, PT ;  /* 0x000000010a00780c */ /* 0x000fe40003fc5270 */
[----:B------:R-:W-:-:S11]  /*cbd0*/  LOP3.LUT R225, RZ, R225, RZ, 0x33, !PT ;  /* 0x000000e1ffe17212 */ /* 0x000fd600078e33ff */
[----:B------:R-:W2:Y:S02]  /*cbe0*/  @P6 LDC.64 R156, c[0x0][0x9e8] ;  /* 0x00027a00ff9c6b82 */ /* 0x000ea40000000a00 */
[----:B--2---:R-:W-:-:S05]  /*cbf0*/  @P6 IMAD.HI.U32 R156, R225, R156, RZ ;  /* 0x0000009ce19c6227 */ /* 0x004fca00078e00ff */
[----:B------:R-:W-:-:S04]  /*cc00*/  @P6 SHF.R.U32.HI R225, RZ, R157, R156 ;  /* 0x0000009dffe16219 */ /* 0x000fc8000001169c */
[----:B------:R-:W-:Y:S01]  /*cc10*/  LOP3.LUT R225, RZ, R225, RZ, 0x33, !PT ;  /* 0x000000e1ffe17212 */ /* 0x000fe200078e33ff */
[----:B------:R-:W-:Y:S06]  /*cc20*/  BRA `(.L_x_2144) ;  /* 0x0000000000187947 */ /* 0x000fec0003800000 */
.L_x_2143:
[----:B------:R-:W-:Y:S02]  /*cc30*/  IMAD.U32 R10, RZ, RZ, UR46 ;  /* 0x0000002eff0a7e24 */ /* 0x000fe4000f8e00ff */
[----:B------:R-:W-:-:S03]  /*cc40*/  IMAD.MOV.U32 R225, RZ, RZ, R208 ;  /* 0x000000ffffe17224 */ /* 0x000fc600078e00d0 */
[----:B------:R-:W-:-:S13]  /*cc50*/  ISETP.NE.AND P6, PT, R10, 0x1, PT ;  /* 0x000000010a00780c */ /* 0x000fda0003fc5270 */
[----:B------:R-:W2:Y:S02]  /*cc60*/  @P6 LDC.64 R156, c[0x0][0x9e8] ;  /* 0x00027a00ff9c6b82 */ /* 0x000ea40000000a00 */
[----:B--2---:R-:W-:-:S05]  /*cc70*/  @P6 IMAD.HI.U32 R156, R208, R156, RZ ;  /* 0x0000009cd09c6227 */ /* 0x004fca00078e00ff */
[----:B------:R-:W-:-:S07]  /*cc80*/  @P6 SHF.R.U32.HI R225, RZ, R157, R156 ;  /* 0x0000009dffe16219 */ /* 0x000fce000001169c */
.L_x_2144:
[----:B------:R-:W-:Y:S05]  /*cc90*/  BSYNC B0 ;  /* 0x0000000000007941 */ /* 0x000fea0003800000 */
.L_x_2142:
[----:B------:R-:W-:-:S04]  /*cca0*/  IMAD.IADD R212, R212, 0x1, -R201 ;  /* 0x00000001d4d47824 */ /* 0x000fc800078e0ac9 */
[----:B------:R-:W-:-:S05]  /*ccb0*/  IMAD R212, R225, R10, R212 ;  /* 0x0000000ae1d47224 */ /* 0x000fca00078e02d4 */
[----:B------:R-:W-:Y:S02]  /*ccc0*/  VIMNMX R227, R227, R212, !PT ;  /* 0x000000d4e3e37248 */ /* 0x000fe40007fe0100 */
[----:B------:R-:W-:-:S07]  /*ccd0*/  VIADDMNMX R226, R212, R10, R226, PT ;  /* 0x0000000ad4e27246 */ /* 0x000fce00038001e2 */
.L_x_2141:
[----:B------:R-:W-:Y:S02]  /*cce0*/  ISETP.GT.AND P2, PT, R227, 0x1, !P2 ;  /* 0x00000001e300780c */ /* 0x000fe40005744270 */
[----:B------:R-:W-:Y:S02]  /*ccf0*/  FMNMX.FTZ R10, R152, R3, !PT ;  /* 0x00000003980a7209 */ /* 0x000fe40007810000 */
[----:B------:R-:W-:Y:S02]  /*cd00*/  ISETP.LT.OR P2, PT, R226, 0x2, P2 ;  /* 0x00000002e200780c */ /* 0x000fe40001741670 */
[C---:B------:R-:W-:Y:S02]  /*cd10*/  LOP3.LUT P6, RZ, R2.reuse, 0x8000, RZ, 0xc0, !PT ;  /* 0x0000800002ff7812 */ /* 0x040fe400078cc0ff */
        /* <DEDUP_REMOVED lines=65> */
[C---:B------:R-:W-:Y:S02]  /*d130*/  ISETP.GT.AND P2, PT, R227.reuse, 0x29, !P2 ;  /* 0x00000029e300780c */ /* 0x040fe40005744270 */
[----:B------:R-:W-:Y:S02]  /*d140*/  FSEL R194, R194, -INF , !P3 ;  /* 0xff800000c2c27808 */ /* 0x000fe40005800000 */
[----:B------:R-:W-:Y:S02]  /*d150*/  ISETP.LT.OR P2, PT, R226, 0x2a, P2 ;  /* 0x0000002ae200780c */ /* 0x000fe40001741670 */
[----:B------:R-:W-:Y:S02]  /*d160*/  ISETP.GT.AND P5, PT, R227, 0x58, !P5 ;  /* 0x00000058e300780c */ /* 0x000fe40006fa4270 */
[----:B------:R-:W-:-:S02]  /*d170*/  FSEL R175, R175, -INF , !P2 ;  /* 0xff800000afaf7808 */ /* 0x000fc40005000000 */
[----:B------:R-:W-:Y:S02]  /*d180*/  LOP3.LUT P2, RZ, R2, 0x800, RZ, 0xc0, !PT ;  /* 0x0000080002ff7812 */ /* 0x000fe4000784c0ff */
[----:B--2---:R-:W-:Y:S01]  /*d190*/  FMNMX.FTZ R157, R10, R157, !PT ;  /* 0x0000009d0a9d7209 */ /* 0x004fe20007810000 */
[----:B------:R-:W-:Y:S01]  /*d1a0*/  IMAD.U32 R10, RZ, RZ, UR45 ;  /* 0x0000002dff0a7e24 */ /* 0x000fe2000f8e00ff */
[----:B------:R-:W-:Y:S02]  /*d1b0*/  ISETP.GT.AND P2, PT, R227, 0x30, !P2 ;  /* 0x00000030e300780c */ /* 0x000fe40005744270 */
[C---:B------:R-:W-:Y:S02]  /*d1c0*/  ISETP.LT.OR P4, PT, R226.reuse, 0x52, P4 ;  /* 0x00000052e200780c */ /* 0x040fe40002781670 */
[C---:B------:R-:W-:Y:S02]  /*d1d0*/  ISETP.LT.OR P2, PT, R226.reuse, 0x31, P2 ;  /* 0x00000031e200780c */ /* 0x040fe40001741670 */
[----:B------:R-:W-:-:S02]  /*d1e0*/  ISETP.LT.OR P5, PT, R226, 0x59, P5 ;  /* 0x00000059e200780c */ /* 0x000fc40002fa1670 */
[----:B------:R-:W-:Y:S02]  /*d1f0*/  FSEL R156, R178, -INF , !P2 ;  /* 0xff800000b29c7808 */ /* 0x000fe40005000000 */
[----:B------:R-:W-:Y:S01]  /*d200*/  LOP3.LUT P2, RZ, R2, 0x400, RZ, 0xc0, !PT ;  /* 0x0000040002ff7812 */ /* 0x000fe2000784c0ff */
[----:B------:R-:W2:Y:S01]  /*d210*/  SHFL.BFLY PT, R178, R157, 0x1, 0x1f ;  /* 0x0c201f009db27f89 */ /* 0x000ea200000e0000 */
[----:B------:R-:W-:Y:S02]  /*d220*/  FSEL R195, R195, -INF , !P4 ;  /* 0xff800000c3c37808 */ /* 0x000fe40006000000 */
[----:B------:R-:W-:Y:S02]  /*d230*/  ISETP.GT.AND P2, PT, R227, 0x31, !P2 ;  /* 0x00000031e300780c */ /* 0x000fe40005744270 */
[----:B------:R-:W-:Y:S02]  /*d240*/  FSEL R198, R198, -INF , !P5 ;  /* 0xff800000c6c67808 */ /* 0x000fe40006800000 */
[----:B------:R-:W-:-:S04]  /*d250*/  ISETP.LT.OR P2, PT, R226, 0x32, P2 ;  /* 0x00000032e200780c */ /* 0x000fc80001741670 */
[----:B------:R-:W-:Y:S02]  /*d260*/  FSEL R179, R179, -INF , !P2 ;  /* 0xff800000b3b37808 */ /* 0x000fe40005000000 */
[----:B------:R-:W-:-:S04]  /*d270*/  LOP3.LUT P2, RZ, R2, 0x200, RZ, 0xc0, !PT ;  /* 0x0000020002ff7812 */ /* 0x000fc8000784c0ff */
[----:B------:R-:W-:-:S04]  /*d280*/  ISETP.GT.AND P2, PT, R227, 0x38, !P2 ;  /* 0x00000038e300780c */ /* 0x000fc80005744270 */
[----:B------:R-:W-:Y:S02]  /*d290*/  ISETP.LT.OR P2, PT, R226, 0x39, P2 ;  /* 0x00000039e200780c */ /* 0x000fe40001741670 */
[----:B--2---:R-:W-:Y:S02]  /*d2a0*/  FMNMX.FTZ R178, R157, R178, !PT ;  /* 0x000000b29db27209 */ /* 0x004fe40007810000 */
        /* <DEDUP_REMOVED lines=21> */
[----:B------:R-:W-:-:S04]  /*d400*/  FSETP.NEU.FTZ.AND P2, PT, R178, -INF , PT ;  /* 0xff800000b200780b */ /* 0x000fc80003f5d000 */
[----:B------:R-:W-:-:S05]  /*d410*/  FSEL R157, R178, RZ, P2 ;  /* 0x000000ffb29d7208 */ /* 0x000fca0001000000 */
[----:B------:R-:W-:Y:S01]  /*d420*/  FADD.FTZ R157, -R157, R3 ;  /* 0x000000039d9d7221 */ /* 0x000fe20000010100 */
[----:B------:R-:W-:-:S05]  /*d430*/  FMUL.FTZ R3, R178, R10 ;  /* 0x0000000ab2037220 */ /* 0x000fca0000410000 */
[----:B------:R-:W-:Y:S02]  /*d440*/  FSEL R3, R3, RZ, P2 ;  /* 0x000000ff03037208 */ /* 0x000fe40001000000 */
[----:B------:R-:W-:-:S03]  /*d450*/  LOP3.LUT P2, RZ, R2, 0x80000, RZ, 0xc0, !PT ;  /* 0x0008000002ff7812 */ /* 0x000fc6000784c0ff */
        /* <DEDUP_REMOVED lines=24> */
[----:B------:R-:W-:Y:S01]  /*d5e0*/  FMUL.FTZ R3, R157, R10 ;  /* 0x0000000a9d037220 */ /* 0x000fe20000410000 */
[----:B------:R-:W-:Y:S01]  /*d5f0*/  MUFU.EX2 R152, R152 ;  /* 0x0000009800987308 */ /* 0x000fe20000000800 */
[----:B------:R-:W-:-:S04]  /*d600*/  ISETP.GT.AND P2, PT, R227, RZ, !P2 ;  /* 0x000000ffe300720c */ /* 0x000fc80005744270 */
[----:B------:R-:W-:-:S03]  /*d610*/  ISETP.LT.OR P2, PT, R226, 0x1, P2 ;  /* 0x00000001e200780c */ /* 0x000fc60001741670 */
[----:B------:R-:W2:Y:S01]  /*d620*/  MUFU.EX2 R3, R3 ;  /* 0x0000000300037308 */ /* 0x000ea20000000800 */
[----:B------:R-:W-:Y:S02]  /*d630*/  FSEL R154, R154, -INF , !P2 ;  /* 0xff8000009a9a7808 */ /* 0x000fe40005000000 */
[----:B------:R-:W-:-:S04]  /*d640*/  ISETP.GT.AND P2, PT, R227, 0x59, !P6 ;  /* 0x00000059e300780c */ /* 0x000fc80007744270 */
[----:B------:R-:W-:Y:S01]  /*d650*/  ISETP.LT.OR P2, PT, R226, 0x5a, P2 ;  /* 0x0000005ae200780c */ /* 0x000fe20001741670 */
[----:B------:R-:W3:Y:S03]  /*d660*/  MUFU.EX2 R153, R153 ;  /* 0x0000009900997308 */ /* 0x000ee60000000800 */
[----:B------:R-:W-:-:S05]  /*d670*/  FSEL R199, R199, -INF , !P2 ;  /* 0xff800000c7c77808 */ /* 0x000fca0005000000 */
[----:B------:R-:W4:Y:S01]  /*d680*/  MUFU.EX2 R213, R213 ;  /* 0x000000d500d57308 */ /* 0x000f220000000800 */
[----:B--2---:R-:W-:Y:S01]  /*d690*/  FFMA.FTZ R5, R3, R5, R152 ;  /* 0x0000000503057223 */ /* 0x004fe20000010098 */
        /* <DEDUP_REMOVED lines=9> */
[----:B------:R-:W-:Y:S01]  /*d730*/  FMUL.FTZ R36, R36, R3 ;  /* 0x0000000324247220 */ /* 0x000fe20000410000 */
[----:B------:R-:W-:Y:S01]  /*d740*/  FMNMX.FTZ R153, R154, R7, !PT ;  /* 0x000000079a997209 */ /* 0x000fe20007810000 */
[-C--:B------:R-:W-:Y:S01]  /*d750*/  FMUL.FTZ R37, R37, R3.reuse ;  /* 0x0000000325257220 */ /* 0x080fe20000410000 */
[-C--:B------:R-:W-:Y:S01]  /*d760*/  FMUL.FTZ R40, R40, R3.reuse ;  /* 0x0000000328287220 */ /* 0x080fe20000410000 */
[----:B------:R-:W-:Y:S01]  /*d770*/  FMUL.FTZ R41, R41, R3 ;  /* 0x0000000329297220 */ /* 0x000fe20000410000 */
[----:B------:R-:W-:Y:S01]  /*d780*/  FMNMX.FTZ R153, R155, R153, !PT ;  /* 0x000000999b997209 */ /* 0x000fe20007810000 */
[----:B------:R-:W3:Y:S01]  /*d790*/  MUFU.EX2 R160, R160 ;  /* 0x000000a000a07308 */ /* 0x000ee20000000800 */
[----:B----4-:R-:W-:Y:S01]  /*d7a0*/  FADD.FTZ R5, R213, R5 ;  /* 0x00000005d5057221 */ /* 0x010fe20000010000 */
[----:B------:R-:W-:Y:S01]  /*d7b0*/  FMUL.FTZ R44, R44, R3 ;  /* 0x000000032c2c7220 */ /* 0x000fe20000410000 */
[----:B------:R-:W-:Y:S01]  /*d7c0*/  FMNMX.FTZ R153, R158, R153, !PT ;  /* 0x000000999e997209 */ /* 0x000fe20007810000 */
[-C--:B------:R-:W-:Y:S01]  /*d7d0*/  FMUL.FTZ R45, R45, R3.reuse ;  /* 0x000000032d2d7220 */ /* 0x080fe20000410000 */
[-C--:B------:R-:W-:Y:S01]  /*d7e0*/  FMUL.FTZ R48, R48, R3.reuse ;  /* 0x0000000330307220 */ /* 0x080fe20000410000 */
[----:B------:R-:W-:Y:S01]  /*d7f0*/  FMUL.FTZ R49, R49, R3 ;  /* 0x0000000331317220 */ /* 0x000fe20000410000 */
[----:B------:R-:W-:Y:S01]  /*d800*/  FMNMX.FTZ R153, R159, R153, !PT ;  /* 0x000000999f997209 */ /* 0x000fe20007810000 */
[----:B------:R-:W4:Y:S01]  /*d810*/  MUFU.EX2 R161, R161 ;  /* 0x000000a100a17308 */ /* 0x000f220000000800 */
[----:B--2---:R-:W-:Y:S01]  /*d820*/  FADD.FTZ R5, R228, R5 ;  /* 0x00000005e4057221 */ /* 0x004fe20000010000 */
[----:B------:R-:W-:Y:S01]  /*d830*/  FMUL.FTZ R52, R52, R3 ;  /* 0x0000000334347220 */ /* 0x000fe20000410000 */
[----:B------:R-:W-:Y:S01]  /*d840*/  FMNMX.FTZ R153, R162, R153, !PT ;  /* 0x00000099a2997209 */ /* 0x000fe20007810000 */
[-C--:B------:R-:W-:Y:S01]  /*d850*/  FMUL.FTZ R53, R53, R3.reuse ;  /* 0x0000000335357220 */ /* 0x080fe20000410000 */
[-C--:B------:R-:W-:Y:S01]  /*d860*/  FMUL.FTZ R56, R56, R3.reuse ;  /* 0x0000000338387220 */ /* 0x080fe20000410000 */
[----:B------:R-:W-:Y:S01]  /*d870*/  FMUL.FTZ R57, R57, R3 ;  /* 0x0000000339397220 */ /* 0x000fe20000410000 */
[----:B------:R-:W-:Y:S01]  /*d880*/  FMNMX.FTZ R153, R163, R153, !PT ;  /* 0x00000099a3997209 */ /* 0x000fe20007810000 */
[----:B------:R-:W2:Y:S01]  /*d890*/  MUFU.EX2 R164, R164 ;  /* 0x000000a400a47308 */ /* 0x000ea20000000800 */
[----:B---3--:R-:W-:Y:S01]  /*d8a0*/  FADD.FTZ R5, R160, R5 ;  /* 0x00000005a0057221 */ /* 0x008fe20000010000 */
        /* <DEDUP_REMOVED lines=38> */
[----:B------:R4:W-:Y:S01]  /*db10*/  MUFU.EX2 R212, R176 ;  /* 0x000000b000d47308 */ /* 0x0009e20000000800 */
        /* <DEDUP_REMOVED lines=8> */
[-C--:B------:R-:W-:Y:S01]  /*dba0*/  FMUL.FTZ R108, R108, R3.reuse ;  /* 0x000000036c6c7220 */ /* 0x080fe20000410000 */
[----:B------:R-:W-:Y:S01]  /*dbb0*/  FMUL.FTZ R109, R109, R3 ;  /* 0x000000036d6d7220 */ /* 0x000fe20000410000 */
[----:B------:R-:W-:Y:S01]  /*dbc0*/  FMNMX.FTZ R153, R190, R153, !PT ;  /* 0x00000099be997209 */ /* 0x000fe20007810000 */
[-C--:B------:R-:W-:Y:S01]  /*dbd0*/  FMUL.FTZ R112, R112, R3.reuse ;  /* 0x0000000370707220 */ /* 0x080fe20000410000 */
[-C--:B------:R-:W-:Y:S01]  /*dbe0*/  FMUL.FTZ R113, R113, R3.reuse ;  /* 0x0000000371717220 */ /* 0x080fe20000410000 */
[----:B------:R-:W-:Y:S01]  /*dbf0*/  FMUL.FTZ R116, R116, R3 ;  /* 0x0000000374747220 */ /* 0x000fe20000410000 */
[----:B------:R-:W-:Y:S01]  /*dc00*/  FMNMX.FTZ R153, R191, R153, !PT ;  /* 0x00000099bf997209 */ /* 0x000fe20007810000 */
[----:B------:R-:W5:Y:S01]  /*dc10*/  MUFU.EX2 R177, R177 ;  /* 0x000000b100b17308 */ /* 0x000f620000000800 */
[-C--:B------:R-:W-:Y:S01]  /*dc20*/  FMUL.FTZ R117, R117, R3.reuse ;  /* 0x0000000375757220 */ /* 0x080fe20000410000 */
[----:B------:R-:W-:Y:S01]  /*dc30*/  FMUL.FTZ R120, R120, R3 ;  /* 0x0000000378787220 */ /* 0x000fe20000410000 */
[----:B------:R-:W-:Y:S01]  /*dc40*/  FMNMX.FTZ R153, R194, R153, !PT ;  /* 0x00000099c2997209 */ /* 0x000fe20007810000 */
[-C--:B------:R-:W-:Y:S01]  /*dc50*/  FMUL.FTZ R121, R121, R3.reuse ;  /* 0x0000000379797220 */ /* 0x080fe20000410000 */
[-C--:B------:R-:W-:Y:S01]  /*dc60*/  FMUL.FTZ R124, R124, R3.reuse ;  /* 0x000000037c7c7220 */ /* 0x080fe20000410000 */
[----:B------:R-:W-:Y:S01]  /*dc70*/  FMUL.FTZ R125, R125, R3 ;  /* 0x000000037d7d7220 */ /* 0x000fe20000410000 */
[----:B------:R-:W-:Y:S01]  /*dc80*/  FMNMX.FTZ R153, R195, R153, !PT ;  /* 0x00000099c3997209 */ /* 0x000fe20007810000 */
[----:B------:R-:W0:Y:S01]  /*dc90*/  MUFU.EX2 R180, R180 ;  /* 0x000000b400b47308 */ /* 0x000e220000000800 */
[-C--:B------:R-:W-:Y:S01]  /*dca0*/  FMUL.FTZ R128, R128, R3.reuse ;  /* 0x0000000380807220 */ /* 0x080fe20000410000 */
[----:B------:R-:W-:Y:S01]  /*dcb0*/  FMUL.FTZ R129, R129, R3 ;  /* 0x0000000381817220 */ /* 0x000fe20000410000 */
[----:B------:R-:W-:Y:S01]  /*dcc0*/  FMNMX.FTZ R153, R198, R153, !PT ;  /* 0x00000099c6997209 */ /* 0x000fe20007810000 */
[-C--:B------:R-:W-:Y:S01]  /*dcd0*/  FMUL.FTZ R132, R132, R3.reuse ;  /* 0x0000000384847220 */ /* 0x080fe20000410000 */
[-C--:B------:R-:W-:Y:S01]  /*dce0*/  FMUL.FTZ R133, R133, R3.reuse ;  /* 0x0000000385857220 */ /* 0x080fe20000410000 */
[----:B------:R-:W-:Y:S01]  /*dcf0*/  FMUL.FTZ R136, R136, R3 ;  /* 0x0000000388887220 */ /* 0x000fe20000410000 */
[----:B------:R-:W-:Y:S01]  /*dd00*/  FMNMX.FTZ R153, R199, R153, !PT ;  /* 0x00000099c7997209 */ /* 0x000fe20007810000 */
[----:B------:R-:W1:Y:S01]  /*dd10*/  MUFU.EX2 R181, R181 ;  /* 0x000000b500b57308 */ /* 0x000e620000000800 */
[-C--:B------:R-:W-:Y:S01]  /*dd20*/  FMUL.FTZ R137, R137, R3.reuse ;  /* 0x0000000389897220 */ /* 0x080fe20000410000 */
[-C--:B------:R-:W-:Y:S01]  /*dd30*/  FMUL.FTZ R140, R140, R3.reuse ;  /* 0x000000038c8c7220 */ /* 0x080fe20000410000 */
[-C--:B------:R-:W-:Y:S01]  /*dd40*/  FMUL.FTZ R141, R141, R3.reuse ;  /* 0x000000038d8d7220 */ /* 0x080fe20000410000 */
[----:B------:R-:W3:Y:S01]  /*dd50*/  SHFL.BFLY PT, R157, R153, 0x2, 0x1f ;  /* 0x0c401f00999d7f89 */ /* 0x000ee200000e0000 */
[-C--:B------:R-:W-:Y:S01]  /*dd60*/  FMUL.FTZ R144, R144, R3.reuse ;  /* 0x0000000390907220 */ /* 0x080fe20000410000 */
[-C--:B------:R-:W-:Y:S01]  /*dd70*/  FMUL.FTZ R145, R145, R3.reuse ;  /* 0x0000000391917220 */ /* 0x080fe20000410000 */
[-C--:B------:R-:W-:Y:S01]  /*dd80*/  FMUL.FTZ R148, R148, R3.reuse ;  /* 0x0000000394947220 */ /* 0x080fe20000410000 */
[----:B------:R-:W1:Y:S01]  /*dd90*/  MUFU.EX2 R184, R184 ;  /* 0x000000b800b87308 */ /* 0x000e620000000800 */
[----:B------:R-:W-:-:S07]  /*dda0*/  FMUL.FTZ R149, R149, R3 ;  /* 0x0000000395957220 */ /* 0x000fce0000410000 */
[----:B------:R-:W1:Y:S08]  /*ddb0*/  MUFU.EX2 R185, R185 ;  /* 0x000000b900b97308 */ /* 0x000e700000000800 */
[----:B------:R-:W1:Y:S01]  /*ddc0*/  MUFU.EX2 R188, R188 ;  /* 0x000000bc00bc7308 */ /* 0x000e620000000800 */
[----:B---3--:R-:W-:-:S07]  /*ddd0*/  FMNMX.FTZ R153, R153, R157, !PT ;  /* 0x0000009d99997209 */ /* 0x008fce0007810000 */
[----:B------:R-:W3:Y:S01]  /*dde0*/  MUFU.EX2 R189, R189 ;  /* 0x000000bd00bd7308 */ /* 0x000ee20000000800 */
[----:B------:R-:W4:Y:S07]  /*ddf0*/  SHFL.BFLY PT, R157, R153, 0x1, 0x1f ;  /* 0x0c201f00999d7f89 */ /* 0x000f2e00000e0000 */
[----:B------:R-:W3:Y:S08]  /*de00*/  MUFU.EX2 R192, R192 ;  /* 0x000000c000c07308 */ /* 0x000ef00000000800 */
[----:B------:R-:W-:Y:S08]  /*de10*/  MUFU.EX2 R193, R193 ;  /* 0x000000c100c17308 */ /* 0x000ff00000000800 */
[----:B------:R-:W-:Y:S01]  /*de20*/  MUFU.EX2 R196, R196 ;  /* 0x000000c400c47308 */ /* 0x000fe20000000800 */
[----:B----4-:R-:W-:-:S04]  /*de30*/  FMNMX.FTZ R176, R153, R157, !PT ;  /* 0x0000009d99b07209 */ /* 0x010fc80007810000 */
[C---:B------:R-:W-:Y:S01]  /*de40*/  FSETP.NEU.FTZ.AND P2, PT, R176.reuse, -INF , PT ;  /* 0xff800000b000780b */ /* 0x040fe20003f5d000 */
[----:B------:R-:W-:-:S05]  /*de50*/  FMUL.FTZ R157, R176, R10 ;  /* 0x0000000ab09d7220 */ /* 0x000fca0000410000 */
[----:B------:R-:W-:-:S05]  /*de60*/  FSEL R157, R157, RZ, P2 ;  /* 0x000000ff9d9d7208 */ /* 0x000fca0001000000 */
[-C--:B------:R-:W-:Y:S01]  /*de70*/  FFMA.FTZ R227, R162, R10.reuse, -R157 ;  /* 0x0000000aa2e37223 */ /* 0x080fe2000001089d */
[----:B------:R-:W-:Y:S01]  /*de80*/  FADD.FTZ R162, R172, R5 ;  /* 0x00000005aca27221 */ /* 0x000fe20000010000 */
[--C-:B------:R-:W-:Y:S01]  /*de90*/  FFMA.FTZ R229, R158, R10, -R157.reuse ;  /* 0x0000000a9ee57223 */ /* 0x100fe2000001089d */
[----:B------:R-:W-:Y:S01]  /*dea0*/  F2FP.F16.F32.PACK_AB R158, R165, R164 ;  /* 0x000000a4a59e723e */ /* 0x000fe200000000ff */
[-CC-:B------:R-:W-:Y:S01]  /*deb0*/  FFMA.FTZ R226, R166, R10.reuse, -R157.reuse ;  /* 0x0000000aa6e27223 */ /* 0x180fe2000001089d */
[----:B--2---:R-:W-:Y:S01]  /*dec0*/  FADD.FTZ R5, R173, R162 ;  /* 0x000000a2ad057221 */ /* 0x004fe20000010000 */
[-CC-:B------:R-:W-:Y:S01]  /*ded0*/  FFMA.FTZ R230, R154, R10.reuse, -R157.reuse ;  /* 0x0000000a9ae67223 */ /* 0x180fe2000001089d */
[-CC-:B------:R-:W-:Y:S01]  /*dee0*/  FFMA.FTZ R155, R155, R10.reuse, -R157.reuse ;  /* 0x0000000a9b9b7223 */ /* 0x180fe2000001089d */
[-C--:B------:R-:W-:Y:S01]  /*def0*/  FFMA.FTZ R159, R159, R10.reuse, -R157 ;  /* 0x0000000a9f9f7223 */ /* 0x080fe2000001089d */
[----:B------:R-:W-:Y:S01]  /*df00*/  FADD.FTZ R164, R212, R5 ;  /* 0x00000005d4a47221 */ /* 0x000fe20000010000 */
[----:B------:R-:W-:Y:S01]  /*df10*/  MUFU.EX2 R229, R229 ;  /* 0x000000e500e57308 */ /* 0x000fe20000000800 */
[-CC-:B------:R-:W-:Y:S01]  /*df20*/  FFMA.FTZ R163, R163, R10.reuse, -R157.reuse ;  /* 0x0000000aa3a37223 */ /* 0x180fe2000001089d */
[-CC-:B------:R-:W-:Y:S01]  /*df30*/  FFMA.FTZ R167, R167, R10.reuse, -R157.reuse ;  /* 0x0000000aa7a77223 */ /* 0x180fe2000001089d */
[----:B-----5:R-:W-:Y:S01]  /*df40*/  FADD.FTZ R5, R177, R164 ;  /* 0x000000a4b1057221 */ /* 0x020fe20000010000 */
[-CC-:B------:R-:W-:Y:S01]  /*df50*/  FFMA.FTZ R225, R170, R10.reuse, -R157.reuse ;  /* 0x0000000aaae17223 */ /* 0x180fe2000001089d */
[-CC-:B------:R-:W-:Y:S01]  /*df60*/  FFMA.FTZ R171, R171, R10.reuse, -R157.reuse ;  /* 0x0000000aabab7223 */ /* 0x180fe2000001089d */
[----:B------:R-:W-:Y:S01]  /*df70*/  FFMA.FTZ R231, R156, R10, -R157 ;  /* 0x0000000a9ce77223 */ /* 0x000fe2000001089d */
[----:B0-----:R-:W-:Y:S01]  /*df80*/  FADD.FTZ R166, R180, R5 ;  /* 0x00000005b4a67221 */ /* 0x001fe20000010000 */
[----:B------:R-:W-:Y:S01]  /*df90*/  MUFU.EX2 R230, R230 ;  /* 0x000000e600e67308 */ /* 0x000fe20000000800 */
[----:B------:R-:W-:Y:S01]  /*dfa0*/  F2FP.F16.F32.PACK_AB R156, R161, R160 ;  /* 0x000000a0a19c723e */ /* 0x000fe200000000ff */
[--C-:B------:R-:W-:Y:S01]  /*dfb0*/  FFMA.FTZ R153, R174, R10, -R157.reuse ;  /* 0x0000000aae997223 */ /* 0x100fe2000001089d */
[C---:B-1----:R-:W-:Y:S01]  /*dfc0*/  FADD.FTZ R5, R181.reuse, R166 ;  /* 0x000000a6b5057221 */ /* 0x042fe20000010000 */
[----:B------:R-:W-:Y:S01]  /*dfd0*/  F2FP.F16.F32.PACK_AB R166, R181, R180 ;  /* 0x000000b4b5a6723e */ /* 0x000fe200000000ff */
[-CC-:B------:R-:W-:Y:S01]  /*dfe0*/  FFMA.FTZ R175, R175, R10.reuse, -R157.reuse ;  /* 0x0000000aafaf7223 */ /* 0x180fe2000001089d */
[----:B------:R-:W-:Y:S01]  /*dff0*/  FSEL R180, R176, RZ, P2 ;  /* 0x000000ffb0b47208 */ /* 0x000fe20001000000 */
[-CC-:B------:R-:W-:Y:S01]  /*e000*/  FFMA.FTZ R179, R179, R10.reuse, -R157.reuse ;  /* 0x0000000ab3b37223 */ /* 0x180fe2000001089d */
[----:B------:R-:W-:Y:S01]  /*e010*/  MUFU.EX2 R155, R155 ;  /* 0x0000009b009b7308 */ /* 0x000fe20000000800 */
[-CC-:B------:R-:W-:Y:S01]  /*e020*/  FFMA.FTZ R182, R182, R10.reuse, -R157.reuse ;  /* 0x0000000ab6b67223 */ /* 0x180fe2000001089d */
[-C--:B------:R-:W-:Y:S01]  /*e030*/  FFMA.FTZ R183, R183, R10.reuse, -R157 ;  /* 0x0000000ab7b77223 */ /* 0x080fe2000001089d */
[----:B------:R-:W-:Y:S01]  /*e040*/  FADD.FTZ R7, -R180, R7 ;  /* 0x00000007b4077221 */ /* 0x000fe20000010100 */
[-CC-:B------:R-:W-:Y:S01]  /*e050*/  FFMA.FTZ R186, R186, R10.reuse, -R157.reuse ;  /* 0x0000000ababa7223 */ /* 0x180fe2000001089d */
[--C-:B------:R-:W-:Y:S01]  /*e060*/  FFMA.FTZ R187, R187, R10, -R157.reuse ;  /* 0x0000000abbbb7223 */ /* 0x100fe2000001089d */
[----:B------:R-:W-:Y:S01]  /*e070*/  F2FP.F16.F32.PACK_AB R160, R169, R168 ;  /* 0x000000a8a9a0723e */ /* 0x000fe200000000ff */
[-C--:B------:R-:W-:Y:S01]  /*e080*/  FMUL.FTZ R7, R7, R10.reuse ;  /* 0x0000000a07077220 */ /* 0x080fe20000410000 */
[----:B------:R-:W-:Y:S01]  /*e090*/  MUFU.EX2 R159, R159 ;  /* 0x0000009f009f7308 */ /* 0x000fe20000000800 */
[-CC-:B------:R-:W-:Y:S01]  /*e0a0*/  FFMA.FTZ R190, R190, R10.reuse, -R157.reuse ;  /* 0x0000000abebe7223 */ /* 0x180fe2000001089d */
[-CC-:B------:R-:W-:Y:S01]  /*e0b0*/  FFMA.FTZ R191, R191, R10.reuse, -R157.reuse ;  /* 0x0000000abfbf7223 */ /* 0x180fe2000001089d */
[--C-:B------:R-:W-:Y:S01]  /*e0c0*/  FFMA.FTZ R194, R194, R10, -R157.reuse ;  /* 0x0000000ac2c27223 */ /* 0x100fe2000001089d */
[----:B------:R-:W-:Y:S01]  /*e0d0*/  F2FP.F16.F32.PACK_AB R162, R173, R172 ;  /* 0x000000acada2723e */ /* 0x000fe200000000ff */
[-C--:B------:R-:W-:Y:S01]  /*e0e0*/  FFMA.FTZ R195, R195, R10.reuse, -R157 ;  /* 0x0000000ac3c37223 */ /* 0x080fe2000001089d */
[----:B------:R-:W-:Y:S01]  /*e0f0*/  FADD.FTZ R168, R184, R5 ;  /* 0x00000005b8a87221 */ /* 0x000fe20000010000 */
[-CC-:B------:R-:W-:Y:S01]  /*e100*/  FFMA.FTZ R198, R198, R10.reuse, -R157.reuse ;  /* 0x0000000ac6c67223 */ /* 0x180fe2000001089d */
[----:B------:R-:W0:Y:S01]  /*e110*/  MUFU.EX2 R7, R7 ;  /* 0x0000000700077308 */ /* 0x000e220000000800 */
[----:B------:R-:W-:Y:S01]  /*e120*/  FFMA.FTZ R157, R199, R10, -R157 ;  /* 0x0000000ac79d7223 */ /* 0x000fe2000001089d */
[----:B------:R-:W-:Y:S01]  /*e130*/  FADD.FTZ R5, R185, R168 ;  /* 0x000000a8b9057221 */ /* 0x000fe20000010000 */
[----:B------:R-:W-:-:S02]  /*e140*/  F2FP.F16.F32.PACK_AB R154, R228, R213 ;  /* 0x000000d5e49a723e */ /* 0x000fc400000000ff */
[----:B------:R-:W-:Y:S01]  /*e150*/  F2FP.F16.F32.PACK_AB R164, R177, R212 ;  /* 0x000000d4b1a4723e */ /* 0x000fe200000000ff */
[----:B------:R-:W-:Y:S01]  /*e160*/  FADD.FTZ R170, R188, R5 ;  /* 0x00000005bcaa7221 */ /* 0x000fe20000010000 */
[----:B------:R-:W-:Y:S01]  /*e170*/  F2FP.F16.F32.PACK_AB R168, R185, R184 ;  /* 0x000000b8b9a8723e */ /* 0x000fe200000000ff */
[----:B------:R-:W1:Y:S02]  /*e180*/  MUFU.EX2 R227, R227 ;  /* 0x000000e300e37308 */ /* 0x000e640000000800 */
[C---:B---3--:R-:W-:Y:S01]  /*e190*/  FADD.FTZ R5, R189.reuse, R170 ;  /* 0x000000aabd057221 */ /* 0x048fe20000010000 */
[----:B------:R-:W-:-:S03]  /*e1a0*/  F2FP.F16.F32.PACK_AB R170, R189, R188 ;  /* 0x000000bcbdaa723e */ /* 0x000fc600000000ff */
[----:B------:R-:W-:Y:S02]  /*e1b0*/  FADD.FTZ R172, R192, R5 ;  /* 0x00000005c0ac7221 */ /* 0x000fe40000010000 */
[----:B------:R-:W2:Y:S01]  /*e1c0*/  MUFU.EX2 R163, R163 ;  /* 0x000000a300a37308 */ /* 0x000ea20000000800 */
[----:B0-----:R-:W-:Y:S01]  /*e1d0*/  FFMA.FTZ R4, R7, R4, R230 ;  /* 0x0000000407047223 */ /* 0x001fe200000100e6 */
[C---:B------:R-:W-:Y:S01]  /*e1e0*/  FADD.FTZ R5, R193.reuse, R172 ;  /* 0x000000acc1057221 */ /* 0x040fe20000010000 */
[----:B------:R-:W-:Y:S01]  /*e1f0*/  F2FP.F16.F32.PACK_AB R172, R193, R192 ;  /* 0x000000c0c1ac723e */ /* 0x000fe200000000ff */
[-C--:B------:R-:W-:Y:S01]  /*e200*/  FMUL.FTZ R26, R26, R7.reuse ;  /* 0x000000071a1a7220 */ /* 0x080fe20000410000 */
[----:B------:R-:W-:Y:S01]  /*e210*/  FADD.FTZ R4, R155, R4 ;  /* 0x000000049b047221 */ /* 0x000fe20000010000 */
[----:B------:R-:W-:Y:S01]  /*e220*/  FADD.FTZ R5, R196, R5 ;  /* 0x00000005c4057221 */ /* 0x000fe20000010000 */
        /* <DEDUP_REMOVED lines=28> */
[-C--:B------:R-:W-:Y:S01]  /*e3f0*/  FMUL.FTZ R70, R70, R7.reuse ;  /* 0x0000000746467220 */ /* 0x080fe20000410000 */
[-C--:B------:R-:W-:Y:S01]  /*e400*/  FMUL.FTZ R71, R71, R7.reuse ;  /* 0x0000000747477220 */ /* 0x080fe20000410000 */
[-C--:B------:R-:W-:Y:S01]  /*e410*/  FMUL.FTZ R74, R74, R7.reuse ;  /* 0x000000074a4a7220 */ /* 0x080fe20000410000 */
[-C--:B------:R-:W-:Y:S01]  /*e420*/  FMUL.FTZ R75, R75, R7.reuse ;  /* 0x000000074b4b7220 */ /* 0x080fe20000410000 */
[-C--:B------:R-:W-:Y:S01]  /*e430*/  FMUL.FTZ R78, R78, R7.reuse ;  /* 0x000000074e4e7220 */ /* 0x080fe20000410000 */
[----:B------:R2:W5:Y:S01]  /*e440*/  MUFU.EX2 R165, R153 ;  /* 0x0000009900a57308 */ /* 0x0005620000000800 */
        /* <DEDUP_REMOVED lines=8> */
[----:B--2---:R-:W-:Y:S01]  /*e4d0*/  FADD.FTZ R153, R163, R4 ;  /* 0x00000004a3997221 */ /* 0x004fe20000010000 */
[-C--:B------:R-:W-:Y:S01]  /*e4e0*/  FMUL.FTZ R94, R94, R7.reuse ;  /* 0x000000075e5e7220 */ /* 0x080fe20000410000 */
[-C--:B------:R-:W-:Y:S01]  /*e4f0*/  FMUL.FTZ R95, R95, R7.reuse ;  /* 0x000000075f5f7220 */ /* 0x080fe20000410000 */
[-C--:B------:R-:W-:Y:S01]  /*e500*/  FMUL.FTZ R98, R98, R7.reuse ;  /* 0x0000000762627220 */ /* 0x080fe20000410000 */
[----:B0-----:R-:W-:Y:S01]  /*e510*/  FADD.FTZ R4, R226, R153 ;  /* 0x00000099e2047221 */ /* 0x001fe20000010000 */
[-C--:B------:R-:W-:Y:S01]  /*e520*/  FMUL.FTZ R99, R99, R7.reuse ;  /* 0x0000000763637220 */ /* 0x080fe20000410000 */
[-C--:B------:R-:W-:Y:S01]  /*e530*/  FMUL.FTZ R102, R102, R7.reuse ;  /* 0x0000000766667220 */ /* 0x080fe20000410000 */
[----:B------:R-:W0:Y:S01]  /*e540*/  MUFU.EX2 R231, R231 ;  /* 0x000000e700e77308 */ /* 0x000e220000000800 */
[----:B---3--:R-:W-:Y:S01]  /*e550*/  FADD.FTZ R4, R167, R4 ;  /* 0x00000004a7047221 */ /* 0x008fe20000010000 */
[-C--:B------:R-:W-:Y:S01]  /*e560*/  FMUL.FTZ R103, R103, R7.reuse ;  /* 0x0000000767677220 */ /* 0x080fe20000410000 */
[-C--:B------:R-:W-:Y:S01]  /*e570*/  FMUL.FTZ R106, R106, R7.reuse ;  /* 0x000000076a6a7220 */ /* 0x080fe20000410000 */
[----:B------:R-:W-:Y:S01]  /*e580*/  FMUL.FTZ R107, R107, R7 ;  /* 0x000000076b6b7220 */ /* 0x000fe20000410000 */
[----:B-1----:R-:W-:Y:S01]  /*e590*/  FADD.FTZ R4, R161, R4 ;  /* 0x00000004a1047221 */ /* 0x002fe20000010000 */
[C---:B----4-:R-:W-:Y:S01]  /*e5a0*/  F2FP.F16.F32.PACK_AB R161, R171.reuse, R161 ;  /* 0x000000a1aba1723e */ /* 0x050fe200000000ff */
[-C--:B------:R-:W-:Y:S01]  /*e5b0*/  FMUL.FTZ R110, R110, R7.reuse ;  /* 0x000000076e6e7220 */ /* 0x080fe20000410000 */
[----:B------:R-:W1:Y:S01]  /*e5c0*/  MUFU.EX2 R179, R179 ;  /* 0x000000b300b37308 */ /* 0x000e620000000800 */
[----:B------:R-:W-:Y:S01]  /*e5d0*/  FADD.FTZ R4, R171, R4 ;  /* 0x00000004ab047221 */ /* 0x000fe20000010000 */
[-C--:B------:R-:W-:Y:S01]  /*e5e0*/  FMUL.FTZ R111, R111, R7.reuse ;  /* 0x000000076f6f7220 */ /* 0x080fe20000410000 */
[-C--:B------:R-:W-:Y:S01]  /*e5f0*/  FMUL.FTZ R114, R114, R7.reuse ;  /* 0x0000000772727220 */ /* 0x080fe20000410000 */
[-C--:B------:R-:W-:Y:S01]  /*e600*/  FMUL.FTZ R115, R115, R7.reuse ;  /* 0x0000000773737220 */ /* 0x080fe20000410000 */
[----:B-----5:R-:W-:Y:S01]  /*e610*/  FADD.FTZ R4, R165, R4 ;  /* 0x00000004a5047221 */ /* 0x020fe20000010000 */
[-C--:B------:R-:W-:Y:S01]  /*e620*/  FMUL.FTZ R118, R118, R7.reuse ;  /* 0x0000000776767220 */ /* 0x080fe20000410000 */
[-C--:B------:R-:W-:Y:S01]  /*e630*/  FMUL.FTZ R119, R119, R7.reuse ;  /* 0x0000000777777220 */ /* 0x080fe20000410000 */
[----:B------:R-:W2:Y:S01]  /*e640*/  MUFU.EX2 R182, R182 ;  /* 0x000000b600b67308 */ /* 0x000ea20000000800 */
[----:B------:R-:W-:Y:S01]  /*e650*/  FADD.FTZ R4, R175, R4 ;  /* 0x00000004af047221 */ /* 0x000fe20000010000 */
[-C--:B------:R-:W-:Y:S01]  /*e660*/  FMUL.FTZ R122, R122, R7.reuse ;  /* 0x000000077a7a7220 */ /* 0x080fe20000410000 */
[-C--:B------:R-:W-:Y:S01]  /*e670*/  FMUL.FTZ R123, R123, R7.reuse ;  /* 0x000000077b7b7220 */ /* 0x080fe20000410000 */
[-C--:B------:R-:W-:Y:S01]  /*e680*/  FMUL.FTZ R126, R126, R7.reuse ;  /* 0x000000077e7e7220 */ /* 0x080fe20000410000 */
[----:B0-----:R-:W-:Y:S01]  /*e690*/  FADD.FTZ R4, R231, R4 ;  /* 0x00000004e7047221 */ /* 0x001fe20000010000 */
[-C--:B------:R-:W-:Y:S01]  /*e6a0*/  FMUL.FTZ R127, R127, R7.reuse ;  /* 0x000000077f7f7220 */ /* 0x080fe20000410000 */
[-C--:B------:R-:W-:Y:S01]  /*e6b0*/  FMUL.FTZ R130, R130, R7.reuse ;  /* 0x0000000782827220 */ /* 0x080fe20000410000 */
[----:B------:R-:W0:Y:S01]  /*e6c0*/  MUFU.EX2 R183, R183 ;  /* 0x000000b700b77308 */ /* 0x000e220000000800 */
        /* <DEDUP_REMOVED lines=9> */
[----:B------:R-:W-:Y:S01]  /*e760*/  F2FP.F16.F32.PACK_AB R153, R155, R230 ;  /* 0x000000e69b99723e */ /* 0x000fe200000000ff */
[----:B------:R-:W-:Y:S01]  /*e770*/  FMUL.FTZ R143, R143, R7 ;  /* 0x000000078f8f7220 */ /* 0x000fe20000410000 */
[----:B------:R-:W-:Y:S01]  /*e780*/  F2FP.F16.F32.PACK_AB R155, R159, R229 ;  /* 0x000000e59f9b723e */ /* 0x000fe200000000ff */
[-C--:B------:R-:W-:Y:S01]  /*e790*/  FMUL.FTZ R146, R146, R7.reuse ;  /* 0x0000000792927220 */ /* 0x080fe20000410000 */
[----:B------:R-:W-:Y:S01]  /*e7a0*/  F2FP.F16.F32.PACK_AB R159, R167, R226 ;  /* 0x000000e2a79f723e */ /* 0x000fe200000000ff */
[-C--:B------:R-:W-:Y:S01]  /*e7b0*/  FMUL.FTZ R147, R147, R7.reuse ;  /* 0x0000000793937220 */ /* 0x080fe20000410000 */
[----:B------:R-:W2:Y:S01]  /*e7c0*/  MUFU.EX2 R187, R187 ;  /* 0x000000bb00bb7308 */ /* 0x000ea20000000800 */
[C---:B0-----:R-:W-:Y:S01]  /*e7d0*/  FADD.FTZ R180, R183.reuse, R180 ;  /* 0x000000b4b7b47221 */ /* 0x041fe20000010000 */
[----:B------:R-:W-:Y:S01]  /*e7e0*/  F2FP.F16.F32.PACK_AB R167, R183, R182 ;  /* 0x000000b6b7a7723e */ /* 0x000fe200000000ff */
[-C--:B------:R-:W-:Y:S01]  /*e7f0*/  FMUL.FTZ R150, R150, R7.reuse ;  /* 0x0000000796967220 */ /* 0x080fe20000410000 */
[----:B------:R-:W-:-:S04]  /*e800*/  FMUL.FTZ R151, R151, R7 ;  /* 0x0000000797977220 */ /* 0x000fc80000410000 */
[----:B------:R-:W0:Y:S01]  /*e810*/  MUFU.EX2 R190, R190 ;  /* 0x000000be00be7308 */ /* 0x000e220000000800 */
[----:B-1----:R-:W-:-:S07]  /*e820*/  FADD.FTZ R180, R169, R180 ;  /* 0x000000b4a9b47221 */ /* 0x002fce0000010000 */
[----:B------:R-:W1:Y:S01]  /*e830*/  MUFU.EX2 R191, R191 ;  /* 0x000000bf00bf7308 */ /* 0x000e620000000800 */
[C---:B--2---:R-:W-:Y:S01]  /*e840*/  FADD.FTZ R3, R187.reuse, R180 ;  /* 0x000000b4bb037221 */ /* 0x044fe20000010000 */
[----:B------:R-:W-:-:S06]  /*e850*/  F2FP.F16.F32.PACK_AB R169, R187, R169 ;  /* 0x000000a9bba9723e */ /* 0x000fcc00000000ff */
[----:B------:R-:W2:Y:S01]  /*e860*/  MUFU.EX2 R173, R194 ;  /* 0x000000c200ad7308 */ /* 0x000ea20000000800 */
[----:B0-----:R-:W-:-:S07]  /*e870*/  FADD.FTZ R180, R190, R3 ;  /* 0x00000003beb47221 */ /* 0x001fce0000010000 */
[----:B------:R-:W-:Y:S01]  /*e880*/  MUFU.EX2 R4, R195 ;  /* 0x000000c300047308 */ /* 0x000fe20000000800 */
[----:B-1----:R-:W-:-:S07]  /*e890*/  FADD.FTZ R180, R191, R180 ;  /* 0x000000b4bfb47221 */ /* 0x002fce0000010000 */
[----:B------:R-:W-:Y:S08]  /*e8a0*/  MUFU.EX2 R198, R198 ;  /* 0x000000c600c67308 */ /* 0x000ff00000000800 */
[----:B------:R-:W0:Y:S08]  /*e8b0*/  MUFU.EX2 R174, R197 ;  /* 0x000000c500ae7308 */ /* 0x000e300000000800 */
[----:B------:R1:W3:Y:S02]  /*e8c0*/  MUFU.EX2 R3, R157 ;  /* 0x0000009d00037308 */ /* 0x0002e40000000800 */
[----:B-1----:R-:W-:Y:S01]  /*e8d0*/  F2FP.F16.F32.PACK_AB R157, R163, R227 ;  /* 0x000000e3a39d723e */ /* 0x002fe200000000ff */
[----:B--2---:R-:W-:Y:S01]  /*e8e0*/  FADD.FTZ R163, R173, R180 ;  /* 0x000000b4ada37221 */ /* 0x004fe20000010000 */
[----:B0-----:R-:W-:Y:S01]  /*e8f0*/  FADD.FTZ R5, R174, R5 ;  /* 0x00000005ae057221 */ /* 0x001fe20000010000 */
[----:B------:R-:W-:-:S02]  /*e900*/  F2FP.F16.F32.PACK_AB R173, R4, R173 ;  /* 0x000000ad04ad723e */ /* 0x000fc400000000ff */
[----:B------:R-:W-:Y:S01]  /*e910*/  FADD.FTZ R171, R4, R163 ;  /* 0x000000a304ab7221 */ /* 0x000fe20000010000 */
[----:B------:R-:W-:Y:S02]  /*e920*/  F2FP.F16.F32.PACK_AB R163, R175, R165 ;  /* 0x000000a5afa3723e */ /* 0x000fe400000000ff */
[----:B------:R-:W-:Y:S01]  /*e930*/  F2FP.F16.F32.PACK_AB R174, R174, R196 ;  /* 0x000000c4aeae723e */ /* 0x000fe200000000ff */
[----:B------:R-:W-:Y:S01]  /*e940*/  FADD.FTZ R180, R198, R171 ;  /* 0x000000abc6b47221 */ /* 0x000fe20000010000 */
[----:B------:R-:W-:Y:S02]  /*e950*/  F2FP.F16.F32.PACK_AB R165, R179, R231 ;  /* 0x000000e7b3a5723e */ /* 0x000fe400000000ff */
[----:B------:R-:W-:Y:S01]  /*e960*/  F2FP.F16.F32.PACK_AB R171, R191, R190 ;  /* 0x000000bebfab723e */ /* 0x000fe200000000ff */
[C---:B---3--:R-:W-:Y:S01]  /*e970*/  FADD.FTZ R4, R3.reuse, R180 ;  /* 0x000000b403047221 */ /* 0x048fe20000010000 */
[----:B------:R-:W-:Y:S01]  /*e980*/  F2FP.F16.F32.PACK_AB R175, R3, R198 ;  /* 0x000000c603af723e */ /* 0x000fe200000000ff */
[----:B------:R-:W-:Y:S06]  /*e990*/  @!P0 BRA `(.L_x_2145) ;  /* 0x0000000000048947 */ /* 0x000fec0003800000 */
[----:B------:R-:W-:Y:S01]  /*e9a0*/  BPT.TRAP 0x1 ;  /* 0x000000040000795c */ /* 0x000fe20000300000 */
.L_x_2145:
[----:B------:R0:W1:Y:S01]  /*e9b0*/  SYNCS.PHASECHK.TRANS64.TRYWAIT P2, [R210+URZ+0x22850], R211 ;  /* 0x022850d3d20075a7 */ /* 0x000062000804017f */
[----:B------:R-:W-:Y:S05]  /*e9c0*/  @!P0 BRA `(.L_x_2146) ;  /* 0x0000000000048947 */ /* 0x000fea0003800000 */
[----:B------:R-:W-:Y:S01]  /*e9d0*/  BPT.TRAP 0x1 ;  /* 0x000000040000795c */ /* 0x000fe20000300000 */
.L_x_2146:
[----:B------:R-:W-:Y:S04]  /*e9e0*/  BSSY B0, `(.L_x_2147) ;  /* 0x0000004000007945 */ /* 0x000fe80003800000 */
[----:B-1----:R-:W-:Y:S05]  /*e9f0*/  @P2 BRA `(.L_x_2148) ;  /* 0x0000000000082947 */ /* 0x002fea0003800000 */
[----:B------:R-:W1:Y:S02]  /*ea00*/  SYNCS.PHASECHK.TRANS64.TRYWAIT P2, [R210+URZ+0x22850], R211 ;  /* 0x022850d3d20075a7 */ /* 0x000e64000804017f */
[----:B-1----:R-:W-:Y:S05]  /*ea10*/  @!P2 BRA `(.L_x_2149) ;  /* 0x000000f80058a947 */ /* 0x002fea0003800000 */
.L_x_2148:
[----:B------:R-:W-:Y:S05]  /*ea20*/  BSYNC B0 ;  /* 0x0000000000007941 */ /* 0x000fea0003800000 */
.L_x_2147:
[----:B------:R-:W2:Y:S01]  /*ea30*/  S2R R3, SR_TID.X ;  /* 0x0000000000037919 */ /* 0x000ea20000002100 */
[----:B------:R-:W-:Y:S05]  /*ea40*/  WARPSYNC.ALL ;  /* 0x0000000000007948 */ /* 0x000fea0003800000 */
[----:B------:R-:W-:Y:S01]  /*ea50*/  IMAD R180, R16, 0xc00, R206 ;  /* 0x00000c0010b47824 */ /* 0x000fe200078e02ce */
[----:B------:R-:W-:Y:S01]  /*ea60*/  ISETP.GT.AND P2, PT, R6, R218, PT ;  /* 0x000000da0600720c */ /* 0x000fe20003f44270 */
[----:B------:R-:W-:Y:S02]  /*ea70*/  IMAD.MOV.U32 R181, RZ, RZ, 0x40000040 ;  /* 0x40000040ffb57424 */ /* 0x000fe400078e00ff */
[----:B01----:R-:W-:Y:S01]  /*ea80*/  @!P1 VIADD R210, R210, 0x22860 ;  /* 0x00022860d2d29836 */ /* 0x003fe20000000000 */
[----:B------:R-:W-:Y:S01]  /*ea90*/  R2UR UR6, R180 ;  /* 0x00000000b40672ca */ /* 0x000fe200000e0000 */
[----:B------:R-:W-:Y:S01]  /*eaa0*/  VIADD R6, R6, 0xffffffff ;  /* 0xffffffff06067836 */ /* 0x000fe20000000000 */
[----:B------:R-:W-:Y:S01]  /*eab0*/  R2UR UR7, R181 ;  /* 0x00000000b50772ca */ /* 0x000fe200000e0000 */
[----:B------:R-:W-:Y:S01]  /*eac0*/  IMAD.MOV.U32 R181, RZ, RZ, 0x40000040 ;  /* 0x40000040ffb57424 */ /* 0x000fe200078e00ff */
[----:B------:R-:W-:Y:S01]  /*ead0*/  @!P1 PRMT R210, RZ, 0x654, R210 ;  /* 0x00000654ffd29816 */ /* 0x000fe200000000d2 */
[----:B------:R-:W-:Y:S01]  /*eae0*/  IMAD.MOV.U32 R7, RZ, RZ, R176 ;  /* 0x000000ffff077224 */ /* 0x000fe200078e00b0 */
[----:B--2---:R-:W-:-:S05]  /*eaf0*/  SHF.R.U32.HI R3, RZ, 0x7, R3 ;  /* 0x00000007ff037819 */ /* 0x004fca0000011603 */
[----:B------:R-:W-:-:S05]  /*eb00*/  VIADD R3, R3, 0x8 ;  /* 0x0000000803037836 */ /* 0x000fca0000000000 */
[----:B------:R0:W-:Y:S02]  /*eb10*/  BAR.SYNC.DEFER_BLOCKING R3, 0x100 ;  /* 0x000400030000751d */ /* 0x0001e40000010000 */
[----:B0-----:R-:W-:-:S04]  /*eb20*/  IMAD.MOV.U32 R3, RZ, RZ, R178 ;  /* 0x000000ffff037224 */ /* 0x001fc800078e00b2 */
        /* <DEDUP_REMOVED lines=43> */
[----:B------:R-:W-:Y:S02]  /*ede0*/  IMAD.MOV.U32 R7, RZ, RZ, R176 ;  /* 0x000000ffff077224 */ /* 0x000fe400078e00b0 */
[----:B------:R-:W-:-:S07]  /*edf0*/  IMAD.MOV.U32 R3, RZ, RZ, R178 ;  /* 0x000000ffff037224 */ /* 0x000fce00078e00b2 */
.L_x_2132:
[----:B------:R-:W1:Y:S01]  /*ee00*/  LDC R225, c[0x0][0x9e4] ;  /* 0x00027900ffe17b82 */ /* 0x000e620000000800 */
[----:B------:R-:W-:Y:S02]  /*ee10*/  IADD3 R152, R204, 0x80, -R205 ;  /* 0x00000080cc987810 */ /* 0x000fe40007ffe8cd */
[----:B------:R-:W-:-:S03]  /*ee20*/  LOP3.LUT R2, R2, 0xffefffff, RZ, 0xc0, !PT ;  /* 0xffefffff02027812 */ /* 0x000fc600078ec0ff */
[----:B------:R-:W-:-:S04]  /*ee30*/  IMAD R152, R209, 0x80, R152 ;  /* 0x00000080d1987824 */ /* 0x000fc800078e0298 */
[----:B------:R-:W-:Y:S01]  /*ee40*/  IMAD.IADD R207, R152, 0x1, -R207 ;  /* 0x0000000198cf7824 */ /* 0x000fe200078e0acf */
[----:B-1----:R-:W-:-:S13]  /*ee50*/  ISETP.GE.AND P2, PT, R225, 0x1, PT ;  /* 0x00000001e100780c */ /* 0x002fda0003f46270 */
[----:B------:R-:W-:Y:S01]  /*ee60*/  @P2 LOP3.LUT R2, R2, 0x100000, RZ, 0xfc, !PT ;  /* 0x0010000002022812 */ /* 0x000fe200078efcff */
[----:B------:R-:W-:Y:S06]  /*ee70*/  @!P2 BRA `(.L_x_2151) ;  /* 0x000000000048a947 */ /* 0x000fec0003800000 */
[----:B------:R-:W-:Y:S01]  /*ee80*/  IMAD.MOV.U32 R154, RZ, RZ, R152 ;  /* 0x000000ffff9a7224 */ /* 0x000fe200078e0098 */
[----:B------:R-:W-:Y:S04]  /*ee90*/  BSSY B0, `(.L_x_2152) ;  /* 0x000000e000007945 */ /* 0x000fe80003800000 */
        /* <DEDUP_REMOVED lines=9> */
.L_x_2153:
[----:B------:R-:W-:-:S13]  /*ef30*/  ISETP.NE.AND P2, PT, R225, 0x1, PT ;  /* 0x00000001e100780c */ /* 0x000fda0003f45270 */
[----:B------:R-:W1:Y:S02]  /*ef40*/  @P2 LDC.64 R152, c[0x0][0x9e8] ;  /* 0x00027a00ff982b82 */ /* 0x000e640000000a00 */
[----:B-1----:R-:W-:-:S05]  /*ef50*/  @P2 IMAD.HI.U32 R152, R154, R152, RZ ;  /* 0x000000989a982227 */ /* 0x002fca00078e00ff */
[----:B------:R-:W-:-:S07]  /*ef60*/  @P2 SHF.R.U32.HI R154, RZ, R153, R152 ;  /* 0x00000099ff9a2219 */ /* 0x000fce0000011698 */
.L_x_2154:
[----:B------:R-:W-:Y:S05]  /*ef70*/  BSYNC B0 ;  /* 0x0000000000007941 */ /* 0x000fea0003800000 */
.L_x_2152:
[----:B------:R-:W-:-:S05]  /*ef80*/  IMAD R154, R154, R225, RZ ;  /* 0x000000e19a9a7224 */ /* 0x000fca00078e02ff */
[----:B------:R-:W-:-:S07]  /*ef90*/  VIMNMX R207, R207, R154, !PT ;  /* 0x0000009acfcf7248 */ /* 0x000fce0007fe0100 */
.L_x_2151:
[----:B------:R-:W-:-:S04]  /*efa0*/  VIADD R207, R207, 0x5f ;  /* 0x0000005fcfcf7836 */ /* 0x000fc80000000000 */
[----:B------:R-:W-:-:S05]  /*efb0*/  IMAD.HI R207, R207, 0x2aaaaaab, RZ ;  /* 0x2aaaaaabcfcf7827 */ /* 0x000fca00078e02ff */
[----:B------:R-:W-:-:S04]  /*efc0*/  SHF.R.U32.HI R152, RZ, 0x1f, R207 ;  /* 0x0000001fff987819 */ /* 0x000fc800000116cf */
[----:B------:R-:W-:-:S04]  /*efd0*/  LEA.HI.SX32 R207, R207, R152, 0x1c ;  /* 0x00000098cfcf7211 */ /* 0x000fc800078fe2ff */
[----:B------:R-:W-:-:S04]  /*efe0*/  VIMNMX R207, R222, R207, !PT ;  /* 0x000000cfdecf7248 */ /* 0x000fc80007fe0100 */
[----:B------:R-:W-:-:S13]  /*eff0*/  ISETP.GE.AND P2, PT, R6, R207, PT ;  /* 0x000000cf0600720c */ /* 0x000fda0003f46270 */
[----:B------:R-:W-:Y:S05]  /*f000*/  @!P2 BRA `(.L_x_2155) ;  /* 0x0000001c00bca947 */ /* 0x000fea0003800000 */
[----:B------:R-:W-:Y:S02]  /*f010*/  IMAD.MOV.U32 R212, RZ, RZ, R7 ;  /* 0x000000ffffd47224 */ /* 0x000fe400078e0007 */
[----:B------:R-:W-:Y:S02]  /*f020*/  IMAD.MOV.U32 R213, RZ, RZ, R3 ;  /* 0x000000ffffd57224 */ /* 0x000fe400078e0003 */
[----:B------:R-:W-:-:S07]  /*f030*/  IMAD.MOV.U32 R209, RZ, RZ, R6 ;  /* 0x000000ffffd17224 */ /* 0x000fce00078e0006 */
.L_x_2165:
[----:B------:R-:W-:Y:S01]  /*f040*/  VIADD R16, R16, 0x1 ;  /* 0x0000000110107836 */ /* 0x000fe20000000000 */
[----:B------:R-:W-:Y:S05]  /*f050*/  YIELD ;  /* 0x0000000000007946 */ /* 0x000fea0003800000 */
[----:B------:R-:W-:Y:S01]  /*f060*/  ISETP.NE.AND P3, PT, R16, 0x2, PT ;  /* 0x000000021000780c */ /* 0x000fe20003f65270 */
[----:B-1----:R-:W-:Y:S02]  /*f070*/  IMAD.MOV.U32 R6, RZ, RZ, R209 ;  /* 0x000000ffff067224 */ /* 0x002fe400078e00d1 */
[----:B------:R-:W-:Y:S01]  /*f080*/  VIADD R209, R209, 0xffffffff ;  /* 0xffffffffd1d17836 */ /* 0x000fe20000000000 */
[----:B------:R-:W-:-:S02]  /*f090*/  SEL R3, RZ, 0x1, P3 ;  /* 0x00000001ff037807 */ /* 0x000fc40001800000 */
[----:B------:R-:W-:Y:S02]  /*f0a0*/  ISETP.GT.AND P2, PT, R6, R207, PT ;  /* 0x000000cf0600720c */ /* 0x000fe40003f44270 */
[----:B------:R-:W-:Y:S02]  /*f0b0*/  LOP3.LUT R200, R200, R3, RZ, 0x3c, !PT ;  /* 0x00000003c8c87212 */ /* 0x000fe400078e3cff */
[----:B------:R-:W-:Y:S01]  /*f0c0*/  SEL R16, R16, RZ, P3 ;  /* 0x000000ff10107207 */ /* 0x000fe20001800000 */
[----:B------:R-:W-:Y:S08]  /*f0d0*/  @!P0 BRA `(.L_x_2156) ;  /* 0x0000000000048947 */ /* 0x000ff00003800000 */
[----:B------:R-:W-:Y:S01]  /*f0e0*/  BPT.TRAP 0x1 ;  /* 0x000000040000795c */ /* 0x000fe20000300000 */
.L_x_2156:
[----:B------:R-:W-:Y:S01]  /*f0f0*/  IMAD R6, R16, 0x8, R17 ;  /* 0x0000000810067824 */ /* 0x000fe200078e0211 */
[----:B------:R-:W-:-:S04]  /*f100*/  SHF.L.U32 R208, R200, 0x1f, RZ ;  /* 0x0000001fc8d07819 */ /* 0x000fc800000006ff */
[----:B------:R1:W2:Y:S01]  /*f110*/  SYNCS.PHASECHK.TRANS64.TRYWAIT P3, [R6+URZ+0x22830], R208 ;  /* 0x022830d0060075a7 */ /* 0x0002a2000806017f */
[----:B------:R-:W-:Y:S05]  /*f120*/  @!P0 BRA `(.L_x_2157) ;  /* 0x0000000000048947 */ /* 0x000fea0003800000 */
[----:B------:R-:W-:Y:S01]  /*f130*/  BPT.TRAP 0x1 ;  /* 0x000000040000795c */ /* 0x000fe20000300000 */
.L_x_2157:
[----:B------:R-:W-:Y:S02]  /*f140*/  IMAD R10, R16, 0x300, R214 ;  /* 0x00000300100a7824 */ /* 0x000fe400078e02d6 */
[----:B------:R-:W-:Y:S01]  /*f150*/  IMAD.MOV.U32 R11, RZ, RZ, 0x40000040 ;  /* 0x40000040ff0b7424 */ /* 0x000fe200078e00ff */
[----:B--2---:R-:W-:Y:S06]  /*f160*/  @P3 BRA `(.L_x_2158) ;  /* 0x0000000000083947 */ /* 0x004fec0003800000 */
[----:B------:R-:W2:Y:S02]  /*f170*/  SYNCS.PHASECHK.TRANS64.TRYWAIT P3, [R6+URZ+0x22830], R208 ;  /* 0x022830d0060075a7 */ /* 0x000ea4000806017f */
[----:B--2---:R-:W-:Y:S05]  /*f180*/  @!P3 BRA `(.L_x_2159) ;  /* 0x000000f00090b947 */ /* 0x004fea0003800000 */
.L_x_2158:
[----:B------:R-:W-:Y:S05]  /*f190*/  WARPSYNC.ALL ;  /* 0x0000000000007948 */ /* 0x000fea0003800000 */
[C---:B------:R-:W-:Y:S01]  /*f1a0*/  R2UR UR6, R10.reuse ;  /* 0x000000000a0672ca */ /* 0x040fe200000e0000 */
[----:B------:R-:W-:Y:S01]  /*f1b0*/  WARPGROUP.ARRIVE ;  /* 0x00000000000079c5 */ /* 0x000fe20000000000 */
[----:B------:R-:W-:Y:S01]  /*f1c0*/  R2UR UR7, R11 ;  /* 0x000000000b0772ca */ /* 0x000fe200000e0000 */
[----:B0-----:R-:W-:Y:S01]  /*f1d0*/  VIADD R210, R10, 0x2 ;  /* 0x000000020ad27836 */ /* 0x001fe20000000000 */
[----:B------:R-:W-:Y:S01]  /*f1e0*/  R2UR UR4, R8 ;  /* 0x00000000080472ca */ /* 0x000fe200000e0000 */
[----:B------:R-:W-:Y:S01]  /*f1f0*/  IMAD.MOV.U32 R211, RZ, RZ, 0x40000040 ;  /* 0x40000040ffd37424 */ /* 0x000fe200078e00ff */
[----:B------:R-:W-:Y:S01]  /*f200*/  R2UR UR5, R9 ;  /* 0x00000000090572ca */ /* 0x000fe200000e0000 */
[----:B------:R-:W-:Y:S01]  /*f210*/  IMAD.MOV.U32 R11, RZ, RZ, 0x40000040 ;  /* 0x40000040ff0b7424 */ /* 0x000fe200078e00ff */
[----:B------:R-:W0:Y:S11]  /*f220*/  S2R R226, SR_TID.X ;  /* 0x0000000000e27919 */ /* 0x000e360000002100 */
[----:B------:R-:W-:Y:S01]  /*f230*/  HGMMA.64x96x16.F32 R152, gdesc[UR4], RZ, !UPT, gsb0 ;  /* 0x01600000049879f0 */ /* 0x000fe2000c0008ff */
[----:B------:R-:W-:Y:S01]  /*f240*/  R2UR UR6, R210 ;  /* 0x00000000d20672ca */ /* 0x000fe200000e0000 */
[----:B------:R-:W-:Y:S01]  /*f250*/  VIADD R210, R10, 0x4 ;  /* 0x000000040ad27836 */ /* 0x000fe20000000000 */
[----:B------:R-:W-:Y:S01]  /*f260*/  R2UR UR7, R211 ;  /* 0x00000000d30772ca */ /* 0x000fe200000e0000 */
[----:B------:R-:W-:Y:S01]  /*f270*/  IMAD.MOV.U32 R211, RZ, RZ, 0x40000040 ;  /* 0x40000040ffd37424 */ /* 0x000fe200078e00ff */
[----:B------:R-:W-:Y:S01]  /*f280*/  R2UR UR4, R20 ;  /* 0x00000000140472ca */ /* 0x000fe200000e0000 */
[----:B------:R-:W-:Y:S01]  /*f290*/  VIADD R10, R10, 0x6 ;  /* 0x000000060a0a7836 */ /* 0x000fe20000000000 */
[----:B------:R-:W-:-:S02]  /*f2a0*/  R2UR UR5, R21 ;  /* 0x00000000150572ca */ /* 0x000fc400000e0000 */
[----:B0-----:R-:W-:Y:S01]  /*f2b0*/  SHF.R.U32.HI R226, RZ, 0x7, R226 ;  /* 0x00000007ffe27819 */ /* 0x001fe200000116e2 */
        /* <DEDUP_REMOVED lines=42> */
[----:B------:R-:W0:Y:S02]  /*f560*/  SHFL.BFLY PT, R10, R211, 0x2, 0x1f ;  /* 0x0c401f00d30a7f89 */ /* 0x000e2400000e0000 */
[----:B0-----:R-:W-:Y:S01]  /*f570*/  FMNMX.FTZ R216, R211, R10, !PT ;  /* 0x0000000ad3d87209 */ /* 0x001fe20007810000 */
[----:B------:R-:W-:-:S04]  /*f580*/  IMAD.U32 R10, RZ, RZ, UR44 ;  /* 0x0000002cff0a7e24 */ /* 0x000fc8000f8e00ff */
[----:B------:R-:W0:Y:S02]  /*f590*/  SHFL.BFLY PT, R3, R216, 0x1, 0x1f ;  /* 0x0c201f00d8037f89 */ /* 0x000e2400000e0000 */
[----:B0-----:R-:W-:-:S05]  /*f5a0*/  FMNMX.FTZ R3, R216, R3, !PT ;  /* 0x00000003d8037209 */ /* 0x001fca0007810000 */
[C---:B------:R-:W-:Y:S01]  /*f5b0*/  FADD.FTZ R7, -R3.reuse, R213 ;  /* 0x000000d503077221 */ /* 0x040fe20000010100 */
[----:B------:R-:W-:-:S03]  /*f5c0*/  FMUL.FTZ R11, R3, R10 ;  /* 0x0000000a030b7220 */ /* 0x000fc60000410000 */
        /* <DEDUP_REMOVED lines=31> */
[----:B------:R-:W-:Y:S01]  /*f7c0*/  FFMA.FTZ R196, R196, R10, -R11 ;  /* 0x0000000ac4c47223 */ /* 0x000fe2000001080b */
[----:B------:R-:W0:Y:S01]  /*f7d0*/  MUFU.EX2 R210, R210 ;  /* 0x000000d200d27308 */ /* 0x000e220000000800 */
[----:B------:R-:W-:-:S04]  /*f7e0*/  FMNMX.FTZ R7, R170, R7, !PT ;  /* 0x00000007aa077209 */ /* 0x000fc80007810000 */
[----:B------:R-:W-:-:S03]  /*f7f0*/  FMNMX.FTZ R7, R171, R7, !PT ;  /* 0x00000007ab077209 */ /* 0x000fc60007810000 */
[----:B------:R-:W3:Y:S01]  /*f800*/  MUFU.EX2 R152, R152 ;  /* 0x0000009800987308 */ /* 0x000ee20000000800 */
[----:B------:R-:W-:-:S04]  /*f810*/  FMNMX.FTZ R7, R174, R7, !PT ;  /* 0x00000007ae077209 */ /* 0x000fc80007810000 */
[----:B------:R-:W-:-:S03]  /*f820*/  FMNMX.FTZ R7, R175, R7, !PT ;  /* 0x00000007af077209 */ /* 0x000fc60007810000 */
[----:B------:R-:W4:Y:S01]  /*f830*/  MUFU.EX2 R153, R153 ;  /* 0x0000009900997308 */ /* 0x000f220000000800 */
[----:B------:R-:W-:Y:S01]  /*f840*/  FMNMX.FTZ R7, R178, R7, !PT ;  /* 0x00000007b2077209 */ /* 0x000fe20007810000 */
[-C--:B0-----:R-:W-:Y:S01]  /*f850*/  FMUL.FTZ R24, R24, R210.reuse ;  /* 0x000000d218187220 */ /* 0x081fe20000410000 */
[-C--:B------:R-:W-:Y:S01]  /*f860*/  FMUL.FTZ R25, R25, R210.reuse ;  /* 0x000000d219197220 */ /* 0x080fe20000410000 */
[-C--:B------:R-:W-:Y:S01]  /*f870*/  FMUL.FTZ R28, R28, R210.reuse ;  /* 0x000000d21c1c7220 */ /* 0x080fe20000410000 */
[----:B------:R-:W-:Y:S01]  /*f880*/  FMNMX.FTZ R7, R179, R7, !PT ;  /* 0x00000007b3077209 */ /* 0x000fe20007810000 */
[-C--:B------:R-:W-:Y:S01]  /*f890*/  FMUL.FTZ R29, R29, R210.reuse ;  /* 0x000000d21d1d7220 */ /* 0x080fe20000410000 */
[-C--:B------:R-:W-:Y:S01]  /*f8a0*/  FMUL.FTZ R32, R32, R210.reuse ;  /* 0x000000d220207220 */ /* 0x080fe20000410000 */
[----:B------:R-:W0:Y:S01]  /*f8b0*/  MUFU.EX2 R156, R156 ;  /* 0x0000009c009c7308 */ /* 0x000e220000000800 */
[----:B------:R-:W-:Y:S01]  /*f8c0*/  FMNMX.FTZ R7, R182, R7, !PT ;  /* 0x00000007b6077209 */ /* 0x000fe20007810000 */
[----:B---3--:R-:W-:Y:S01]  /*f8d0*/  FFMA.FTZ R5, R210, R5, R152 ;  /* 0x00000005d2057223 */ /* 0x008fe20000010098 */
[-C--:B------:R-:W-:Y:S01]  /*f8e0*/  FMUL.FTZ R33, R33, R210.reuse ;  /* 0x000000d221217220 */ /* 0x080fe20000410000 */
[-C--:B------:R-:W-:Y:S01]  /*f8f0*/  FMUL.FTZ R36, R36, R210.reuse ;  /* 0x000000d224247220 */ /* 0x080fe20000410000 */
[----:B------:R-:W-:Y:S01]  /*f900*/  FMNMX.FTZ R7, R183, R7, !PT ;  /* 0x00000007b7077209 */ /* 0x000fe20007810000 */
[-C--:B------:R-:W-:Y:S01]  /*f910*/  FMUL.FTZ R37, R37, R210.reuse ;  /* 0x000000d225257220 */ /* 0x080fe20000410000 */
[----:B------:R-:W-:Y:S01]  /*f920*/  FMUL.FTZ R40, R40, R210 ;  /* 0x000000d228287220 */ /* 0x000fe20000410000 */
[----:B------:R-:W3:Y:S01]  /*f930*/  MUFU.EX2 R157, R157 ;  /* 0x0000009d009d7308 */ /* 0x000ee20000000800 */
[----:B------:R-:W-:Y:S01]  /*f940*/  FMNMX.FTZ R7, R186, R7, !PT ;  /* 0x00000007ba077209 */ /* 0x000fe20007810000 */
[C---:B----4-:R-:W-:Y:S01]  /*f950*/  FADD.FTZ R5, R153.reuse, R5 ;  /* 0x0000000599057221 */ /* 0x050fe20000010000 */
[----:B------:R-:W-:Y:S01]  /*f960*/  F2FP.F16.F32.PACK_AB R152, R153, R152 ;  /* 0x000000989998723e */ /* 0x000fe200000000ff */
[-C--:B------:R-:W-:Y:S01]  /*f970*/  FMUL.FTZ R41, R41, R210.reuse ;  /* 0x000000d229297220 */ /* 0x080fe20000410000 */
[----:B------:R-:W-:Y:S01]  /*f980*/  FMNMX.FTZ R7, R187, R7, !PT ;  /* 0x00000007bb077209 */ /* 0x000fe20007810000 */
[-C--:B------:R-:W-:Y:S01]  /*f990*/  FMUL.FTZ R44, R44, R210.reuse ;  /* 0x000000d22c2c7220 */ /* 0x080fe20000410000 */
[-C--:B------:R-:W-:Y:S01]  /*f9a0*/  FMUL.FTZ R45, R45, R210.reuse ;  /* 0x000000d22d2d7220 */ /* 0x080fe20000410000 */
[----:B------:R-:W-:Y:S01]  /*f9b0*/  MUFU.EX2 R160, R160 ;  /* 0x000000a000a07308 */ /* 0x000fe20000000800 */
[----:B------:R-:W-:Y:S01]  /*f9c0*/  FMNMX.FTZ R7, R190, R7, !PT ;  /* 0x00000007be077209 */ /* 0x000fe20007810000 */
[----:B0-----:R-:W-:Y:S01]  /*f9d0*/  FADD.FTZ R5, R156, R5 ;  /* 0x000000059c057221 */ /* 0x001fe20000010000 */
[-C--:B------:R-:W-:Y:S01]  /*f9e0*/  FMUL.FTZ R48, R48, R210.reuse ;  /* 0x000000d230307220 */ /* 0x080fe20000410000 */
[-C--:B------:R-:W-:Y:S01]  /*f9f0*/  FMUL.FTZ R49, R49, R210.reuse ;  /* 0x000000d231317220 */ /* 0x080fe20000410000 */
[----:B------:R-:W-:Y:S01]  /*fa00*/  FMNMX.FTZ R7, R191, R7, !PT ;  /* 0x00000007bf077209 */ /* 0x000fe20007810000 */
[-C--:B------:R-:W-:Y:S01]  /*fa10*/  FMUL.FTZ R52, R52, R210.reuse ;  /* 0x000000d234347220 */ /* 0x080fe20000410000 */
[-C--:B------:R-:W-:Y:S01]  /*fa20*/  FMUL.FTZ R53, R53, R210.reuse ;  /* 0x000000d235357220 */ /* 0x080fe20000410000 */
[----:B------:R-:W-:Y:S01]  /*fa30*/  MUFU.EX2 R161, R161 ;  /* 0x000000a100a17308 */ /* 0x000fe20000000800 */
[----:B------:R-:W-:Y:S01]  /*fa40*/  FMNMX.FTZ R7, R194, R7, !PT ;  /* 0x00000007c2077209 */ /* 0x000fe20007810000 */
[----:B---3--:R-:W-:Y:S01]  /*fa50*/  FADD.FTZ R5, R157, R5 ;  /* 0x000000059d057221 */ /* 0x008fe20000010000 */
[-C--:B------:R-:W-:Y:S01]  /*fa60*/  FMUL.FTZ R56, R56, R210.reuse ;  /* 0x000000d238387220 */ /* 0x080fe20000410000 */
[-C--:B------:R-:W-:Y:S01]  /*fa70*/  FMUL.FTZ R57, R57, R210.reuse ;  /* 0x000000d239397220 */ /* 0x080fe20000410000 */
[----:B------:R-:W-:Y:S01]  /*fa80*/  FMNMX.FTZ R7, R195, R7, !PT ;  /* 0x00000007c3077209 */ /* 0x000fe20007810000 */
[-C--:B------:R-:W-:Y:S01]  /*fa90*/  FMUL.FTZ R60, R60, R210.reuse ;  /* 0x000000d23c3c7220 */ /* 0x080fe20000410000 */
[-C--:B------:R-:W-:Y:S01]  /*faa0*/  FMUL.FTZ R61, R61, R210.reuse ;  /* 0x000000d23d3d7220 */ /* 0x080fe20000410000 */
[----:B------:R-:W-:Y:S01]  /*fab0*/  MUFU.EX2 R164, R164 ;  /* 0x000000a400a47308 */ /* 0x000fe20000000800 */
[----:B------:R-:W-:Y:S01]  /*fac0*/  FMNMX.FTZ R7, R198, R7, !PT ;  /* 0x00000007c6077209 */ /* 0x000fe20007810000 */
[-C--:B------:R-:W-:Y:S01]  /*fad0*/  FMUL.FTZ R64, R64, R210.reuse ;  /* 0x000000d240407220 */ /* 0x080fe20000410000 */
[-C--:B------:R-:W-:Y:S01]  /*fae0*/  FMUL.FTZ R65, R65, R210.reuse ;  /* 0x000000d241417220 */ /* 0x080fe20000410000 */
[-C--:B------:R-:W-:Y:S01]  /*faf0*/  FMUL.FTZ R68, R68, R210.reuse ;  /* 0x000000d244447220 */ /* 0x080fe20000410000 */
[----:B------:R-:W-:Y:S01]  /*fb00*/  FMNMX.FTZ R7, R199, R7, !PT ;  /* 0x00000007c7077209 */ /* 0x000fe20007810000 */
[-C--:B------:R-:W-:Y:S01]  /*fb10*/  FMUL.FTZ R69, R69, R210.reuse ;  /* 0x000000d245457220 */ /* 0x080fe20000410000 */
[-C--:B------:R-:W-:Y:S01]  /*fb20*/  FMUL.FTZ R72, R72, R210.reuse ;  /* 0x000000d248487220 */ /* 0x080fe20000410000 */
[----:B------:R-:W-:Y:S01]  /*fb30*/  MUFU.EX2 R165, R165 ;  /* 0x000000a500a57308 */ /* 0x000fe20000000800 */
[-C--:B------:R-:W-:Y:S01]  /*fb40*/  FMUL.FTZ R73, R73, R210.reuse ;  /* 0x000000d249497220 */ /* 0x080fe20000410000 */
[----:B------:R-:W0:Y:S01]  /*fb50*/  SHFL.BFLY PT, R211, R7, 0x2, 0x1f ;  /* 0x0c401f0007d37f89 */ /* 0x000e2200000e0000 */
        /* <DEDUP_REMOVED lines=23> */
[----:B0-----:R-:W-:Y:S01]  /*fcd0*/  FMNMX.FTZ R7, R7, R211, !PT ;  /* 0x000000d307077209 */ /* 0x001fe20007810000 */
[-C--:B------:R-:W-:Y:S01]  /*fce0*/  FMUL.FTZ R116, R116, R210.reuse ;  /* 0x000000d274747220 */ /* 0x080fe20000410000 */
[-C--:B------:R-:W-:Y:S01]  /*fcf0*/  FMUL.FTZ R117, R117, R210.reuse ;  /* 0x000000d275757220 */ /* 0x080fe20000410000 */
[-C--:B------:R-:W-:Y:S01]  /*fd00*/  FMUL.FTZ R120, R120, R210.reuse ;  /* 0x000000d278787220 */ /* 0x080fe20000410000 */
[-C--:B------:R-:W-:Y:S01]  /*fd10*/  FMUL.FTZ R121, R121, R210.reuse ;  /* 0x000000d279797220 */ /* 0x080fe20000410000 */
[----:B------:R-:W0:Y:S01]  /*fd20*/  SHFL.BFLY PT, R211, R7, 0x1, 0x1f ;  /* 0x0c201f0007d37f89 */ /* 0x000e2200000e0000 */
        /* <DEDUP_REMOVED lines=17> */
[----:B------:R-:W-:-:S06]  /*fe40*/  FFMA.FTZ R211, R197, R10, -R11 ;  /* 0x0000000ac5d37223 */ /* 0x000fcc000001080b */
[----:B------:R-:W-:Y:S01]  /*fe50*/  MUFU.EX2 R177, R177 ;  /* 0x000000b100b17308 */ /* 0x000fe20000000800 */
[----:B------:R-:W-:-:S04]  /*fe60*/  FADD.FTZ R11, -R7, R212 ;  /* 0x000000d4070b7221 */ /* 0x000fc80000010100 */
[-C--:B------:R-:W-:Y:S01]  /*fe70*/  FMUL.FTZ R197, R11, R10.reuse ;  /* 0x0000000a0bc57220 */ /* 0x080fe20000410000 */
[-C--:B------:R-:W-:Y:S02]  /*fe80*/  FMUL.FTZ R11, R7, R10.reuse ;  /* 0x0000000a070b7220 */ /* 0x080fe40000410000 */
[----:B------:R-:W-:Y:S02]  /*fe90*/  MUFU.EX2 R180, R180 ;  /* 0x000000b400b47308 */ /* 0x000fe40000000800 */
[-CC-:B------:R-:W-:Y:S01]  /*fea0*/  FFMA.FTZ R212, R154, R10.reuse, -R11.reuse ;  /* 0x0000000a9ad47223 */ /* 0x180fe2000001080b */
[-CC-:B------:R-:W-:Y:S01]  /*feb0*/  FFMA.FTZ R155, R155, R10.reuse, -R11.reuse ;  /* 0x0000000a9b9b7223 */ /* 0x180fe2000001080b */
[-CC-:B------:R-:W-:Y:S01]  /*fec0*/  FFMA.FTZ R213, R158, R10.reuse, -R11.reuse ;  /* 0x0000000a9ed57223 */ /* 0x180fe2000001080b */
[-CC-:B------:R-:W-:Y:S01]  /*fed0*/  FFMA.FTZ R159, R159, R10.reuse, -R11.reuse ;  /* 0x0000000a9f9f7223 */ /* 0x180fe2000001080b */
[-CC-:B------:R-:W-:Y:S02]  /*fee0*/  FFMA.FTZ R216, R162, R10.reuse, -R11.reuse ;  /* 0x0000000aa2d87223 */ /* 0x180fe4000001080b */
[----:B------:R-:W0:Y:S01]  /*fef0*/  MUFU.EX2 R197, R197 ;  /* 0x000000c500c57308 */ /* 0x000e220000000800 */
[-CC-:B------:R-:W-:Y:S01]  /*ff00*/  FFMA.FTZ R163, R163, R10.reuse, -R11.reuse ;  /* 0x0000000aa3a37223 */ /* 0x180fe2000001080b */
[-CC-:B------:R-:W-:Y:S01]  /*ff10*/  FFMA.FTZ R170, R170, R10.reuse, -R11.reuse ;  /* 0x0000000aaaaa7223 */ /* 0x180fe2000001080b */
[-CC-:B------:R-:W-:Y:S01]  /*ff20*/  FFMA.FTZ R166, R166, R10.reuse, -R11.reuse ;  /* 0x0000000aa6a67223 */ /* 0x180fe2000001080b */
[-CC-:B------:R-:W-:Y:S01]  /*ff30*/  FFMA.FTZ R154, R178, R10.reuse, -R11.reuse ;  /* 0x0000000ab29a7223 */ /* 0x180fe2000001080b */
[-CC-:B------:R-:W-:Y:S01]  /*ff40*/  FFMA.FTZ R218, R167, R10.reuse, -R11.reuse ;  /* 0x0000000aa7da7223 */ /* 0x180fe2000001080b */
[-CC-:B------:R-:W-:Y:S01]  /*ff50*/  FFMA.FTZ R217, R171, R10.reuse, -R11.reuse ;  /* 0x0000000aabd97223 */ /* 0x180fe2000001080b */
[-CC-:B------:R-:W-:Y:S01]  /*ff60*/  FFMA.FTZ R174, R174, R10.reuse, -R11.reuse ;  /* 0x0000000aaeae7223 */ /* 0x180fe2000001080b */
[----:B------:R-:W3:Y:S01]  /*ff70*/  MUFU.EX2 R212, R212 ;  /* 0x000000d400d47308 */ /* 0x000ee20000000800 */
        /* <DEDUP_REMOVED lines=11> */
[----:B------:R-:W-:Y:S01]  /*10030*/  FFMA.FTZ R199, R199, R10, -R11 ;  /* 0x0000000ac7c77223 */ /* 0x000fe2000001080b */
[-C--:B0-----:R-:W-:Y:S01]  /*10040*/  FMUL.FTZ R26, R26, R197.reuse ;  /* 0x000000c51a1a7220 */ /* 0x081fe20000410000 */
[-C--:B------:R-:W-:Y:S01]  /*10050*/  FMUL.FTZ R27, R27, R197.reuse ;  /* 0x000000c51b1b7220 */ /* 0x080fe20000410000 */
[-C--:B------:R-:W-:Y:S01]  /*10060*/  FMUL.FTZ R30, R30, R197.reuse ;  /* 0x000000c51e1e7220 */ /* 0x080fe20000410000 */
[----:B------:R-:W0:Y:S01]  /*10070*/  MUFU.EX2 R213, R213 ;  /* 0x000000d500d57308 */ /* 0x000e220000000800 */
[----:B---3--:R-:W-:Y:S01]  /*10080*/  FFMA.FTZ R4, R197, R4, R212 ;  /* 0x00000004c5047223 */ /* 0x008fe200000100d4 */
        /* <DEDUP_REMOVED lines=23> */
[----:B---3--:R-:W-:Y:S01]  /*10200*/  FADD.FTZ R153, R159, R4 ;  /* 0x000000049f997221 */ /* 0x008fe20000010000 */
[-C--:B------:R-:W-:Y:S01]  /*10210*/  FMUL.FTZ R67, R67, R197.reuse ;  /* 0x000000c543437220 */ /* 0x080fe20000410000 */
[-C--:B------:R-:W-:Y:S01]  /*10220*/  FMUL.FTZ R70, R70, R197.reuse ;  /* 0x000000c546467220 */ /* 0x080fe20000410000 */
[-C--:B------:R-:W-:Y:S01]  /*10230*/  FMUL.FTZ R71, R71, R197.reuse ;  /* 0x000000c547477220 */ /* 0x080fe20000410000 */
[-C--:B------:R-:W-:Y:S01]  /*10240*/  FMUL.FTZ R74, R74, R197.reuse ;  /* 0x000000c54a4a7220 */ /* 0x080fe20000410000 */
[-C--:B------:R-:W-:Y:S01]  /*10250*/  FMUL.FTZ R75, R75, R197.reuse ;  /* 0x000000c54b4b7220 */ /* 0x080fe20000410000 */
[-C--:B------:R-:W-:Y:S01]  /*10260*/  FMUL.FTZ R78, R78, R197.reuse ;  /* 0x000000c54e4e7220 */ /* 0x080fe20000410000 */
[----:B------:R3:W-:Y:S01]  /*10270*/  MUFU.EX2 R178, R170 ;  /* 0x000000aa00b27308 */ /* 0x0007e20000000800 */
[----:B----4-:R-:W-:Y:S01]  /*10280*/  FADD.FTZ R4, R216, R153 ;  /* 0x00000099d8047221 */ /* 0x010fe20000010000 */
[-C--:B------:R-:W-:Y:S01]  /*10290*/  FMUL.FTZ R79, R79, R197.reuse ;  /* 0x000000c54f4f7220 */ /* 0x080fe20000410000 */
[-C--:B------:R-:W-:Y:S01]  /*102a0*/  FMUL.FTZ R82, R82, R197.reuse ;  /* 0x000000c552527220 */ /* 0x080fe20000410000 */
[-C--:B------:R-:W-:Y:S01]  /*102b0*/  FMUL.FTZ R83, R83, R197.reuse ;  /* 0x000000c553537220 */ /* 0x080fe20000410000 */
[-C--:B------:R-:W-:Y:S01]  /*102c0*/  FMUL.FTZ R86, R86, R197.reuse ;  /* 0x000000c556567220 */ /* 0x080fe20000410000 */
[-C--:B------:R-:W-:Y:S01]  /*102d0*/  FMUL.FTZ R87, R87, R197.reuse ;  /* 0x000000c557577220 */ /* 0x080fe20000410000 */
[----:B------:R-:W-:Y:S01]  /*102e0*/  FMUL.FTZ R90, R90, R197 ;  /* 0x000000c55a5a7220 */ /* 0x000fe20000410000 */
[----:B------:R4:W5:Y:S01]  /*102f0*/  MUFU.EX2 R167, R166 ;  /* 0x000000a600a77308 */ /* 0x0009620000000800 */
[----:B---3--:R-:W-:-:S02]  /*10300*/  @!P1 VIADD R170, R6, 0x22840 ;  /* 0x0002284006aa9836 */ /* 0x008fc40000000000 */
[----:B0-----:R-:W-:Y:S01]  /*10310*/  FADD.FTZ R4, R163, R4 ;  /* 0x00000004a3047221 */ /* 0x001fe20000010000 */
[-C--:B------:R-:W-:Y:S01]  /*10320*/  FMUL.FTZ R91, R91, R197.reuse ;  /* 0x000000c55b5b7220 */ /* 0x080fe20000410000 */
[-C--:B------:R-:W-:Y:S01]  /*10330*/  FMUL.FTZ R94, R94, R197.reuse ;  /* 0x000000c55e5e7220 */ /* 0x080fe20000410000 */
[-C--:B------:R-:W-:Y:S01]  /*10340*/  FMUL.FTZ R95, R95, R197.reuse ;  /* 0x000000c55f5f7220 */ /* 0x080fe20000410000 */
[----:B------:R-:W-:Y:S01]  /*10350*/  @!P1 PRMT R170, RZ, 0x654, R170 ;  /* 0x00000654ffaa9816 */ /* 0x000fe200000000aa */
[-C--:B------:R-:W-:Y:S01]  /*10360*/  FMUL.FTZ R98, R98, R197.reuse ;  /* 0x000000c562627220 */ /* 0x080fe20000410000 */
[----:B------:R-:W0:Y:S01]  /*10370*/  MUFU.EX2 R171, R218 ;  /* 0x000000da00ab7308 */ /* 0x000e220000000800 */
[----:B----4-:R-:W-:Y:S01]  /*10380*/  FFMA.FTZ R166, R175, R10, -R11 ;  /* 0x0000000aafa67223 */ /* 0x010fe2000001080b */
[----:B------:R-:W-:Y:S01]  /*10390*/  IADD3 R11, -R226, 0xb, RZ ;  /* 0x0000000be20b7810 */ /* 0x000fe20007ffe1ff */
[-C--:B------:R-:W-:Y:S01]  /*103a0*/  FMUL.FTZ R99, R99, R197.reuse ;  /* 0x000000c563637220 */ /* 0x080fe20000410000 */
[-C--:B------:R-:W-:Y:S01]  /*103b0*/  FMUL.FTZ R102, R102, R197.reuse ;  /* 0x000000c566667220 */ /* 0x080fe20000410000 */
[-C--:B------:R-:W-:Y:S01]  /*103c0*/  FMUL.FTZ R103, R103, R197.reuse ;  /* 0x000000c567677220 */ /* 0x080fe20000410000 */
[-C--:B------:R-:W-:Y:S01]  /*103d0*/  FMUL.FTZ R106, R106, R197.reuse ;  /* 0x000000c56a6a7220 */ /* 0x080fe20000410000 */
[----:B------:R3:W-:Y:S06]  /*103e0*/  BAR.ARV R11, 0x100 ;  /* 0x0004000b0000751d */ /* 0x0007ec0000002000 */
[----:B------:R4:W-:Y:S01]  /*103f0*/  @!P1 SYNCS.ARRIVE.TRANS64.RED.A1T0 RZ, [R170+URZ], RZ ;  /* 0x000000ffaaff99a7 */ /* 0x0009e2000810043f */
[----:B------:R-:W1:Y:S01]  /*10400*/  MUFU.EX2 R179, R217 ;  /* 0x000000d900b37308 */ /* 0x000e620000000800 */
[----:B-----5:R-:W-:Y:S01]  /*10410*/  FADD.FTZ R4, R167, R4 ;  /* 0x00000004a7047221 */ /* 0x020fe20000010000 */
[-C--:B------:R-:W-:Y:S01]  /*10420*/  FMUL.FTZ R107, R107, R197.reuse ;  /* 0x000000c56b6b7220 */ /* 0x080fe20000410000 */
[-C--:B------:R-:W-:Y:S01]  /*10430*/  FMUL.FTZ R110, R110, R197.reuse ;  /* 0x000000c56e6e7220 */ /* 0x080fe20000410000 */
[-C--:B------:R-:W-:Y:S01]  /*10440*/  FMUL.FTZ R111, R111, R197.reuse ;  /* 0x000000c56f6f7220 */ /* 0x080fe20000410000 */
[----:B0-----:R-:W-:Y:S01]  /*10450*/  FADD.FTZ R153, R171, R4 ;  /* 0x00000004ab997221 */ /* 0x001fe20000010000 */
[-C--:B------:R-:W-:Y:S01]  /*10460*/  FMUL.FTZ R114, R114, R197.reuse ;  /* 0x000000c572727220 */ /* 0x080fe20000410000 */
[----:B----4-:R-:W-:Y:S01]  /*10470*/  FADD.FTZ R170, R160, R5 ;  /* 0x00000005a0aa7221 */ /* 0x010fe20000010000 */
[----:B------:R-:W0:Y:S01]  /*10480*/  MUFU.EX2 R175, R174 ;  /* 0x000000ae00af7308 */ /* 0x000e220000000800 */
[----:B------:R-:W-:Y:S01]  /*10490*/  FADD.FTZ R4, R178, R153 ;  /* 0x00000099b2047221 */ /* 0x000fe20000010000 */
[-C--:B------:R-:W-:Y:S01]  /*104a0*/  FMUL.FTZ R115, R115, R197.reuse ;  /* 0x000000c573737220 */ /* 0x080fe20000410000 */
[----:B------:R-:W-:Y:S01]  /*104b0*/  FADD.FTZ R5, R161, R170 ;  /* 0x000000aaa1057221 */ /* 0x000fe20000010000 */
[-C--:B------:R-:W-:Y:S01]  /*104c0*/  FMUL.FTZ R118, R118, R197.reuse ;  /* 0x000000c576767220 */ /* 0x080fe20000410000 */
[-C--:B------:R-:W-:Y:S01]  /*104d0*/  FMUL.FTZ R119, R119, R197.reuse ;  /* 0x000000c577777220 */ /* 0x080fe20000410000 */
[-C--:B------:R-:W-:Y:S01]  /*104e0*/  FMUL.FTZ R122, R122, R197.reuse ;  /* 0x000000c57a7a7220 */ /* 0x080fe20000410000 */
[----:B------:R-:W-:Y:S01]  /*104f0*/  FADD.FTZ R170, R164, R5 ;  /* 0x00000005a4aa7221 */ /* 0x000fe20000010000 */
[----:B------:R-:W4:Y:S01]  /*10500*/  MUFU.EX2 R182, R166 ;  /* 0x000000a600b67308 */ /* 0x000f220000000800 */
[----:B-1----:R-:W-:Y:S01]  /*10510*/  FADD.FTZ R4, R179, R4 ;  /* 0x00000004b3047221 */ /* 0x002fe20000010000 */
[-C--:B------:R-:W-:Y:S01]  /*10520*/  FMUL.FTZ R123, R123, R197.reuse ;  /* 0x000000c57b7b7220 */ /* 0x080fe20000410000 */
[----:B------:R-:W-:Y:S01]  /*10530*/  FADD.FTZ R5, R165, R170 ;  /* 0x000000aaa5057221 */ /* 0x000fe20000010000 */
[-C--:B------:R-:W-:Y:S01]  /*10540*/  FMUL.FTZ R126, R126, R197.reuse ;  /* 0x000000c57e7e7220 */ /* 0x080fe20000410000 */
[-C--:B------:R-:W-:Y:S01]  /*10550*/  FMUL.FTZ R127, R127, R197.reuse ;  /* 0x000000c57f7f7220 */ /* 0x080fe20000410000 */
[-C--:B------:R-:W-:Y:S01]  /*10560*/  FMUL.FTZ R130, R130, R197.reuse ;  /* 0x000000c582827220 */ /* 0x080fe20000410000 */
[-C--:B------:R-:W-:Y:S01]  /*10570*/  FMUL.FTZ R131, R131, R197.reuse ;  /* 0x000000c583837220 */ /* 0x080fe20000410000 */
[----:B------:R1:W5:Y:S01]  /*10580*/  MUFU.EX2 R210, R154 ;  /* 0x0000009a00d27308 */ /* 0x0003620000000800 */
[----:B0-----:R-:W-:Y:S01]  /*10590*/  FADD.FTZ R153, R175, R4 ;  /* 0x00000004af997221 */ /* 0x001fe20000010000 */
[-C--:B------:R-:W-:Y:S01]  /*105a0*/  FMUL.FTZ R134, R134, R197.reuse ;  /* 0x000000c586867220 */ /* 0x080fe20000410000 */
[-C--:B------:R-:W-:Y:S01]  /*105b0*/  FMUL.FTZ R135, R135, R197.reuse ;  /* 0x000000c587877220 */ /* 0x080fe20000410000 */
[-C--:B------:R-:W-:Y:S01]  /*105c0*/  FMUL.FTZ R138, R138, R197.reuse ;  /* 0x000000c58a8a7220 */ /* 0x080fe20000410000 */
[-C--:B------:R-:W-:Y:S01]  /*105d0*/  FMUL.FTZ R139, R139, R197.reuse ;  /* 0x000000c58b8b7220 */ /* 0x080fe20000410000 */
[-C--:B------:R-:W-:Y:S01]  /*105e0*/  FMUL.FTZ R142, R142, R197.reuse ;  /* 0x000000c58e8e7220 */ /* 0x080fe20000410000 */
[-C--:B------:R-:W-:Y:S01]  /*105f0*/  FMUL.FTZ R143, R143, R197.reuse ;  /* 0x000000c58f8f7220 */ /* 0x080fe20000410000 */
[----:B------:R0:W2:Y:S01]  /*10600*/  MUFU.EX2 R217, R158 ;  /* 0x0000009e00d97308 */ /* 0x0000a20000000800 */
[----:B-1----:R-:W-:Y:S01]  /*10610*/  F2FP.F16.F32.PACK_AB R154, R157, R156 ;  /* 0x0000009c9d9a723e */ /* 0x002fe200000000ff */
[----:B----4-:R-:W-:Y:S01]  /*10620*/  FADD.FTZ R153, R182, R153 ;  /* 0x00000099b6997221 */ /* 0x010fe20000010000 */
[----:B------:R-:W-:Y:S01]  /*10630*/  F2FP.F16.F32.PACK_AB R156, R161, R160 ;  /* 0x000000a0a19c723e */ /* 0x000fe200000000ff */
[----:B------:R-:W-:Y:S01]  /*10640*/  FADD.FTZ R160, R168, R5 ;  /* 0x00000005a8a07221 */ /* 0x000fe20000010000 */
[----:B------:R-:W-:Y:S01]  /*10650*/  F2FP.F16.F32.PACK_AB R157, R163, R216 ;  /* 0x000000d8a39d723e */ /* 0x000fe200000000ff */
[----:B------:R-:W-:Y:S01]  /*10660*/  FMUL.FTZ R146, R146, R197 ;  /* 0x000000c592927220 */ /* 0x000fe20000410000 */
[----:B------:R-:W-:Y:S01]  /*10670*/  F2FP.F16.F32.PACK_AB R163, R182, R175 ;  /* 0x000000afb6a3723e */ /* 0x000fe200000000ff */
[----:B------:R-:W-:Y:S01]  /*10680*/  FADD.FTZ R5, R169, R160 ;  /* 0x000000a0a9057221 */ /* 0x000fe20000010000 */
[----:B0-----:R-:W-:Y:S01]  /*10690*/  F2FP.F16.F32.PACK_AB R158, R165, R164 ;  /* 0x000000a4a59e723e */ /* 0x001fe200000000ff */
[----:B------:R0:W1:Y:S01]  /*106a0*/  MUFU.EX2 R218, R162 ;  /* 0x000000a200da7308 */ /* 0x0000620000000800 */
[----:B------:R-:W-:Y:S01]  /*106b0*/  F2FP.F16.F32.PACK_AB R160, R169, R168 ;  /* 0x000000a8a9a0723e */ /* 0x000fe200000000ff */
[----:B------:R-:W-:Y:S01]  /*106c0*/  FADD.FTZ R164, R172, R5 ;  /* 0x00000005aca47221 */ /* 0x000fe20000010000 */
[----:B-----5:R-:W-:Y:S01]  /*106d0*/  FADD.FTZ R4, R210, R153 ;  /* 0x00000099d2047221 */ /* 0x020fe20000010000 */
[-C--:B------:R-:W-:Y:S01]  /*106e0*/  FMUL.FTZ R147, R147, R197.reuse ;  /* 0x000000c593937220 */ /* 0x080fe20000410000 */
[-C--:B------:R-:W-:Y:S01]  /*106f0*/  FMUL.FTZ R150, R150, R197.reuse ;  /* 0x000000c596967220 */ /* 0x080fe20000410000 */
[----:B------:R-:W-:Y:S01]  /*10700*/  FADD.FTZ R5, R173, R164 ;  /* 0x000000a4ad057221 */ /* 0x000fe20000010000 */
[----:B--2---:R-:W-:Y:S01]  /*10710*/  FADD.FTZ R153, R217, R4 ;  /* 0x00000004d9997221 */ /* 0x004fe20000010000 */
[----:B------:R-:W2:Y:S01]  /*10720*/  MUFU.EX2 R181, R181 ;  /* 0x000000b500b57308 */ /* 0x000ea20000000800 */
[----:B0-----:R-:W-:Y:S01]  /*10730*/  F2FP.F16.F32.PACK_AB R162, R173, R172 ;  /* 0x000000acada2723e */ /* 0x001fe200000000ff */
[----:B------:R-:W-:Y:S01]  /*10740*/  FADD.FTZ R164, R176, R5 ;  /* 0x00000005b0a47221 */ /* 0x000fe20000010000 */
[----:B------:R-:W-:Y:S01]  /*10750*/  FMUL.FTZ R151, R151, R197 ;  /* 0x000000c597977220 */ /* 0x000fe20000410000 */
[----:B------:R-:W-:-:S02]  /*10760*/  F2FP.F16.F32.PACK_AB R161, R179, R178 ;  /* 0x000000b2b3a1723e */ /* 0x000fc400000000ff */
[C---:B------:R-:W-:Y:S01]  /*10770*/  FADD.FTZ R5, R177.reuse, R164 ;  /* 0x000000a4b1057221 */ /* 0x040fe20000010000 */
[----:B------:R-:W-:Y:S01]  /*10780*/  F2FP.F16.F32.PACK_AB R164, R177, R176 ;  /* 0x000000b0b1a4723e */ /* 0x000fe200000000ff */
[----:B------:R-:W0:Y:S01]  /*10790*/  MUFU.EX2 R183, R183 ;  /* 0x000000b700b77308 */ /* 0x000e220000000800 */
[----:B-1----:R-:W-:Y:S01]  /*107a0*/  FADD.FTZ R4, R218, R153 ;  /* 0x00000099da047221 */ /* 0x002fe20000010000 */
[----:B------:R-:W-:Y:S01]  /*107b0*/  FADD.FTZ R166, R180, R5 ;  /* 0x00000005b4a67221 */ /* 0x000fe20000010000 */
[----:B------:R-:W-:-:S05]  /*107c0*/  F2FP.F16.F32.PACK_AB R165, R217, R210 ;  /* 0x000000d2d9a5723e */ /* 0x000fca00000000ff */
        /* <DEDUP_REMOVED lines=8> */
[----:B--2---:R-:W-:-:S07]  /*10850*/  FADD.FTZ R4, R169, R4 ;  /* 0x00000004a9047221 */ /* 0x004fce0000010000 */
[----:B------:R-:W2:Y:S01]  /*10860*/  MUFU.EX2 R188, R188 ;  /* 0x000000bc00bc7308 */ /* 0x000ea20000000800 */
[C---:B0-----:R-:W-:Y:S01]  /*10870*/  FADD.FTZ R5, R185.reuse, R168 ;  /* 0x000000a8b9057221 */ /* 0x041fe20000010000 */
[----:B------:R-:W-:-:S06]  /*10880*/  F2FP.F16.F32.PACK_AB R168, R185, R184 ;  /* 0x000000b8b9a8723e */ /* 0x000fcc00000000ff */
[----:B------:R-:W0:Y:S01]  /*10890*/  MUFU.EX2 R190, R190 ;  /* 0x000000be00be7308 */ /* 0x000e220000000800 */
[C---:B-1----:R-:W-:Y:S01]  /*108a0*/  FADD.FTZ R153, R187.reuse, R4 ;  /* 0x00000004bb997221 */ /* 0x042fe20000010000 */
[----:B------:R-:W-:-:S06]  /*108b0*/  F2FP.F16.F32.PACK_AB R169, R187, R169 ;  /* 0x000000a9bba9723e */ /* 0x000fcc00000000ff */
[----:B------:R-:W1:Y:S01]  /*108c0*/  MUFU.EX2 R189, R189 ;  /* 0x000000bd00bd7308 */ /* 0x000e620000000800 */
[----:B--2---:R-:W-:-:S07]  /*108d0*/  FADD.FTZ R170, R188, R5 ;  /* 0x00000005bcaa7221 */ /* 0x004fce0000010000 */
[----:B------:R-:W2:Y:S01]  /*108e0*/  MUFU.EX2 R191, R191 ;  /* 0x000000bf00bf7308 */ /* 0x000ea20000000800 */
[----:B0-----:R-:W-:Y:S01]  /*108f0*/  FADD.FTZ R4, R190, R153 ;  /* 0x00000099be047221 */ /* 0x001fe20000010000 */
[----:B------:R-:W-:Y:S02]  /*10900*/  F2FP.F16.F32.PACK_AB R153, R155, R212 ;  /* 0x000000d49b99723e */ /* 0x000fe400000000ff */
[----:B------:R-:W-:Y:S02]  /*10910*/  F2FP.F16.F32.PACK_AB R155, R159, R213 ;  /* 0x000000d59f9b723e */ /* 0x000fe400000000ff */
[----:B------:R-:W-:Y:S02]  /*10920*/  F2FP.F16.F32.PACK_AB R159, R171, R167 ;  /* 0x000000a7ab9f723e */ /* 0x000fe400000000ff */
[----:B------:R-:W0:Y:S01]  /*10930*/  MUFU.EX2 R192, R192 ;  /* 0x000000c000c07308 */ /* 0x000e220000000800 */
[C---:B-1----:R-:W-:Y:S01]  /*10940*/  FADD.FTZ R5, R189.reuse, R170 ;  /* 0x000000aabd057221 */ /* 0x042fe20000010000 */
[----:B------:R-:W-:-:S02]  /*10950*/  F2FP.F16.F32.PACK_AB R170, R189, R188 ;  /* 0x000000bcbdaa723e */ /* 0x000fc400000000ff */
[----:B------:R-:W-:-:S04]  /*10960*/  F2FP.F16.F32.PACK_AB R167, R183, R218 ;  /* 0x000000dab7a7723e */ /* 0x000fc800000000ff */
[----:B------:R-:W1:Y:S01]  /*10970*/  MUFU.EX2 R173, R194 ;  /* 0x000000c200ad7308 */ /* 0x000e620000000800 */
[----:B--2---:R-:W-:-:S07]  /*10980*/  FADD.FTZ R4, R191, R4 ;  /* 0x00000004bf047221 */ /* 0x004fce0000010000 */
        /* <DEDUP_REMOVED lines=14> */
[----:B------:R-:W-:Y:S01]  /*10a70*/  F2FP.F16.F32.PACK_AB R171, R191, R190 ;  /* 0x000000bebfab723e */ /* 0x000fe200000000ff */
[C---:B0-----:R-:W-:Y:S01]  /*10a80*/  FADD.FTZ R5, R211.reuse, R174 ;  /* 0x000000aed3057221 */ /* 0x041fe20000010000 */
[----:B------:R-:W-:Y:S01]  /*10a90*/  F2FP.F16.F32.PACK_AB R174, R211, R196 ;  /* 0x000000c4d3ae723e */ /* 0x000fe200000000ff */
[C---:B-1----:R-:W-:Y:S01]  /*10aa0*/  FADD.FTZ R4, R199.reuse, R4 ;  /* 0x00000004c7047221 */ /* 0x042fe20000010000 */
[----:B------:R-:W-:Y:S01]  /*10ab0*/  F2FP.F16.F32.PACK_AB R175, R199, R198 ;  /* 0x000000c6c7af723e */ /* 0x000fe200000000ff */
[----:B---3--:R-:W-:Y:S06]  /*10ac0*/  @!P0 BRA `(.L_x_2160) ;  /* 0x0000000000048947 */ /* 0x008fec0003800000 */
[----:B------:R-:W-:Y:S01]  /*10ad0*/  BPT.TRAP 0x1 ;  /* 0x000000040000795c */ /* 0x000fe20000300000 */
.L_x_2160:
[----:B------:R0:W1:Y:S01]  /*10ae0*/  SYNCS.PHASECHK.TRANS64.TRYWAIT P3, [R6+URZ+0x22850], R208 ;  /* 0x022850d0060075a7 */ /* 0x000062000806017f */
[----:B------:R-:W-:Y:S05]  /*10af0*/  @!P0 BRA `(.L_x_2161) ;  /* 0x0000000000048947 */ /* 0x000fea0003800000 */
[----:B------:R-:W-:Y:S01]  /*10b00*/  BPT.TRAP 0x1 ;  /* 0x000000040000795c */ /* 0x000fe20000300000 */
.L_x_2161:
[----:B------:R-:W-:Y:S04]  /*10b10*/  BSSY B0, `(.L_x_2162) ;  /* 0x0000004000007945 */ /* 0x000fe80003800000 */
[----:B-1----:R-:W-:Y:S05]  /*10b20*/  @P3 BRA `(.L_x_2163) ;  /* 0x0000000000083947 */ /* 0x002fea0003800000 */
[----:B------:R-:W1:Y:S02]  /*10b30*/  SYNCS.PHASECHK.TRANS64.TRYWAIT P3, [R6+URZ+0x22850], R208 ;  /* 0x022850d0060075a7 */ /* 0x000e64000806017f */
[----:B-1----:R-:W-:Y:S05]  /*10b40*/  @!P3 BRA `(.L_x_2164) ;  /* 0x000000d80034b947 */ /* 0x002fea0003800000 */
.L_x_2163:
[----:B------:R-:W-:Y:S05]  /*10b50*/  BSYNC B0 ;  /* 0x0000000000007941 */ /* 0x000fea0003800000 */
.L_x_2162:
[----:B------:R-:W2:Y:S01]  /*10b60*/  S2R R178, SR_TID.X ;  /* 0x0000000000b27919 */ /* 0x000ea20000002100 */
[----:B------:R-:W-:Y:S01]  /*10b70*/  IMAD.MOV.U32 R177, RZ, RZ, 0x40000040 ;  /* 0x40000040ffb17424 */ /* 0x000fe200078e00ff */
[----:B------:R-:W-:Y:S05]  /*10b80*/  WARPSYNC.ALL ;  /* 0x0000000000007948 */ /* 0x000fea0003800000 */
[----:B------:R-:W-:Y:S01]  /*10b90*/  R2UR UR7, R177 ;  /* 0x00000000b10772ca */ /* 0x000fe200000e0000 */
[----:B------:R-:W-:Y:S02]  /*10ba0*/  IMAD R176, R16, 0xc00, R206 ;  /* 0x00000c0010b07824 */ /* 0x000fe400078e02ce */
[----:B01----:R-:W-:-:S02]  /*10bb0*/  @!P1 VIADD R6, R6, 0x22860 ;  /* 0x0002286006069836 */ /* 0x003fc40000000000 */
[----:B------:R-:W-:Y:S01]  /*10bc0*/  IMAD.MOV.U32 R212, RZ, RZ, R7 ;  /* 0x000000ffffd47224 */ /* 0x000fe200078e0007 */
[----:B------:R-:W-:Y:S01]  /*10bd0*/  R2UR UR6, R176 ;  /* 0x00000000b00672ca */ /* 0x000fe200000e0000 */
[----:B------:R-:W-:Y:S01]  /*10be0*/  IMAD.MOV.U32 R213, RZ, RZ, R3 ;  /* 0x000000ffffd57224 */ /* 0x000fe200078e0003 */
[----:B------:R-:W-:Y:S02]  /*10bf0*/  @!P1 PRMT R6, RZ, 0x654, R6 ;  /* 0x00000654ff069816 */ /* 0x000fe40000000006 */
[----:B--2---:R-:W-:-:S05]  /*10c00*/  SHF.R.U32.HI R178, RZ, 0x7, R178 ;  /* 0x00000007ffb27819 */ /* 0x004fca00000116b2 */
[----:B------:R-:W-:-:S05]  /*10c10*/  VIADD R177, R178, 0x8 ;  /* 0x00000008b2b17836 */ /* 0x000fca0000000000 */
[----:B------:R0:W-:Y:S02]  /*10c20*/  BAR.SYNC.DEFER_BLOCKING R177, 0x100 ;  /* 0x000400b10000751d */ /* 0x0001e40000010000 */
[----:B0-----:R-:W-:-:S04]  /*10c30*/  IMAD.MOV.U32 R177, RZ, RZ, 0x40000040 ;  /* 0x40000040ffb17424 */ /* 0x001fc800078e00ff */
        /* <DEDUP_REMOVED lines=43> */
[----:B-1----:R-:W-:-:S07]  /*10ef0*/  IMAD.MOV.U32 R6, RZ, RZ, R209 ;  /* 0x000000ffff067224 */ /* 0x002fce00078e00d1 */
.L_x_2155:
[----:B------:R-:W-:-:S13]  /*10f00*/  ISETP.GE.AND P2, PT, R6, R222, PT ;  /* 0x000000de0600720c */ /* 0x000fda0003f46270 */
[----:B------:R-:W-:Y:S05]  /*10f10*/  @!P2 BRA `(.L_x_2166) ;  /* 0x000000300054a947 */ /* 0x000fea0003800000 */
[----:B------:R-:W-:Y:S02]  /*10f20*/  VIADD R207, R0, 0x8 ;  /* 0x0000000800cf7836 */ /* 0x000fe40000000000 */
[----:B------:R-:W-:Y:S02]  /*10f30*/  IMAD.MOV.U32 R212, RZ, RZ, R7 ;  /* 0x000000ffffd47224 */ /* 0x000fe400078e0007 */
[----:B------:R-:W-:Y:S01]  /*10f40*/  IMAD.MOV.U32 R213, RZ, RZ, R3 ;  /* 0x000000ffffd57224 */ /* 0x000fe200078e0003 */
[----:B------:R-:W-:-:S07]  /*10f50*/  IADD3 R207, R207, R204, -R205 ;  /* 0x000000cccfcf7210 */ /* 0x000fce0007ffe8cd */
.L_x_2184:
[----:B------:R-:W-:Y:S01]  /*10f60*/  VIADD R16, R16, 0x1 ;  /* 0x0000000110107836 */ /* 0x000fe20000000000 */
[----:B------:R-:W-:Y:S05]  /*10f70*/  YIELD ;  /* 0x0000000000007946 */ /* 0x000fea0003800000 */
[----:B------:R-:W-:-:S04]  /*10f80*/  ISETP.NE.AND P2, PT, R16, 0x2, PT ;  /* 0x000000021000780c */ /* 0x000fc80003f45270 */
[----:B------:R-:W-:Y:S02]  /*10f90*/  SEL R3, RZ, 0x1, P2 ;  /* 0x00000001ff037807 */ /* 0x000fe40001000000 */
[----:B------:R-:W-:Y:S02]  /*10fa0*/  SEL R16, R16, RZ, P2 ;  /* 0x000000ff10107207 */ /* 0x000fe40001000000 */
[----:B------:R-:W-:Y:S01]  /*10fb0*/  LOP3.LUT R200, R200, R3, RZ, 0x3c, !PT ;  /* 0x00000003c8c87212 */ /* 0x000fe200078e3cff */
[----:B-1----:R-:W-:Y:S06]  /*10fc0*/  @!P0 BRA `(.L_x_2167) ;  /* 0x0000000000048947 */ /* 0x002fec0003800000 */
[----:B------:R-:W-:Y:S01]  /*10fd0*/  BPT.TRAP 0x1 ;  /* 0x000000040000795c */ /* 0x000fe20000300000 */
.L_x_2167:
[----:B------:R-:W-:Y:S01]  /*10fe0*/  IMAD R208, R16, 0x8, R17 ;  /* 0x0000000810d07824 */ /* 0x000fe200078e0211 */
[----:B------:R-:W-:-:S04]  /*10ff0*/  SHF.L.U32 R209, R200, 0x1f, RZ ;  /* 0x0000001fc8d17819 */ /* 0x000fc800000006ff */
[----:B------:R1:W2:Y:S01]  /*11000*/  SYNCS.PHASECHK.TRANS64.TRYWAIT P2, [R208+URZ+0x22830], R209 ;  /* 0x022830d1d00075a7 */ /* 0x0002a2000804017f */
[----:B------:R-:W-:Y:S05]  /*11010*/  @!P0 BRA `(.L_x_2168) ;  /* 0x0000000000048947 */ /* 0x000fea0003800000 */
[----:B------:R-:W-:Y:S01]  /*11020*/  BPT.TRAP 0x1 ;  /* 0x000000040000795c */ /* 0x000fe20000300000 */
.L_x_2168:
[----:B------:R-:W-:Y:S02]  /*11030*/  IMAD R10, R16, 0x300, R214 ;  /* 0x00000300100a7824 */ /* 0x000fe400078e02d6 */
[----:B------:R-:W-:Y:S01]  /*11040*/  IMAD.MOV.U32 R11, RZ, RZ, 0x40000040 ;  /* 0x40000040ff0b7424 */ /* 0x000fe200078e00ff */
[----:B--2---:R-:W-:Y:S06]  /*11050*/  @P2 BRA `(.L_x_2169) ;  /* 0x0000000000082947 */ /* 0x004fec0003800000 */
[----:B------:R-:W2:Y:S02]  /*11060*/  SYNCS.PHASECHK.TRANS64.TRYWAIT P2, [R208+URZ+0x22830], R209 ;  /* 0x022830d1d00075a7 */ /* 0x000ea4000804017f */
[----:B--2---:R-:W-:Y:S05]  /*11070*/  @!P2 BRA `(.L_x_2170) ;  /* 0x000000d000fca947 */ /* 0x004fea0003800000 */
.L_x_2169:
        /* <DEDUP_REMOVED lines=9> */
[----:B------:R-:W0:Y:S01]  /*11110*/  S2R R7, SR_TID.X ;  /* 0x0000000000077919 */ /* 0x000e220000002100 */
[----:B------:R-:W-:Y:S01]  /*11120*/  ISETP.GE.AND P2, PT, R225, 0x1, PT ;  /* 0x00000001e100780c */ /* 0x000fe20003f46270 */
[----:B------:R-:W-:-:S05]  /*11130*/  @!P1 VIADD R3, R208, 0x22840 ;  /* 0x00022840d0039836 */ /* 0x000fca0000000000 */
[----:B------:R-:W-:-:S04]  /*11140*/  @!P1 PRMT R3, RZ, 0x654, R3 ;  /* 0x00000654ff039816 */ /* 0x000fc80000000003 */
[----:B------:R-:W-:Y:S01]  /*11150*/  HGMMA.64x96x16.F32 R152, gdesc[UR4], RZ, !UPT, gsb0 ;  /* 0x01600000049879f0 */ /* 0x000fe2000c0008ff */
[----:B------:R-:W-:Y:S01]  /*11160*/  R2UR UR6, R210 ;  /* 0x00000000d20672ca */ /* 0x000fe200000e0000 */
[----:B------:R-:W-:Y:S01]  /*11170*/  VIADD R210, R10, 0x4 ;  /* 0x000000040ad27836 */ /* 0x000fe20000000000 */
[----:B------:R-:W-:Y:S01]  /*11180*/  R2UR UR7, R211 ;  /* 0x00000000d30772ca */ /* 0x000fe200000e0000 */
[----:B------:R-:W-:Y:S01]  /*11190*/  IMAD.MOV.U32 R211, RZ, RZ, 0x40000040 ;  /* 0x40000040ffd37424 */ /* 0x000fe200078e00ff */
[----:B------:R-:W-:Y:S01]  /*111a0*/  R2UR UR4, R20 ;  /* 0x00000000140472ca */ /* 0x000fe200000e0000 */
[----:B------:R-:W-:Y:S01]  /*111b0*/  VIADD R10, R10, 0x6 ;  /* 0x000000060a0a7836 */ /* 0x000fe20000000000 */
[----:B------:R-:W-:Y:S02]  /*111c0*/  R2UR UR5, R21 ;  /* 0x00000000150572ca */ /* 0x000fe400000e0000 */
[----:B0-----:R-:W-:Y:S01]  /*111d0*/  SHF.R.U32.HI R7, RZ, 0x7, R7 ;  /* 0x00000007ff077819 */ /* 0x001fe20000011607 */
        /* <DEDUP_REMOVED lines=11> */
[----:B------:R-:W-:Y:S01]  /*11290*/  IMAD R10, R6, -0x60, R204 ;  /* 0xffffffa0060a7824 */ /* 0x000fe200078e02cc */
[----:B------:R-:W-:Y:S02]  /*112a0*/  R2UR UR7, R11 ;  /* 0x000000000b0772ca */ /* 0x000fe400000e0000 */
[----:B------:R-:W-:Y:S02]  /*112b0*/  R2UR UR4, R12 ;  /* 0x000000000c0472ca */ /* 0x000fe400000e0000 */
[----:B------:R-:W-:Y:S02]  /*112c0*/  R2UR UR5, R13 ;  /* 0x000000000d0572ca */ /* 0x000fe400000e0000 */
[----:B------:R-:W-:Y:S02]  /*112d0*/  IADD3 R10, -R205, 0x1, R10 ;  /* 0x00000001cd0a7810 */ /* 0x000fe40007ffe10a */
[----:B------:R-:W-:-:S03]  /*112e0*/  IADD3 R11, -R7, 0xb, RZ ;  /* 0x0000000b070b7810 */ /* 0x000fc60007ffe1ff */
[----:B------:R-:W-:-:S04]  /*112f0*/  IMAD.IADD R10, R10, 0x1, -R201 ;  /* 0x000000010a0a7824 */ /* 0x000fc800078e0ac9 */
[----:B------:R-:W-:-:S04]  /*11300*/  VIADD R216, R10, UR48 ;  /* 0x000000300ad87c36 */ /* 0x000fc80008000000 */
[----:B------:R-:W-:Y:S01]  /*11310*/  IMAD.IADD R7, R0, 0x1, R216 ;  /* 0x0000000100077824 */ /* 0x000fe200078e02d8 */
[----:B------:R-:W-:Y:S02]  /*11320*/  WARPGROUP.DEPBAR.LE gsb0, 0x0 ;  /* 0x00008000000079c5 */ /* 0x000fe40000010000 */
[----:B------:R-:W-:-:S06]  /*11330*/  WARPGROUP.ARRIVE ;  /* 0x00000000000079c5 */ /* 0x000fcc0000000000 */
[----:B------:R-:W-:Y:S01]  /*11340*/  HGMMA.64x96x16.F32 R152, gdesc[UR4], R152, gsb0 ;  /* 0x01600000049879f0 */ /* 0x000fe20008000898 */
[----:B------:R-:W-:-:S06]  /*11350*/  ULOP3.LUT UR4, URZ, UR49, URZ, 0x33, !UPT ;  /* 0x000000313f047292 */ /* 0x000fcc000f8e333f */
[----:B------:R-:W-:Y:S01]  /*11360*/  VIADD R10, R10, UR4 ;  /* 0x000000040a0a7c36 */ /* 0x000fe20008000000 */
[----:B------:R-:W-:Y:S02]  /*11370*/  WARPGROUP.DEPBAR.LE gsb0, 0x0 ;  /* 0x00008000000079c5 */ /* 0x000fe40000010000 */
[----:B------:R0:W-:Y:S06]  /*11380*/  BAR.ARV R11, 0x100 ;  /* 0x0004000b0000751d */ /* 0x0001ec0000002000 */
[----:B------:R3:W-:Y:S02]  /*11390*/  @!P1 SYNCS.ARRIVE.TRANS64.RED.A1T0 RZ, [R3+URZ], RZ ;  /* 0x000000ff03ff99a7 */ /* 0x0007e4000810043f */
[----:B---3--:R-:W-:Y:S01]  /*113a0*/  IMAD.IADD R3, R0, 0x1, R10 ;  /* 0x0000000100037824 */ /* 0x008fe200078e020a */
[----:B0-----:R-:W-:Y:S06]  /*113b0*/  @!P2 BRA `(.L_x_2171) ;  /* 0x000000000058a947 */ /* 0x001fec0003800000 */
[----:B------:R-:W-:Y:S01]  /*113c0*/  IADD3 R217, R0, R204, -R205 ;  /* 0x000000cc00d97210 */ /* 0x000fe20007ffe8cd */
[----:B------:R-:W-:Y:S03]  /*113d0*/  BSSY B0, `(.L_x_2172) ;  /* 0x0000010000007945 */ /* 0x000fe60003800000 */
[----:B------:R-:W-:-:S13]  /*113e0*/  ISETP.GT.AND P2, PT, R217, -0x1, PT ;  /* 0xffffffffd900780c */ /* 0x000fda0003f44270 */
[----:B------:R-:W-:Y:S05]  /*113f0*/  @P2 BRA `(.L_x_2173) ;  /* 0x0000000000202947 */ /* 0x000fea0003800000 */
[----:B------:R-:W-:Y:S01]  /*11400*/  IMAD.U32 R218, RZ, RZ, UR43 ;  /* 0x0000002bffda7e24 */ /* 0x000fe2000f8e00ff */
[----:B------:R-:W-:-:S04]  /*11410*/  LOP3.LUT R217, RZ, R217, RZ, 0x33, !PT ;  /* 0x000000d9ffd97212 */ /* 0x000fc800078e33ff */
[----:B------:R-:W-:-:S13]  /*11420*/  ISETP.NE.AND P2, PT, R218, 0x1, PT ;  /* 0x00000001da00780c */ /* 0x000fda0003f45270 */
[----:B------:R-:W0:Y:S02]  /*11430*/  @P2 LDC.64 R210, c[0x0][0x9e8] ;  /* 0x00027a00ffd22b82 */ /* 0x000e240000000a00 */
[----:B0-----:R-:W-:-:S05]  /*11440*/  @P2 IMAD.HI.U32 R210, R217, R210, RZ ;  /* 0x000000d2d9d22227 */ /* 0x001fca00078e00ff */
[----:B------:R-:W-:-:S04]  /*11450*/  @P2 SHF.R.U32.HI R217, RZ, R211, R210 ;  /* 0x000000d3ffd92219 */ /* 0x000fc800000116d2 */
[----:B------:R-:W-:Y:S01]  /*11460*/  LOP3.LUT R217, RZ, R217, RZ, 0x33, !PT ;  /* 0x000000d9ffd97212 */ /* 0x000fe200078e33ff */
[----:B------:R-:W-:Y:S06]  /*11470*/  BRA `(.L_x_2174) ;  /* 0x0000000000147947 */ /* 0x000fec0003800000 */
.L_x_2173:
[----:B------:R-:W-:-:S05]  /*11480*/  IMAD.U32 R218, RZ, RZ, UR43 ;  /* 0x0000002bffda7e24 */ /* 0x000fca000f8e00ff */
[----:B------:R-:W-:-:S13]  /*11490*/  ISETP.NE.AND P2, PT, R218, 0x1, PT ;  /* 0x00000001da00780c */ /* 0x000fda0003f45270 */
[----:B------:R-:W0:Y:S02]  /*114a0*/  @P2 LDC.64 R210, c[0x0][0x9e8] ;  /* 0x00027a00ffd22b82 */ /* 0x000e240000000a00 */
[----:B0-----:R-:W-:-:S05]  /*114b0*/  @P2 IMAD.HI.U32 R210, R217, R210, RZ ;  /* 0x000000d2d9d22227 */ /* 0x001fca00078e00ff */
[----:B------:R-:W-:-:S07]  /*114c0*/  @P2 SHF.R.U32.HI R217, RZ, R211, R210 ;  /* 0x000000d3ffd92219 */ /* 0x000fce00000116d2 */
.L_x_2174:
[----:B------:R-:W-:Y:S05]  /*114d0*/  BSYNC B0 ;  /* 0x0000000000007941 */ /* 0x000fea0003800000 */
.L_x_2172:
[----:B------:R-:W-:-:S04]  /*114e0*/  IMAD R210, R6, -0x60, -R201 ;  /* 0xffffffa006d27824 */ /* 0x000fc800078e0ac9 */
[----:B------:R-:W-:-:S05]  /*114f0*/  IMAD R210, R217, R218, R210 ;  /* 0x000000dad9d27224 */ /* 0x000fca00078e02d2 */
[----:B------:R-:W-:Y:S02]  /*11500*/  VIMNMX R3, R3, R210, !PT ;  /* 0x000000d203037248 */ /* 0x000fe40007fe0100 */
[----:B------:R-:W-:-:S07]  /*11510*/  VIADDMNMX R7, R210, R218, R7, PT ;  /* 0x000000dad2077246 */ /* 0x000fce0003800107 */
.L_x_2171:
        /* <DEDUP_REMOVED lines=141> */
[----:B------:R-:W-:Y:S01]  /*11df0*/  ISETP.GT.AND P6, PT, R207, -0x1, PT ;  /* 0xffffffffcf00780c */ /* 0x000fe20003fc4270 */
[----:B------:R-:W-:-:S12]  /*11e00*/  BSSY B0, `(.L_x_2176) ;  /* 0x0000012000007945 */ /* 0x000fd80003800000 */
[----:B------:R-:W-:Y:S05]  /*11e10*/  @P6 BRA `(.L_x_2177) ;  /* 0x0000000000286947 */ /* 0x000fea0003800000 */
[----:B------:R-:W-:Y:S02]  /*11e20*/  IMAD.U32 R3, RZ, RZ, UR43 ;  /* 0x0000002bff037e24 */ /* 0x000fe4000f8e00ff */
[----:B------:R-:W-:-:S03]  /*11e30*/  VIADD R7, R0, 0x8 ;  /* 0x0000000800077836 */ /* 0x000fc60000000000 */
[----:B------:R-:W-:Y:S02]  /*11e40*/  ISETP.NE.AND P6, PT, R3, 0x1, PT ;  /* 0x000000010300780c */ /* 0x000fe40003fc5270 */
[----:B------:R-:W-:-:S04]  /*11e50*/  IADD3 R7, R7, R204, -R205 ;  /* 0x000000cc07077210 */ /* 0x000fc80007ffe8cd */
[----:B------:R-:W-:-:S07]  /*11e60*/  LOP3.LUT R7, RZ, R7, RZ, 0x33, !PT ;  /* 0x00000007ff077212 */ /* 0x000fce00078e33ff */
[----:B------:R-:W0:Y:S02]  /*11e70*/  @P6 LDC.64 R156, c[0x0][0x9e8] ;  /* 0x00027a00ff9c6b82 */ /* 0x000e240000000a00 */
[----:B0-----:R-:W-:-:S05]  /*11e80*/  @P6 IMAD.HI.U32 R156, R7, R156, RZ ;  /* 0x0000009c079c6227 */ /* 0x001fca00078e00ff */
[----:B------:R-:W-:-:S04]  /*11e90*/  @P6 SHF.R.U32.HI R7, RZ, R157, R156 ;  /* 0x0000009dff076219 */ /* 0x000fc8000001169c */
[----:B------:R-:W-:Y:S01]  /*11ea0*/  LOP3.LUT R7, RZ, R7, RZ, 0x33, !PT ;  /* 0x00000007ff077212 */ /* 0x000fe200078e33ff */
[----:B------:R-:W-:Y:S06]  /*11eb0*/  BRA `(.L_x_2178) ;  /* 0x0000000000187947 */ /* 0x000fec0003800000 */
.L_x_2177:
[----:B------:R-:W-:Y:S02]  /*11ec0*/  IMAD.U32 R3, RZ, RZ, UR43 ;  /* 0x0000002bff037e24 */ /* 0x000fe4000f8e00ff */
[----:B------:R-:W-:-:S03]  /*11ed0*/  IMAD.MOV.U32 R7, RZ, RZ, R207 ;  /* 0x000000ffff077224 */ /* 0x000fc600078e00cf */
[----:B------:R-:W-:-:S13]  /*11ee0*/  ISETP.NE.AND P6, PT, R3, 0x1, PT ;  /* 0x000000010300780c */ /* 0x000fda0003fc5270 */
[----:B------:R-:W0:Y:S02]  /*11ef0*/  @P6 LDC.64 R156, c[0x0][0x9e8] ;  /* 0x00027a00ff9c6b82 */ /* 0x000e240000000a00 */
[----:B0-----:R-:W-:-:S05]  /*11f00*/  @P6 IMAD.HI.U32 R156, R207, R156, RZ ;  /* 0x0000009ccf9c6227 */ /* 0x001fca00078e00ff */
[----:B------:R-:W-:-:S07]  /*11f10*/  @P6 SHF.R.U32.HI R7, RZ, R157, R156 ;  /* 0x0000009dff076219 */ /* 0x000fce000001169c */
.L_x_2178:
[----:B------:R-:W-:Y:S05]  /*11f20*/  BSYNC B0 ;  /* 0x0000000000007941 */ /* 0x000fea0003800000 */
.L_x_2176:
[----:B------:R-:W-:-:S04]  /*11f30*/  IMAD.IADD R210, R210, 0x1, -R201 ;  /* 0x00000001d2d27824 */ /* 0x000fc800078e0ac9 */
[----:B------:R-:W-:-:S05]  /*11f40*/  IMAD R210, R7, R3, R210 ;  /* 0x0000000307d27224 */ /* 0x000fca00078e02d2 */
[----:B------:R-:W-:Y:S02]  /*11f50*/  VIADDMNMX R216, R210, R3, R216, PT ;  /* 0x00000003d2d87246 */ /* 0x000fe400038001d8 */
[----:B------:R-:W-:-:S07]  /*11f60*/  VIMNMX R10, R10, R210, !PT ;  /* 0x000000d20a0a7248 */ /* 0x000fce0007fe0100 */
.L_x_2175:
        /* <DEDUP_REMOVED lines=59> */
[----:B------:R-:W-:Y:S01]  /*12320*/  ISETP.GT.AND P3, PT, R10, 0x50, !P3 ;  /* 0x000000500a00780c */ /* 0x000fe20005f64270 */
[----:B------:R-:W0:Y:S01]  /*12330*/  SHFL.BFLY PT, R7, R3, 0x2, 0x1f ;  /* 0x0c401f0003077f89 */ /* 0x000e2200000e0000 */
[----:B------:R-:W-:-:S02]  /*12340*/  FSEL R171, R171, -INF , !P2 ;  /* 0xff800000abab7808 */ /* 0x000fc40005000000 */
[----:B------:R-:W-:Y:S02]  /*12350*/  ISETP.GT.AND P2, PT, R10, 0x28, !P6 ;  /* 0x000000280a00780c */ /* 0x000fe40007744270 */
[----:B------:R-:W-:Y:S02]  /*12360*/  LOP3.LUT P6, RZ, R2, 0x80000, RZ, 0xc0, !PT ;  /* 0x0008000002ff7812 */ /* 0x000fe400078cc0ff */
[----:B------:R-:W-:Y:S02]  /*12370*/  ISETP.LT.OR P2, PT, R216, 0x29, P2 ;  /* 0x00000029d800780c */ /* 0x000fe40001741670 */
[----:B------:R-:W-:Y:S02]  /*12380*/  ISETP.GT.AND P4, PT, R10, 0x51, !P4 ;  /* 0x000000510a00780c */ /* 0x000fe40006784270 */
[----:B------:R-:W-:Y:S02]  /*12390*/  FSEL R174, R174, -INF , !P2 ;  /* 0xff800000aeae7808 */ /* 0x000fe40005000000 */
[----:B------:R-:W-:-:S02]  /*123a0*/  LOP3.LUT P2, RZ, R2, 0x1000, RZ, 0xc0, !PT ;  /* 0x0000100002ff7812 */ /* 0x000fc4000784c0ff */
[C---:B------:R-:W-:Y:S02]  /*123b0*/  ISETP.GT.AND P5, PT, R10.reuse, 0x58, !P5 ;  /* 0x000000580a00780c */ /* 0x040fe40006fa4270 */
[----:B------:R-:W-:Y:S02]  /*123c0*/  ISETP.GT.AND P2, PT, R10, 0x29, !P2 ;  /* 0x000000290a00780c */ /* 0x000fe40005744270 */
[C---:B------:R-:W-:Y:S02]  /*123d0*/  ISETP.LT.OR P3, PT, R216.reuse, 0x51, P3 ;  /* 0x00000051d800780c */ /* 0x040fe40001f61670 */
[----:B------:R-:W-:Y:S02]  /*123e0*/  ISETP.LT.OR P2, PT, R216, 0x2a, P2 ;  /* 0x0000002ad800780c */ /* 0x000fe40001741670 */
[----:B------:R-:W-:Y:S02]  /*123f0*/  FSEL R194, R194, -INF , !P3 ;  /* 0xff800000c2c27808 */ /* 0x000fe40005800000 */
[----:B------:R-:W-:-:S02]  /*12400*/  FSEL R175, R175, -INF , !P2 ;  /* 0xff800000afaf7808 */ /* 0x000fc40005000000 */
[----:B------:R-:W-:Y:S02]  /*12410*/  LOP3.LUT P2, RZ, R2, 0x800, RZ, 0xc0, !PT ;  /* 0x0000080002ff7812 */ /* 0x000fe4000784c0ff */
[----:B0-----:R-:W-:Y:S02]  /*12420*/  FMNMX.FTZ R3, R3, R7, !PT ;  /* 0x0000000703037209 */ /* 0x001fe40007810000 */
[----:B------:R-:W-:Y:S02]  /*12430*/  ISETP.GT.AND P2, PT, R10, 0x30, !P2 ;  /* 0x000000300a00780c */ /* 0x000fe40005744270 */
[C---:B------:R-:W-:Y:S02]  /*12440*/  ISETP.LT.OR P4, PT, R216.reuse, 0x52, P4 ;  /* 0x00000052d800780c */ /* 0x040fe40002781670 */
[C---:B------:R-:W-:Y:S02]  /*12450*/  ISETP.LT.OR P2, PT, R216.reuse, 0x31, P2 ;  /* 0x00000031d800780c */ /* 0x040fe40001741670 */
[----:B------:R-:W-:-:S02]  /*12460*/  ISETP.LT.OR P5, PT, R216, 0x59, P5 ;  /* 0x00000059d800780c */ /* 0x000fc40002fa1670 */
[----:B------:R-:W-:Y:S02]  /*12470*/  FSEL R178, R178, -INF , !P2 ;  /* 0xff800000b2b27808 */ /* 0x000fe40005000000 */
[----:B------:R-:W-:Y:S02]  /*12480*/  LOP3.LUT P2, RZ, R2, 0x400, RZ, 0xc0, !PT ;  /* 0x0000040002ff7812 */ /* 0x000fe4000784c0ff */
[----:B------:R-:W-:Y:S02]  /*12490*/  FSEL R195, R195, -INF , !P4 ;  /* 0xff800000c3c37808 */ /* 0x000fe40006000000 */
[----:B------:R-:W-:Y:S02]  /*124a0*/  ISETP.GT.AND P2, PT, R10, 0x31, !P2 ;  /* 0x000000310a00780c */ /* 0x000fe40005744270 */
[----:B------:R-:W-:Y:S02]  /*124b0*/  FSEL R198, R198, -INF , !P5 ;  /* 0xff800000c6c67808 */ /* 0x000fe40006800000 */
        /* <DEDUP_REMOVED lines=26> */
[----:B------:R-:W-:Y:S02]  /*12660*/  ISETP.GT.AND P2, PT, R10, RZ, !P6 ;  /* 0x000000ff0a00720c */ /* 0x000fe40007744270 */
[----:B------:R-:W-:Y:S02]  /*12670*/  LOP3.LUT P6, RZ, R2, 0x1, RZ, 0xc0, !PT ;  /* 0x0000000102ff7812 */ /* 0x000fe400078cc0ff */
[----:B------:R-:W-:-:S04]  /*12680*/  ISETP.LT.OR P2, PT, R216, 0x1, P2 ;  /* 0x00000001d800780c */ /* 0x000fc80001741670 */
[----:B------:R-:W-:Y:S02]  /*12690*/  FSEL R154, R154, -INF , !P2 ;  /* 0xff8000009a9a7808 */ /* 0x000fe40005000000 */
[----:B------:R-:W-:Y:S02]  /*126a0*/  ISETP.GT.AND P2, PT, R10, 0x59, !P6 ;  /* 0x000000590a00780c */ /* 0x000fe40007744270 */
[----:B------:R-:W-:Y:S01]  /*126b0*/  FMNMX.FTZ R7, R154, R212, !PT ;  /* 0x000000d49a077209 */ /* 0x000fe20007810000 */
[----:B------:R-:W0:Y:S01]  /*126c0*/  SHFL.BFLY PT, R10, R3, 0x1, 0x1f ;  /* 0x0c201f00030a7f89 */ /* 0x000e2200000e0000 */
[----:B------:R-:W-:Y:S02]  /*126d0*/  ISETP.LT.OR P2, PT, R216, 0x5a, P2 ;  /* 0x0000005ad800780c */ /* 0x000fe40001741670 */
[----:B------:R-:W-:Y:S02]  /*126e0*/  FMNMX.FTZ R7, R155, R7, !PT ;  /* 0x000000079b077209 */ /* 0x000fe40007810000 */
[----:B------:R-:W-:-:S02]  /*126f0*/  FSEL R199, R199, -INF , !P2 ;  /* 0xff800000c7c77808 */ /* 0x000fc40005000000 */
[----:B------:R-:W-:-:S04]  /*12700*/  FMNMX.FTZ R7, R158, R7, !PT ;  /* 0x000000079e077209 */ /* 0x000fc80007810000 */
[----:B------:R-:W-:-:S04]  /*12710*/  FMNMX.FTZ R7, R159, R7, !PT ;  /* 0x000000079f077209 */ /* 0x000fc80007810000 */
[----:B------:R-:W-:-:S04]  /*12720*/  FMNMX.FTZ R7, R162, R7, !PT ;  /* 0x00000007a2077209 */ /* 0x000fc80007810000 */
[----:B------:R-:W-:-:S04]  /*12730*/  FMNMX.FTZ R7, R163, R7, !PT ;  /* 0x00000007a3077209 */ /* 0x000fc80007810000 */
[----:B------:R-:W-:Y:S02]  /*12740*/  FMNMX.FTZ R7, R166, R7, !PT ;  /* 0x00000007a6077209 */ /* 0x000fe40007810000 */
[----:B0-----:R-:W-:Y:S02]  /*12750*/  FMNMX.FTZ R3, R3, R10, !PT ;  /* 0x0000000a03037209 */ /* 0x001fe40007810000 */
[----:B------:R-:W-:Y:S02]  /*12760*/  FMNMX.FTZ R7, R167, R7, !PT ;  /* 0x00000007a7077209 */ /* 0x000fe40007810000 */
[----:B------:R-:W-:Y:S02]  /*12770*/  FSETP.NEU.FTZ.AND P3, PT, R3, -INF , PT ;  /* 0xff8000000300780b */ /* 0x000fe40003f7d000 */
        /* <DEDUP_REMOVED lines=10> */
[----:B------:R-:W-:Y:S02]  /*12820*/  FSEL R10, R3, RZ, P3 ;  /* 0x000000ff030a7208 */ /* 0x000fe40001800000 */
[----:B------:R-:W-:-:S03]  /*12830*/  FMNMX.FTZ R156, R190, R7, !PT ;  /* 0x00000007be9c7209 */ /* 0x000fc60007810000 */
[----:B------:R-:W-:Y:S01]  /*12840*/  FADD.FTZ R7, -R10, R213 ;  /* 0x000000d50a077221 */ /* 0x000fe20000010100 */
[----:B------:R-:W-:Y:S01]  /*12850*/  FMNMX.FTZ R157, R191, R156, !PT ;  /* 0x0000009cbf9d7209 */ /* 0x000fe20007810000 */
[----:B------:R-:W-:-:S03]  /*12860*/  IMAD.U32 R10, RZ, RZ, UR42 ;  /* 0x0000002aff0a7e24 */ /* 0x000fc6000f8e00ff */
[----:B------:R-:W-:Y:S01]  /*12870*/  FMNMX.FTZ R156, R194, R157, !PT ;  /* 0x0000009dc29c7209 */ /* 0x000fe20007810000 */
[-C--:B------:R-:W-:Y:S01]  /*12880*/  FMUL.FTZ R157, R3, R10.reuse ;  /* 0x0000000a039d7220 */ /* 0x080fe20000410000 */
[----:B------:R-:W-:Y:S02]  /*12890*/  FMUL.FTZ R7, R7, R10 ;  /* 0x0000000a07077220 */ /* 0x000fe40000410000 */
[----:B------:R-:W-:Y:S02]  /*128a0*/  FMNMX.FTZ R156, R195, R156, !PT ;  /* 0x0000009cc39c7209 */ /* 0x000fe40007810000 */
[----:B------:R-:W-:Y:S02]  /*128b0*/  FSEL R157, R157, RZ, P3 ;  /* 0x000000ff9d9d7208 */ /* 0x000fe40001800000 */
[----:B------:R-:W-:-:S03]  /*128c0*/  FMNMX.FTZ R156, R198, R156, !PT ;  /* 0x0000009cc69c7209 */ /* 0x000fc60007810000 */
[--C-:B------:R-:W-:Y:S01]  /*128d0*/  FFMA.FTZ R152, R152, R10, -R157.reuse ;  /* 0x0000000a98987223 */ /* 0x100fe2000001089d */
[----:B------:R-:W-:Y:S01]  /*128e0*/  FMNMX.FTZ R156, R199, R156, !PT ;  /* 0x0000009cc79c7209 */ /* 0x000fe20007810000 */
        /* <DEDUP_REMOVED lines=23> */
[----:B------:R-:W-:Y:S01]  /*12a60*/  MUFU.EX2 R152, R152 ;  /* 0x0000009800987308 */ /* 0x000fe20000000800 */
[----:B------:R-:W0:Y:S07]  /*12a70*/  SHFL.BFLY PT, R197, R156, 0x2, 0x1f ;  /* 0x0c401f009cc57f89 */ /* 0x000e2e00000e0000 */
[----:B------:R-:W-:Y:S08]  /*12a80*/  MUFU.EX2 R153, R153 ;  /* 0x0000009900997308 */ /* 0x000ff00000000800 */
[----:B------:R-:W-:Y:S08]  /*12a90*/  MUFU.EX2 R211, R211 ;  /* 0x000000d300d37308 */ /* 0x000ff00000000800 */
[----:B------:R-:W-:Y:S01]  /*12aa0*/  MUFU.EX2 R217, R217 ;  /* 0x000000d900d97308 */ /* 0x000fe20000000800 */
[----:B0-----:R-:W-:-:S05]  /*12ab0*/  FMNMX.FTZ R156, R156, R197, !PT ;  /* 0x000000c59c9c7209 */ /* 0x001fca0007810000 */
[----:B------:R-:W0:Y:S02]  /*12ac0*/  SHFL.BFLY PT, R210, R156, 0x1, 0x1f ;  /* 0x0c201f009cd27f89 */ /* 0x000e2400000e0000 */
[----:B------:R-:W-:Y:S08]  /*12ad0*/  MUFU.EX2 R197, R192 ;  /* 0x000000c000c57308 */ /* 0x000ff00000000800 */
[----:B------:R0:W3:Y:S08]  /*12ae0*/  MUFU.EX2 R192, R7 ;  /* 0x0000000700c07308 */ /* 0x0000f00000000800 */
[----:B------:R-:W4:Y:S01]  /*12af0*/  MUFU.EX2 R160, R160 ;  /* 0x000000a000a07308 */ /* 0x000f220000000800 */
[----:B0-----:R-:W-:-:S07]  /*12b00*/  FMNMX.FTZ R7, R156, R210, !PT ;  /* 0x000000d29c077209 */ /* 0x001fce0007810000 */
[----:B------:R-:W0:Y:S01]  /*12b10*/  MUFU.EX2 R161, R161 ;  /* 0x000000a100a17308 */ /* 0x000e220000000800 */
[----:B---3--:R-:W-:Y:S01]  /*12b20*/  FFMA.FTZ R5, R192, R5, R152 ;  /* 0x00000005c0057223 */ /* 0x008fe20000010098 */
[C---:B------:R-:W-:Y:S01]  /*12b30*/  FSETP.NEU.FTZ.AND P2, PT, R7.reuse, -INF , PT ;  /* 0xff8000000700780b */ /* 0x040fe20003f5d000 */
[----:B------:R-:W-:Y:S01]  /*12b40*/  FMUL.FTZ R213, R7, R10 ;  /* 0x0000000a07d57220 */ /* 0x000fe20000410000 */
[C---:B------:R-:W-:Y:S01]  /*12b50*/  F2FP.F16.F32.PACK_AB R152, R153.reuse, R152 ;  /* 0x000000989998723e */ /* 0x040fe200000000ff */
[----:B------:R-:W-:Y:S01]  /*12b60*/  FADD.FTZ R5, R153, R5 ;  /* 0x0000000599057221 */ /* 0x000fe20000010000 */
[-C--:B------:R-:W-:Y:S01]  /*12b70*/  FMUL.FTZ R24, R24, R192.reuse ;  /* 0x000000c018187220 */ /* 0x080fe20000410000 */
[-C--:B------:R-:W-:Y:S01]  /*12b80*/  FMUL.FTZ R25, R25, R192.reuse ;  /* 0x000000c019197220 */ /* 0x080fe20000410000 */
[----:B------:R-:W3:Y:S01]  /*12b90*/  MUFU.EX2 R164, R164 ;  /* 0x000000a400a47308 */ /* 0x000ee20000000800 */
[----:B------:R-:W-:Y:S01]  /*12ba0*/  FADD.FTZ R5, R211, R5 ;  /* 0x00000005d3057221 */ /* 0x000fe20000010000 */
[----:B------:R-:W-:Y:S01]  /*12bb0*/  FSEL R213, R213, RZ, P2 ;  /* 0x000000ffd5d57208 */ /* 0x000fe20001000000 */
[-C--:B------:R-:W-:Y:S01]  /*12bc0*/  FMUL.FTZ R28, R28, R192.reuse ;  /* 0x000000c01c1c7220 */ /* 0x080fe20000410000 */
[-C--:B------:R-:W-:Y:S01]  /*12bd0*/  FMUL.FTZ R29, R29, R192.reuse ;  /* 0x000000c01d1d7220 */ /* 0x080fe20000410000 */
[----:B------:R-:W-:Y:S01]  /*12be0*/  FADD.FTZ R5, R217, R5 ;  /* 0x00000005d9057221 */ /* 0x000fe20000010000 */
[----:B------:R-:W-:Y:S01]  /*12bf0*/  FMUL.FTZ R32, R32, R192 ;  /* 0x000000c020207220 */ /* 0x000fe20000410000 */
[-C--:B------:R-:W-:Y:S01]  /*12c00*/  FFMA.FTZ R155, R155, R10.reuse, -R213 ;  /* 0x0000000a9b9b7223 */ /* 0x080fe200000108d5 */
[----:B------:R-:W5:Y:S01]  /*12c10*/  MUFU.EX2 R165, R165 ;  /* 0x000000a500a57308 */ /* 0x000f620000000800 */
[----:B----4-:R-:W-:Y:S01]  /*12c20*/  FADD.FTZ R156, R160, R5 ;  /* 0x00000005a09c7221 */ /* 0x010fe20000010000 */
[-CC-:B------:R-:W-:Y:S01]  /*12c30*/  FFMA.FTZ R158, R158, R10.reuse, -R213.reuse ;  /* 0x0000000a9e9e7223 */ /* 0x180fe200000108d5 */
[-CC-:B------:R-:W-:Y:S01]  /*12c40*/  FFMA.FTZ R162, R162, R10.reuse, -R213.reuse ;  /* 0x0000000aa2a27223 */ /* 0x180fe200000108d5 */
[--C-:B------:R-:W-:Y:S01]  /*12c50*/  FFMA.FTZ R154, R154, R10, -R213.reuse ;  /* 0x0000000a9a9a7223 */ /* 0x100fe200000108d5 */
[C---:B0-----:R-:W-:Y:S01]  /*12c60*/  FADD.FTZ R5, R161.reuse, R156 ;  /* 0x0000009ca1057221 */ /* 0x041fe20000010000 */
[----:B------:R-:W-:Y:S01]  /*12c70*/  F2FP.F16.F32.PACK_AB R156, R161, R160 ;  /* 0x000000a0a19c723e */ /* 0x000fe200000000ff */
[-C--:B------:R-:W-:Y:S01]  /*12c80*/  FFMA.FTZ R159, R159, R10.reuse, -R213 ;  /* 0x0000000a9f9f7223 */ /* 0x080fe200000108d5 */
[----:B------:R-:W0:Y:S01]  /*12c90*/  MUFU.EX2 R168, R168 ;  /* 0x000000a800a87308 */ /* 0x000e220000000800 */
[----:B---3--:R-:W-:Y:S01]  /*12ca0*/  FADD.FTZ R216, R164, R5 ;  /* 0x00000005a4d87221 */ /* 0x008fe20000010000 */
[-CC-:B------:R-:W-:Y:S01]  /*12cb0*/  FFMA.FTZ R163, R163, R10.reuse, -R213.reuse ;  /* 0x0000000aa3a37223 */ /* 0x180fe200000108d5 */
[-CC-:B------:R-:W-:Y:S01]  /*12cc0*/  FFMA.FTZ R166, R166, R10.reuse, -R213.reuse ;  /* 0x0000000aa6a67223 */ /* 0x180fe200000108d5 */
[-CC-:B------:R-:W-:Y:S01]  /*12cd0*/  FFMA.FTZ R167, R167, R10.reuse, -R213.reuse ;  /* 0x0000000aa7a77223 */ /* 0x180fe200000108d5 */
[-CC-:B------:R-:W-:Y:S01]  /*12ce0*/  FFMA.FTZ R170, R170, R10.reuse, -R213.reuse ;  /* 0x0000000aaaaa7223 */ /* 0x180fe200000108d5 */
[-CC-:B------:R-:W-:Y:S01]  /*12cf0*/  FFMA.FTZ R171, R171, R10.reuse, -R213.reuse ;  /* 0x0000000aabab7223 */ /* 0x180fe200000108d5 */
[-CC-:B------:R-:W-:Y:S01]  /*12d00*/  FFMA.FTZ R174, R174, R10.reuse, -R213.reuse ;  /* 0x0000000aaeae7223 */ /* 0x180fe200000108d5 */
[----:B------:R-:W3:Y:S01]  /*12d10*/  MUFU.EX2 R169, R169 ;  /* 0x000000a900a97308 */ /* 0x000ee20000000800 */
[----:B-----5:R-:W-:Y:S01]  /*12d20*/  FADD.FTZ R5, R165, R216 ;  /* 0x000000d8a5057221 */ /* 0x020fe20000010000 */
[-CC-:B------:R-:W-:Y:S01]  /*12d30*/  FFMA.FTZ R175, R175, R10.reuse, -R213.reuse ;  /* 0x0000000aafaf7223 */ /* 0x180fe200000108d5 */
[-CC-:B------:R-:W-:Y:S01]  /*12d40*/  FFMA.FTZ R178, R178, R10.reuse, -R213.reuse ;  /* 0x0000000ab2b27223 */ /* 0x180fe200000108d5 */
[-CC-:B------:R-:W-:Y:S01]  /*12d50*/  FFMA.FTZ R179, R179, R10.reuse, -R213.reuse ;  /* 0x0000000ab3b37223 */ /* 0x180fe200000108d5 */
[-CC-:B------:R-:W-:Y:S01]  /*12d60*/  FFMA.FTZ R182, R182, R10.reuse, -R213.reuse ;  /* 0x0000000ab6b67223 */ /* 0x180fe200000108d5 */
[-CC-:B------:R-:W-:Y:S01]  /*12d70*/  FFMA.FTZ R183, R183, R10.reuse, -R213.reuse ;  /* 0x0000000ab7b77223 */ /* 0x180fe200000108d5 */
[-C--:B------:R-:W-:Y:S01]  /*12d80*/  FFMA.FTZ R186, R186, R10.reuse, -R213 ;  /* 0x0000000ababa7223 */ /* 0x080fe200000108d5 */
[----:B------:R-:W4:Y:S01]  /*12d90*/  MUFU.EX2 R172, R172 ;  /* 0x000000ac00ac7308 */ /* 0x000f220000000800 */
[----:B0-----:R-:W-:Y:S01]  /*12da0*/  FADD.FTZ R160, R168, R5 ;  /* 0x00000005a8a07221 */ /* 0x001fe20000010000 */
[-CC-:B------:R-:W-:Y:S01]  /*12db0*/  FFMA.FTZ R187, R187, R10.reuse, -R213.reuse ;  /* 0x0000000abbbb7223 */ /* 0x180fe200000108d5 */
[-CC-:B------:R-:W-:Y:S01]  /*12dc0*/  FFMA.FTZ R190, R190, R10.reuse, -R213.reuse ;  /* 0x0000000abebe7223 */ /* 0x180fe200000108d5 */
[-CC-:B------:R-:W-:Y:S01]  /*12dd0*/  FFMA.FTZ R191, R191, R10.reuse, -R213.reuse ;  /* 0x0000000abfbf7223 */ /* 0x180fe200000108d5 */
[-CC-:B------:R-:W-:Y:S01]  /*12de0*/  FFMA.FTZ R194, R194, R10.reuse, -R213.reuse ;  /* 0x0000000ac2c27223 */ /* 0x180fe200000108d5 */
[-CC-:B------:R-:W-:Y:S01]  /*12df0*/  FFMA.FTZ R195, R195, R10.reuse, -R213.reuse ;  /* 0x0000000ac3c37223 */ /* 0x180fe200000108d5 */
[--C-:B------:R-:W-:Y:S01]  /*12e00*/  FFMA.FTZ R198, R198, R10, -R213.reuse ;  /* 0x0000000ac6c67223 */ /* 0x100fe200000108d5 */
[----:B------:R-:W0:Y:S01]  /*12e10*/  MUFU.EX2 R173, R173 ;  /* 0x000000ad00ad7308 */ /* 0x000e220000000800 */
[C---:B---3--:R-:W-:Y:S01]  /*12e20*/  FADD.FTZ R5, R169.reuse, R160 ;  /* 0x000000a0a9057221 */ /* 0x048fe20000010000 */
[----:B------:R-:W-:Y:S01]  /*12e30*/  F2FP.F16.F32.PACK_AB R160, R169, R168 ;  /* 0x000000a8a9a0723e */ /* 0x000fe200000000ff */
[----:B------:R-:W-:Y:S01]  /*12e40*/  FFMA.FTZ R199, R199, R10, -R213 ;  /* 0x0000000ac7c77223 */ /* 0x000fe200000108d5 */
        /* <DEDUP_REMOVED lines=35> */
[----:B------:R-:W-:Y:S01]  /*13080*/  FMUL.FTZ R96, R96, R192 ;  /* 0x000000c060607220 */ /* 0x000fe20000410000 */
[----:B------:R-:W2:Y:S01]  /*13090*/  MUFU.EX2 R180, R180 ;  /* 0x000000b400b47308 */ /* 0x000ea20000000800 */
[----:B-1----:R-:W-:Y:S01]  /*130a0*/  F2FP.F16.F32.PACK_AB R158, R165, R164 ;  /* 0x000000a4a59e723e */ /* 0x002fe200000000ff */
[----:B----4-:R-:W-:Y:S01]  /*130b0*/  FADD.FTZ R164, R172, R5 ;  /* 0x00000005aca47221 */ /* 0x010fe20000010000 */
[-C--:B------:R-:W-:Y:S01]  /*130c0*/  FMUL.FTZ R97, R97, R192.reuse ;  /* 0x000000c061617220 */ /* 0x080fe20000410000 */
[-C--:B------:R-:W-:Y:S01]  /*130d0*/  FMUL.FTZ R100, R100, R192.reuse ;  /* 0x000000c064647220 */ /* 0x080fe20000410000 */
[-C--:B------:R-:W-:Y:S01]  /*130e0*/  FMUL.FTZ R101, R101, R192.reuse ;  /* 0x000000c065657220 */ /* 0x080fe20000410000 */
[----:B0-----:R-:W-:Y:S01]  /*130f0*/  FADD.FTZ R5, R173, R164 ;  /* 0x000000a4ad057221 */ /* 0x001fe20000010000 */
[-C--:B------:R-:W-:Y:S01]  /*13100*/  FMUL.FTZ R104, R104, R192.reuse ;  /* 0x000000c068687220 */ /* 0x080fe20000410000 */
[----:B------:R-:W0:Y:S01]  /*13110*/  MUFU.EX2 R181, R181 ;  /* 0x000000b500b57308 */ /* 0x000e220000000800 */
[-C--:B------:R-:W-:Y:S01]  /*13120*/  FMUL.FTZ R105, R105, R192.reuse ;  /* 0x000000c069697220 */ /* 0x080fe20000410000 */
[----:B---3--:R-:W-:Y:S01]  /*13130*/  FADD.FTZ R164, R176, R5 ;  /* 0x00000005b0a47221 */ /* 0x008fe20000010000 */
[-C--:B------:R-:W-:Y:S01]  /*13140*/  FMUL.FTZ R108, R108, R192.reuse ;  /* 0x000000c06c6c7220 */ /* 0x080fe20000410000 */
[-C--:B------:R-:W-:Y:S01]  /*13150*/  FMUL.FTZ R109, R109, R192.reuse ;  /* 0x000000c06d6d7220 */ /* 0x080fe20000410000 */
[----:B------:R-:W-:Y:S01]  /*13160*/  FMUL.FTZ R112, R112, R192 ;  /* 0x000000c070707220 */ /* 0x000fe20000410000 */
[C---:B-----5:R-:W-:Y:S01]  /*13170*/  FADD.FTZ R5, R177.reuse, R164 ;  /* 0x000000a4b1057221 */ /* 0x060fe20000010000 */
[----:B------:R-:W-:Y:S01]  /*13180*/  F2FP.F16.F32.PACK_AB R164, R177, R176 ;  /* 0x000000b0b1a4723e */ /* 0x000fe200000000ff */
        /* <DEDUP_REMOVED lines=25> */
[C---:B--2---:R-:W-:Y:S01]  /*13320*/  FADD.FTZ R5, R185.reuse, R168 ;  /* 0x000000a8b9057221 */ /* 0x044fe20000010000 */
[----:B------:R-:W-:Y:S01]  /*13330*/  F2FP.F16.F32.PACK_AB R168, R185, R184 ;  /* 0x000000b8b9a8723e */ /* 0x000fe200000000ff */
[----:B------:R-:W-:-:S05]  /*13340*/  FMUL.FTZ R149, R149, R192 ;  /* 0x000000c095957220 */ /* 0x000fca0000410000 */
[----:B------:R-:W2:Y:S08]  /*13350*/  MUFU.EX2 R193, R193 ;  /* 0x000000c100c17308 */ /* 0x000eb00000000800 */
[----:B------:R3:W-:Y:S08]  /*13360*/  MUFU.EX2 R161, R162 ;  /* 0x000000a200a17308 */ /* 0x0007f00000000800 */
[----:B------:R-:W4:Y:S01]  /*13370*/  MUFU.EX2 R196, R196 ;  /* 0x000000c400c47308 */ /* 0x000f220000000800 */
[----:B---3--:R-:W-:Y:S01]  /*13380*/  F2FP.F16.F32.PACK_AB R162, R173, R172 ;  /* 0x000000acada2723e */ /* 0x008fe200000000ff */
[----:B0-----:R-:W-:Y:S01]  /*13390*/  FADD.FTZ R172, R188, R5 ;  /* 0x00000005bcac7221 */ /* 0x001fe20000010000 */
[----:B------:R-:W-:-:S03]  /*133a0*/  FSEL R5, R7, RZ, P2 ;  /* 0x000000ff07057208 */ /* 0x000fc60001000000 */
[----:B-1----:R-:W-:Y:S02]  /*133b0*/  FADD.FTZ R172, R189, R172 ;  /* 0x000000acbdac7221 */ /* 0x002fe40000010000 */
[----:B------:R0:W-:Y:S02]  /*133c0*/  MUFU.EX2 R210, R154 ;  /* 0x0000009a00d27308 */ /* 0x0001e40000000800 */
[----:B------:R-:W-:-:S04]  /*133d0*/  FADD.FTZ R172, R197, R172 ;  /* 0x000000acc5ac7221 */ /* 0x000fc80000010000 */
[C---:B--2---:R-:W-:Y:S01]  /*133e0*/  FADD.FTZ R177, R193.reuse, R172 ;  /* 0x000000acc1b17221 */ /* 0x044fe20000010000 */
[----:B------:R-:W-:Y:S01]  /*133f0*/  F2FP.F16.F32.PACK_AB R172, R193, R197 ;  /* 0x000000c5c1ac723e */ /* 0x000fe200000000ff */
[----:B------:R-:W-:Y:S01]  /*13400*/  MUFU.EX2 R159, R159 ;  /* 0x0000009f009f7308 */ /* 0x000fe20000000800 */
[----:B0-----:R-:W-:Y:S01]  /*13410*/  F2FP.F16.F32.PACK_AB R154, R217, R211 ;  /* 0x000000d3d99a723e */ /* 0x001fe200000000ff */
[----:B----4-:R-:W-:Y:S01]  /*13420*/  FADD.FTZ R184, R196, R177 ;  /* 0x000000b1c4b87221 */ /* 0x010fe20000010000 */
[----:B------:R-:W-:-:S04]  /*13430*/  FADD.FTZ R177, -R5, R212 ;  /* 0x000000d405b17221 */ /* 0x000fc80000010100 */
[----:B------:R-:W-:Y:S01]  /*13440*/  FMUL.FTZ R177, R177, R10 ;  /* 0x0000000ab1b17220 */ /* 0x000fe20000410000 */
[----:B------:R-:W-:Y:S08]  /*13450*/  MUFU.EX2 R163, R163 ;  /* 0x000000a300a37308 */ /* 0x000ff00000000800 */
[----:B------:R-:W0:Y:S08]  /*13460*/  MUFU.EX2 R177, R177 ;  /* 0x000000b100b17308 */ /* 0x000e300000000800 */
[----:B------:R1:W-:Y:S08]  /*13470*/  MUFU.EX2 R165, R166 ;  /* 0x000000a600a57308 */ /* 0x0003f00000000800 */
[----:B------:R-:W2:Y:S01]  /*13480*/  MUFU.EX2 R167, R167 ;  /* 0x000000a700a77308 */ /* 0x000ea20000000800 */
[----:B0-----:R-:W-:Y:S01]  /*13490*/  FFMA.FTZ R4, R177, R4, R210 ;  /* 0x00000004b1047223 */ /* 0x001fe200000100d2 */
[----:B-1----:R-:W-:Y:S01]  /*134a0*/  F2FP.F16.F32.PACK_AB R166, R181, R180 ;  /* 0x000000b4b5a6723e */ /* 0x002fe200000000ff */
[-C--:B------:R-:W-:Y:S01]  /*134b0*/  FMUL.FTZ R26, R26, R177.reuse ;  /* 0x000000b11a1a7220 */ /* 0x080fe20000410000 */
[-C--:B------:R-:W-:Y:S01]  /*134c0*/  FMUL.FTZ R27, R27, R177.reuse ;  /* 0x000000b11b1b7220 */ /* 0x080fe20000410000 */
[C---:B------:R-:W-:Y:S01]  /*134d0*/  FADD.FTZ R4, R153.reuse, R4 ;  /* 0x0000000499047221 */ /* 0x040fe20000010000 */
[----:B------:R-:W-:Y:S01]  /*134e0*/  F2FP.F16.F32.PACK_AB R153, R153, R210 ;  /* 0x000000d29999723e */ /* 0x000fe200000000ff */
[----:B------:R-:W-:Y:S01]  /*134f0*/  FMUL.FTZ R30, R30, R177 ;  /* 0x000000b11e1e7220 */ /* 0x000fe20000410000 */
[----:B------:R-:W0:Y:S01]  /*13500*/  MUFU.EX2 R157, R157 ;  /* 0x0000009d009d7308 */ /* 0x000e220000000800 */
[----:B------:R-:W-:Y:S01]  /*13510*/  FADD.FTZ R4, R155, R4 ;  /* 0x000000049b047221 */ /* 0x000fe20000010000 */
[----:B------:R-:W-:Y:S01]  /*13520*/  F2FP.F16.F32.PACK_AB R155, R159, R155 ;  /* 0x0000009b9f9b723e */ /* 0x000fe200000000ff */
[-C--:B------:R-:W-:Y:S01]  /*13530*/  FMUL.FTZ R31, R31, R177.reuse ;  /* 0x000000b11f1f7220 */ /* 0x080fe20000410000 */
[-C--:B------:R-:W-:Y:S01]  /*13540*/  FMUL.FTZ R34, R34, R177.reuse ;  /* 0x000000b122227220 */ /* 0x080fe20000410000 */
[----:B------:R-:W-:Y:S01]  /*13550*/  FADD.FTZ R4, R159, R4 ;  /* 0x000000049f047221 */ /* 0x000fe20000010000 */
[-C--:B------:R-:W-:Y:S01]  /*13560*/  FMUL.FTZ R35, R35, R177.reuse ;  /* 0x000000b123237220 */ /* 0x080fe20000410000 */
[----:B------:R-:W-:Y:S01]  /*13570*/  FMUL.FTZ R38, R38, R177 ;  /* 0x000000b126267220 */ /* 0x000fe20000410000 */
[----:B------:R1:W3:Y:S01]  /*13580*/  MUFU.EX2 R169, R170 ;  /* 0x000000aa00a97308 */ /* 0x0002e20000000800 */
[----:B------:R-:W-:Y:S01]  /*13590*/  FADD.FTZ R4, R161, R4 ;  /* 0x00000004a1047221 */ /* 0x000fe20000010000 */
[----:B--2---:R-:W-:Y:S01]  /*135a0*/  F2FP.F16.F32.PACK_AB R159, R167, R165 ;  /* 0x000000a5a79f723e */ /* 0x004fe200000000ff */
[-C--:B------:R-:W-:Y:S01]  /*135b0*/  FMUL.FTZ R39, R39, R177.reuse ;  /* 0x000000b127277220 */ /* 0x080fe20000410000 */
[-C--:B------:R-:W-:Y:S01]  /*135c0*/  FMUL.FTZ R42, R42, R177.reuse ;  /* 0x000000b12a2a7220 */ /* 0x080fe20000410000 */
[----:B------:R-:W-:Y:S01]  /*135d0*/  FADD.FTZ R4, R163, R4 ;  /* 0x00000004a3047221 */ /* 0x000fe20000010000 */
[-C--:B------:R-:W-:Y:S01]  /*135e0*/  FMUL.FTZ R43, R43, R177.reuse ;  /* 0x000000b12b2b7220 */ /* 0x080fe20000410000 */
[-C--:B------:R-:W-:Y:S01]  /*135f0*/  FMUL.FTZ R46, R46, R177.reuse ;  /* 0x000000b12e2e7220 */ /* 0x080fe20000410000 */
[----:B------:R-:W2:Y:S01]  /*13600*/  MUFU.EX2 R176, R171 ;  /* 0x000000ab00b07308 */ /* 0x000ea20000000800 */
[----:B------:R-:W-:Y:S01]  /*13610*/  FADD.FTZ R4, R165, R4 ;  /* 0x00000004a5047221 */ /* 0x000fe20000010000 */
[----:B0-----:R-:W-:Y:S01]  /*13620*/  FADD.FTZ R5, R157, R184 ;  /* 0x000000b89d057221 */ /* 0x001fe20000010000 */
[----:B-1----:R-:W-:Y:S01]  /*13630*/  F2FP.F16.F32.PACK_AB R170, R189, R188 ;  /* 0x000000bcbdaa723e */ /* 0x002fe200000000ff */
[-C--:B------:R-:W-:Y:S01]  /*13640*/  FMUL.FTZ R47, R47, R177.reuse ;  /* 0x000000b12f2f7220 */ /* 0x080fe20000410000 */
[----:B------:R-:W-:Y:S01]  /*13650*/  FADD.FTZ R4, R167, R4 ;  /* 0x00000004a7047221 */ /* 0x000fe20000010000 */
[-C--:B------:R-:W-:Y:S01]  /*13660*/  FMUL.FTZ R50, R50, R177.reuse ;  /* 0x000000b132327220 */ /* 0x080fe20000410000 */
[-C--:B------:R-:W-:Y:S01]  /*13670*/  FMUL.FTZ R51, R51, R177.reuse ;  /* 0x000000b133337220 */ /* 0x080fe20000410000 */
[----:B------:R0:W1:Y:S01]  /*13680*/  MUFU.EX2 R173, R174 ;  /* 0x000000ae00ad7308 */ /* 0x0000620000000800 */
        /* <DEDUP_REMOVED lines=8> */
[----:B0-----:R-:W-:Y:S01]  /*13710*/  F2FP.F16.F32.PACK_AB R174, R157, R196 ;  /* 0x000000c49dae723e */ /* 0x001fe200000000ff */
[----:B---3--:R-:W-:Y:S01]  /*13720*/  FADD.FTZ R157, R169, R4 ;  /* 0x00000004a99d7221 */ /* 0x008fe20000010000 */
[-C--:B------:R-:W-:Y:S01]  /*13730*/  FMUL.FTZ R67, R67, R177.reuse ;  /* 0x000000b143437220 */ /* 0x080fe20000410000 */
[-C--:B------:R-:W-:Y:S01]  /*13740*/  FMUL.FTZ R70, R70, R177.reuse ;  /* 0x000000b146467220 */ /* 0x080fe20000410000 */
[-C--:B------:R-:W-:Y:S01]  /*13750*/  FMUL.FTZ R71, R71, R177.reuse ;  /* 0x000000b147477220 */ /* 0x080fe20000410000 */
[----:B--2---:R-:W-:Y:S01]  /*13760*/  FADD.FTZ R4, R176, R157 ;  /* 0x0000009db0047221 */ /* 0x004fe20000010000 */
[-C--:B------:R-:W-:Y:S01]  /*13770*/  FMUL.FTZ R74, R74, R177.reuse ;  /* 0x000000b14a4a7220 */ /* 0x080fe20000410000 */
[----:B------:R-:W0:Y:S01]  /*13780*/  MUFU.EX2 R178, R178 ;  /* 0x000000b200b27308 */ /* 0x000e220000000800 */
[-C--:B------:R-:W-:Y:S01]  /*13790*/  FMUL.FTZ R75, R75, R177.reuse ;  /* 0x000000b14b4b7220 */ /* 0x080fe20000410000 */
[----:B-1----:R-:W-:Y:S01]  /*137a0*/  FADD.FTZ R157, R173, R4 ;  /* 0x00000004ad9d7221 */ /* 0x002fe20000010000 */
[-C--:B------:R-:W-:Y:S01]  /*137b0*/  FMUL.FTZ R78, R78, R177.reuse ;  /* 0x000000b14e4e7220 */ /* 0x080fe20000410000 */
[-C--:B------:R-:W-:Y:S01]  /*137c0*/  FMUL.FTZ R79, R79, R177.reuse ;  /* 0x000000b14f4f7220 */ /* 0x080fe20000410000 */
[-C--:B------:R-:W-:Y:S01]  /*137d0*/  FMUL.FTZ R82, R82, R177.reuse ;  /* 0x000000b152527220 */ /* 0x080fe20000410000 */
        /* <DEDUP_REMOVED lines=48> */
[----:B------:R-:W-:-:S02]  /*13ae0*/  FMUL.FTZ R151, R151, R177 ;  /* 0x000000b197977220 */ /* 0x000fc40000410000 */
[----:B------:R-:W1:Y:S01]  /*13af0*/  MUFU.EX2 R4, R191 ;  /* 0x000000bf00047308 */ /* 0x000e620000000800 */
[----:B--2---:R-:W-:-:S07]  /*13b00*/  FADD.FTZ R184, R187, R184 ;  /* 0x000000b8bbb87221 */ /* 0x004fce0000010000 */
[----:B------:R-:W2:Y:S01]  /*13b10*/  MUFU.EX2 R194, R194 ;  /* 0x000000c200c27308 */ /* 0x000ea20000000800 */
[----:B0-----:R-:W-:-:S07]  /*13b20*/  FADD.FTZ R157, R171, R184 ;  /* 0x000000b8ab9d7221 */ /* 0x001fce0000010000 */
[----:B------:R-:W0:Y:S01]  /*13b30*/  MUFU.EX2 R195, R195 ;  /* 0x000000c300c37308 */ /* 0x000e220000000800 */
[C---:B-1----:R-:W-:Y:S01]  /*13b40*/  FADD.FTZ R157, R4.reuse, R157 ;  /* 0x0000009d049d7221 */ /* 0x042fe20000010000 */
[----:B------:R-:W-:-:S06]  /*13b50*/  F2FP.F16.F32.PACK_AB R171, R4, R171 ;  /* 0x000000ab04ab723e */ /* 0x000fcc00000000ff */
[----:B------:R-:W1:Y:S01]  /*13b60*/  MUFU.EX2 R175, R198 ;  /* 0x000000c600af7308 */ /* 0x000e620000000800 */
[----:B--2---:R-:W-:Y:S01]  /*13b70*/  FADD.FTZ R188, R194, R157 ;  /* 0x0000009dc2bc7221 */ /* 0x004fe20000010000 */
[----:B------:R-:W-:Y:S02]  /*13b80*/  F2FP.F16.F32.PACK_AB R157, R163, R161 ;  /* 0x000000a1a39d723e */ /* 0x000fe400000000ff */
[----:B------:R-:W-:Y:S02]  /*13b90*/  F2FP.F16.F32.PACK_AB R161, R176, R169 ;  /* 0x000000a9b0a1723e */ /* 0x000fe400000000ff */
[----:B------:R-:W-:Y:S02]  /*13ba0*/  F2FP.F16.F32.PACK_AB R163, R180, R173 ;  /* 0x000000adb4a3723e */ /* 0x000fe400000000ff */
[----:B------:R-:W2:Y:S01]  /*13bb0*/  MUFU.EX2 R184, R199 ;  /* 0x000000c700b87308 */ /* 0x000ea20000000800 */
[----:B0-----:R-:W-:Y:S01]  /*13bc0*/  FADD.FTZ R188, R195, R188 ;  /* 0x000000bcc3bc7221 */ /* 0x001fe20000010000 */
[----:B------:R-:W-:-:S02]  /*13bd0*/  F2FP.F16.F32.PACK_AB R169, R187, R186 ;  /* 0x000000babba9723e */ /* 0x000fc400000000ff */
[----:B------:R-:W-:Y:S01]  /*13be0*/  F2FP.F16.F32.PACK_AB R173, R195, R194 ;  /* 0x000000c2c3ad723e */ /* 0x000fe200000000ff */
[----:B-1----:R-:W-:-:S04]  /*13bf0*/  FADD.FTZ R179, R175, R188 ;  /* 0x000000bcafb37221 */ /* 0x002fc80000010000 */
[C---:B--2---:R-:W-:Y:S01]  /*13c00*/  FADD.FTZ R4, R184.reuse, R179 ;  /* 0x000000b3b8047221 */ /* 0x044fe20000010000 */
[----:B------:R-:W-:Y:S01]  /*13c10*/  F2FP.F16.F32.PACK_AB R175, R184, R175 ;  /* 0x000000afb8af723e */ /* 0x000fe200000000ff */
[----:B------:R-:W-:Y:S06]  /*13c20*/  @!P0 BRA `(.L_x_2179) ;  /* 0x0000000000048947 */ /* 0x000fec0003800000 */
[----:B------:R-:W-:Y:S01]  /*13c30*/  BPT.TRAP 0x1 ;  /* 0x000000040000795c */ /* 0x000fe20000300000 */
.L_x_2179:
[----:B------:R0:W1:Y:S01]  /*13c40*/  SYNCS.PHASECHK.TRANS64.TRYWAIT P2, [R208+URZ+0x22850], R209 ;  /* 0x022850d1d00075a7 */ /* 0x000062000804017f */
[----:B------:R-:W-:Y:S05]  /*13c50*/  @!P0 BRA `(.L_x_2180) ;  /* 0x0000000000048947 */ /* 0x000fea0003800000 */
[----:B------:R-:W-:Y:S01]  /*13c60*/  BPT.TRAP 0x1 ;  /* 0x000000040000795c */ /* 0x000fe20000300000 */
.L_x_2180:
[----:B------:R-:W-:Y:S04]  /*13c70*/  BSSY B0, `(.L_x_2181) ;  /* 0x0000004000007945 */ /* 0x000fe80003800000 */
[----:B-1----:R-:W-:Y:S05]  /*13c80*/  @P2 BRA `(.L_x_2182) ;  /* 0x0000000000082947 */ /* 0x002fea0003800000 */
[----:B------:R-:W1:Y:S02]  /*13c90*/  SYNCS.PHASECHK.TRANS64.TRYWAIT P2, [R208+URZ+0x22850], R209 ;  /* 0x022850d1d00075a7 */ /* 0x000e64000804017f */
[----:B-1----:R-:W-:Y:S05]  /*13ca0*/  @!P2 BRA `(.L_x_2183) ;  /* 0x000000a80004a947 */ /* 0x002fea0003800000 */
.L_x_2182:
[----:B------:R-:W-:Y:S05]  /*13cb0*/  BSYNC B0 ;  /* 0x0000000000007941 */ /* 0x000fea0003800000 */
.L_x_2181:
[----:B------:R-:W2:Y:S01]  /*13cc0*/  S2R R178, SR_TID.X ;  /* 0x0000000000b27919 */ /* 0x000ea20000002100 */
[----:B------:R-:W-:Y:S01]  /*13cd0*/  IMAD.MOV.U32 R177, RZ, RZ, 0x40000040 ;  /* 0x40000040ffb17424 */ /* 0x000fe200078e00ff */
[----:B------:R-:W-:Y:S05]  /*13ce0*/  WARPSYNC.ALL ;  /* 0x0000000000007948 */ /* 0x000fea0003800000 */
[----:B------:R-:W-:Y:S01]  /*13cf0*/  R2UR UR7, R177 ;  /* 0x00000000b10772ca */ /* 0x000fe200000e0000 */
[----:B------:R-:W-:Y:S01]  /*13d00*/  IMAD R176, R16, 0xc00, R206 ;  /* 0x00000c0010b07824 */ /* 0x000fe200078e02ce */
[----:B------:R-:W-:Y:S01]  /*13d10*/  ISETP.GT.AND P2, PT, R6, R222, PT ;  /* 0x000000de0600720c */ /* 0x000fe20003f44270 */
[----:B01----:R-:W-:-:S02]  /*13d20*/  @!P1 VIADD R208, R208, 0x22860 ;  /* 0x00022860d0d09836 */ /* 0x003fc40000000000 */
[----:B------:R-:W-:Y:S01]  /*13d30*/  VIADD R6, R6, 0xffffffff ;  /* 0xffffffff06067836 */ /* 0x000fe20000000000 */
[----:B------:R-:W-:Y:S01]  /*13d40*/  R2UR UR6, R176 ;  /* 0x00000000b00672ca */ /* 0x000fe200000e0000 */
[----:B------:R-:W-:Y:S01]  /*13d50*/  IMAD.MOV.U32 R212, RZ, RZ, R7 ;  /* 0x000000ffffd47224 */ /* 0x000fe200078e0007 */
[----:B------:R-:W-:Y:S01]  /*13d60*/  @!P1 PRMT R208, RZ, 0x654, R208 ;  /* 0x00000654ffd09816 */ /* 0x000fe200000000d0 */
[----:B------:R-:W-:Y:S01]  /*13d70*/  IMAD.MOV.U32 R213, RZ, RZ, R3 ;  /* 0x000000ffffd57224 */ /* 0x000fe200078e0003 */
        /* <DEDUP_REMOVED lines=47> */
.L_x_2166:
[----:B------:R-:W-:Y:S05]  /*14070*/  WARPSYNC.ALL ;  /* 0x0000000000007948 */ /* 0x000fea0003800000 */
[----:B------:R-:W2:Y:S01]  /*14080*/  SHFL.BFLY PT, R0, R5, 0x2, 0x1f ;  /* 0x0c401f0005007f89 */ /* 0x000ea200000e0000 */
[----:B------:R-:W-:Y:S01]  /*14090*/  VIADD R16, R16, 0x1 ;  /* 0x0000000110107836 */ /* 0x000fe20000000000 */
[----:B------:R3:W-:Y:S08]  /*140a0*/  BAR.ARV R11, 0x100 ;  /* 0x0004000b0000751d */ /* 0x0007f00000002000 */
[----:B------:R-:W-:Y:S06]  /*140b0*/  BAR.ARV 0x8, 0x120 ;  /* 0x0204800000007b1d */ /* 0x000fec0000002000 */
[----:B------:R-:W-:Y:S01]  /*140c0*/  ISETP.NE.AND P1, PT, R16, 0x2, PT ;  /* 0x000000021000780c */ /* 0x000fe20003f25270 */
[----:B------:R-:W-:Y:S01]  /*140d0*/  VIADD R235, R235, 0x1 ;  /* 0x00000001ebeb7836 */ /* 0x000fe20000000000 */
[----:B------:R-:W4:Y:S01]  /*140e0*/  SHFL.BFLY PT, R13, R4, 0x2, 0x1f ;  /* 0x0c401f00040d7f89 */ /* 0x000f2200000e0000 */
[----:B------:R-:W-:-:S02]  /*140f0*/  PLOP3.LUT P0, PT, PT, PT, PT, 0x8, 0x0 ;  /* 0x000000000000781c */ /* 0x000fc40003f0e170 */
[----:B------:R-:W-:Y:S01]  /*14100*/  SEL R16, R16, RZ, P1 ;  /* 0x000000ff10107207 */ /* 0x000fe20000800000 */
[----:B--2---:R-:W-:Y:S01]  /*14110*/  FADD.FTZ R0, R0, R5 ;  /* 0x0000000500007221 */ /* 0x004fe20000010000 */
[----:B------:R-:W-:-:S04]  /*14120*/  SEL R5, RZ, 0x1, P1 ;  /* 0x00000001ff057807 */ /* 0x000fc80000800000 */
[----:B------:R-:W2:Y:S01]  /*14130*/  SHFL.BFLY PT, R9, R0, 0x1, 0x1f ;  /* 0x0c201f0000097f89 */ /* 0x000ea200000e0000 */
[----:B------:R-:W-:Y:S01]  /*14140*/  LOP3.LUT R200, R200, R5, RZ, 0x3c, !PT ;  /* 0x00000005c8c87212 */ /* 0x000fe200078e3cff */
[----:B------:R-:W-:Y:S02]  /*14150*/  IMAD.MOV.U32 R5, RZ, RZ, -0x800000 ;  /* 0xff800000ff057424 */ /* 0x000fe400078e00ff */
[----:B----4-:R-:W-:Y:S01]  /*14160*/  FADD.FTZ R13, R13, R4 ;  /* 0x000000040d0d7221 */ /* 0x010fe20000010000 */
[----:B------:R-:W-:-:S04]  /*14170*/  IMAD.MOV.U32 R4, RZ, RZ, -0x800000 ;  /* 0xff800000ff047424 */ /* 0x000fc800078e00ff */
[----:B------:R-:W4:Y:S01]  /*14180*/  SHFL.BFLY PT, R8, R13, 0x1, 0x1f ;  /* 0x0c201f000d087f89 */ /* 0x000f2200000e0000 */
[----:B--2---:R-:W-:Y:S01]  /*14190*/  FADD.FTZ R6, R0, R9 ;  /* 0x0000000900067221 */ /* 0x004fe20000010000 */
[----:B------:R-:W-:Y:S02]  /*141a0*/  IMAD.MOV.U32 R9, RZ, RZ, RZ ;  /* 0x000000ffff097224 */ /* 0x000fe400078e00ff */
[----:B------:R-:W-:Y:S02]  /*141b0*/  IMAD.MOV.U32 R0, RZ, RZ, RZ ;  /* 0x000000ffff007224 */ /* 0x000fe400078e00ff */
[----:B------:R-:W-:-:S13]  /*141c0*/  FSETP.NE.FTZ.AND P2, PT, R6, RZ, PT ;  /* 0x000000ff0600720b */ /* 0x000fda0003f55000 */
[----:B------:R-:W-:Y:S01]  /*141d0*/  @P2 FMUL.FTZ R12, R10, 0.69314718246459960938 ;  /* 0x3f3172180a0c2820 */ /* 0x000fe20000410000 */
[----:B------:R-:W2:Y:S01]  /*141e0*/  @P2 MUFU.RCP R9, R6 ;  /* 0x0000000600092308 */ /* 0x000ea20000001000 */
[----:B----4-:R-:W-:-:S05]  /*141f0*/  FADD.FTZ R8, R13, R8 ;  /* 0x000000080d087221 */ /* 0x010fca0000010000 */
[----:B------:R-:W-:Y:S02]  /*14200*/  FSETP.NE.FTZ.AND P3, PT, R8, RZ, PT ;  /* 0x000000ff0800720b */ /* 0x000fe40003f75000 */
[----:B---3--:R-:W3:Y:S01]  /*14210*/  @P2 MUFU.LG2 R11, R6 ;  /* 0x00000006000b2308 */ /* 0x008ee20000000c00 */
[-C--:B--2---:R-:W-:Y:S01]  /*14220*/  FMUL.FTZ R24, R24, R9.reuse ;  /* 0x0000000918187220 */ /* 0x084fe20000410000 */
[----:B------:R-:W-:-:S09]  /*14230*/  FMUL.FTZ R25, R25, R9 ;  /* 0x0000000919197220 */ /* 0x000fd20000410000 */
[----:B------:R-:W-:Y:S01]  /*14240*/  @P3 FMUL.FTZ R13, R10, 0.69314718246459960938 ;  /* 0x3f3172180a0d3820 */ /* 0x000fe20000410000 */
[----:B------:R-:W-:Y:S01]  /*14250*/  @P3 MUFU.RCP R0, R8 ;  /* 0x0000000800003308 */ /* 0x000fe20000001000 */
        /* <DEDUP_REMOVED lines=63> */
[----:B---3--:R-:W-:Y:S01]  /*14650*/  @P2 FMUL.FTZ R11, R11, 0.69314718246459960938 ;  /* 0x3f3172180b0b2820 */ /* 0x008fe20000410000 */
        /* <DEDUP_REMOVED lines=67> */
.L_x_2065:
[----:B------:R-:W-:Y:S05]  /*14a90*/  WARPSYNC.ALL ;  /* 0x0000000000007948 */ /* 0x000fea0003800000 */
[----:B------:R-:W2:Y:S08]  /*14aa0*/  S2UR UR5, SR_CgaCtaId ;  /* 0x00000000000579c3 */ /* 0x000eb00000008800 */
[----:B------:R-:W-:Y:S06]  /*14ab0*/  BAR.SYNC.DEFER_BLOCKING 0x5, 0x120 ;  /* 0x0144800000007b1d */ /* 0x000fec0000010000 */
[----:B------:R-:W-:Y:S01]  /*14ac0*/  UMOV UR4, 0x400 ;  /* 0x0000040000047882 */ /* 0x000fe20000000000 */
[----:B------:R-:W-:Y:S01]  /*14ad0*/  BSSY B0, `(.L_x_2185) ;  /* 0x000029a000007945 */ /* 0x000fe20003800000 */
[----:B--2---:R-:W-:-:S06]  /*14ae0*/  ULEA UR4, UR5, UR4, 0x18 ;  /* 0x0000000405047291 */ /* 0x004fcc000f8ec03f */
[----:B------:R-:W-:-:S05]  /*14af0*/  IMAD.U32 R17, RZ, RZ, UR4 ;  /* 0x00000004ff117e24 */ /* 0x000fca000f8e00ff */
[----:B01----:R0:W1:Y:S01]  /*14b00*/  LDS.128 R208, [R17+0x228d0] ;  /* 0x0228d00011d07984 */ /* 0x0030620000000c00 */
[----:B------:R-:W-:Y:S06]  /*14b10*/  BAR.ARV 0x4, 0x120 ;  /* 0x0104800000007b1d */ /* 0x000fec0000002000 */
[----:B------:R-:W-:Y:S05]  /*14b20*/  @P0 BRA `(.L_x_2186) ;  /* 0x0000001c00680947 */ /* 0x000fea0003800000 */
[----:B------:R-:W2:Y:S01]  /*14b30*/  LDL R3, [R1+0x1c] ;  /* 0x00001c0001037983 */ /* 0x000ea20000100800 */
[----:B------:R-:W-:Y:S05]  /*14b40*/  WARPSYNC.ALL ;  /* 0x0000000000007948 */ /* 0x000fea0003800000 */
[----:B------:R-:W3:Y:S01]  /*14b50*/  S2R R12, SR_SWINHI ;  /* 0x00000000000c7919 */ /* 0x000ee20000002f00 */
[----:B------:R-:W-:Y:S01]  /*14b60*/  F2FP.F16.F32.PACK_AB R64, R65, R64 ;  /* 0x000000404140723e */ /* 0x000fe200000000ff */
[----:B------:R-:W-:Y:S01]  /*14b70*/  ULDC.64 UR4, c[0x0][0xbd8] ;  /* 0x0002f60000047ab9 */ /* 0x000fe20000000a00 */
        /* <DEDUP_REMOVED lines=15> */
[----:B------:R-:W-:Y:S02]  /*14c70*/  MOV R10, R17 ;  /* 0x00000011000a7202 */ /* 0x000fe40000000f00 */
[----:B---3--:R-:W-:Y:S02]  /*14c80*/  MOV R11, R12 ;  /* 0x0000000c000b7202 */ /* 0x008fe40000000f00 */
        /* <DEDUP_REMOVED lines=29> */
[----:B------:R-:W-:Y:S01]  /*14e60*/  F2FP.F16.F32.PACK_AB R147, R0, R150 ;  /* 0x000000960093723e */ /* 0x000fe200000000ff */
[----:B--2---:R-:W-:Y:S01]  /*14e70*/  IMAD.WIDE R122, R3, 0x2, R10 ;  /* 0x00000002037a7825 */ /* 0x004fe200078e020a */
[----:B------:R-:W-:Y:S02]  /*14e80*/  BAR.SYNC.DEFER_BLOCKING 0x1, 0x100 ;  /* 0x0044000000007b1d */ /* 0x000fe40000010000 */
[C---:B------:R-:W-:Y:S02]  /*14e90*/  IADD3 R151, P1, R122.reuse, 0x20, RZ ;  /* 0x000000207a977810 */ /* 0x040fe40007f3e0ff */
[----:B------:R-:W-:-:S02]  /*14ea0*/  IADD3 R175, P2, R122, 0x40, RZ ;  /* 0x000000407aaf7810 */ /* 0x000fc40007f5e0ff */
[----:B------:R-:W-:Y:S01]  /*14eb0*/  LOP3.LUT R14, R151, 0x380, RZ, 0xc0, !PT ;  /* 0x00000380970e7812 */ /* 0x000fe200078ec0ff */
[--C-:B------:R-:W-:Y:S01]  /*14ec0*/  IMAD.X R15, RZ, RZ, R123.reuse, P1 ;  /* 0x000000ffff0f7224 */ /* 0x100fe200008e067b */
[----:B------:R-:W-:Y:S01]  /*14ed0*/  IADD3 R177, P3, R122, 0x60, RZ ;  /* 0x000000607ab17810 */ /* 0x000fe20007f7e0ff */
[--C-:B------:R-:W-:Y:S01]  /*14ee0*/  IMAD.X R21, RZ, RZ, R123.reuse, P2 ;  /* 0x000000ffff157224 */ /* 0x100fe200010e067b */
[----:B------:R-:W-:Y:S02]  /*14ef0*/  SHF.R.U64 R14, R14, 0x3, RZ ;  /* 0x000000030e0e7819 */ /* 0x000fe400000012ff */
[C---:B------:R-:W-:Y:S01]  /*14f00*/  IADD3 R94, P2, R122.reuse, 0x8000, RZ ;  /* 0x000080007a5e7810 */ /* 0x040fe20007f5e0ff */
[--C-:B-----5:R-:W-:Y:S01]  /*14f10*/  IMAD.X R31, RZ, RZ, R123.reuse, P3 ;  /* 0x000000ffff1f7224 */ /* 0x120fe200018e067b */
[----:B------:R-:W-:Y:S02]  /*14f20*/  IADD3 R185, P1, R122, 0x4060, RZ ;  /* 0x000040607ab97810 */ /* 0x000fe40007f3e0ff */
[----:B------:R-:W-:Y:S01]  /*14f30*/  LOP3.LUT R14, R14, R151, RZ, 0x3c, !PT ;  /* 0x000000970e0e7212 */ /* 0x000fe200078e3cff */
[--C-:B------:R-:W-:Y:S01]  /*14f40*/  IMAD.X R95, RZ, RZ, R123.reuse, P2 ;  /* 0x000000ffff5f7224 */ /* 0x100fe200010e067b */
[----:B------:R-:W-:Y:S01]  /*14f50*/  IADD3 R98, P3, R122, 0x8020, RZ ;  /* 0x000080207a627810 */ /* 0x000fe20007f7e0ff */
[----:B------:R-:W-:Y:S01]  /*14f60*/  IMAD.X R91, RZ, RZ, R123, P1 ;  /* 0x000000ffff5b7224 */ /* 0x000fe200008e067b */
[----:B------:R-:W-:-:S02]  /*14f70*/  LOP3.LUT R151, R94, 0x380, RZ, 0xc0, !PT ;  /* 0x000003805e977812 */ /* 0x000fc400078ec0ff */
[C---:B------:R-:W-:Y:S01]  /*14f80*/  IADD3 R12, P1, R122.reuse, 0xc020, RZ ;  /* 0x0000c0207a0c7810 */ /* 0x040fe20007f3e0ff */
[--C-:B------:R-:W-:Y:S01]  /*14f90*/  IMAD.X R99, RZ, RZ, R123.reuse, P3 ;  /* 0x000000ffff637224 */ /* 0x100fe200018e067b */
[----:B------:R-:W-:Y:S02]  /*14fa0*/  SHF.R.U64 R151, R151, 0x3, RZ ;  /* 0x0000000397977819 */ /* 0x000fe400000012ff */
[C---:B------:R-:W-:Y:S01]  /*14fb0*/  IADD3 R7, P3, R122.reuse, 0xc060, RZ ;  /* 0x0000c0607a077810 */ /* 0x040fe20007f7e0ff */
[--C-:B------:R-:W-:Y:S01]  /*14fc0*/  IMAD.X R115, RZ, RZ, R123.reuse, P1 ;  /* 0x000000ffff737224 */ /* 0x100fe200008e067b */
[----:B------:R-:W-:Y:S02]  /*14fd0*/  IADD3 R183, P0, R122, 0x4040, RZ ;  /* 0x000040407ab77810 */ /* 0x000fe40007f1e0ff */
[----:B------:R-:W-:Y:S02]  /*14fe0*/  LOP3.LUT R94, R151, R94, RZ, 0x3c, !PT ;  /* 0x0000005e975e7212 */ /* 0x000fe400078e3cff */
[----:B------:R-:W-:Y:S01]  /*14ff0*/  LOP3.LUT R151, R12, 0x380, RZ, 0xc0, !PT ;  /* 0x000003800c977812 */ /* 0x000fe200078ec0ff */
[----:B------:R-:W-:Y:S01]  /*15000*/  IMAD.X R87, RZ, RZ, R123, P0 ;  /* 0x000000ffff577224 */ /* 0x000fe200000e067b */
[----:B------:R-:W-:-:S02]  /*15010*/  LOP3.LUT R176, R7, 0x380, RZ, 0xc0, !PT ;  /* 0x0000038007b07812 */ /* 0x000fc400078ec0ff */
[----:B------:R-:W-:Y:S02]  /*15020*/  LOP3.LUT R20, R175, 0x380, RZ, 0xc0, !PT ;  /* 0x00000380af147812 */ /* 0x000fe400078ec0ff */
[C---:B------:R-:W-:Y:S02]  /*15030*/  LOP3.LUT R13, R122.reuse, 0x380, RZ, 0xc0, !PT ;  /* 0x000003807a0d7812 */ /* 0x040fe400078ec0ff */
[C---:B------:R-:W-:Y:S02]  /*15040*/  IADD3 R179, P4, R122.reuse, 0x4000, RZ ;  /* 0x000040007ab37810 */ /* 0x040fe40007f9e0ff */
[----:B------:R-:W-:Y:S02]  /*15050*/  SHF.R.U64 R151, R151, 0x3, RZ ;  /* 0x0000000397977819 */ /* 0x000fe400000012ff */
[C---:B------:R-:W-:Y:S01]  /*15060*/  IADD3 R181, P5, R122.reuse, 0x4020, RZ ;  /* 0x000040207ab57810 */ /* 0x040fe20007fbe0ff */
[----:B------:R-:W-:Y:S01]  /*15070*/  IMAD.X R39, RZ, RZ, R123, P4 ;  /* 0x000000ffff277224 */ /* 0x000fe200020e067b */
[----:B------:R-:W-:-:S02]  /*15080*/  IADD3 R3, P0, R122, 0xc000, RZ ;  /* 0x0000c0007a037810 */ /* 0x000fc40007f1e0ff */
[----:B------:R-:W-:Y:S01]  /*15090*/  SHF.R.U64 R176, R176, 0x3, RZ ;  /* 0x00000003b0b07819 */ /* 0x000fe200000012ff */
[--C-:B------:R-:W-:Y:S01]  /*150a0*/  IMAD.X R47, RZ, RZ, R123.reuse, P5 ;  /* 0x000000ffff2f7224 */ /* 0x100fe200028e067b */
[----:B------:R-:W-:Y:S01]  /*150b0*/  LOP3.LUT R30, R177, 0x380, RZ, 0xc0, !PT ;  /* 0x00000380b11e7812 */ /* 0x000fe200078ec0ff */
[----:B------:R-:W-:Y:S01]  /*150c0*/  IMAD.X R111, RZ, RZ, R123, P0 ;  /* 0x000000ffff6f7224 */ /* 0x000fe200000e067b */
[----:B------:R-:W-:Y:S02]  /*150d0*/  SHF.R.U64 R20, R20, 0x3, RZ ;  /* 0x0000000314147819 */ /* 0x000fe400000012ff */
[----:B------:R-:W-:Y:S02]  /*150e0*/  SHF.R.U64 R13, R13, 0x3, RZ ;  /* 0x000000030d0d7819 */ /* 0x000fe400000012ff */
[----:B------:R-:W-:Y:S02]  /*150f0*/  LOP3.LUT R38, R179, 0x380, RZ, 0xc0, !PT ;  /* 0x00000380b3267812 */ /* 0x000fe400078ec0ff */
[----:B------:R-:W-:-:S02]  /*15100*/  LOP3.LUT R114, R151, R12, RZ, 0x3c, !PT ;  /* 0x0000000c97727212 */ /* 0x000fc400078e3cff */
[----:B------:R-:W-:Y:S02]  /*15110*/  LOP3.LUT R46, R181, 0x380, RZ, 0xc0, !PT ;  /* 0x00000380b52e7812 */ /* 0x000fe400078ec0ff */
[----:B------:R-:W-:Y:S02]  /*15120*/  LOP3.LUT R12, R176, R7, RZ, 0x3c, !PT ;  /* 0x00000007b00c7212 */ /* 0x000fe400078e3cff */
[----:B------:R-:W-:Y:S01]  /*15130*/  LOP3.LUT R86, R183, 0x380, RZ, 0xc0, !PT ;  /* 0x00000380b7567812 */ /* 0x000fe200078ec0ff */
[----:B------:R-:W2:Y:S01]  /*15140*/  LDC.64 R6, c[0x0][0xbd8] ;  /* 0x0002f600ff067b82 */ /* 0x000ea20000000a00 */
[C---:B------:R-:W-:Y:S02]  /*15150*/  IADD3 R102, P4, R122.reuse, 0x8040, RZ ;  /* 0x000080407a667810 */ /* 0x040fe40007f9e0ff */
[C---:B------:R-:W-:Y:S02]  /*15160*/  IADD3 R106, P5, R122.reuse, 0x8060, RZ ;  /* 0x000080607a6a7810 */ /* 0x040fe40007fbe0ff */
[----:B------:R-:W-:Y:S01]  /*15170*/  IADD3 R118, P2, R122, 0xc040, RZ ;  /* 0x0000c0407a767810 */ /* 0x000fe20007f5e0ff */
[--C-:B------:R-:W-:Y:S01]  /*15180*/  IMAD.X R103, RZ, RZ, R123.reuse, P4 ;  /* 0x000000ffff677224 */ /* 0x100fe200020e067b */
[----:B------:R-:W-:Y:S01]  /*15190*/  SHF.R.U64 R30, R30, 0x3, RZ ;  /* 0x000000031e1e7819 */ /* 0x000fe200000012ff */
[--C-:B------:R-:W-:Y:S01]  /*151a0*/  IMAD.X R107, RZ, RZ, R123.reuse, P5 ;  /* 0x000000ffff6b7224 */ /* 0x100fe200028e067b */
[----:B------:R-:W-:Y:S01]  /*151b0*/  LOP3.LUT R20, R20, R175, RZ, 0x3c, !PT ;  /* 0x000000af14147212 */ /* 0x000fe200078e3cff */
[----:B------:R-:W-:Y:S01]  /*151c0*/  IMAD.X R119, RZ, RZ, R123, P2 ;  /* 0x000000ffff777224 */ /* 0x000fe200010e067b */
[----:B------:R-:W-:-:S02]  /*151d0*/  LOP3.LUT R90, R185, 0x380, RZ, 0xc0, !PT ;  /* 0x00000380b95a7812 */ /* 0x000fc400078ec0ff */
[----:B------:R-:W-:Y:S02]  /*151e0*/  ISETP.NE.U32.AND P0, PT, RZ, UR4, PT ;  /* 0x00000004ff007c0c */ /* 0x000fe4000bf05070 */
[----:B------:R-:W-:Y:S01]  /*151f0*/  LOP3.LUT R122, R13, R122, RZ, 0x3c, !PT ;  /* 0x0000007a0d7a7212 */ /* 0x000fe200078e3cff */
[----:B------:R-:W-:Y:S01]  /*15200*/  IMAD.X R13, RZ, RZ, R123, P3 ;  /* 0x000000ffff0d7224 */ /* 0x000fe200018e067b */
[----:B------:R-:W-:Y:S02]  /*15210*/  SHF.R.U64 R38, R38, 0x3, RZ ;  /* 0x0000000326267819 */ /* 0x000fe400000012ff */
[----:B------:R-:W-:Y:S02]  /*15220*/  LOP3.LUT R175, R98, 0x380, RZ, 0xc0, !PT ;  /* 0x0000038062af7812 */ /* 0x000fe400078ec0ff */
[----:B------:R-:W-:Y:S02]  /*15230*/  SHF.R.U64 R46, R46, 0x3, RZ ;  /* 0x000000032e2e7819 */ /* 0x000fe400000012ff */
[----:B------:R-:W-:Y:S01]  /*15240*/  SHF.R.U64 R86, R86, 0x3, RZ ;  /* 0x0000000356567819 */ /* 0x000fe200000012ff */
[----:B--2---:R-:W-:Y:S01]  /*15250*/  IMAD.WIDE R8, R233, 0x4, R6 ;  /* 0x00000004e9087825 */ /* 0x004fe200078e0206 */
[----:B------:R-:W-:-:S02]  /*15260*/  LOP3.LUT R30, R30, R177, RZ, 0x3c, !PT ;  /* 0x000000b11e1e7212 */ /* 0x000fc400078e3cff */
[----:B------:R-:W-:Y:S02]  /*15270*/  SHF.R.U64 R90, R90, 0x3, RZ ;  /* 0x000000035a5a7819 */ /* 0x000fe400000012ff */
[----:B------:R-:W-:Y:S01]  /*15280*/  ISETP.NE.AND.EX P0, PT, RZ, UR5, PT, P0 ;  /* 0x00000005ff007c0c */ /* 0x000fe2000bf05300 */
[----:B------:R-:W-:Y:S01]  /*15290*/  ULDC.64 UR4, c[0x0][0xbe0] ;  /* 0x0002f80000047ab9 */ /* 0x000fe20000000a00 */
[----:B------:R-:W-:Y:S02]  /*152a0*/  LOP3.LUT R38, R38, R179, RZ, 0x3c, !PT ;  /* 0x000000b326267212 */ /* 0x000fe400078e3cff */
[----:B------:R-:W-:Y:S02]  /*152b0*/  SHF.R.U64 R175, R175, 0x3, RZ ;  /* 0x00000003afaf7819 */ /* 0x000fe400000012ff */
[----:B------:R-:W-:Y:S02]  /*152c0*/  MOV R122, R122 ;  /* 0x0000007a007a7202 */ /* 0x000fe40000000f00 */
[----:B------:R-:W-:-:S02]  /*152d0*/  LOP3.LUT R46, R46, R181, RZ, 0x3c, !PT ;  /* 0x000000b52e2e7212 */ /* 0x000fc400078e3cff */
[----:B------:R-:W-:Y:S01]  /*152e0*/  LOP3.LUT R177, R102, 0x380, RZ, 0xc0, !PT ;  /* 0x0000038066b17812 */ /* 0x000fe200078ec0ff */
[----:B------:R-:W-:Y:S01]  /*152f0*/  STSM.16.M88.4 [R122], R24 ;  /* 0x000000187a007844 */ /* 0x000fe20000000200 */
[----:B------:R-:W-:Y:S02]  /*15300*/  MOV R14, R14 ;  /* 0x0000000e000e7202 */ /* 0x000fe40000000f00 */
[----:B------:R-:W-:Y:S02]  /*15310*/  LOP3.LUT R86, R86, R183, RZ, 0x3c, !PT ;  /* 0x000000b756567212 */ /* 0x000fe400078e3cff */
[----:B------:R-:W-:Y:S01]  /*15320*/  LOP3.LUT R179, R106, 0x380, RZ, 0xc0, !PT ;  /* 0x000003806ab37812 */ /* 0x000fe200078ec0ff */
[----:B------:R2:W-:Y:S01]  /*15330*/  STSM.16.M88.4 [R14], R32 ;  /* 0x000000200e007844 */ /* 0x0005e20000000200 */
[----:B------:R-:W-:Y:S02]  /*15340*/  MOV R20, R20 ;  /* 0x0000001400147202 */ /* 0x000fe40000000f00 */
[----:B------:R-:W-:-:S02]  /*15350*/  ISETP.NE.U32.AND P1, PT, RZ, UR4, PT ;  /* 0x00000004ff007c0c */ /* 0x000fc4000bf25070 */
[----:B------:R-:W-:Y:S01]  /*15360*/  LOP3.LUT R90, R90, R185, RZ, 0x3c, !PT ;  /* 0x000000b95a5a7212 */ /* 0x000fe200078e3cff */
[----:B------:R3:W-:Y:S01]  /*15370*/  STSM.16.M88.4 [R20], R40 ;  /* 0x0000002814007844 */ /* 0x0007e20000000200 */
[----:B------:R-:W-:Y:S02]  /*15380*/  LOP3.LUT R110, R3, 0x380, RZ, 0xc0, !PT ;  /* 0x00000380036e7812 */ /* 0x000fe400078ec0ff */
[----:B------:R-:W-:Y:S02]  /*15390*/  MOV R30, R30 ;  /* 0x0000001e001e7202 */ /* 0x000fe40000000f00 */
[----:B------:R-:W-:Y:S02]  /*153a0*/  LOP3.LUT R98, R175, R98, RZ, 0x3c, !PT ;  /* 0x00000062af627212 */ /* 0x000fe400078e3cff */
[----:B------:R-:W-:Y:S01]  /*153b0*/  MOV R38, R38 ;  /* 0x0000002600267202 */ /* 0x000fe20000000f00 */
[----:B------:R4:W-:Y:S01]  /*153c0*/  STSM.16.M88.4 [R30], R48 ;  /* 0x000000301e007844 */ /* 0x0009e20000000200 */
[----:B------:R-:W-:-:S02]  /*153d0*/  SHF.R.U64 R177, R177, 0x3, RZ ;  /* 0x00000003b1b17819 */ /* 0x000fc400000012ff */
[----:B------:R-:W-:Y:S01]  /*153e0*/  LOP3.LUT R175, R118, 0x380, RZ, 0xc0, !PT ;  /* 0x0000038076af7812 */ /* 0x000fe200078ec0ff */
[----:B------:R-:W-:Y:S01]  /*153f0*/  STSM.16.M88.4 [R38], R56 ;  /* 0x0000003826007844 */ /* 0x000fe20000000200 */
[----:B------:R-:W-:Y:S02]  /*15400*/  MOV R46, R46 ;  /* 0x0000002e002e7202 */ /* 0x000fe40000000f00 */
[----:B------:R-:W-:Y:S02]  /*15410*/  SHF.R.U64 R179, R179, 0x3, RZ ;  /* 0x00000003b3b37819 */ /* 0x000fe400000012ff */
[----:B------:R-:W-:Y:S01]  /*15420*/  MOV R86, R86 ;  /* 0x0000005600567202 */ /* 0x000fe20000000f00 */
[----:B------:R-:W-:Y:S01]  /*15430*/  STSM.16.M88.4 [R46], R64 ;  /* 0x000000402e007844 */ /* 0x000fe20000000200 */
[----:B------:R-:W-:Y:S02]  /*15440*/  ISETP.NE.AND.EX P1, PT, RZ, UR5, PT, P1 ;  /* 0x00000005ff007c0c */ /* 0x000fe4000bf25310 */
[----:B------:R-:W-:Y:S01]  /*15450*/  MOV R21, R12 ;  /* 0x0000000c00157202 */ /* 0x000fe20000000f00 */
[----:B------:R-:W-:Y:S01]  /*15460*/  STSM.16.M88.4 [R86], R72 ;  /* 0x0000004856007844 */ /* 0x000fe20000000200 */
[----:B------:R-:W-:-:S02]  /*15470*/  SHF.R.U64 R110, R110, 0x3, RZ ;  /* 0x000000036e6e7819 */ /* 0x000fc400000012ff */
[----:B------:R-:W-:Y:S02]  /*15480*/  MOV R94, R94 ;  /* 0x0000005e005e7202 */ /* 0x000fe40000000f00 */
[----:B--2---:R-:W-:Y:S02]  /*15490*/  F2FP.F16.F32.PACK_AB R14, R93, R167 ;  /* 0x000000a75d0e723e */ /* 0x004fe400000000ff */
[----:B------:R-:W-:Y:S02]  /*154a0*/  F2FP.F16.F32.PACK_AB R15, R120, R116 ;  /* 0x00000074780f723e */ /* 0x000fe400000000ff */
[----:B------:R-:W-:Y:S01]  /*154b0*/  F2FP.F16.F32.PACK_AB R24, R97, R168 ;  /* 0x000000a86118723e */ /* 0x000fe200000000ff */
[----:B------:R-:W2:Y:S01]  /*154c0*/  @P1 LDC.64 R6, c[0x0][0xbe0] ;  /* 0x0002f800ff061b82 */ /* 0x000ea20000000a00 */
[----:B------:R-:W-:Y:S02]  /*154d0*/  MOV R90, R90 ;  /* 0x0000005a005a7202 */ /* 0x000fe40000000f00 */
[----:B------:R-:W-:-:S02]  /*154e0*/  F2FP.F16.F32.PACK_AB R25, R153, R152 ;  /* 0x000000989919723e */ /* 0x000fc400000000ff */
[----:B------:R-:W-:Y:S01]  /*154f0*/  F2FP.F16.F32.PACK_AB R26, R101, R169 ;  /* 0x000000a9651a723e */ /* 0x000fe200000000ff */
[----:B------:R-:W-:Y:S01]  /*15500*/  STSM.16.M88.4 [R90], R80 ;  /* 0x000000505a007844 */ /* 0x000fe20000000200 */
[----:B------:R-:W-:Y:S02]  /*15510*/  F2FP.F16.F32.PACK_AB R12, R89, R166 ;  /* 0x000000a6590c723e */ /* 0x000fe400000000ff */
[----:B------:R-:W-:Y:S02]  /*15520*/  F2FP.F16.F32.PACK_AB R27, R155, R154 ;  /* 0x0000009a9b1b723e */ /* 0x000fe400000000ff */
[----:B------:R-:W-:Y:S02]  /*15530*/  F2FP.F16.F32.PACK_AB R32, R121, R174 ;  /* 0x000000ae7920723e */ /* 0x000fe400000000ff */
[----:B------:R-:W-:Y:S02]  /*15540*/  F2FP.F16.F32.PACK_AB R33, R165, R164 ;  /* 0x000000a4a521723e */ /* 0x000fe400000000ff */
[----:B------:R-:W-:-:S02]  /*15550*/  F2FP.F16.F32.PACK_AB R34, R125, R124 ;  /* 0x0000007c7d22723e */ /* 0x000fc400000000ff */
[----:B------:R-:W-:Y:S02]  /*15560*/  F2FP.F16.F32.PACK_AB R35, R127, R126 ;  /* 0x0000007e7f23723e */ /* 0x000fe400000000ff */
[----:B------:R-:W-:Y:S01]  /*15570*/  MOV R114, R114 ;  /* 0x0000007200727202 */ /* 0x000fe20000000f00 */
[----:B------:R-:W-:Y:S01]  /*15580*/  ULDC UR4, c[0x0][0xa88] ;  /* 0x0002a20000047ab9 */ /* 0x000fe20000000800 */
[----:B------:R-:W-:Y:S01]  /*15590*/  F2FP.F16.F32.PACK_AB R13, R112, R71 ;  /* 0x00000047700d723e */ /* 0x000fe200000000ff */
[----:B---3--:R-:W-:Y:S01]  /*155a0*/  IMAD.MOV.U32 R20, RZ, RZ, RZ ;  /* 0x000000ffff147224 */ /* 0x008fe200078e00ff */
[----:B------:R-:W-:Y:S02]  /*155b0*/  LOP3.LUT R102, R177, R102, RZ, 0x3c, !PT ;  /* 0x00000066b1667212 */ /* 0x000fe400078e3cff */
[----:B------:R-:W-:Y:S01]  /*155c0*/  SHF.R.U64 R175, R175, 0x3, RZ ;  /* 0x00000003afaf7819 */ /* 0x000fe200000012ff */
[----:B------:R3:W-:Y:S01]  /*155d0*/  STSM.16.M88.4 [R94], R12 ;  /* 0x0000000c5e007844 */ /* 0x0007e20000000200 */
[----:B------:R-:W-:-:S02]  /*155e0*/  LOP3.LUT R106, R179, R106, RZ, 0x3c, !PT ;  /* 0x0000006ab36a7212 */ /* 0x000fc400078e3cff */
[----:B------:R-:W-:Y:S02]  /*155f0*/  LOP3.LUT R110, R110, R3, RZ, 0x3c, !PT ;  /* 0x000000036e6e7212 */ /* 0x000fe400078e3cff */
[----:B------:R-:W-:Y:S02]  /*15600*/  MOV R98, R98 ;  /* 0x0000006200627202 */ /* 0x000fe40000000f00 */
[----:B------:R-:W-:Y:S02]  /*15610*/  LOP3.LUT R118, R175, R118, RZ, 0x3c, !PT ;  /* 0x00000076af767212 */ /* 0x000fe400078e3cff */
[----:B------:R-:W-:Y:S01]  /*15620*/  MOV R102, R102 ;  /* 0x0000006600667202 */ /* 0x000fe20000000f00 */
[----:B------:R-:W-:Y:S01]  /*15630*/  STSM.16.M88.4 [R98], R24 ;  /* 0x0000001862007844 */ /* 0x000fe20000000200 */
[----:B----4-:R-:W-:Y:S02]  /*15640*/  F2FP.F16.F32.PACK_AB R30, R109, R171 ;  /* 0x000000ab6d1e723e */ /* 0x010fe400000000ff */
[----:B------:R-:W-:-:S02]  /*15650*/  F2FP.F16.F32.PACK_AB R31, R159, R158 ;  /* 0x0000009e9f1f723e */ /* 0x000fc400000000ff */
[----:B------:R-:W-:Y:S02]  /*15660*/  MOV R106, R106 ;  /* 0x0000006a006a7202 */ /* 0x000fe40000000f00 */
[----:B---3--:R-:W-:Y:S01]  /*15670*/  F2FP.F16.F32.PACK_AB R12, R113, R172 ;  /* 0x000000ac710c723e */ /* 0x008fe200000000ff */
[----:B------:R-:W-:Y:S01]  /*15680*/  STSM.16.M88.4 [R102], R28 ;  /* 0x0000001c66007844 */ /* 0x000fe20000000200 */
[----:B------:R-:W-:Y:S02]  /*15690*/  F2FP.F16.F32.PACK_AB R13, R161, R160 ;  /* 0x000000a0a10d723e */ /* 0x000fe400000000ff */
[----:B------:R-:W-:Y:S02]  /*156a0*/  F2FP.F16.F32.PACK_AB R14, R117, R173 ;  /* 0x000000ad750e723e */ /* 0x000fe400000000ff */
[----:B------:R-:W-:Y:S02]  /*156b0*/  F2FP.F16.F32.PACK_AB R15, R163, R162 ;  /* 0x000000a2a30f723e */ /* 0x000fe400000000ff */
[----:B------:R-:W-:-:S02]  /*156c0*/  MOV R110, R110 ;  /* 0x0000006e006e7202 */ /* 0x000fc40000000f00 */
[----:B------:R-:W-:Y:S01]  /*156d0*/  MOV R118, R118 ;  /* 0x0000007600767202 */ /* 0x000fe20000000f00 */
[----:B------:R3:W-:Y:S04]  /*156e0*/  STSM.16.M88.4 [R106], R12 ;  /* 0x0000000c6a007844 */ /* 0x0007e80000000200 */
[----:B------:R4:W-:Y:S04]  /*156f0*/  STSM.16.M88.4 [R110], R32 ;  /* 0x000000206e007844 */ /* 0x0009e80000000200 */
[----:B------:R4:W-:Y:S04]  /*15700*/  STSM.16.M88.4 [R114], R128 ;  /* 0x0000008072007844 */ /* 0x0009e80000000200 */
[----:B------:R4:W-:Y:S04]  /*15710*/  STSM.16.M88.4 [R118], R136 ;  /* 0x0000008876007844 */ /* 0x0009e80000000200 */
[----:B------:R4:W-:Y:S01]  /*15720*/  STSM.16.M88.4 [R21], R144 ;  /* 0x0000009015007844 */ /* 0x0009e20000000200 */
[----:B------:R-:W-:Y:S01]  /*15730*/  BAR.SYNC.DEFER_BLOCKING 0x1, 0x100 ;  /* 0x0044000000007b1d */ /* 0x000fe20000010000 */
[----:B------:R-:W-:-:S02]  /*15740*/  IMAD.U32 R0, RZ, RZ, UR4 ;  /* 0x00000004ff007e24 */ /* 0x000fc4000f8e00ff */
[----:B--2---:R-:W-:-:S03]  /*15750*/  @P1 IMAD.WIDE R6, R233, 0x4, R6 ;  /* 0x00000004e9061825 */ /* 0x004fc600078e0206 */
[----:B------:R4:W5:Y:S01]  /*15760*/  @P0 LDG.E R20, desc[UR40][R8.64] ;  /* 0x0000002808140981 */ /* 0x000962000c1e1900 */
[----:B------:R-:W-:-:S03]  /*15770*/  IMAD R3, R220, 0x40, R215 ;  /* 0x00000040dc037824 */ /* 0x000fc600078e02d7 */
[----:B------:R4:W5:Y:S01]  /*15780*/  @P1 LDG.E R0, desc[UR40][R6.64] ;  /* 0x0000002806001981 */ /* 0x000962000c1e1900 */
[----:B------:R-:W-:-:S03]  /*15790*/  IMAD.WIDE R10, R3, 0x2, R10 ;  /* 0x00000002030a7825 */ /* 0x000fc600078e020a */
[----:B---3--:R-:W-:Y:S01]  /*157a0*/  IADD3 R13, P4, R10, 0x1000, RZ ;  /* 0x000010000a0d7810 */ /* 0x008fe20007f9e0ff */
[----:B------:R-:W-:-:S12]  /*157b0*/  @P1 BRA `(.L_x_2187) ;  /* 0x0000000000101947 */ /* 0x000fd80003800000 */
[----:B------:R-:W-:Y:S05]  /*157c0*/  @!P0 BRA `(.L_x_2187) ;  /* 0x00000000000c8947 */ /* 0x000fea0003800000 */
[----:B------:R-:W2:Y:S04]  /*157d0*/  LDG.E R3, desc[UR40][R8.64] ;  /* 0x0000002808037981 */ /* 0x000ea8000c1e1900 */
[----:B-----5:R-:W2:Y:S02]  /*157e0*/  LDG.E R0, desc[UR40][R8.64+0x4] ;  /* 0x0000042808007981 */ /* 0x020ea4000c1e1900 */
[----:B--2---:R-:W-:-:S07]  /*157f0*/  IMAD.IADD R0, R0, 0x1, -R3 ;  /* 0x0000000100007824 */ /* 0x004fce00078e0a03 */
.L_x_2187:
[----:B----4-:R-:W2:Y:S01]  /*15800*/  LDL R8, [R1+0x14] ;  /* 0x0000140001087983 */ /* 0x010ea20000100800 */
[----:B------:R-:W-:Y:S01]  /*15810*/  SHF.R.S32.HI R78, RZ, 0x1f, R232 ;  /* 0x0000001fff4e7819 */ /* 0x000fe200000114e8 */
[----:B------:R-:W-:Y:S01]  /*15820*/  ULDC.64 UR4, c[0x0][0xb70] ;  /* 0x0002dc0000047ab9 */ /* 0x000fe20000000a00 */
[--C-:B-----5:R-:W-:Y:S01]  /*15830*/  SHF.R.S32.HI R21, RZ, 0x1f, R20.reuse ;  /* 0x0000001fff157819 */ /* 0x120fe20000011414 */
[----:B------:R-:W3:Y:S01]  /*15840*/  S2R R15, SR_TID.X ;  /* 0x00000000000f7919 */ /* 0x000ee20000002100 */
[----:B------:R-:W-:Y:S01]  /*15850*/  SHF.R.S32.HI R3, RZ, 0x1f, R233 ;  /* 0x0000001fff037819 */ /* 0x000fe200000114e9 */
[----:B------:R-:W-:Y:S01]  /*15860*/  IMAD R7, R78, UR4, RZ ;  /* 0x000000044e077c24 */ /* 0x000fe2000f8e02ff */
[----:B------:R-:W-:Y:S02]  /*15870*/  SEL R80, R233, RZ, !P0 ;  /* 0x000000ffe9507207 */ /* 0x000fe40004000000 */
[----:B------:R-:W-:Y:S01]  /*15880*/  SEL R81, R3, RZ, !P0 ;  /* 0x000000ff03517207 */ /* 0x000fe20004000000 */
[----:B------:R-:W-:Y:S01]  /*15890*/  IMAD R9, R232, UR5, R7 ;  /* 0x00000005e8097c24 */ /* 0x000fe2000f8e0207 */
[----:B------:R-:W-:Y:S01]  /*158a0*/  IADD3 R29, P0, R10, 0x3000, RZ ;  /* 0x000030000a1d7810 */ /* 0x000fe20007f1e0ff */
[----:B------:R-:W-:Y:S01]  /*158b0*/  IMAD.WIDE.U32 R6, R232, UR4, R20 ;  /* 0x00000004e8067c25 */ /* 0x000fe2000f8e0014 */
[----:B------:R-:W-:Y:S01]  /*158c0*/  ULDC.64 UR4, c[0x0][0xb78] ;  /* 0x0002de0000047ab9 */ /* 0x000fe20000000a00 */
[----:B------:R-:W-:-:S02]  /*158d0*/  IADD3 R25, P3, R10, 0x2000, RZ ;  /* 0x000020000a197810 */ /* 0x000fc40007f7e0ff */
[----:B------:R-:W-:Y:S01]  /*158e0*/  IMAD.IADD R7, R7, 0x1, R9 ;  /* 0x0000000107077824 */ /* 0x000fe200078e0209 */
[C---:B------:R-:W-:Y:S01]  /*158f0*/  IADD3 R37, P2, R10.reuse, 0x5000, RZ ;  /* 0x000050000a257810 */ /* 0x040fe20007f5e0ff */
[----:B------:R-:W-:Y:S01]  /*15900*/  IMAD R3, R81, UR4, RZ ;  /* 0x0000000451037c24 */ /* 0x000fe2000f8e02ff */
[----:B------:R-:W-:Y:S01]  /*15910*/  IADD3 R33, P1, R10, 0x4000, RZ ;  /* 0x000040000a217810 */ /* 0x000fe20007f3e0ff */
[----:B------:R-:W-:Y:S01]  /*15920*/  IMAD.WIDE.U32 R6, R80, UR4, R6 ;  /* 0x0000000450067c25 */ /* 0x000fe2000f8e0006 */
[----:B------:R-:W-:Y:S02]  /*15930*/  LOP3.LUT R28, R29, 0x380, RZ, 0xc0, !PT ;  /* 0x000003801d1c7812 */ /* 0x000fe400078ec0ff */
[----:B------:R-:W-:Y:S02]  /*15940*/  LOP3.LUT R12, R13, 0x380, RZ, 0xc0, !PT ;  /* 0x000003800d0c7812 */ /* 0x000fe400078ec0ff */
[----:B------:R-:W-:Y:S02]  /*15950*/  LOP3.LUT R24, R25, 0x380, RZ, 0xc0, !PT ;  /* 0x0000038019187812 */ /* 0x000fe400078ec0ff */
[----:B------:R-:W-:-:S02]  /*15960*/  LOP3.LUT R36, R37, 0x380, RZ, 0xc0, !PT ;  /* 0x0000038025247812 */ /* 0x000fc400078ec0ff */
[----:B------:R-:W-:Y:S02]  /*15970*/  LOP3.LUT R32, R33, 0x380, RZ, 0xc0, !PT ;  /* 0x0000038021207812 */ /* 0x000fe400078ec0ff */
[----:B------:R-:W-:Y:S02]  /*15980*/  SHF.R.U64 R28, R28, 0x3, RZ ;  /* 0x000000031c1c7819 */ /* 0x000fe400000012ff */
[----:B------:R-:W-:Y:S02]  /*15990*/  SHF.R.U64 R12, R12, 0x3, RZ ;  /* 0x000000030c0c7819 */ /* 0x000fe400000012ff */
[----:B------:R-:W-:Y:S01]  /*159a0*/  SHF.R.U64 R24, R24, 0x3, RZ ;  /* 0x0000000318187819 */ /* 0x000fe200000012ff */
[----:B---3--:R-:W-:Y:S01]  /*159b0*/  VIADD R15, R15, 0xffffff80 ;  /* 0xffffff800f0f7836 */ /* 0x008fe20000000000 */
[----:B------:R-:W-:Y:S02]  /*159c0*/  SHF.R.U64 R36, R36, 0x3, RZ ;  /* 0x0000000324247819 */ /* 0x000fe400000012ff */
[----:B------:R-:W-:-:S02]  /*159d0*/  SHF.R.U64 R32, R32, 0x3, RZ ;  /* 0x0000000320207819 */ /* 0x000fc400000012ff */
[----:B------:R-:W-:Y:S02]  /*159e0*/  SHF.R.S32.HI R14, RZ, 0x1f, R15 ;  /* 0x0000001fff0e7819 */ /* 0x000fe4000001140f */
        /* <DEDUP_REMOVED lines=9> */
[----:B------:R-:W-:Y:S02]  /*15a80*/  LEA.HI R14, R14, R15, RZ, 0x7 ;  /* 0x0000000f0e0e7211 */ /* 0x000fe400078f38ff */
[C---:B------:R-:W-:Y:S02]  /*15a90*/  IADD3 R45, P4, R10.reuse, 0x7000, RZ ;  /* 0x000070000a2d7810 */ /* 0x040fe40007f9e0ff */
[----:B------:R-:W-:Y:S02]  /*15aa0*/  IADD3 R49, P3, R10, 0x8000, RZ ;  /* 0x000080000a317810 */ /* 0x000fe40007f7e0ff */
[----:B------:R-:W-:Y:S01]  /*15ab0*/  LOP3.LUT R32, R32, R33, RZ, 0x3c, !PT ;  /* 0x0000002120207212 */ /* 0x000fe200078e3cff */
[----:B------:R-:W-:Y:S01]  /*15ac0*/  IMAD.X R33, RZ, RZ, R11, P1 ;  /* 0x000000ffff217224 */ /* 0x000fe200008e060b */
[----:B------:R-:W-:Y:S02]  /*15ad0*/  IADD3 R57, P2, R10, 0xb000, RZ ;  /* 0x0000b0000a397810 */ /* 0x000fe40007f5e0ff */
[----:B------:R-:W-:-:S02]  /*15ae0*/  LOP3.LUT R52, R53, 0x380, RZ, 0xc0, !PT ;  /* 0x0000038035347812 */ /* 0x000fc400078ec0ff */
[----:B------:R-:W-:Y:S02]  /*15af0*/  LOP3.LUT R14, R14, 0xffffff80, RZ, 0xc0, !PT ;  /* 0xffffff800e0e7812 */ /* 0x000fe400078ec0ff */
[----:B------:R-:W-:Y:S02]  /*15b00*/  LOP3.LUT R44, R45, 0x380, RZ, 0xc0, !PT ;  /* 0x000003802d2c7812 */ /* 0x000fe400078ec0ff */
[----:B------:R-:W-:Y:S01]  /*15b10*/  LOP3.LUT R48, R49, 0x380, RZ, 0xc0, !PT ;  /* 0x0000038031307812 */ /* 0x000fe200078ec0ff */
[----:B------:R-:W-:Y:S01]  /*15b20*/  IMAD.IADD R14, R15, 0x1, -R14 ;  /* 0x000000010f0e7824 */ /* 0x000fe200078e0a0e */
[----:B------:R-:W-:Y:S02]  /*15b30*/  LOP3.LUT R56, R57, 0x380, RZ, 0xc0, !PT ;  /* 0x0000038039387812 */ /* 0x000fe400078ec0ff */
[----:B------:R-:W-:Y:S02]  /*15b40*/  SHF.R.U64 R52, R52, 0x3, RZ ;  /* 0x0000000334347819 */ /* 0x000fe400000012ff */
[----:B------:R-:W-:-:S02]  /*15b50*/  SHF.R.U64 R44, R44, 0x3, RZ ;  /* 0x000000032c2c7819 */ /* 0x000fc400000012ff */
[----:B------:R-:W-:Y:S02]  /*15b60*/  SHF.R.U64 R48, R48, 0x3, RZ ;  /* 0x0000000330307819 */ /* 0x000fe400000012ff */
[----:B------:R-:W-:Y:S02]  /*15b70*/  SHF.R.U64 R56, R56, 0x3, RZ ;  /* 0x0000000338387819 */ /* 0x000fe400000012ff */
        /* <DEDUP_REMOVED lines=8> */
[----:B------:R-:W-:-:S02]  /*15c00*/  LOP3.LUT P0, RZ, R14, 0x3, RZ, 0xc0, !PT ;  /* 0x000000030eff7812 */ /* 0x000fc4000780c0ff */
[C---:B------:R-:W-:Y:S02]  /*15c10*/  IADD3 R65, P4, R10.reuse, 0xd000, RZ ;  /* 0x0000d0000a417810 */ /* 0x040fe40007f9e0ff */
[----:B------:R-:W-:Y:S02]  /*15c20*/  IADD3 R69, P3, R10, 0xe000, RZ ;  /* 0x0000e0000a457810 */ /* 0x000fe40007f7e0ff */
[----:B------:R-:W-:Y:S02]  /*15c30*/  LOP3.LUT R64, R65, 0x380, RZ, 0xc0, !PT ;  /* 0x0000038041407812 */ /* 0x000fe400078ec0ff */
[----:B------:R-:W-:Y:S02]  /*15c40*/  LOP3.LUT R68, R69, 0x380, RZ, 0xc0, !PT ;  /* 0x0000038045447812 */ /* 0x000fe400078ec0ff */
[----:B------:R-:W-:Y:S02]  /*15c50*/  SHF.R.U64 R64, R64, 0x3, RZ ;  /* 0x0000000340407819 */ /* 0x000fe400000012ff */
[----:B------:R-:W-:-:S02]  /*15c60*/  SHF.R.U64 R68, R68, 0x3, RZ ;  /* 0x0000000344447819 */ /* 0x000fc400000012ff */
[----:B------:R-:W-:Y:S01]  /*15c70*/  LOP3.LUT R64, R64, R65, RZ, 0x3c, !PT ;  /* 0x0000004140407212 */ /* 0x000fe200078e3cff */
[--C-:B------:R-:W-:Y:S01]  /*15c80*/  IMAD.X R65, RZ, RZ, R11.reuse, P4 ;  /* 0x000000ffff417224 */ /* 0x100fe200020e060b */
[----:B------:R-:W-:Y:S01]  /*15c90*/  LOP3.LUT R68, R68, R69, RZ, 0x3c, !PT ;  /* 0x0000004544447212 */ /* 0x000fe200078e3cff */
[----:B------:R-:W-:Y:S01]  /*15ca0*/  IMAD.X R69, RZ, RZ, R11, P3 ;  /* 0x000000ffff457224 */ /* 0x000fe200018e060b */
[--C-:B------:R-:W-:Y:S01]  /*15cb0*/  SHF.R.S32.HI R77, RZ, 0x1f, R215.reuse ;  /* 0x0000001fff4d7819 */ /* 0x100fe200000114d7 */
[----:B------:R-:W-:Y:S02]  /*15cc0*/  IMAD.MOV.U32 R76, RZ, RZ, R215 ;  /* 0x000000ffff4c7224 */ /* 0x000fe400078e00d7 */
[----:B------:R-:W-:-:S05]  /*15cd0*/  IMAD R83, R237, -0x80, R0 ;  /* 0xffffff80ed537824 */ /* 0x000fca00078e0200 */
[----:B------:R-:W-:Y:S02]  /*15ce0*/  ISETP.GE.AND P3, PT, R220, R83, PT ;  /* 0x00000053dc00720c */ /* 0x000fe40003f66270 */
[----:B------:R-:W-:Y:S01]  /*15cf0*/  SHF.R.S32.HI R221, RZ, 0x1f, R220 ;  /* 0x0000001fffdd7819 */ /* 0x000fe200000114dc */
[----:B------:R-:W-:Y:S01]  /*15d00*/  BSSY B1, `(.L_x_2188) ;  /* 0x000006b000017945 */ /* 0x000fe20003800000 */
[----:B--2---:R-:W-:Y:S02]  /*15d10*/  IMAD R9, R237, 0x80, R8 ;  /* 0x00000080ed097824 */ /* 0x004fe400078e0208 */
[----:B------:R-:W-:Y:S01]  /*15d20*/  IMAD R8, R80, UR5, R3 ;  /* 0x0000000550087c24 */ /* 0x000fe2000f8e0203 */
[----:B------:R-:W-:Y:S02]  /*15d30*/  ULDC.64 UR4, c[0x0][0xb40] ;  /* 0x0002d00000047ab9 */ /* 0x000fe40000000a00 */
[----:B------:R-:W-:Y:S02]  /*15d40*/  SHF.R.S32.HI R3, RZ, 0x1f, R9 ;  /* 0x0000001fff037819 */ /* 0x000fe40000011409 */
[----:B------:R-:W-:-:S04]  /*15d50*/  IADD3 R6, P5, R9, R6, RZ ;  /* 0x0000000609067210 */ /* 0x000fc80007fbe0ff */
[----:B------:R-:W-:Y:S02]  /*15d60*/  IADD3.X R3, R3, R7, R8, P5, !PT ;  /* 0x0000000703037210 */ /* 0x000fe40002ffe408 */
[----:B------:R-:W-:Y:S02]  /*15d70*/  LEA R58, P5, R6, UR4, 0x2 ;  /* 0x00000004063a7c11 */ /* 0x000fe4000f8a10ff */
[----:B------:R-:W-:Y:S02]  /*15d80*/  IADD3 R7, P1, R10, 0xa000, RZ ;  /* 0x0000a0000a077810 */ /* 0x000fe40007f3e0ff */
[----:B------:R-:W-:Y:S01]  /*15d90*/  LEA.HI.X R59, R6, UR5, R3, 0x2, P5 ;  /* 0x00000005063b7c11 */ /* 0x000fe2000a8f1403 */
[----:B------:R-:W-:Y:S01]  /*15da0*/  VIADD R3, R9, 0x8 ;  /* 0x0000000809037836 */ /* 0x000fe20000000000 */
[----:B------:R-:W-:Y:S01]  /*15db0*/  IADD3 R41, P5, R10, 0x6000, RZ ;  /* 0x000060000a297810 */ /* 0x000fe20007fbe0ff */
[----:B------:R-:W-:Y:S01]  /*15dc0*/  ULDC.64 UR4, c[0x0][0xaa0] ;  /* 0x0002a80000047ab9 */ /* 0x000fe20000000a00 */
[----:B------:R-:W-:-:S02]  /*15dd0*/  LOP3.LUT R6, R7, 0x380, RZ, 0xc0, !PT ;  /* 0x0000038007067812 */ /* 0x000fc400078ec0ff */
[----:B------:R-:W-:Y:S02]  /*15de0*/  LOP3.LUT R40, R41, 0x380, RZ, 0xc0, !PT ;  /* 0x0000038029287812 */ /* 0x000fe400078ec0ff */
[----:B------:R-:W-:Y:S02]  /*15df0*/  SHF.R.U64 R6, R6, 0x3, RZ ;  /* 0x0000000306067819 */ /* 0x000fe400000012ff */
[----:B------:R-:W-:Y:S02]  /*15e00*/  SHF.R.U64 R40, R40, 0x3, RZ ;  /* 0x0000000328287819 */ /* 0x000fe400000012ff */
[----:B------:R-:W-:Y:S01]  /*15e10*/  LOP3.LUT R6, R6, R7, RZ, 0x3c, !PT ;  /* 0x0000000706067212 */ /* 0x000fe200078e3cff */
[--C-:B------:R-:W-:Y:S01]  /*15e20*/  IMAD.X R7, RZ, RZ, R11.reuse, P1 ;  /* 0x000000ffff077224 */ /* 0x100fe200008e060b */
[----:B------:R-:W-:Y:S01]  /*15e30*/  LOP3.LUT R40, R40, R41, RZ, 0x3c, !PT ;  /* 0x0000002928287212 */ /* 0x000fe200078e3cff */
[----:B------:R-:W-:Y:S01]  /*15e40*/  IMAD.X R41, RZ, RZ, R11, P5 ;  /* 0x000000ffff297224 */ /* 0x000fe200028e060b */
[----:B------:R-:W-:-:S02]  /*15e50*/  IADD3 R61, P5, R10, 0xc000, RZ ;  /* 0x0000c0000a3d7810 */ /* 0x000fc40007fbe0ff */
[C---:B------:R-:W-:Y:S02]  /*15e60*/  IADD3 R8, P2, R10.reuse, 0xf000, RZ ;  /* 0x0000f0000a087810 */ /* 0x040fe40007f5e0ff */
[-C--:B------:R-:W-:Y:S02]  /*15e70*/  ISETP.GE.OR P1, PT, R9, R0.reuse, P0 ;  /* 0x000000000900720c */ /* 0x080fe40000726670 */
[----:B------:R-:W-:Y:S01]  /*15e80*/  LOP3.LUT R60, R61, 0x380, RZ, 0xc0, !PT ;  /* 0x000003803d3c7812 */ /* 0x000fe200078ec0ff */
[----:B------:R-:W-:Y:S01]  /*15e90*/  IMAD.X R73, RZ, RZ, R11, P2 ;  /* 0x000000ffff497224 */ /* 0x000fe200010e060b */
[----:B------:R-:W-:Y:S02]  /*15ea0*/  ISETP.GE.OR P0, PT, R3, R0, P0 ;  /* 0x000000000300720c */ /* 0x000fe40000706670 */
[----:B------:R-:W-:Y:S02]  /*15eb0*/  LOP3.LUT R9, R10, 0x380, RZ, 0xc0, !PT ;  /* 0x000003800a097812 */ /* 0x000fe400078ec0ff */
[----:B------:R-:W-:-:S02]  /*15ec0*/  LOP3.LUT R3, R8, 0x380, RZ, 0xc0, !PT ;  /* 0x0000038008037812 */ /* 0x000fc400078ec0ff */
[----:B------:R-:W-:Y:S02]  /*15ed0*/  SHF.R.U64 R60, R60, 0x3, RZ ;  /* 0x000000033c3c7819 */ /* 0x000fe400000012ff */
[----:B------:R-:W-:Y:S01]  /*15ee0*/  SHF.R.U64 R9, R9, 0x3, RZ ;  /* 0x0000000309097819 */ /* 0x000fe200000012ff */
[----:B------:R-:W-:Y:S01]  /*15ef0*/  @!P1 STG.E desc[UR40][R58.64], R4 ;  /* 0x000000043a009986 */ /* 0x000fe2000c101928 */
[----:B------:R-:W-:Y:S02]  /*15f00*/  SHF.R.U64 R3, R3, 0x3, RZ ;  /* 0x0000000303037819 */ /* 0x000fe400000012ff */
[----:B------:R-:W-:Y:S01]  /*15f10*/  LOP3.LUT R60, R60, R61, RZ, 0x3c, !PT ;  /* 0x0000003d3c3c7212 */ /* 0x000fe200078e3cff */
[----:B------:R-:W-:Y:S01]  /*15f20*/  IMAD.X R61, RZ, RZ, R11, P5 ;  /* 0x000000ffff3d7224 */ /* 0x000fe200028e060b */
[----:B------:R-:W-:Y:S01]  /*15f30*/  LOP3.LUT R10, R9, R10, RZ, 0x3c, !PT ;  /* 0x0000000a090a7212 */ /* 0x000fe200078e3cff */
[----:B------:R2:W-:Y:S01]  /*15f40*/  @!P0 STG.E desc[UR40][R58.64+0x20], R5 ;  /* 0x000020053a008986 */ /* 0x0005e2000c101928 */
[----:B------:R-:W-:-:S03]  /*15f50*/  LOP3.LUT R72, R3, R8, RZ, 0x3c, !PT ;  /* 0x0000000803487212 */ /* 0x000fc600078e3cff */
        /* <DEDUP_REMOVED lines=10> */
[----:B--2---:R-:W5:Y:S04]  /*16000*/  LD.E.128 R4, desc[UR40][R6.64] ;  /* 0x0000002806047980 */ /* 0x004f68000c101d00 */
        /* <DEDUP_REMOVED lines=15> */
[----:B------:R-:W-:Y:S02]  /*16100*/  VIADD R0, R220, 0x40 ;  /* 0x00000040dc007836 */ /* 0x000fe40000000000 */
[----:B------:R-:W-:Y:S02]  /*16110*/  IMAD R21, R78, UR4, RZ ;  /* 0x000000044e157c24 */ /* 0x000fe4000f8e02ff */
[----:B------:R-:W-:Y:S01]  /*16120*/  IMAD.IADD R77, R77, 0x1, R3 ;  /* 0x000000014d4d7824 */ /* 0x000fe200078e0203 */
[----:B------:R-:W-:Y:S01]  /*16130*/  ISETP.GE.AND P0, PT, R0, R83, PT ;  /* 0x000000530000720c */ /* 0x000fe20003f06270 */
[----:B------:R-:W-:Y:S02]  /*16140*/  VIADD R3, R220, 0x20 ;  /* 0x00000020dc037836 */ /* 0x000fe40000000000 */
[----:B------:R-:W-:-:S02]  /*16150*/  IMAD R79, R232, UR5, R21 ;  /* 0x00000005e84f7c24 */ /* 0x000fc4000f8e0215 */
[----:B------:R-:W-:Y:S01]  /*16160*/  IMAD.WIDE.U32 R20, R232, UR4, R76 ;  /* 0x00000004e8147c25 */ /* 0x000fe2000f8e004c */
[----:B------:R-:W-:-:S03]  /*16170*/  ULDC.64 UR4, c[0x0][0xae8] ;  /* 0x0002ba0000047ab9 */ /* 0x000fc60000000a00 */
[----:B------:R-:W-:Y:S01]  /*16180*/  VIADD R0, R17, 0x22820 ;  /* 0x0002282011007836 */ /* 0x000fe20000000000 */
[-C--:B------:R-:W-:Y:S01]  /*16190*/  ISETP.GE.AND P2, PT, R3, R83.reuse, PT ;  /* 0x000000530300720c */ /* 0x080fe20003f46270 */
[----:B------:R-:W-:Y:S02]  /*161a0*/  VIADD R78, R220, 0x60 ;  /* 0x00000060dc4e7836 */ /* 0x000fe40000000000 */
[----:B------:R-:W-:Y:S01]  /*161b0*/  IMAD.IADD R21, R21, 0x1, R79 ;  /* 0x0000000115157824 */ /* 0x000fe200078e024f */
[----:B------:R-:W-:Y:S01]  /*161c0*/  PRMT R0, RZ, 0x654, R0 ;  /* 0x00000654ff007816 */ /* 0x000fe20000000000 */
[----:B------:R-:W-:Y:S01]  /*161d0*/  IMAD R3, R81, UR4, RZ ;  /* 0x0000000451037c24 */ /* 0x000fe2000f8e02ff */
[----:B------:R-:W-:Y:S01]  /*161e0*/  ISETP.GE.AND P1, PT, R78, R83, PT ;  /* 0x000000534e00720c */ /* 0x000fe20003f26270 */
[C---:B------:R-:W-:Y:S01]  /*161f0*/  IMAD.WIDE.U32 R78, R80.reuse, UR4, R20 ;  /* 0x00000004504e7c25 */ /* 0x040fe2000f8e0014 */
[----:B--2---:R2:W-:Y:S03]  /*16200*/  SYNCS.ARRIVE.TRANS64.RED.A1T0 RZ, [R0+URZ], RZ ;  /* 0x000000ff00ff79a7 */ /* 0x0045e6000810043f */
[----:B------:R-:W-:-:S02]  /*16210*/  IMAD R3, R80, UR5, R3 ;  /* 0x0000000550037c24 */ /* 0x000fc4000f8e0203 */
[----:B------:R-:W-:-:S04]  /*16220*/  IMAD.WIDE R76, R237, 0x80, R220 ;  /* 0x00000080ed4c7825 */ /* 0x000fc800078e02dc */
[----:B------:R-:W-:Y:S01]  /*16230*/  IMAD.IADD R83, R79, 0x1, R3 ;  /* 0x000000014f537824 */ /* 0x000fe200078e0203 */
[----:B--2---:R-:W-:Y:S06]  /*16240*/  @P3 BRA `(.L_x_2189) ;  /* 0x0000000000583947 */ /* 0x004fec0003800000 */
        /* <DEDUP_REMOVED lines=14> */
[----:B------:R-:W-:Y:S01]  /*16330*/  LEA.HI.X R81, R20, UR7, R3, 0x1, P3 ;  /* 0x0000000714517c11 */ /* 0x000fe200098f0c03 */
[----:B------:R-:W-:-:S04]  /*16340*/  VIADD R3, R215, 0x80 ;  /* 0x00000080d7037836 */ /* 0x000fc80000000000 */
[----:B-----5:R2:W-:Y:S01]  /*16350*/  @!P5 STG.E.128 desc[UR40][R80.64], R8 ;  /* 0x000000085000d986 */ /* 0x0205e2000c101d28 */
[----:B------:R-:W-:Y:S02]  /*16360*/  ISETP.GE.AND P3, PT, R3, UR4, PT ;  /* 0x0000000403007c0c */ /* 0x000fe4000bf66270 */
[----:B------:R-:W-:-:S03]  /*16370*/  ISETP.GE.AND P5, PT, R0, UR4, PT ;  /* 0x0000000400007c0c */ /* 0x000fc6000bfa6270 */
[----:B------:R2:W-:Y:S08]  /*16380*/  @!P4 STG.E.128 desc[UR40][R80.64+0x80], R32 ;  /* 0x000080205000c986 */ /* 0x0005f0000c101d28 */
[----:B------:R2:W-:Y:S04]  /*16390*/  @!P3 STG.E.128 desc[UR40][R80.64+0x100], R48 ;  /* 0x000100305000b986 */ /* 0x0005e8000c101d28 */
[----:B------:R2:W-:Y:S02]  /*163a0*/  @!P5 STG.E.128 desc[UR40][R80.64+0x180], R60 ;  /* 0x0001803c5000d986 */ /* 0x0005e4000c101d28 */
.L_x_2189:
[----:B------:R-:W-:Y:S05]  /*163b0*/  BSYNC B1 ;  /* 0x0000000000017941 */ /* 0x000fea0003800000 */
.L_x_2188:
[----:B------:R-:W-:Y:S04]  /*163c0*/  BSSY B1, `(.L_x_2190) ;  /* 0x000001a000017945 */ /* 0x000fe80003800000 */
[----:B------:R-:W-:Y:S05]  /*163d0*/  @P2 BRA `(.L_x_2191) ;  /* 0x0000000000602947 */ /* 0x000fea0003800000 */
[----:B------:R-:W-:Y:S01]  /*163e0*/  IADD3 R3, P2, R76, 0x20, RZ ;  /* 0x000000204c037810 */ /* 0x000fe20007f5e0ff */
[----:B------:R-:W-:Y:S01]  /*163f0*/  ULDC.64 UR6, c[0x0][0xad8] ;  /* 0x0002b60000067ab9 */ /* 0x000fe20000000a00 */
[----:B--2--5:R-:W-:Y:S01]  /*16400*/  IMAD.MOV.U32 R8, RZ, RZ, R78 ;  /* 0x000000ffff087224 */ /* 0x024fe200078e004e */
        /* <DEDUP_REMOVED lines=10> */
[----:B------:R-:W-:Y:S01]  /*164b0*/  VIADD R0, R215, 0x80 ;  /* 0x00000080d7007836 */ /* 0x000fe20000000000 */
[----:B------:R-:W-:Y:S01]  /*164c0*/  LEA R10, P5, R8, UR6, 0x1 ;  /* 0x00000006080a7c11 */ /* 0x000fe2000f8a08ff */
[----:B------:R-:W-:Y:S02]  /*164d0*/  IMAD.IADD R3, R9, 0x1, R3 ;  /* 0x0000000109037824 */ /* 0x000fe400078e0203 */
        /* <DEDUP_REMOVED lines=8> */
.L_x_2191:
[----:B------:R-:W-:Y:S05]  /*16560*/  BSYNC B1 ;  /* 0x0000000000017941 */ /* 0x000fea0003800000 */
.L_x_2190:
[----:B------:R-:W-:Y:S04]  /*16570*/  BSSY B1, `(.L_x_2192) ;  /* 0x000001a000017945 */ /* 0x000fe80003800000 */
[----:B------:R-:W-:Y:S05]  /*16580*/  @P0 BRA `(.L_x_2193) ;  /* 0x0000000000600947 */ /* 0x000fea0003800000 */
[----:B------:R-:W-:Y:S01]  /*16590*/  IADD3 R3, P0, R76, 0x40, RZ ;  /* 0x000000404c037810 */ /* 0x000fe20007f1e0ff */
[C---:B--2--5:R-:W-:Y:S01]  /*165a0*/  VIADD R8, R215.reuse, 0x40 ;  /* 0x00000040d7087836 */ /* 0x064fe20000000000 */
        /* <DEDUP_REMOVED lines=10> */
[----:B---3--:R-:W-:Y:S02]  /*16650*/  VIADD R10, R215, 0xc0 ;  /* 0x000000c0d70a7836 */ /* 0x008fe40000000000 */
        /* <DEDUP_REMOVED lines=11> */
.L_x_2193:
[----:B------:R-:W-:Y:S05]  /*16710*/  BSYNC B1 ;  /* 0x0000000000017941 */ /* 0x000fea0003800000 */
.L_x_2192:
[----:B------:R-:W-:Y:S05]  /*16720*/  @P1 BRA `(.L_x_2194) ;  /* 0x0000000c00501947 */ /* 0x000fea0003800000 */
[----:B------:R-:W-:Y:S01]  /*16730*/  IADD3 R3, P0, R76, 0x60, RZ ;  /* 0x000000604c037810 */ /* 0x000fe20007f1e0ff */
[C---:B------:R-:W-:Y:S01]  /*16740*/  VIADD R0, R215.reuse, 0x40 ;  /* 0x00000040d7007836 */ /* 0x040fe20000000000 */
        /* <DEDUP_REMOVED lines=24> */
.L_x_2186:
[----:B------:R-:W-:Y:S01]  /*168d0*/  ULDC.64 UR4, c[0x0][0xbd8] ;  /* 0x0002f60000047ab9 */ /* 0x000fe20000000a00 */
[----:B------:R-:W2:Y:S01]  /*168e0*/  LDC.64 R4, c[0x0][0xbd8] ;  /* 0x0002f600ff047b82 */ /* 0x000ea20000000a00 */
[----:B------:R-:W-:Y:S01]  /*168f0*/  ISETP.NE.U32.AND P0, PT, RZ, UR4, PT ;  /* 0x00000004ff007c0c */ /* 0x000fe2000bf05070 */
[----:B------:R-:W-:-:S03]  /*16900*/  IMAD.MOV.U32 R3, RZ, RZ, RZ ;  /* 0x000000ffff037224 */ /* 0x000fc600078e00ff */
[----:B------:R-:W-:Y:S01]  /*16910*/  ISETP.NE.AND.EX P0, PT, RZ, UR5, PT, P0 ;  /* 0x00000005ff007c0c */ /* 0x000fe2000bf05300 */
[----:B------:R-:W-:Y:S02]  /*16920*/  ULDC.64 UR4, c[0x0][0xbe0] ;  /* 0x0002f80000047ab9 */ /* 0x000fe40000000a00 */
[----:B------:R-:W-:-:S04]  /*16930*/  ISETP.NE.U32.AND P1, PT, RZ, UR4, PT ;  /* 0x00000004ff007c0c */ /* 0x000fc8000bf25070 */
[----:B------:R-:W-:Y:S01]  /*16940*/  ISETP.NE.AND.EX P1, PT, RZ, UR5, PT, P1 ;  /* 0x00000005ff007c0c */ /* 0x000fe2000bf25310 */
[----:B--2---:R-:W-:-:S12]  /*16950*/  IMAD.WIDE R4, R233, 0x4, R4 ;  /* 0x00000004e9047825 */ /* 0x004fd800078e0204 */
[----:B------:R-:W2:Y:S01]  /*16960*/  @P1 LDC.64 R6, c[0x0][0xbe0] ;  /* 0x0002f800ff061b82 */ /* 0x000ea20000000a00 */
[----:B------:R-:W-:Y:S02]  /*16970*/  ULDC UR4, c[0x0][0xa88] ;  /* 0x0002a20000047ab9 */ /* 0x000fe40000000800 */
[----:B------:R-:W-:Y:S01]  /*16980*/  IMAD.U32 R0, RZ, RZ, UR4 ;  /* 0x00000004ff007e24 */ /* 0x000fe2000f8e00ff */
[----:B------:R3:W5:Y:S01]  /*16990*/  @P0 LDG.E R3, desc[UR40][R4.64] ;  /* 0x0000002804030981 */ /* 0x000762000c1e1900 */
[----:B------:R-:W4:Y:S01]  /*169a0*/  S2R R8, SR_TID.X ;  /* 0x0000000000087919 */ /* 0x000f220000002100 */
[----:B--2---:R-:W-:-:S05]  /*169b0*/  @P1 IMAD.WIDE R6, R233, 0x4, R6 ;  /* 0x00000004e9061825 */ /* 0x004fca00078e0206 */
[----:B------:R3:W5:Y:S01]  /*169c0*/  @P1 LDG.E R0, desc[UR40][R6.64] ;  /* 0x0000002806001981 */ /* 0x000762000c1e1900 */
[----:B----4-:R-:W-:-:S05]  /*169d0*/  VIADD R8, R8, 0xffffff80 ;  /* 0xffffff8008087836 */ /* 0x010fca0000000000 */
[----:B------:R-:W-:Y:S01]  /*169e0*/  ISETP.GT.AND P2, PT, R8, 0x7f, PT ;  /* 0x0000007f0800780c */ /* 0x000fe20003f44270 */
[----:B------:R-:W-:-:S12]  /*169f0*/  @P1 BRA `(.L_x_2195) ;  /* 0x0000000000101947 */ /* 0x000fd80003800000 */
[----:B------:R-:W-:Y:S05]  /*16a00*/  @!P0 BRA `(.L_x_2195) ;  /* 0x00000000000c8947 */ /* 0x000fea0003800000 */
[----:B---3--:R-:W2:Y:S04]  /*16a10*/  LDG.E R7, desc[UR40][R4.64] ;  /* 0x0000002804077981 */ /* 0x008ea8000c1e1900 */
[----:B-----5:R-:W2:Y:S02]  /*16a20*/  LDG.E R0, desc[UR40][R4.64+0x4] ;  /* 0x0000042804007981 */ /* 0x020ea4000c1e1900 */
[----:B--2---:R-:W-:-:S07]  /*16a30*/  IMAD.IADD R0, R0, 0x1, -R7 ;  /* 0x0000000100007824 */ /* 0x004fce00078e0a07 */
.L_x_2195:
[----:B---3--:R-:W-:Y:S01]  /*16a40*/  SHF.R.S32.HI R4, RZ, 0x1f, R233 ;  /* 0x0000001fff047819 */ /* 0x008fe200000114e9 */
[----:B------:R-:W-:Y:S01]  /*16a50*/  BSSY B1, `(.L_x_2196) ;  /* 0x000001d000017945 */ /* 0x000fe20003800000 */
[----:B------:R-:W-:Y:S02]  /*16a60*/  SHF.R.S32.HI R9, RZ, 0x1f, R232 ;  /* 0x0000001fff097819 */ /* 0x000fe400000114e8 */
[----:B------:R-:W-:Y:S02]  /*16a70*/  SHF.R.S32.HI R12, RZ, 0x1f, R215 ;  /* 0x0000001fff0c7819 */ /* 0x000fe400000114d7 */
[----:B------:R-:W-:Y:S02]  /*16a80*/  SEL R11, R233, RZ, !P0 ;  /* 0x000000ffe90b7207 */ /* 0x000fe40004000000 */
[----:B------:R-:W-:Y:S02]  /*16a90*/  SEL R10, R4, RZ, !P0 ;  /* 0x000000ff040a7207 */ /* 0x000fe40004000000 */
[----:B-----5:R-:W-:Y:S01]  /*16aa0*/  SHF.R.S32.HI R8, RZ, 0x1f, R3 ;  /* 0x0000001fff087819 */ /* 0x020fe20000011403 */
[----:B------:R-:W-:Y:S06]  /*16ab0*/  @P2 BRA `(.L_x_2197) ;  /* 0x0000000000582947 */ /* 0x000fec0003800000 */
[----:B------:R-:W2:Y:S02]  /*16ac0*/  S2R R4, SR_TID.X ;  /* 0x0000000000047919 */ /* 0x000ea40000002100 */
        /* <DEDUP_REMOVED lines=21> */
.L_x_2197:
[----:B------:R-:W-:Y:S05]  /*16c20*/  BSYNC B1 ;  /* 0x0000000000017941 */ /* 0x000fea0003800000 */
.L_x_2196:
[----:B------:R-:W-:Y:S01]  /*16c30*/  ULDC.64 UR4, c[0x0][0xaa0] ;  /* 0x0002a80000047ab9 */ /* 0x000fe20000000a00 */
[----:B------:R-:W-:Y:S01]  /*16c40*/  IMAD.MOV.U32 R4, RZ, RZ, R215 ;  /* 0x000000ffff047224 */ /* 0x000fe200078e00d7 */
[----:B------:R-:W-:Y:S01]  /*16c50*/  BSSY B1, `(.L_x_2198) ;  /* 0x000002f000017945 */ /* 0x000fe20003800000 */
[----:B--2---:R-:W-:Y:S02]  /*16c60*/  IMAD.MOV.U32 R5, RZ, RZ, R12 ;  /* 0x000000ffff057224 */ /* 0x004fe400078e000c */
        /* <DEDUP_REMOVED lines=19> */
[----:B------:R-:W-:Y:S02]  /*16da0*/  VIADD R0, R220, 0x40 ;  /* 0x00000040dc007836 */ /* 0x000fe40000000000 */
[----:B------:R-:W-:-:S04]  /*16db0*/  IMAD.WIDE R8, R237, 0x80, R8 ;  /* 0x00000080ed087825 */ /* 0x000fc800078e0208 */
        /* <DEDUP_REMOVED lines=24> */
.L_x_2199:
[----:B------:R-:W-:Y:S05]  /*16f40*/  BSYNC B1 ;  /* 0x0000000000017941 */ /* 0x000fea0003800000 */
.L_x_2198:
        /* <DEDUP_REMOVED lines=28> */
.L_x_2201:
[----:B------:R-:W-:Y:S05]  /*17110*/  BSYNC B1 ;  /* 0x0000000000017941 */ /* 0x000fea0003800000 */
.L_x_2200:
        /* <DEDUP_REMOVED lines=27> */
.L_x_2203:
[----:B------:R-:W-:Y:S05]  /*172d0*/  BSYNC B1 ;  /* 0x0000000000017941 */ /* 0x000fea0003800000 */
.L_x_2202:
        /* <DEDUP_REMOVED lines=25> */
.L_x_2194:
[----:B------:R-:W-:Y:S05]  /*17470*/  BSYNC B0 ;  /* 0x0000000000007941 */ /* 0x000fea0003800000 */
.L_x_2185:
[----:B------:R-:W-:Y:S02]  /*17480*/  ULDC UR4, c[0x0][0xc14] ;  /* 0x0003050000047ab9 */ /* 0x000fe40000000800 */
[----:B-1----:R-:W-:-:S13]  /*17490*/  ISETP.GE.AND P0, PT, R211, UR4, PT ;  /* 0x00000004d3007c0c */ /* 0x002fda000bf06270 */
[----:B------:R-:W-:Y:S05]  /*174a0*/  @!P0 BRA `(.L_x_2204) ;  /* 0xfffffe9800c48947 */ /* 0x000fea000383ffff */
[----:B------:R-:W-:Y:S05]  /*174b0*/  BRA `(.L_x_1991) ;  /* 0x0000006000387947 */ /* 0x000fea0003800000 */
.L_x_1989:
[----:B------:R-:W-:-:S08]  /*174c0*/  NOP ;  /* 0x0000000000007918 */ /* 0x000fd00000000000 */
[----:B--2---:R-:W0:-:S00]  /*174d0*/  USETMAXREG.DEALLOC.CTAPOOL 0x18 ;  /* 0x00000018000079c8 */ /* 0x004e0000080e0500 */
[----:B0-----:R-:W-:-:S06]  /*174e0*/  LOP3.LUT R0, R0, 0x3, RZ, 0xc0, !PT ;  /* 0x0000000300007812 */ /* 0x001fcc00078ec0ff */
[----:B------:R-:W0:Y:S02]  /*174f0*/  SHFL.IDX PT, R0, R0, RZ, 0x1f ;  /* 0x00001fff00007589 */ /* 0x000e2400000e0000 */
[----:B0-----:R-:W-:-:S13]  /*17500*/  ISETP.NE.AND P0, PT, R0, RZ, PT ;  /* 0x000000ff0000720c */ /* 0x001fda0003f05270 */
[----:B------:R-:W-:Y:S05]  /*17510*/  @P0 BRA `(.L_x_1991) ;  /* 0x0000006000200947 */ /* 0x000fea0003800000 */
[----:B------:R-:W-:Y:S01]  /*17520*/  LOP3.LUT R7, R3, 0x1f, RZ, 0xc0, !PT ;  /* 0x0000001f03077812 */ /* 0x000fe200078ec0ff */
[----:B------:R-:W-:Y:S01]  /*17530*/  ULDC UR5, c[0x0][0xc14] ;  /* 0x0003050000057ab9 */ /* 0x000fe20000000800 */
[----:B------:R-:W-:Y:S01]  /*17540*/  LOP3.LUT R2, R2, 0xffffffdf, RZ, 0xc0, !PT ;  /* 0xffffffdf02027812 */ /* 0x000fe200078ec0ff */
[----:B------:R-:W-:Y:S01]  /*17550*/  IMAD.MOV.U32 R10, RZ, RZ, RZ ;  /* 0x000000ffff0a7224 */ /* 0x000fe200078e00ff */
[----:B------:R-:W-:Y:S01]  /*17560*/  ISETP.NE.AND P0, PT, R7, 0x1f, PT ;  /* 0x0000001f0700780c */ /* 0x000fe20003f05270 */
[----:B------:R-:W0:Y:S01]  /*17570*/  S2UR UR6, SR_CTAID.X ;  /* 0x00000000000679c3 */ /* 0x000e220000002500 */
[----:B------:R-:W-:-:S11]  /*17580*/  ULDC UR4, c[0x0][0xc10] ;  /* 0x0003040000047ab9 */ /* 0x000fd60000000800 */
[----:B------:R-:W-:Y:S02]  /*17590*/  @P0 LOP3.LUT R2, R2, 0x20, RZ, 0xfc, !PT ;  /* 0x0000002002020812 */ /* 0x000fe400078efcff */
[----:B------:R-:W-:-:S13]  /*175a0*/  ISETP.GE.OR P0, PT, R7, UR5, !P0 ;  /* 0x0000000507007c0c */ /* 0x000fda000c706670 */
[----:B------:R-:W1:Y:S02]  /*175b0*/  @!P0 LDC.64 R4, c[0x0][0xc58] ;  /* 0x00031600ff048b82 */ /* 0x000e640000000a00 */
[----:B-1----:R-:W-:-:S05]  /*175c0*/  @!P0 IMAD.WIDE.U32 R4, R7, 0x4, R4 ;  /* 0x0000000407048825 */ /* 0x002fca00078e0004 */
        /* <DEDUP_REMOVED lines=9> */
[----:B--2---:R-:W1:Y:S02]  /*17660*/  SHFL.UP PT, R0, R10, 0x1, RZ ;  /* 0x042000000a007989 */ /* 0x004e6400000e00ff */
[----:B-1----:R-:W-:-:S05]  /*17670*/  SEL R3, R0, RZ, P1 ;  /* 0x000000ff00037207 */ /* 0x002fca0000800000 */
[----:B------:R-:W-:-:S05]  /*17680*/  IMAD.IADD R3, R10, 0x1, R3 ;  /* 0x000000010a037824 */ /* 0x000fca00078e0203 */
[----:B------:R-:W1:Y:S02]  /*17690*/  SHFL.UP PT, R0, R3, 0x2, RZ ;  /* 0x0440000003007989 */ /* 0x000e6400000e00ff */
[----:B-1----:R-:W-:Y:S02]  /*176a0*/  SEL R0, R0, RZ, P0 ;  /* 0x000000ff00007207 */ /* 0x002fe40000000000 */
[----:B------:R-:W-:-:S03]  /*176b0*/  ISETP.GE.U32.AND P0, PT, R7, 0x4, PT ;  /* 0x000000040700780c */ /* 0x000fc60003f06070 */
[----:B------:R-:W-:-:S05]  /*176c0*/  IMAD.IADD R0, R3, 0x1, R0 ;  /* 0x0000000103007824 */ /* 0x000fca00078e0200 */
[----:B------:R-:W1:Y:S05]  /*176d0*/  SHFL.UP PT, R6, R0, 0x4, RZ ;  /* 0x0480000000067989 */ /* 0x000e6a00000e00ff */
[----:B------:R-:W-:-:S04]  /*176e0*/  @P0 LOP3.LUT R2, R2, 0x8, RZ, 0xfc, !PT ;  /* 0x0000000802020812 */ /* 0x000fc800078efcff */
[----:B------:R-:W-:Y:S02]  /*176f0*/  LOP3.LUT R2, R2, 0xfffffffb, RZ, 0xc0, !PT ;  /* 0xfffffffb02027812 */ /* 0x000fe400078ec0ff */
[----:B-1----:R-:W-:Y:S01]  /*17700*/  SEL R5, R6, RZ, P0 ;  /* 0x000000ff06057207 */ /* 0x002fe20000000000 */
[----:B------:R-:W-:Y:S01]  /*17710*/  IMAD.MOV.U32 R6, RZ, RZ, RZ ;  /* 0x000000ffff067224 */ /* 0x000fe200078e00ff */
[----:B------:R-:W-:-:S03]  /*17720*/  ISETP.GE.U32.AND P0, PT, R7, 0x8, PT ;  /* 0x000000080700780c */ /* 0x000fc60003f06070 */
[----:B------:R-:W-:-:S05]  /*17730*/  IMAD.IADD R5, R0, 0x1, R5 ;  /* 0x0000000100057824 */ /* 0x000fca00078e0205 */
[----:B------:R-:W1:Y:S05]  /*17740*/  SHFL.UP PT, R4, R5, 0x8, RZ ;  /* 0x0500000005047989 */ /* 0x000e6a00000e00ff */
[----:B------:R-:W-:-:S04]  /*17750*/  @P0 LOP3.LUT R2, R2, 0x4, RZ, 0xfc, !PT ;  /* 0x0000000402020812 */ /* 0x000fc800078efcff */
[----:B------:R-:W-:Y:S02]  /*17760*/  LOP3.LUT R2, R2, 0xfffffffd, RZ, 0xc0, !PT ;  /* 0xfffffffd02027812 */ /* 0x000fe400078ec0ff */
[----:B-1----:R-:W-:Y:S02]  /*17770*/  SEL R4, R4, RZ, P0 ;  /* 0x000000ff04047207 */ /* 0x002fe40000000000 */
[----:B------:R-:W-:-:S03]  /*17780*/  ISETP.GE.U32.AND P0, PT, R7, 0x10, PT ;  /* 0x000000100700780c */ /* 0x000fc60003f06070 */
[----:B------:R-:W-:-:S05]  /*17790*/  IMAD.IADD R4, R5, 0x1, R4 ;  /* 0x0000000105047824 */ /* 0x000fca00078e0204 */
[----:B------:R-:W1:Y:S05]  /*177a0*/  SHFL.UP PT, R3, R4, 0x10, RZ ;  /* 0x0600000004037989 */ /* 0x000e6a00000e00ff */
[----:B------:R-:W-:Y:S02]  /*177b0*/  @P0 LOP3.LUT R2, R2, 0x2, RZ, 0xfc, !PT ;  /* 0x0000000202020812 */ /* 0x000fe400078efcff */
[----:B-1----:R-:W-:-:S05]  /*177c0*/  SEL R3, R3, RZ, P0 ;  /* 0x000000ff03037207 */ /* 0x002fca0000000000 */
[----:B------:R-:W-:-:S05]  /*177d0*/  IMAD.IADD R0, R4, 0x1, R3 ;  /* 0x0000000104007824 */ /* 0x000fca00078e0203 */
[----:B------:R-:W1:Y:S02]  /*177e0*/  SHFL.IDX PT, R3, R0, 0x1f, 0x1f ;  /* 0x03e01f0000037f89 */ /* 0x000e6400000e0000 */
[----:B-1----:R-:W-:-:S04]  /*177f0*/  IMAD R3, R3, UR4, RZ ;  /* 0x0000000403037c24 */ /* 0x002fc8000f8e02ff */
[----:B------:R-:W-:Y:S01]  /*17800*/  IMAD.MOV.U32 R4, RZ, RZ, R3 ;  /* 0x000000ffff047224 */ /* 0x000fe200078e0003 */
[----:B0-----:R-:W-:-:S13]  /*17810*/  ISETP.GT.AND P0, PT, R3, UR6, PT ;  /* 0x0000000603007c0c */ /* 0x001fda000bf04270 */
[----:B------:R-:W-:Y:S05]  /*17820*/  @P0 BRA `(.L_x_2205) ;  /* 0x0000000000bc0947 */ /* 0x000fea0003800000 */
[----:B------:R-:W-:Y:S01]  /*17830*/  IMAD.MOV.U32 R3, RZ, RZ, R4 ;  /* 0x000000ffff037224 */ /* 0x000fe200078e0004 */
[----:B------:R-:W-:Y:S01]  /*17840*/  ULDC UR5, c[0x0][0xc14] ;  /* 0x0003050000057ab9 */ /* 0x000fe20000000800 */
[----:B------:R-:W-:Y:S01]  /*17850*/  IMAD.MOV.U32 R6, RZ, RZ, RZ ;  /* 0x000000ffff067224 */ /* 0x000fe200078e00ff */
[----:B------:R-:W-:Y:S01]  /*17860*/  ULDC UR7, c[0x0][0xc14] ;  /* 0x0003050000077ab9 */ /* 0x000fe20000000800 */
[----:B------:R-:W-:-:S05]  /*17870*/  ULDC UR4, c[0x0][0xc10] ;  /* 0x0003040000047ab9 */ /* 0x000fca0000000800 */
.L_x_2209:
        /* <DEDUP_REMOVED lines=15> */
.L_x_2208:
[----:B------:R-:W-:Y:S05]  /*17970*/  BSYNC B0 ;  /* 0x0000000000007941 */ /* 0x000fea0003800000 */
.L_x_2207:
[----:B-----5:R-:W0:Y:S01]  /*17980*/  SHFL.UP PT, R0, R10, 0x1, RZ ;  /* 0x042000000a007989 */ /* 0x020e2200000e00ff */
        /* <DEDUP_REMOVED lines=25> */
.L_x_2205:
        /* <DEDUP_REMOVED lines=20> */
.L_x_2210:
[----:B-12---:R-:W-:Y:S02]  /*17c60*/  IMAD.MOV R0, RZ, RZ, -R5 ;  /* 0x000000ffff007224 */ /* 0x006fe400078e0a05 */
[----:B---3--:R-:W-:Y:S02]  /*17c70*/  IMAD R16, R16, UR4, R7 ;  /* 0x0000000410107c24 */ /* 0x008fe4000f8e0207 */
[----:B------:R-:W-:Y:S02]  /*17c80*/  IMAD R3, R0, R11, RZ ;  /* 0x0000000b00037224 */ /* 0x000fe400078e02ff */
[----:B------:R-:W-:-:S04]  /*17c90*/  IMAD.MOV.U32 R4, RZ, RZ, RZ ;  /* 0x000000ffff047224 */ /* 0x000fc800078e00ff */
[----:B------:R-:W-:Y:S01]  /*17ca0*/  IMAD.HI.U32 R4, R5, R3, R4 ;  /* 0x0000000305047227 */ /* 0x000fe200078e0004 */
[----:B------:R-:W-:Y:S02]  /*17cb0*/  IADD3 R3, -R16, UR6, RZ ;  /* 0x0000000610037c10 */ /* 0x000fe4000fffe1ff */
        /* <DEDUP_REMOVED lines=19> */
[----:B------:R-:W-:Y:S01]  /*17df0*/  VIADDMNMX R8, R5, UR4, R8, PT ;  /* 0x0000000405087c46 */ /* 0x000fe2000b800108 */
[----:B------:R-:W-:-:S03]  /*17e00*/  IMAD.IADD R0, R3, 0x1, R0 ;  /* 0x0000000103007824 */ /* 0x000fc600078e0200 */
[----:B------:R-:W-:-:S04]  /*17e10*/  IABS R7, R8 ;  /* 0x0000000800077213 */ /* 0x000fc80000000000 */
[----:B------:R-:W1:Y:S08]  /*17e20*/  I2F.RP R10, R7 ;  /* 0x00000007000a7306 */ /* 0x000e700000209400 */
[----:B-1----:R-:W1:Y:S02]  /*17e30*/  MUFU.RCP R10, R10 ;  /* 0x0000000a000a7308 */ /* 0x002e640000001000 */
[----:B-1----:R-:W-:-:S06]  /*17e40*/  VIADD R4, R10, 0xffffffe ;  /* 0x0ffffffe0a047836 */ /* 0x002fcc0000000000 */
[----:B------:R1:W2:Y:S02]  /*17e50*/  F2I.FTZ.U32.TRUNC.NTZ R5, R4 ;  /* 0x0000000400057305 */ /* 0x0002a4000021f000 */
[----:B-1----:R-:W-:Y:S02]  /*17e60*/  IMAD.MOV.U32 R4, RZ, RZ, RZ ;  /* 0x000000ffff047224 */ /* 0x002fe400078e00ff */
[----:B--2---:R-:W-:-:S04]  /*17e70*/  IMAD.MOV R6, RZ, RZ, -R5 ;  /* 0x000000ffff067224 */ /* 0x004fc800078e0a05 */
        /* <DEDUP_REMOVED lines=22> */
.L_x_2206:
[----:B------:R-:W-:Y:S02]  /*17fe0*/  IMAD.MOV.U32 R17, RZ, RZ, RZ ;  /* 0x000000ffff117224 */ /* 0x000fe400078e00ff */
[----:B------:R-:W-:Y:S02]  /*17ff0*/  IMAD.U32 R16, RZ, RZ, UR6 ;  /* 0x00000006ff107e24 */ /* 0x000fe4000f8e00ff */
[----:B------:R-:W-:-:S07]  /*18000*/  IMAD.MOV.U32 R18, RZ, RZ, RZ ;  /* 0x000000ffff127224 */ /* 0x000fce00078e00ff */
.L_x_2211:
        /* <DEDUP_REMOVED lines=16> */
[----:B------:R-:W-:Y:S01]  /*18110*/  ULDC.64 UR38, c[0x0][0x198] ;  /* 0x0000660000267ab9 */ /* 0x000fe20000000a00 */
[----:B------:R-:W-:Y:S02]  /*18120*/  ULDC UR36, c[0x0][0xc] ;  /* 0x0000030000247ab9 */ /* 0x000fe40000000800 */
[----:B------:R1:W-:Y:S04]  /*18130*/  STL [R1+0xc], R0 ;  /* 0x00000c0001007387 */ /* 0x0003e80000100800 */
[----:B------:R1:W-:Y:S04]  /*18140*/  STL [R1+0x4], RZ ;  /* 0x000004ff01007387 */ /* 0x0003e80000100800 */
[----:B------:R1:W-:Y:S04]  /*18150*/  STL [R1], RZ ;  /* 0x000000ff01007387 */ /* 0x0003e80000100800 */
[----:B------:R1:W-:Y:S02]  /*18160*/  STL [R1+0x8], R0 ;  /* 0x0000080001007387 */ /* 0x0003e40000100800 */
.L_x_2312:
[----:B------:R-:W-:Y:S05]  /*18170*/  YIELD ;  /* 0x0000000000007946 */ /* 0x000fea0003800000 */
[----:B------:R-:W-:Y:S01]  /*18180*/  ULDC.64 UR4, c[0x0][0xa28] ;  /* 0x00028a0000047ab9 */ /* 0x000fe20000000a00 */
[----:B------:R-:W-:Y:S01]  /*18190*/  IMAD.MOV.U32 R6, RZ, RZ, RZ ;  /* 0x000000ffff067224 */ /* 0x000fe200078e00ff */
[----:B------:R-:W-:Y:S01]  /*181a0*/  ISETP.NE.U32.AND P0, PT, RZ, UR4, PT ;  /* 0x00000004ff007c0c */ /* 0x000fe2000bf05070 */
[----:B-1----:R-:W-:Y:S01]  /*181b0*/  IMAD.MOV.U32 R0, RZ, RZ, RZ ;  /* 0x000000ffff007224 */ /* 0x002fe200078e00ff */
[----:B------:R-:W-:Y:S01]  /*181c0*/  ULDC.64 UR8, c[0x0][0xa08] ;  /* 0x0002820000087ab9 */ /* 0x000fe20000000a00 */
[----:B------:R-:W-:Y:S01]  /*181d0*/  ULDC.64 UR10, c[0x0][0xa10] ;  /* 0x00028400000a7ab9 */ /* 0x000fe20000000a00 */
        /* <DEDUP_REMOVED lines=21> */
[----:B------:R-:W-:Y:S01]  /*18330*/  ISETP.NE.U32.AND P1, PT, RZ, UR8, PT ;  /* 0x00000008ff007c0c */ /* 0x000fe2000bf25070 */
[----:B------:R-:W-:Y:S01]  /*18340*/  ULDC UR6, c[0x0][0x338] ;  /* 0x0000ce0000067ab9 */ /* 0x000fe20000000800 */
[----:B------:R-:W-:Y:S01]  /*18350*/  ULDC UR4, c[0x0][0x404] ;  /* 0x0001010000047ab9 */ /* 0x000fe20000000800 */
[----:B------:R-:W-:Y:S01]  /*18360*/  UISETP.NE.AND.EX UP0, UPT, UR5, URZ, UPT, UP0 ;  /* 0x0000003f0500728c */ /* 0x000fe2000bf05300 */
[----:B------:R-:W-:Y:S01]  /*18370*/  ISETP.NE.AND.EX P3, PT, RZ, UR9, PT, P1 ;  /* 0x00000009ff007c0c */ /* 0x000fe2000bf65310 */
[----:B------:R-:W-:Y:S01]  /*18380*/  IMAD.U32 R9, RZ, RZ, UR6 ;  /* 0x00000006ff097e24 */ /* 0x000fe2000f8e00ff */
[----:B------:R-:W-:Y:S01]  /*18390*/  ULDC UR5, c[0x0][0x2e0] ;  /* 0x0000b80000057ab9 */ /* 0x000fe20000000800 */
[----:B------:R-:W-:Y:S01]  /*183a0*/  USEL UR4, UR4, 0x1, UP0 ;  /* 0x0000000104047887 */ /* 0x000fe20008000000 */
[----:B------:R-:W-:-:S03]  /*183b0*/  ISETP.NE.U32.AND P1, PT, RZ, UR10, PT ;  /* 0x0000000aff007c0c */ /* 0x000fc6000bf25070 */
[----:B------:R-:W-:Y:S01]  /*183c0*/  UIMAD UR4, UR4, UR5, URZ ;  /* 0x00000005040472a4 */ /* 0x000fe2000f8e023f */
[----:B------:R-:W-:-:S05]  /*183d0*/  ISETP.NE.AND.EX P1, PT, RZ, UR11, PT, P1 ;  /* 0x0000000bff007c0c */ /* 0x000fca000bf25310 */
[----:B------:R-:W-:Y:S01]  /*183e0*/  IMAD.U32 R7, RZ, RZ, UR4 ;  /* 0x00000004ff077e24 */ /* 0x000fe2000f8e00ff */
[----:B-1----:R-:W-:Y:S07]  /*183f0*/  @P0 BRA `(.L_x_2213) ;  /* 0x0000000000100947 */ /* 0x002fee0003800000 */
[----:B------:R-:W-:Y:S05]  /*18400*/  @!P2 BRA `(.L_x_2213) ;  /* 0x00000000000ca947 */ /* 0x000fea0003800000 */
[----:B------:R-:W2:Y:S04]  /*18410*/  LDG.E R5, desc[UR40][R2.64] ;  /* 0x0000002802057981 */ /* 0x000ea8000c1e1900 */
[----:B-----5:R-:W2:Y:S02]  /*18420*/  LDG.E R0, desc[UR40][R2.64+0x4] ;  /* 0x0000042802007981 */ /* 0x020ea4000c1e1900 */
[----:B--2---:R-:W-:-:S07]  /*18430*/  IMAD.IADD R0, R0, 0x1, -R5 ;  /* 0x0000000100007824 */ /* 0x004fce00078e0a05 */
.L_x_2213:
[----:B------:R-:W1:Y:S01]  /*18440*/  LDC.64 R4, c[0x0][0xa08] ;  /* 0x00028200ff047b82 */ /* 0x000e620000000a00 */
[----:B------:R-:W-:Y:S01]  /*18450*/  IMAD.MOV.U32 R8, RZ, RZ, RZ ;  /* 0x000000ffff087224 */ /* 0x000fe200078e00ff */
[----:B------:R-:W-:-:S06]  /*18460*/  ULDC.64 UR4, c[0x0][0xa20] ;  /* 0x0002880000047ab9 */ /* 0x000fcc0000000a00 */
[----:B------:R-:W2:Y:S01]  /*18470*/  LDC.64 R2, c[0x0][0xa10] ;  /* 0x00028400ff027b82 */ /* 0x000ea20000000a00 */
[----:B-1----:R-:W-:-:S05]  /*18480*/  IMAD.WIDE R4, R19, 0x4, R4 ;  /* 0x0000000413047825 */ /* 0x002fca00078e0204 */
[----:B------:R-:W3:Y:S01]  /*18490*/  @P3 LDG.E R8, desc[UR40][R4.64] ;  /* 0x0000002804083981 */ /* 0x000ee2000c1e1900 */
[----:B------:R-:W-:Y:S02]  /*184a0*/  IMAD.MOV.U32 R10, RZ, RZ, RZ ;  /* 0x000000ffff0a7224 */ /* 0x000fe400078e00ff */
[----:B--2---:R-:W-:-:S05]  /*184b0*/  IMAD.WIDE R2, R19, 0x4, R2 ;  /* 0x0000000413027825 */ /* 0x004fca00078e0202 */
[----:B------:R1:W5:Y:S01]  /*184c0*/  @P1 LDG.E R10, desc[UR40][R2.64] ;  /* 0x00000028020a1981 */ /* 0x000362000c1e1900 */
[----:B------:R-:W-:-:S04]  /*184d0*/  ISETP.NE.U32.AND P0, PT, RZ, UR4, PT ;  /* 0x00000004ff007c0c */ /* 0x000fc8000bf05070 */
[----:B------:R-:W-:Y:S01]  /*184e0*/  ISETP.NE.AND.EX P0, PT, RZ, UR5, PT, P0 ;  /* 0x00000005ff007c0c */ /* 0x000fe2000bf05300 */
[----:B---3-5:R-:W-:-:S05]  /*184f0*/  IMAD.IADD R8, R8, 0x1, R6 ;  /* 0x0000000108087824 */ /* 0x028fca00078e0206 */
[----:B------:R1:W-:Y:S07]  /*18500*/  STL [R1+0x10], R8 ;  /* 0x0000100801007387 */ /* 0x0003ee0000100800 */
[----:B------:R-:W-:Y:S05]  /*18510*/  @!P0 BRA `(.L_x_2214) ;  /* 0x0000000000108947 */ /* 0x000fea0003800000 */
[----:B------:R-:W2:Y:S02]  /*18520*/  LDC.64 R4, c[0x0][0xa20] ;  /* 0x00028800ff047b82 */ /* 0x000ea40000000a00 */
[----:B--2---:R-:W-:-:S05]  /*18530*/  IMAD.WIDE R4, R19, 0x4, R4 ;  /* 0x0000000413047825 */ /* 0x004fca00078e0204 */
[----:B------:R2:W5:Y:S01]  /*18540*/  LDG.E R7, desc[UR40][R4.64] ;  /* 0x0000002804077981 */ /* 0x000562000c1e1900 */
[----:B------:R-:W-:Y:S05]  /*18550*/  BRA `(.L_x_2215) ;  /* 0x0000000000107947 */ /* 0x000fea0003800000 */
.L_x_2214:
[----:B------:R-:W-:Y:S05]  /*18560*/  @!P3 BRA `(.L_x_2215) ;  /* 0x00000000000cb947 */ /* 0x000fea0003800000 */
[----:B------:R-:W2:Y:S04]  /*18570*/  LDG.E R7, desc[UR40][R4.64] ;  /* 0x0000002804077981 */ /* 0x000ea8000c1e1900 */
[----:B------:R-:W2:Y:S02]  /*18580*/  LDG.E R4, desc[UR40][R4.64+0x4] ;  /* 0x0000042804047981 */ /* 0x000ea4000c1e1900 */
[----:B--2---:R-:W-:-:S07]  /*18590*/  IMAD.IADD R7, R4, 0x1, -R7 ;  /* 0x0000000104077824 */ /* 0x004fce00078e0a07 */
.L_x_2215:
[----:B--2---:R-:W2:Y:S04]  /*185a0*/  @P1 LDG.E R4, desc[UR40][R2.64] ;  /* 0x0000002802041981 */ /* 0x004ea8000c1e1900 */
[----:B-1----:R-:W2:Y:S01]  /*185b0*/  @P1 LDG.E R2, desc[UR40][R2.64+0x4] ;  /* 0x0000042802021981 */ /* 0x002ea2000c1e1900 */
[----:B-----5:R-:W-:Y:S02]  /*185c0*/  IMAD.IADD R5, R7, 0x1, -R6 ;  /* 0x0000000107057824 */ /* 0x020fe400078e0a06 */
[----:B--2---:R-:W-:Y:S01]  /*185d0*/  @P1 IMAD.IADD R9, R2, 0x1, -R4 ;  /* 0x0000000102091824 */ /* 0x004fe200078e0a04 */
[----:B------:R-:W-:-:S03]  /*185e0*/  LEA R4, R17, 0x80, 0x7 ;  /* 0x0000008011047811 */ /* 0x000fc600078e38ff */
[----:B------:R-:W-:-:S04]  /*185f0*/  IMAD.IADD R8, R5, 0x1, R9 ;  /* 0x0000000105087824 */ /* 0x000fc800078e0209 */
[C---:B------:R-:W-:Y:S01]  /*18600*/  VIADD R20, R8.reuse, 0x5f ;  /* 0x0000005f08147836 */ /* 0x040fe20000000000 */
[----:B------:R-:W-:-:S03]  /*18610*/  IADD3 R4, R8, R4, -R0 ;  /* 0x0000000408047210 */ /* 0x000fc60007ffe800 */
[----:B------:R-:W-:-:S05]  /*18620*/  IMAD.HI R20, R20, 0x2aaaaaab, RZ ;  /* 0x2aaaaaab14147827 */ /* 0x000fca00078e02ff */
[----:B------:R-:W-:-:S04]  /*18630*/  SHF.R.U32.HI R2, RZ, 0x1f, R20 ;  /* 0x0000001fff027819 */ /* 0x000fc80000011614 */
[----:B------:R-:W-:Y:S02]  /*18640*/  LEA.HI.SX32 R20, R20, R2, 0x1c ;  /* 0x0000000214147211 */ /* 0x000fe400078fe2ff */
[----:B------:R-:W1:Y:S02]  /*18650*/  LDC.64 R2, c[0x0][0x9e0] ;  /* 0x00027800ff027b82 */ /* 0x000e640000000a00 */
[----:B-1----:R-:W-:Y:S01]  /*18660*/  ISETP.GE.AND P2, PT, R3, 0x1, PT ;  /* 0x000000010300780c */ /* 0x002fe20003f46270 */
[----:B------:R-:W-:-:S12]  /*18670*/  IMAD.IADD R2, R4, 0x1, R2 ;  /* 0x0000000104027824 */ /* 0x000fd800078e0202 */
[----:B------:R-:W-:Y:S05]  /*18680*/  @!P2 BRA `(.L_x_2216) ;  /* 0x000000000048a947 */ /* 0x000fea0003800000 */
        /* <DEDUP_REMOVED lines=11> */
.L_x_2218:
[----:B------:R-:W-:-:S13]  /*18740*/  ISETP.NE.AND P0, PT, R3, 0x1, PT ;  /* 0x000000010300780c */ /* 0x000fda0003f05270 */
[----:B------:R-:W1:Y:S02]  /*18750*/  @P0 LDC.64 R6, c[0x0][0x9e8] ;  /* 0x00027a00ff060b82 */ /* 0x000e640000000a00 */
[----:B-1----:R-:W-:-:S05]  /*18760*/  @P0 IMAD.HI.U32 R6, R11, R6, RZ ;  /* 0x000000060b060227 */ /* 0x002fca00078e00ff */
[----:B------:R-:W-:-:S07]  /*18770*/  @P0 SHF.R.U32.HI R11, RZ, R7, R6 ;  /* 0x00000007ff0b0219 */ /* 0x000fce0000011606 */
.L_x_2219:
[----:B------:R-:W-:Y:S05]  /*18780*/  BSYNC B0 ;  /* 0x0000000000007941 */ /* 0x000fea0003800000 */
.L_x_2217:
[----:B------:R-:W-:-:S05]  /*18790*/  IMAD R11, R11, R3, R3 ;  /* 0x000000030b0b7224 */ /* 0x000fca00078e0203 */
[----:B------:R-:W-:-:S07]  /*187a0*/  VIMNMX R2, R2, R11, PT ;  /* 0x0000000b02027248 */ /* 0x000fce0003fe0100 */
.L_x_2216:
        /* <DEDUP_REMOVED lines=15> */
.L_x_2222:
[----:B------:R-:W-:Y:S01]  /*188a0*/  ISETP.NE.AND P0, PT, R3, 0x1, PT ;  /* 0x000000010300780c */ /* 0x000fe20003f05270 */
[----:B------:R-:W-:-:S12]  /*188b0*/  IMAD.MOV.U32 R11, RZ, RZ, R0 ;  /* 0x000000ffff0b7224 */ /* 0x000fd800078e0000 */
[----:B------:R-:W1:Y:S02]  /*188c0*/  @P0 LDC.64 R6, c[0x0][0x9e8] ;  /* 0x00027a00ff060b82 */ /* 0x000e640000000a00 */
[----:B-1----:R-:W-:-:S05]  /*188d0*/  @P0 IMAD.HI.U32 R6, R0, R6, RZ ;  /* 0x0000000600060227 */ /* 0x002fca00078e00ff */
[----:B------:R-:W-:-:S07]  /*188e0*/  @P0 SHF.R.U32.HI R11, RZ, R7, R6 ;  /* 0x00000007ff0b0219 */ /* 0x000fce0000011606 */
.L_x_2223:
[----:B------:R-:W-:Y:S05]  /*188f0*/  BSYNC B0 ;  /* 0x0000000000007941 */ /* 0x000fea0003800000 */
.L_x_2221:
[----:B------:R-:W-:-:S05]  /*18900*/  IMAD R3, R11, R3, RZ ;  /* 0x000000030b037224 */ /* 0x000fca00078e02ff */
[----:B------:R-:W-:-:S07]  /*18910*/  VIMNMX R8, R8, R3, !PT ;  /* 0x0000000308087248 */ /* 0x000fce0007fe0100 */
.L_x_2220:
[----:B------:R-:W-:Y:S01]  /*18920*/  VIADD R2, R2, 0x5f ;  /* 0x0000005f02027836 */ /* 0x000fe20000000000 */
[----:B------:R-:W-:Y:S01]  /*18930*/  BSSY B0, `(.L_x_2224) ;  /* 0x00000ea000007945 */ /* 0x000fe20003800000 */
[----:B------:R-:W-:Y:S01]  /*18940*/  IMAD.HI R8, R8, 0x2aaaaaab, RZ ;  /* 0x2aaaaaab08087827 */ /* 0x000fe200078e02ff */
[----:B------:R-:W-:-:S03]  /*18950*/  PLOP3.LUT P2, PT, PT, PT, PT, 0x80, 0x0 ;  /* 0x000000000000781c */ /* 0x000fc60003f4f070 */
[----:B------:R-:W-:-:S05]  /*18960*/  IMAD.HI R2, R2, 0x2aaaaaab, RZ ;  /* 0x2aaaaaab02027827 */ /* 0x000fca00078e02ff */
[----:B------:R-:W-:-:S04]  /*18970*/  SHF.R.U32.HI R3, RZ, 0x1f, R2 ;  /* 0x0000001fff037819 */ /* 0x000fc80000011602 */
[----:B------:R-:W-:Y:S02]  /*18980*/  LEA.HI.SX32 R3, R2, R3, 0x1c ;  /* 0x0000000302037211 */ /* 0x000fe400078fe2ff */
[----:B------:R-:W-:Y:S02]  /*18990*/  SHF.R.U32.HI R2, RZ, 0x1f, R8 ;  /* 0x0000001fff027819 */ /* 0x000fe40000011608 */
[----:B------:R-:W-:Y:S02]  /*189a0*/  VIMNMX R3, R20, R3, PT ;  /* 0x0000000314037248 */ /* 0x000fe40003fe0100 */
[----:B------:R-:W-:-:S03]  /*189b0*/  LEA.HI.SX32 R2, R8, R2, 0x1c ;  /* 0x0000000208027211 */ /* 0x000fc600078fe2ff */
[----:B------:R-:W-:Y:S01]  /*189c0*/  IMAD R3, R3, 0x60, -R5 ;  /* 0x0000006003037824 */ /* 0x000fe200078e0a05 */
[----:B------:R-:W-:-:S04]  /*189d0*/  VIMNMX R2, RZ, R2, !PT ;  /* 0x00000002ff027248 */ /* 0x000fc80007fe0100 */
[----:B------:R-:W-:Y:S01]  /*189e0*/  VIMNMX R9, R3, R9, PT ;  /* 0x0000000903097248 */ /* 0x000fe20003fe0100 */
[----:B------:R-:W-:-:S05]  /*189f0*/  IMAD R2, R2, 0x60, -R5 ;  /* 0x0000006002027824 */ /* 0x000fca00078e0a05 */
[----:B------:R-:W-:-:S04]  /*18a00*/  VIMNMX R5, RZ, R2, !PT ;  /* 0x00000002ff057248 */ /* 0x000fc80007fe0100 */
[----:B------:R-:W-:Y:S01]  /*18a10*/  ISETP.GT.AND P0, PT, R9, R5, PT ;  /* 0x000000050900720c */ /* 0x000fe20003f04270 */
[----:B------:R-:W-:-:S05]  /*18a20*/  IMAD.WIDE.U32 R2, R5, -0x55555555, RZ ;  /* 0xaaaaaaab05027825 */ /* 0x000fca00078e00ff */
[----:B------:R-:W-:-:S05]  /*18a30*/  SHF.R.U32.HI R2, RZ, 0x6, R3 ;  /* 0x00000006ff027819 */ /* 0x000fca0000011603 */
[----:B------:R-:W-:Y:S02]  /*18a40*/  IMAD.MOV.U32 R3, RZ, RZ, R2 ;  /* 0x000000ffff037224 */ /* 0x000fe400078e0002 */
[----:B------:R-:W-:-:S04]  /*18a50*/  @P0 VIADD R5, R9, 0x5f ;  /* 0x0000005f09050836 */ /* 0x000fc80000000000 */
[----:B------:R-:W-:-:S05]  /*18a60*/  @P0 IMAD.HI R5, R5, 0x2aaaaaab, RZ ;  /* 0x2aaaaaab05050827 */ /* 0x000fca00078e02ff */
[----:B------:R-:W-:-:S04]  /*18a70*/  @P0 SHF.R.U32.HI R6, RZ, 0x1f, R5 ;  /* 0x0000001fff060819 */ /* 0x000fc80000011605 */
[----:B------:R-:W-:-:S04]  /*18a80*/  @P0 LEA.HI.SX32 R3, R5, R6, 0x1c ;  /* 0x0000000605030211 */ /* 0x000fc800078fe2ff */
[----:B------:R-:W-:-:S13]  /*18a90*/  ISETP.GT.AND P0, PT, R3, R2, PT ;  /* 0x000000020300720c */ /* 0x000fda0003f04270 */
[----:B------:R-:W-:Y:S05]  /*18aa0*/  @!P0 BRA `(.L_x_2225) ;  /* 0x0000000c00488947 */ /* 0x000fea0003800000 */
[----:B------:R-:W1:Y:S01]  /*18ab0*/  LDC R5, c[0x0][0x428] ;  /* 0x00010a00ff057b82 */ /* 0x000e620000000800 */
[----:B------:R-:W-:Y:S01]  /*18ac0*/  UMOV UR4, 0xffffffff ;  /* 0xffffffff00047882 */ /* 0x000fe20000000000 */
[----:B-1----:R-:W-:Y:S01]  /*18ad0*/  ISETP.NE.AND P0, PT, R5, 0x1, PT ;  /* 0x000000010500780c */ /* 0x002fe20003f05270 */
[----:B------:R-:W-:-:S12]  /*18ae0*/  IMAD.MOV.U32 R5, RZ, RZ, R18 ;  /* 0x000000ffff057224 */ /* 0x000fd800078e0012 */
[----:B------:R-:W1:Y:S08]  /*18af0*/  @P0 LDC R7, c[0x0][0x42c] ;  /* 0x00010b00ff070b82 */ /* 0x000e700000000800 */
[----:B------:R-:W2:Y:S01]  /*18b00*/  @P0 LDC R6, c[0x0][0x430] ;  /* 0x00010c00ff060b82 */ /* 0x000ea20000000800 */
[----:B-1----:R-:W-:-:S05]  /*18b10*/  @P0 IMAD.HI.U32 R7, R18, R7, RZ ;  /* 0x0000000712070227 */ /* 0x002fca00078e00ff */
[----:B--2---:R-:W-:Y:S02]  /*18b20*/  @P0 SHF.R.U32.HI R5, RZ, R6, R7 ;  /* 0x00000006ff050219 */ /* 0x004fe40000011607 */
[----:B------:R-:W-:Y:S01]  /*18b30*/  SEL R6, R19, RZ, !P1 ;  /* 0x000000ff13067207 */ /* 0x000fe20004800000 */
[----:B------:R-:W-:Y:S06]  /*18b40*/  BRA.DIV UR4, `(.L_x_2226) ;  /* 0x0000005a04707947 */ /* 0x000fec000b800000 */
.L_x_2382:
[----:B------:R-:W-:-:S03]  /*18b50*/  UMOV UR4, 0xffffffff ;  /* 0xffffffff00047882 */ /* 0x000fc60000000000 */
[----:B------:R-:W-:Y:S05]  /*18b60*/  BRA.DIV UR4, `(.L_x_2227) ;  /* 0x0000005a049c7947 */ /* 0x000fea000b800000 */
[----:B------:R-:W-:-:S13]  /*18b70*/  ELECT P6, URZ, PT ;  /* 0x00000000003f782f */ /* 0x000fda00038c0000 */
.L_x_2385:
[----:B------:R-:W2:Y:S01]  /*18b80*/  LDL R7, [R1+0x24] ;  /* 0x0000240001077983 */ /* 0x000ea20000100800 */
[----:B------:R-:W-:Y:S01]  /*18b90*/  MOV R9, 0x400 ;  /* 0x0000040000097802 */ /* 0x000fe20000000f00 */
[----:B------:R-:W-:Y:S01]  /*18ba0*/  BSSY B1, `(.L_x_2228) ;  /* 0x000000a000017945 */ /* 0x000fe20003800000 */
[----:B--2---:R-:W-:-:S05]  /*18bb0*/  VIADD R8, R7, 0x1 ;  /* 0x0000000107087836 */ /* 0x004fca0000000000 */
[----:B------:R-:W-:-:S04]  /*18bc0*/  LEA.HI R7, R8, R8, RZ, 0x1 ;  /* 0x0000000808077211 */ /* 0x000fc800078f08ff */
[----:B------:R-:W-:-:S05]  /*18bd0*/  LOP3.LUT R7, R7, 0xfffffffe, RZ, 0xc0, !PT ;  /* 0xfffffffe07077812 */ /* 0x000fca00078ec0ff */
[----:B------:R-:W-:Y:S02]  /*18be0*/  IMAD.IADD R8, R8, 0x1, -R7 ;  /* 0x0000000108087824 */ /* 0x000fe400078e0a07 */
[----:B------:R-:W1:Y:S03]  /*18bf0*/  S2R R7, SR_CgaCtaId ;  /* 0x0000000000077919 */ /* 0x000e660000008800 */
[----:B------:R-:W-:Y:S02]  /*18c00*/  SHF.L.U32 R8, R8, 0x1f, RZ ;  /* 0x0000001f08087819 */ /* 0x000fe400000006ff */
[----:B-1----:R-:W-:-:S04]  /*18c10*/  LEA R7, R7, R9, 0x18 ;  /* 0x0000000907077211 */ /* 0x002fc800078ec0ff */
[----:B------:R-:W1:Y:S02]  /*18c20*/  SYNCS.PHASECHK.TRANS64.TRYWAIT P0, [R7+URZ+0x22820], R8 ;  /* 0x02282008070075a7 */ /* 0x000e64000800017f */
[----:B-1----:R-:W-:Y:S05]  /*18c30*/  @!P0 BRA `(.L_x_2229) ;  /* 0x0000005800888947 */ /* 0x002fea0003800000 */
.L_x_2386:
[----:B------:R-:W-:Y:S05]  /*18c40*/  BSYNC B1 ;  /* 0x0000000000017941 */ /* 0x000fea0003800000 */
.L_x_2228:
[----:B------:R-:W-:Y:S04]  /*18c50*/  BSSY B1, `(.L_x_2230) ;  /* 0x000004d000017945 */ /* 0x000fe80003800000 */
[----:B------:R-:W-:Y:S05]  /*18c60*/  @!P6 BRA `(.L_x_2231) ;  /* 0x00000004002ce947 */ /* 0x000fea0003800000 */
[----:B------:R-:W1:Y:S04]  /*18c70*/  LDL R11, [R1+0x4] ;  /* 0x00000400010b7983 */ /* 0x000e680000100800 */
[----:B------:R-:W2:Y:S01]  /*18c80*/  LDL R9, [R1+0xc] ;  /* 0x00000c0001097983 */ /* 0x000ea20000100800 */
[----:B-1----:R-:W-:Y:S01]  /*18c90*/  IMAD R8, R11, 0x8, R7 ;  /* 0x000000080b087824 */ /* 0x002fe200078e0207 */
[----:B--2---:R-:W-:-:S04]  /*18ca0*/  SHF.L.U32 R11, R9, 0x1f, RZ ;  /* 0x0000001f090b7819 */ /* 0x004fc800000006ff */
[----:B------:R-:W1:Y:S02]  /*18cb0*/  SYNCS.PHASECHK.TRANS64.TRYWAIT P0, [R8+URZ+0x228a0], R11 ;  /* 0x0228a00b080075a7 */ /* 0x000e64000800017f */
[----:B-1----:R-:W-:Y:S05]  /*18cc0*/  @!P0 BRA `(.L_x_2232) ;  /* 0x0000005800788947 */ /* 0x002fea0003800000 */
.L_x_2387:
        /* <DEDUP_REMOVED lines=11> */
.L_x_2233:
[----:B--2---:R-:W2:Y:S01]  /*18d80*/  LDL R9, [R1+0x4] ;  /* 0x0000040001097983 */ /* 0x004ea20000100800 */
        /* <DEDUP_REMOVED lines=11> */
[----:B------:R-:W-:-:S04]  /*18e40*/  IMAD R9, R3, 0x60, R10 ;  /* 0x0000006003097824 */ /* 0x000fc800078e020a */
[----:B------:R-:W-:-:S05]  /*18e50*/  VIADD R9, R9, 0xffffffa0 ;  /* 0xffffffa009097836 */ /* 0x000fca0000000000 */
[----:B------:R-:W-:-:S03]  /*18e60*/  R2UR UR11, R9 ;  /* 0x00000000090b72ca */ /* 0x000fc600000e0000 */
[----:B------:R-:W-:-:S10]  /*18e70*/  UIADD3 UR8, UR8, 0x1c400, URZ ;  /* 0x0001c40008087890 */ /* 0x000fd4000fffe03f */
[----:B------:R2:W-:Y:S01]  /*18e80*/  UTMALDG.4D [UR8], [UR4], desc[UR6] ;  /* 0x00000608040075b4 */ /* 0x0005e20008019000 */
[----:B------:R-:W3:Y:S02]  /*18e90*/  SYNCS.PHASECHK.TRANS64.TRYWAIT P0, [R8+URZ+0x228c0], R11 ;  /* 0x0228c00b080075a7 */ /* 0x000ee4000800017f */
[----:B--23--:R-:W-:Y:S05]  /*18ea0*/  @!P0 BRA `(.L_x_2234) ;  /* 0x0000005800148947 */ /* 0x00cfea0003800000 */
.L_x_2388:
        /* <DEDUP_REMOVED lines=8> */
.L_x_2235:
[----:B-12---:R-:W2:Y:S01]  /*18f30*/  LDL R11, [R1+0x4] ;  /* 0x00000400010b7983 */ /* 0x006ea20000100800 */
        /* <DEDUP_REMOVED lines=30> */
.L_x_2231:
[----:B------:R-:W-:Y:S05]  /*19120*/  BSYNC B1 ;  /* 0x0000000000017941 */ /* 0x000fea0003800000 */
.L_x_2230:
[----:B-1----:R-:W2:Y:S04]  /*19130*/  LDL.LU R8, [R1+0x4] ;  /* 0x0000040001087983 */ /* 0x002ea80000300800 */
        /* <DEDUP_REMOVED lines=12> */
[C---:B------:R-:W-:Y:S02]  /*19200*/  IMAD R8, R3.reuse, 0x60, R10 ;  /* 0x0000006003087824 */ /* 0x040fe400078e020a */
[----:B------:R-:W-:Y:S02]  /*19210*/  VIADD R3, R3, 0xffffffff ;  /* 0xffffffff03037836 */ /* 0x000fe40000000000 */
[----:B------:R-:W-:-:S07]  /*19220*/  VIADD R8, R8, 0xffffff40 ;  /* 0xffffff4008087836 */ /* 0x000fce0000000000 */
.L_x_2242:
[----:B------:R-:W-:Y:S05]  /*19230*/  YIELD ;  /* 0x0000000000007946 */ /* 0x000fea0003800000 */
[----:B------:R-:W-:Y:S04]  /*19240*/  BSSY B1, `(.L_x_2236) ;  /* 0x000004b000017945 */ /* 0x000fe80003800000 */
[----:B-1----:R-:W-:Y:S05]  /*19250*/  @!P6 BRA `(.L_x_2237) ;  /* 0x000000040024e947 */ /* 0x002fea0003800000 */
[----:B------:R-:W2:Y:S04]  /*19260*/  LDL R9, [R1+0x4] ;  /* 0x0000040001097983 */ /* 0x000ea80000100800 */
[----:B------:R-:W3:Y:S01]  /*19270*/  LDL R10, [R1+0xc] ;  /* 0x00000c00010a7983 */ /* 0x000ee20000100800 */
[----:B--2---:R-:W-:Y:S01]  /*19280*/  IMAD R9, R9, 0x8, R7 ;  /* 0x0000000809097824 */ /* 0x004fe200078e0207 */
[----:B---3--:R-:W-:-:S04]  /*19290*/  SHF.L.U32 R10, R10, 0x1f, RZ ;  /* 0x0000001f0a0a7819 */ /* 0x008fc800000006ff */
[----:B------:R-:W1:Y:S02]  /*192a0*/  SYNCS.PHASECHK.TRANS64.TRYWAIT P0, [R9+URZ+0x228a0], R10 ;  /* 0x0228a00a090075a7 */ /* 0x000e64000800017f */
[----:B-1----:R-:W-:Y:S05]  /*192b0*/  @!P0 BRA `(.L_x_2238) ;  /* 0x0000005400248947 */ /* 0x002fea0003800000 */
.L_x_2389:
        /* <DEDUP_REMOVED lines=11> */
.L_x_2239:
[----:B--2---:R-:W2:Y:S01]  /*19370*/  LDL R11, [R1+0x4] ;  /* 0x00000400010b7983 */ /* 0x004ea20000100800 */
        /* <DEDUP_REMOVED lines=14> */
[----:B------:R-:W3:Y:S02]  /*19460*/  SYNCS.PHASECHK.TRANS64.TRYWAIT P1, [R9+URZ+0x228c0], R10 ;  /* 0x0228c00a090075a7 */ /* 0x000ee4000802017f */
[----:B--23--:R-:W-:Y:S05]  /*19470*/  @!P1 BRA `(.L_x_2240) ;  /* 0x0000005000c89947 */ /* 0x00cfea0003800000 */
.L_x_2390:
        /* <DEDUP_REMOVED lines=8> */
.L_x_2241:
        /* <DEDUP_REMOVED lines=31> */
.L_x_2237:
[----:B------:R-:W-:Y:S05]  /*196f0*/  BSYNC B1 ;  /* 0x0000000000017941 */ /* 0x000fea0003800000 */
.L_x_2236:
        /* <DEDUP_REMOVED lines=13> */
.L_x_2225:
[----:B------:R-:W-:Y:S05]  /*197d0*/  BSYNC B0 ;  /* 0x0000000000007941 */ /* 0x000fea0003800000 */
.L_x_2224:
[----:B------:R-:W2:Y:S01]  /*197e0*/  LDC.64 R2, c[0x0][0x9e0] ;  /* 0x00027800ff027b82 */ /* 0x000ea20000000a00 */
[----:B------:R-:W-:Y:S07]  /*197f0*/  @!P2 WARPSYNC.ALL ;  /* 0x000000000000a948 */ /* 0x000fee0003800000 */
[----:B------:R-:W-:Y:S01]  /*19800*/  @!P2 BAR.SYNC.DEFER_BLOCKING 0xc, 0x120 ;  /* 0x030480000000ab1d */ /* 0x000fe20000010000 */
[----:B--2---:R-:W-:Y:S01]  /*19810*/  ISETP.GE.AND P0, PT, R3, 0x1, PT ;  /* 0x000000010300780c */ /* 0x004fe20003f06270 */
        /* <DEDUP_REMOVED lines=8> */
[----:B------:R-:W2:Y:S02]  /*198a0*/  @P1 LDC.64 R6, c[0x0][0x9e8] ;  /* 0x00027a00ff061b82 */ /* 0x000ea40000000a00 */
[----:B--2---:R-:W-:-:S05]  /*198b0*/  @P1 IMAD.HI.U32 R6, R4, R6, RZ ;  /* 0x0000000604061227 */ /* 0x004fca00078e00ff */
[----:B------:R-:W-:-:S04]  /*198c0*/  @P1 SHF.R.U32.HI R4, RZ, R7, R6 ;  /* 0x00000007ff041219 */ /* 0x000fc80000011606 */
[----:B------:R-:W-:Y:S01]  /*198d0*/  LOP3.LUT R6, RZ, R4, RZ, 0x33, !PT ;  /* 0x00000004ff067212 */ /* 0x000fe200078e33ff */
[----:B------:R-:W-:Y:S06]  /*198e0*/  BRA `(.L_x_2246) ;  /* 0x0000000000107947 */ /* 0x000fec0003800000 */
.L_x_2245:
[----:B------:R-:W-:-:S13]  /*198f0*/  ISETP.NE.AND P1, PT, R3, 0x1, PT ;  /* 0x000000010300780c */ /* 0x000fda0003f25270 */
[----:B------:R-:W2:Y:S02]  /*19900*/  @P1 LDC.64 R4, c[0x0][0x9e8] ;  /* 0x00027a00ff041b82 */ /* 0x000ea40000000a00 */
[----:B--2---:R-:W-:-:S05]  /*19910*/  @P1 IMAD.HI.U32 R4, R6, R4, RZ ;  /* 0x0000000406041227 */ /* 0x004fca00078e00ff */
[----:B------:R-:W-:-:S07]  /*19920*/  @P1 SHF.R.U32.HI R6, RZ, R5, R4 ;  /* 0x00000005ff061219 */ /* 0x000fce0000011604 */
.L_x_2246:
[----:B------:R-:W-:Y:S05]  /*19930*/  BSYNC B0 ;  /* 0x0000000000007941 */ /* 0x000fea0003800000 */
.L_x_2244:
[----:B------:R-:W-:-:S05]  /*19940*/  IMAD R5, R6, R3, R3 ;  /* 0x0000000306057224 */ /* 0x000fca00078e0203 */
[----:B------:R-:W-:-:S07]  /*19950*/  VIMNMX R2, R2, R5, PT ;  /* 0x0000000502027248 */ /* 0x000fce0003fe0100 */
.L_x_2243:
[----:B------:R-:W-:Y:S01]  /*19960*/  VIADD R2, R2, 0x5f ;  /* 0x0000005f02027836 */ /* 0x000fe20000000000 */
[----:B------:R-:W-:-:S03]  /*19970*/  ULDC UR4, c[0x0][0x9dc] ;  /* 0x0002770000047ab9 */ /* 0x000fc60000000800 */
[----:B------:R-:W-:-:S05]  /*19980*/  IMAD.HI R2, R2, 0x2aaaaaab, RZ ;  /* 0x2aaaaaab02027827 */ /* 0x000fca00078e02ff */
[----:B------:R-:W-:-:S04]  /*19990*/  SHF.R.U32.HI R5, RZ, 0x1f, R2 ;  /* 0x0000001fff057819 */ /* 0x000fc80000011602 */
[----:B------:R-:W-:Y:S01]  /*199a0*/  LEA.HI.SX32 R5, R2, R5, 0x1c ;  /* 0x0000000502057211 */ /* 0x000fe200078fe2ff */
[----:B------:R-:W-:-:S03]  /*199b0*/  VIADD R2, R0, -UR4 ;  /* 0x8000000400027c36 */ /* 0x000fc60008000000 */
[----:B------:R-:W-:-:S05]  /*199c0*/  VIMNMX R6, R20, R5, PT ;  /* 0x0000000514067248 */ /* 0x000fca0003fe0100 */
[----:B------:R2:W-:Y:S01]  /*199d0*/  STL [R1+0x20], R6 ;  /* 0x0000200601007387 */ /* 0x0005e20000100800 */
[----:B------:R-:W-:Y:S05]  /*199e0*/  @!P0 BRA `(.L_x_2247) ;  /* 0x0000000000448947 */ /* 0x000fea0003800000 */
[----:B------:R-:W-:Y:S01]  /*199f0*/  ISETP.GT.AND P0, PT, R0, -0x1, PT ;  /* 0xffffffff0000780c */ /* 0x000fe20003f04270 */
[----:B------:R-:W-:-:S12]  /*19a00*/  BSSY B0, `(.L_x_2248) ;  /* 0x000000d000007945 */ /* 0x000fd80003800000 */
[----:B------:R-:W-:Y:S05]  /*19a10*/  @P0 BRA `(.L_x_2249) ;  /* 0x00000000001c0947 */ /* 0x000fea0003800000 */
[----:B------:R-:W-:Y:S02]  /*19a20*/  ISETP.NE.AND P0, PT, R3, 0x1, PT ;  /* 0x000000010300780c */ /* 0x000fe40003f05270 */
[----:B------:R-:W-:-:S11]  /*19a30*/  LOP3.LUT R7, RZ, R0, RZ, 0x33, !PT ;  /* 0x00000000ff077212 */ /* 0x000fd600078e33ff */
[----:B------:R-:W3:Y:S02]  /*19a40*/  @P0 LDC.64 R4, c[0x0][0x9e8] ;  /* 0x00027a00ff040b82 */ /* 0x000ee40000000a00 */
[----:B---3--:R-:W-:-:S05]  /*19a50*/  @P0 IMAD.HI.U32 R4, R7, R4, RZ ;  /* 0x0000000407040227 */ /* 0x008fca00078e00ff */
[----:B------:R-:W-:-:S04]  /*19a60*/  @P0 SHF.R.U32.HI R7, RZ, R5, R4 ;  /* 0x00000005ff070219 */ /* 0x000fc80000011604 */
[----:B------:R-:W-:Y:S01]  /*19a70*/  LOP3.LUT R0, RZ, R7, RZ, 0x33, !PT ;  /* 0x00000007ff007212 */ /* 0x000fe200078e33ff */
[----:B------:R-:W-:Y:S06]  /*19a80*/  BRA `(.L_x_2250) ;  /* 0x0000000000107947 */ /* 0x000fec0003800000 */
.L_x_2249:
[----:B------:R-:W-:-:S13]  /*19a90*/  ISETP.NE.AND P0, PT, R3, 0x1, PT ;  /* 0x000000010300780c */ /* 0x000fda0003f05270 */
[----:B------:R-:W3:Y:S02]  /*19aa0*/  @P0 LDC.64 R4, c[0x0][0x9e8] ;  /* 0x00027a00ff040b82 */ /* 0x000ee40000000a00 */
[----:B---3--:R-:W-:-:S05]  /*19ab0*/  @P0 IMAD.HI.U32 R4, R0, R4, RZ ;  /* 0x0000000400040227 */ /* 0x008fca00078e00ff */
[----:B------:R-:W-:-:S07]  /*19ac0*/  @P0 SHF.R.U32.HI R0, RZ, R5, R4 ;  /* 0x00000005ff000219 */ /* 0x000fce0000011604 */
.L_x_2250:
[----:B------:R-:W-:Y:S05]  /*19ad0*/  BSYNC B0 ;  /* 0x0000000000007941 */ /* 0x000fea0003800000 */
.L_x_2248:
[----:B------:R-:W-:-:S05]  /*19ae0*/  IMAD R3, R0, R3, RZ ;  /* 0x0000000300037224 */ /* 0x000fca00078e02ff */
[----:B------:R-:W-:-:S07]  /*19af0*/  VIMNMX R2, R2, R3, !PT ;  /* 0x0000000302027248 */ /* 0x000fce0007fe0100 */
.L_x_2247:
[----:B------:R-:W-:Y:S01]  /*19b00*/  IMAD.HI R2, R2, 0x2aaaaaab, RZ ;  /* 0x2aaaaaab02027827 */ /* 0x000fe200078e02ff */
[----:B------:R-:W-:Y:S04]  /*19b10*/  BSSY B6, `(.L_x_2251) ;  /* 0x00002ad000067945 */ /* 0x000fe80003800000 */
[----:B------:R-:W-:-:S04]  /*19b20*/  SHF.R.U32.HI R3, RZ, 0x1f, R2 ;  /* 0x0000001fff037819 */ /* 0x000fc80000011602 */
[----:B------:R-:W-:-:S04]  /*19b30*/  LEA.HI.SX32 R3, R2, R3, 0x1c ;  /* 0x0000000302037211 */ /* 0x000fc800078fe2ff */
[----:B------:R-:W-:-:S04]  /*19b40*/  VIMNMX R0, RZ, R3, !PT ;  /* 0x00000003ff007248 */ /* 0x000fc80007fe0100 */
[----:B------:R-:W-:Y:S01]  /*19b50*/  ISETP.GT.AND P0, PT, R6, R0, PT ;  /* 0x000000000600720c */ /* 0x000fe20003f04270 */
[----:B------:R3:W-:-:S12]  /*19b60*/  STL [R1+0x18], R0 ;  /* 0x0000180001007387 */ /* 0x0007d80000100800 */
[----:B---3--:R-:W-:Y:S05]  /*19b70*/  @P0 BRA `(.L_x_2252) ;  /* 0x0000000000440947 */ /* 0x008fea0003800000 */
[----:B------:R-:W3:Y:S02]  /*19b80*/  S2R R0, SR_TID.X ;  /* 0x0000000000007919 */ /* 0x000ee40000002100 */
[----:B---3--:R-:W-:-:S04]  /*19b90*/  LOP3.LUT R0, R0, 0x1f, RZ, 0xc0, !PT ;  /* 0x0000001f00007812 */ /* 0x008fc800078ec0ff */
[----:B------:R-:W-:-:S13]  /*19ba0*/  ISETP.NE.AND P1, PT, R0, RZ, PT ;  /* 0x000000ff0000720c */ /* 0x000fda0003f25270 */
[----:B------:R-:W-:Y:S05]  /*19bb0*/  @P1 BRA `(.L_x_2253) ;  /* 0x0000002800881947 */ /* 0x000fea0003800000 */
[----:B------:R-:W3:Y:S01]  /*19bc0*/  S2R R7, SR_LANEID ;  /* 0x0000000000077919 */ /* 0x000ee20000000000 */
[----:B------:R-:W-:Y:S01]  /*19bd0*/  VOTEU.ANY UR4, UPT, PT ;  /* 0x0000000000047886 */ /* 0x000fe200038e0100 */
[----:B------:R-:W4:Y:S01]  /*19be0*/  LDC.64 R2, c[0x0][0xc38] ;  /* 0x00030e00ff027b82 */ /* 0x000f220000000a00 */
[----:B------:R-:W3:Y:S08]  /*19bf0*/  FLO.U32 R0, UR4 ;  /* 0x0000000400007d00 */ /* 0x000ef000080e0000 */
[----:B------:R-:W4:Y:S01]  /*19c00*/  POPC R5, UR4 ;  /* 0x0000000400057d09 */ /* 0x000f220008000000 */
[----:B---3--:R-:W-:-:S13]  /*19c10*/  ISETP.EQ.U32.AND P0, PT, R0, R7, PT ;  /* 0x000000070000720c */ /* 0x008fda0003f02070 */
[----:B----4-:R-:W3:Y:S01]  /*19c20*/  @P0 ATOMG.E.ADD.STRONG.GPU PT, R3, desc[UR40][R2.64], R5 ;  /* 0x00000005020309a8 */ /* 0x010ee200081ee1e8 */
[----:B------:R-:W4:Y:S02]  /*19c30*/  S2R R4, SR_LTMASK ;  /* 0x0000000000047919 */ /* 0x000f240000003900 */
[----:B----4-:R-:W-:-:S04]  /*19c40*/  LOP3.LUT R4, R4, UR4, RZ, 0xc0, !PT ;  /* 0x0000000404047c12 */ /* 0x010fc8000f8ec0ff */
[----:B------:R-:W4:Y:S01]  /*19c50*/  POPC R7, R4 ;  /* 0x0000000400077309 */ /* 0x000f220000000000 */
[----:B---3--:R-:W4:Y:S02]  /*19c60*/  SHFL.IDX PT, R0, R3, R0, 0x1f ;  /* 0x00001f0003007589 */ /* 0x008f2400000e0000 */
[----:B----4-:R-:W-:Y:S01]  /*19c70*/  IADD3 R16, R0, UR36, R7 ;  /* 0x0000002400107c10 */ /* 0x010fe2000fffe007 */
[----:B------:R-:W-:Y:S06]  /*19c80*/  BRA `(.L_x_2253) ;  /* 0x0000002800547947 */ /* 0x000fec0003800000 */
.L_x_2252:
[----:B------:R-:W3:Y:S01]  /*19c90*/  S2R R3, SR_CgaCtaId ;  /* 0x0000000000037919 */ /* 0x000ee20000008800 */
[----:B------:R-:W-:-:S04]  /*19ca0*/  MOV R0, 0x400 ;  /* 0x0000040000007802 */ /* 0x000fc80000000f00 */
[----:B---3--:R-:W-:-:S05]  /*19cb0*/  LEA R2, R3, R0, 0x18 ;  /* 0x0000000003027211 */ /* 0x008fca00078ec0ff */
[----:B------:R3:W-:Y:S01]  /*19cc0*/  STL [R1+0x1c], R2 ;  /* 0x00001c0201007387 */ /* 0x0007e20000100800 */
[----:B------:R-:W-:-:S05]  /*19cd0*/  VIADD R0, R2, 0x1c400 ;  /* 0x0001c40002007836 */ /* 0x000fca0000000000 */
[----:B------:R-:W-:-:S13]  /*19ce0*/  LOP3.LUT P0, RZ, R0, 0x3ff, RZ, 0xc0, !PT ;  /* 0x000003ff00ff7812 */ /* 0x000fda000780c0ff */
[----:B---3--:R-:W-:Y:S05]  /*19cf0*/  @!P0 BRA `(.L_x_2254) ;  /* 0x0000000000408947 */ /* 0x008fea0003800000 */
[----:B------:R-:W-:Y:S01]  /*19d00*/  MOV R2, 0x0 ;  /* 0x0000000000027802 */ /* 0x000fe20000000f00 */
[----:B------:R-:W-:Y:S01]  /*19d10*/  ULDC.64 UR6, c[0x4][0x90] ;  /* 0x0100240000067ab9 */ /* 0x000fe20000000a00 */
[----:B------:R-:W-:Y:S01]  /*19d20*/  ULDC.64 UR8, c[0x4][0x98] ;  /* 0x0100260000087ab9 */ /* 0x000fe20000000a00 */
[----:B------:R-:W-:Y:S01]  /*19d30*/  ULDC.64 UR4, c[0x4][0x8] ;  /* 0x0100020000047ab9 */ /* 0x000fe20000000a00 */
[----:B------:R-:W-:Y:S02]  /*19d40*/  IMAD.U32 R4, RZ, RZ, UR6 ;  /* 0x00000006ff047e24 */ /* 0x000fe4000f8e00ff */
[----:B------:R-:W3:Y:S01]  /*19d50*/  LDC.64 R2, c[0x4][R2] ;  /* 0x0100000002027b82 */ /* 0x000ee20000000a00 */
[----:B------:R-:W-:Y:S02]  /*19d60*/  IMAD.U32 R5, RZ, RZ, UR7 ;  /* 0x00000007ff057e24 */ /* 0x000fe4000f8e00ff */
[----:B--2---:R-:W-:Y:S02]  /*19d70*/  IMAD.U32 R6, RZ, RZ, UR8 ;  /* 0x00000008ff067e24 */ /* 0x004fe4000f8e00ff */
[----:B------:R-:W-:-:S02]  /*19d80*/  IMAD.U32 R7, RZ, RZ, UR9 ;  /* 0x00000009ff077e24 */ /* 0x000fc4000f8e00ff */
[----:B------:R-:W-:Y:S02]  /*19d90*/  IMAD.U32 R10, RZ, RZ, UR4 ;  /* 0x00000004ff0a7e24 */ /* 0x000fe4000f8e00ff */
[----:B-1----:R-:W-:Y:S02]  /*19da0*/  IMAD.U32 R11, RZ, RZ, UR5 ;  /* 0x00000005ff0b7e24 */ /* 0x002fe4000f8e00ff */
[----:B------:R-:W-:Y:S02]  /*19db0*/  IMAD.MOV.U32 R8, RZ, RZ, 0x70 ;  /* 0x00000070ff087424 */ /* 0x000fe400078e00ff */
[----:B------:R-:W-:Y:S02]  /*19dc0*/  IMAD.MOV.U32 R12, RZ, RZ, 0x1 ;  /* 0x00000001ff0c7424 */ /* 0x000fe400078e00ff */
[----:B0-----:R-:W-:-:S07]  /*19dd0*/  IMAD.MOV.U32 R13, RZ, RZ, RZ ;  /* 0x000000ffff0d7224 */ /* 0x001fce00078e00ff */
[----:B------:R-:W-:-:S07]  /*19de0*/  LEPC R20, `(.L_x_2254) ;  /* 0x000000001014794e */ /* 0x000fce0000000000 */
[----:B---3--:R-:W-:Y:S05]  /*19df0*/  CALL.ABS.NOINC R2 ;  /* 0x0000000002007343 */ /* 0x008fea0003c00000 */
.L_x_2254:
[----:B------:R-:W3:Y:S02]  /*19e00*/  LDL R2, [R1+0x1c] ;  /* 0x00001c0001027983 */ /* 0x000ee40000100800 */
[----:B---3--:R-:W-:-:S05]  /*19e10*/  VIADD R0, R2, 0x400 ;  /* 0x0000040002007836 */ /* 0x008fca0000000000 */
[----:B------:R-:W-:-:S13]  /*19e20*/  LOP3.LUT P0, RZ, R0, 0x3ff, RZ, 0xc0, !PT ;  /* 0x000003ff00ff7812 */ /* 0x000fda000780c0ff */
[----:B------:R-:W-:Y:S05]  /*19e30*/  @!P0 BRA `(.L_x_2255) ;  /* 0x0000000000808947 */ /* 0x000fea0003800000 */
[----:B------:R-:W-:Y:S01]  /*19e40*/  MOV R0, 0x0 ;  /* 0x0000000000007802 */ /* 0x000fe20000000f00 */
[----:B------:R-:W-:Y:S01]  /*19e50*/  ULDC.64 UR6, c[0x4][0x90] ;  /* 0x0100240000067ab9 */ /* 0x000fe20000000a00 */
[----:B------:R-:W-:Y:S01]  /*19e60*/  ULDC.64 UR8, c[0x4][0x98] ;  /* 0x0100260000087ab9 */ /* 0x000fe20000000a00 */
[----:B------:R-:W-:Y:S01]  /*19e70*/  ULDC.64 UR4, c[0x4][0x10] ;  /* 0x0100040000047ab9 */ /* 0x000fe20000000a00 */
[----:B------:R3:W4:Y:S01]  /*19e80*/  LDC.64 R2, c[0x4][R0] ;  /* 0x0100000000027b82 */ /* 0x0007220000000a00 */
[----:B------:R-:W-:Y:S02]  /*19e90*/  IMAD.U32 R4, RZ, RZ, UR6 ;  /* 0x00000006ff047e24 */ /* 0x000fe4000f8e00ff */
[----:B------:R-:W-:Y:S02]  /*19ea0*/  IMAD.U32 R5, RZ, RZ, UR7 ;  /* 0x00000007ff057e24 */ /* 0x000fe4000f8e00ff */
[----:B--2---:R-:W-:Y:S02]  /*19eb0*/  IMAD.U32 R6, RZ, RZ, UR8 ;  /* 0x00000008ff067e24 */ /* 0x004fe4000f8e00ff */
[----:B------:R-:W-:-:S02]  /*19ec0*/  IMAD.U32 R7, RZ, RZ, UR9 ;  /* 0x00000009ff077e24 */ /* 0x000fc4000f8e00ff */
[----:B------:R-:W-:Y:S02]  /*19ed0*/  IMAD.U32 R10, RZ, RZ, UR4 ;  /* 0x00000004ff0a7e24 */ /* 0x000fe4000f8e00ff */
[----:B-1----:R-:W-:Y:S02]  /*19ee0*/  IMAD.U32 R11, RZ, RZ, UR5 ;  /* 0x00000005ff0b7e24 */ /* 0x002fe4000f8e00ff */
[----:B------:R-:W-:Y:S02]  /*19ef0*/  IMAD.MOV.U32 R8, RZ, RZ, 0x70 ;  /* 0x00000070ff087424 */ /* 0x000fe400078e00ff */
[----:B------:R-:W-:Y:S02]  /*19f00*/  IMAD.MOV.U32 R12, RZ, RZ, 0x1 ;  /* 0x00000001ff0c7424 */ /* 0x000fe400078e00ff */
[----:B0--3--:R-:W-:-:S07]  /*19f10*/  IMAD.MOV.U32 R13, RZ, RZ, RZ ;  /* 0x000000ffff0d7224 */ /* 0x009fce00078e00ff */
[----:B------:R-:W-:-:S07]  /*19f20*/  LEPC R20, `(.L_x_2256) ;  /* 0x000000001014794e */ /* 0x000fce0000000000 */
[----:B----4-:R-:W-:Y:S05]  /*19f30*/  CALL.ABS.NOINC R2 ;  /* 0x0000000002007343 */ /* 0x010fea0003c00000 */
.L_x_2256:
        /* <DEDUP_REMOVED lines=16> */
.L_x_2255:
[----:B------:R-:W3:Y:S01]  /*1a040*/  LDL.LU R4, [R1+0x28] ;  /* 0x0000280001047983 */ /* 0x000ee20000300800 */
[----:B------:R-:W4:Y:S01]  /*1a050*/  LDC R0, c[0x0][0x428] ;  /* 0x00010a00ff007b82 */ /* 0x000f220000000800 */
[----:B------:R-:W-:Y:S01]  /*1a060*/  ULDC.64 UR4, c[0x0][0x9f8] ;  /* 0x00027e0000047ab9 */ /* 0x000fe20000000a00 */
[----:B------:R-:W0:Y:S01]  /*1a070*/  S2R R5, SR_TID.X ;  /* 0x0000000000057919 */ /* 0x000e220000002100 */
[----:B----4-:R-:W-:Y:S01]  /*1a080*/  ISETP.NE.AND P0, PT, R0, 0x1, PT ;  /* 0x000000010000780c */ /* 0x010fe20003f05270 */
[----:B------:R-:W-:Y:S01]  /*1a090*/  IMAD.MOV.U32 R0, RZ, RZ, R18 ;  /* 0x000000ffff007224 */ /* 0x000fe200078e0012 */
[----:B0-----:R-:W-:-:S11]  /*1a0a0*/  LOP3.LUT R5, R5, 0x1f, RZ, 0xc0, !PT ;  /* 0x0000001f05057812 */ /* 0x001fd600078ec0ff */
[----:B------:R-:W0:Y:S08]  /*1a0b0*/  @P0 LDC R3, c[0x0][0x42c] ;  /* 0x00010b00ff030b82 */ /* 0x000e300000000800 */
[----:B------:R-:W4:Y:S01]  /*1a0c0*/  @P0 LDC R2, c[0x0][0x430] ;  /* 0x00010c00ff020b82 */ /* 0x000f220000000800 */
[----:B0-----:R-:W-:-:S05]  /*1a0d0*/  @P0 IMAD.HI.U32 R3, R18, R3, RZ ;  /* 0x0000000312030227 */ /* 0x001fca00078e00ff */
[----:B----4-:R-:W-:Y:S02]  /*1a0e0*/  @P0 SHF.R.U32.HI R0, RZ, R2, R3 ;  /* 0x00000002ff000219 */ /* 0x010fe40000011603 */
[----:B------:R-:W-:-:S04]  /*1a0f0*/  ISETP.NE.U32.AND P0, PT, RZ, UR4, PT ;  /* 0x00000004ff007c0c */ /* 0x000fc8000bf05070 */
[----:B------:R-:W-:Y:S01]  /*1a100*/  ISETP.NE.AND.EX P0, PT, RZ, UR5, PT, P0 ;  /* 0x00000005ff007c0c */ /* 0x000fe2000bf05300 */
[----:B------:R-:W-:-:S12]  /*1a110*/  ULDC.64 UR4, c[0x0][0xa00] ;  /* 0x0002800000047ab9 */ /* 0x000fd80000000a00 */
[----:B------:R-:W0:Y:S01]  /*1a120*/  @P0 LDC.64 R2, c[0x0][0x9f8] ;  /* 0x00027e00ff020b82 */ /* 0x000e220000000a00 */
[----:B------:R-:W-:-:S04]  /*1a130*/  ISETP.NE.AND P6, PT, R5, RZ, PT ;  /* 0x000000ff0500720c */ /* 0x000fc80003fc5270 */
[----:B------:R-:W-:-:S09]  /*1a140*/  PLOP3.LUT P1, PT, P6, PT, PT, 0x8, 0x0 ;  /* 0x000000000000781c */ /* 0x000fd2000372e170 */
[----:B------:R-:W-:Y:S01]  /*1a150*/  VOTEU.ALL UP1, P6 ;  /* 0x00000000003f7886 */ /* 0x000fe20003020000 */
[----:B0-----:R-:W-:-:S04]  /*1a160*/  @P0 IMAD.WIDE R2, R19, 0x4, R2 ;  /* 0x0000000413020825 */ /* 0x001fc800078e0202 */
[----:B------:R-:W-:-:S04]  /*1a170*/  @!UP1 UIADD3 UR8, UP0, UR38, 0x270, URZ ;  /* 0x0000027026089890 */ /* 0x000fc8000ff1e03f */
[----:B------:R-:W-:-:S03]  /*1a180*/  @!UP1 UIADD3.X UR9, URZ, UR39, URZ, UP0, !UPT ;  /* 0x000000273f099290 */ /* 0x000fc600087fe43f */
[----:B------:R-:W-:Y:S01]  /*1a190*/  VOTEU.ALL UP0, P6 ;  /* 0x00000000003f7886 */ /* 0x000fe20003000000 */
[----:B---3--:R-:W-:Y:S02]  /*1a1a0*/  IMAD R17, R17, 0x80, R4 ;  /* 0x0000008011117824 */ /* 0x008fe400078e0204 */
[----:B------:R-:W-:-:S06]  /*1a1b0*/  IMAD.MOV.U32 R4, RZ, RZ, R19 ;  /* 0x000000ffff047224 */ /* 0x000fcc00078e0013 */
[----:B------:R0:W5:Y:S01]  /*1a1c0*/  @P0 LDG.E R4, desc[UR40][R2.64] ;  /* 0x0000002802040981 */ /* 0x000162000c1e1900 */
[----:B------:R-:W-:-:S04]  /*1a1d0*/  ISETP.NE.U32.AND P0, PT, RZ, UR4, PT ;  /* 0x00000004ff007c0c */ /* 0x000fc8000bf05070 */
[----:B------:R-:W-:-:S04]  /*1a1e0*/  ISETP.NE.AND.EX P0, PT, RZ, UR5, PT, P0 ;  /* 0x00000005ff007c0c */ /* 0x000fc8000bf05300 */
[----:B0-----:R-:W-:-:S09]  /*1a1f0*/  SEL R2, R19, RZ, !P0 ;  /* 0x000000ff13027207 */ /* 0x001fd20004000000 */
.L_x_2257:
        /* <DEDUP_REMOVED lines=10> */
[----:B------:R-:W3:Y:S01]  /*1a2a0*/  LDL R3, [R1+0x20] ;  /* 0x0000200001037983 */ /* 0x000ee20000100800 */
[----:B------:R-:W0:Y:S01]  /*1a2b0*/  LDC.64 R20, c[0x0][0x3f8] ;  /* 0x0000fe00ff147b82 */ /* 0x000e220000000a00 */
[----:B------:R-:W-:Y:S02]  /*1a2c0*/  ULDC.64 UR4, c[0x0][0xa08] ;  /* 0x0002820000047ab9 */ /* 0x000fe40000000a00 */
[----:B0-----:R-:W-:Y:S01]  /*1a2d0*/  LOP3.LUT P0, RZ, R20, UR4, RZ, 0xfc, !PT ;  /* 0x0000000414ff7c12 */ /* 0x001fe2000f80fcff */
[----:B------:R-:W-:-:S03]  /*1a2e0*/  UMOV UR4, 0xffffffff ;  /* 0xffffffff00047882 */ /* 0x000fc60000000000 */
[----:B------:R-:W-:-:S04]  /*1a2f0*/  LOP3.LUT P0, RZ, R21, UR5, RZ, 0xfc, P0 ;  /* 0x0000000515ff7c12 */ /* 0x000fc8000800fcff */
[----:B--2--5:R-:W-:Y:S01]  /*1a300*/  SEL R6, R4, RZ, !P0 ;  /* 0x000000ff04067207 */ /* 0x024fe20004000000 */
[----:B---3--:R-:W-:Y:S01]  /*1a310*/  VIADD R3, R3, 0xffffffff ;  /* 0xffffffff03037836 */ /* 0x008fe20000000000 */
[----:B------:R-:W-:Y:S07]  /*1a320*/  BRA.DIV UR4, `(.L_x_2258) ;  /* 0x0000004604307947 */ /* 0x000fee000b800000 */
.L_x_2393:
[----:B------:R-:W-:Y:S01]  /*1a330*/  UMOV UR4, 0xffffffff ;  /* 0xffffffff00047882 */ /* 0x000fe20000000000 */
[----:B------:R-:W-:Y:S02]  /*1a340*/  SHF.R.S32.HI R8, RZ, 0x1f, R4 ;  /* 0x0000001fff087819 */ /* 0x000fe40000011404 */
[----:B------:R-:W-:Y:S05]  /*1a350*/  BRA.DIV UR4, `(.L_x_2259) ;  /* 0x0000004604587947 */ /* 0x000fea000b800000 */
[----:B------:R-:W-:-:S13]  /*1a360*/  ELECT P6, URZ, PT ;  /* 0x00000000003f782f */ /* 0x000fda00038c0000 */
.L_x_2396:
[----:B------:R-:W-:Y:S05]  /*1a370*/  @!P6 BRA `(.L_x_2260) ;  /* 0x0000000000fce947 */ /* 0x000fea0003800000 */
[----:B------:R-:W-:-:S04]  /*1a380*/  ISETP.NE.U32.AND P0, PT, R20, RZ, PT ;  /* 0x000000ff1400720c */ /* 0x000fc80003f05070 */
[----:B------:R-:W-:-:S13]  /*1a390*/  ISETP.NE.AND.EX P0, PT, R21, RZ, PT, P0 ;  /* 0x000000ff1500720c */ /* 0x000fda0003f05300 */
[----:B------:R-:W-:Y:S05]  /*1a3a0*/  @!P0 BRA `(.L_x_2261) ;  /* 0x0000000000488947 */ /* 0x000fea0003800000 */
[----:B-1----:R-:W0:Y:S01]  /*1a3b0*/  LDC R9, c[0x0][0x41c] ;  /* 0x00010700ff097b82 */ /* 0x002e220000000800 */
[----:B------:R-:W-:Y:S01]  /*1a3c0*/  IMAD.MOV.U32 R5, RZ, RZ, R3 ;  /* 0x000000ffff057224 */ /* 0x000fe200078e0003 */
[----:B------:R-:W-:Y:S01]  /*1a3d0*/  ULDC.64 UR4, c[0x0][0x408] ;  /* 0x0001020000047ab9 */ /* 0x000fe20000000a00 */
[----:B0-----:R-:W-:-:S13]  /*1a3e0*/  ISETP.NE.AND P0, PT, R9, 0x1, PT ;  /* 0x000000010900780c */ /* 0x001fda0003f05270 */
[----:B------:R-:W0:Y:S02]  /*1a3f0*/  @P0 LDC.64 R6, c[0x0][0x420] ;  /* 0x00010800ff060b82 */ /* 0x000e240000000a00 */
[----:B0-----:R-:W-:-:S05]  /*1a400*/  @P0 IMAD.HI.U32 R6, R3, R6, RZ ;  /* 0x0000000603060227 */ /* 0x001fca00078e00ff */
[----:B------:R-:W-:-:S04]  /*1a410*/  @P0 SHF.R.U32.HI R5, RZ, R7, R6 ;  /* 0x00000007ff050219 */ /* 0x000fc80000011606 */
[--C-:B------:R-:W-:Y:S01]  /*1a420*/  SHF.R.S32.HI R7, RZ, 0x1f, R5.reuse ;  /* 0x0000001fff077819 */ /* 0x100fe20000011405 */
[----:B------:R-:W-:-:S04]  /*1a430*/  IMAD.MOV R6, RZ, RZ, -R5 ;  /* 0x000000ffff067224 */ /* 0x000fc800078e0a05 */
[----:B------:R-:W-:Y:S02]  /*1a440*/  IMAD R3, R9, R6, R3 ;  /* 0x0000000609037224 */ /* 0x000fe400078e0203 */
[----:B------:R-:W-:-:S04]  /*1a450*/  IMAD R6, R8, UR4, RZ ;  /* 0x0000000408067c24 */ /* 0x000fc8000f8e02ff */
[----:B------:R-:W-:Y:S02]  /*1a460*/  IMAD R9, R4, UR5, R6 ;  /* 0x0000000504097c24 */ /* 0x000fe4000f8e0206 */
[----:B------:R-:W-:-:S04]  /*1a470*/  IMAD.MOV.U32 R6, RZ, RZ, R5 ;  /* 0x000000ffff067224 */ /* 0x000fc800078e0005 */
[----:B------:R-:W-:-:S04]  /*1a480*/  IMAD.WIDE.U32 R6, R4, UR4, R6 ;  /* 0x0000000404067c25 */ /* 0x000fc8000f8e0006 */
[----:B------:R-:W-:Y:S01]  /*1a490*/  IMAD.IADD R5, R7, 0x1, R9 ;  /* 0x0000000107057824 */ /* 0x000fe200078e0209 */
[----:B------:R-:W-:-:S04]  /*1a4a0*/  LEA R10, P0, R6, R20, 0x2 ;  /* 0x00000014060a7211 */ /* 0x000fc800078010ff */
[----:B------:R-:W-:-:S05]  /*1a4b0*/  LEA.HI.X R11, R6, R21, R5, 0x2, P0 ;  /* 0x00000015060b7211 */ /* 0x000fca00000f1405 */
[----:B------:R0:W5:Y:S04]  /*1a4c0*/  LDG.E R6, desc[UR40][R10.64] ;  /* 0x000000280a067981 */ /* 0x000168000c1e1900 */
.L_x_2261:
[----:B------:R-:W2:Y:S01]  /*1a4d0*/  LDL R5, [R1] ;  /* 0x0000000001057983 */ /* 0x000ea20000100800 */
[----:B-1----:R-:W-:-:S03]  /*1a4e0*/  MOV R9, 0x400 ;  /* 0x0000040000097802 */ /* 0x002fc60000000f00 */
[----:B------:R-:W3:Y:S01]  /*1a4f0*/  LDL R7, [R1+0x8] ;  /* 0x0000080001077983 */ /* 0x000ee20000100800 */
[----:B0-----:R-:W0:Y:S02]  /*1a500*/  S2R R10, SR_CgaCtaId ;  /* 0x00000000000a7919 */ /* 0x001e240000008800 */
[----:B0-----:R-:W-:-:S05]  /*1a510*/  LEA R9, R10, R9, 0x18 ;  /* 0x000000090a097211 */ /* 0x001fca00078ec0ff */
[----:B--2---:R-:W-:Y:S01]  /*1a520*/  IMAD R5, R5, 0x8, R9 ;  /* 0x0000000805057824 */ /* 0x004fe200078e0209 */
[----:B---3--:R-:W-:-:S04]  /*1a530*/  SHF.L.U32 R7, R7, 0x1f, RZ ;  /* 0x0000001f07077819 */ /* 0x008fc800000006ff */
[----:B------:R-:W0:Y:S02]  /*1a540*/  SYNCS.PHASECHK.TRANS64.TRYWAIT P0, [R5+URZ+0x22840], R7 ;  /* 0x02284007050075a7 */ /* 0x000e24000800017f */
[----:B0-----:R-:W-:Y:S05]  /*1a550*/  @!P0 BRA `(.L_x_2262) ;  /* 0x0000004000f88947 */ /* 0x001fea0003800000 */
.L_x_2397:
        /* <DEDUP_REMOVED lines=11> */
.L_x_2263:
[----:B------:R-:W2:Y:S01]  /*1a610*/  LDL R9, [R1] ;  /* 0x0000000001097983 */ /* 0x000ea20000100800 */
[----:B------:R-:W-:-:S03]  /*1a620*/  MOV R10, 0x400 ;  /* 0x00000400000a7802 */ /* 0x000fc60000000f00 */
[----:B0-----:R-:W3:Y:S01]  /*1a630*/  LDL R7, [R1+0x10] ;  /* 0x0000100001077983 */ /* 0x001ee20000100800 */
[----:B------:R-:W0:Y:S01]  /*1a640*/  S2R R11, SR_CgaCtaId ;  /* 0x00000000000b7919 */ /* 0x000e220000008800 */
        /* <DEDUP_REMOVED lines=17> */
[----:B0-----:R-:W-:Y:S01]  /*1a760*/  NOP ;  /* 0x0000000000007918 */ /* 0x001fe20000000000 */
.L_x_2260:
[----:B------:R-:W2:Y:S01]  /*1a770*/  LDL.LU R10, [R1+0x24] ;  /* 0x00002400010a7983 */ /* 0x000ea20000300800 */
[----:B------:R-:W-:Y:S01]  /*1a780*/  MOV R7, 0x400 ;  /* 0x0000040000077802 */ /* 0x000fe20000000f00 */
[----:B------:R-:W-:Y:S05]  /*1a790*/  WARPSYNC.ALL ;  /* 0x0000000000007948 */ /* 0x000fea0003800000 */
[----:B-1----:R-:W0:Y:S01]  /*1a7a0*/  S2R R9, SR_CgaCtaId ;  /* 0x0000000000097919 */ /* 0x002e220000008800 */
        /* <DEDUP_REMOVED lines=26> */
.L_x_2398:
[----:B------:R-:W-:Y:S05]  /*1a950*/  BSYNC B0 ;  /* 0x0000000000007941 */ /* 0x000fea0003800000 */
.L_x_2264:
        /* <DEDUP_REMOVED lines=11> */
.L_x_2399:
        /* <DEDUP_REMOVED lines=11> */
.L_x_2269:
        /* <DEDUP_REMOVED lines=8> */
[----:B------:R-:W-:Y:S02]  /*1ab40*/  R2UR UR13, R6 ;  /* 0x00000000060d72ca */ /* 0x000fe400000e0000 */
[----:B0-----:R-:W-:-:S05]  /*1ab50*/  LEA R9, R10, R9, 0x18 ;  /* 0x000000090a097211 */ /* 0x001fca00078ec0ff */
        /* <DEDUP_REMOVED lines=27> */
.L_x_2267:
[----:B------:R-:W-:Y:S05]  /*1ad10*/  BSYNC B0 ;  /* 0x0000000000007941 */ /* 0x000fea0003800000 */
.L_x_2266:
[----:B------:R-:W2:Y:S04]  /*1ad20*/  LDL R3, [R1+0x20] ;  /* 0x0000200001037983 */ /* 0x000ea80000100800 */
[----:B0-----:R-:W3:Y:S01]  /*1ad30*/  LDL R2, [R1+0x18] ;  /* 0x0000180001027983 */ /* 0x001ee20000100800 */
        /* <DEDUP_REMOVED lines=27> */
[----:B------:R-:W-:Y:S01]  /*1aef0*/  ULDC.64 UR4, c[0x0][0x408] ;  /* 0x0001020000047ab9 */ /* 0x000fe20000000a00 */
[----:B-1----:R-:W-:-:S13]  /*1af00*/  ISETP.NE.AND P0, PT, R11, 0x1, PT ;  /* 0x000000010b00780c */ /* 0x002fda0003f05270 */
[----:B------:R-:W1:Y:S02]  /*1af10*/  @P0 LDC.64 R2, c[0x0][0x420] ;  /* 0x00010800ff020b82 */ /* 0x000e640000000a00 */
[----:B-1----:R-:W-:-:S04]  /*1af20*/  @P0 IMAD.HI.U32 R6, R5, R2, RZ ;  /* 0x0000000205060227 */ /* 0x002fc800078e00ff */
[----:B------:R-:W-:Y:S01]  /*1af30*/  IMAD.MOV.U32 R2, RZ, RZ, R5 ;  /* 0x000000ffff027224 */ /* 0x000fe200078e0005 */
[----:B------:R-:W-:Y:S01]  /*1af40*/  @P0 SHF.R.U32.HI R2, RZ, R3, R6 ;  /* 0x00000003ff020219 */ /* 0x000fe20000011606 */
[----:B------:R-:W-:-:S03]  /*1af50*/  IMAD R6, R8, UR4, RZ ;  /* 0x0000000408067c24 */ /* 0x000fc6000f8e02ff */
[----:B------:R-:W-:Y:S01]  /*1af60*/  SHF.R.S32.HI R3, RZ, 0x1f, R2 ;  /* 0x0000001fff037819 */ /* 0x000fe20000011402 */
[C---:B------:R-:W-:Y:S02]  /*1af70*/  IMAD R10, R4.reuse, UR5, R6 ;  /* 0x00000005040a7c24 */ /* 0x040fe4000f8e0206 */
[----:B------:R-:W-:-:S04]  /*1af80*/  IMAD.WIDE.U32 R6, R4, UR4, R2 ;  /* 0x0000000404067c25 */ /* 0x000fc8000f8e0002 */
[----:B------:R-:W-:Y:S01]  /*1af90*/  IMAD.IADD R10, R10, 0x1, R7 ;  /* 0x000000010a0a7824 */ /* 0x000fe200078e0207 */
[----:B------:R-:W-:Y:S01]  /*1afa0*/  LEA R20, P0, R6, R20, 0x2 ;  /* 0x0000001406147211 */ /* 0x000fe200078010ff */
[----:B------:R-:W-:-:S03]  /*1afb0*/  IMAD.MOV R2, RZ, RZ, -R2 ;  /* 0x000000ffff027224 */ /* 0x000fc600078e0a02 */
[----:B------:R-:W-:Y:S01]  /*1afc0*/  LEA.HI.X R21, R6, R21, R10, 0x2, P0 ;  /* 0x0000001506157211 */ /* 0x000fe200000f140a */
[----:B------:R-:W-:-:S04]  /*1afd0*/  IMAD R5, R11, R2, R5 ;  /* 0x000000020b057224 */ /* 0x000fc800078e0205 */
[----:B------:R1:W5:Y:S04]  /*1afe0*/  LDG.E R6, desc[UR40][R20.64] ;  /* 0x0000002814067981 */ /* 0x000368000c1e1900 */
.L_x_2276:
[----:B------:R-:W2:Y:S01]  /*1aff0*/  S2R R3, SR_CgaCtaId ;  /* 0x0000000000037919 */ /* 0x000ea20000008800 */
[----:B------:R-:W-:-:S04]  /*1b000*/  MOV R2, 0x400 ;  /* 0x0000040000027802 */ /* 0x000fc80000000f00 */
[----:B--2---:R-:W-:Y:S02]  /*1b010*/  LEA R2, R3, R2, 0x18 ;  /* 0x0000000203027211 */ /* 0x004fe400078ec0ff */
[----:B------:R-:W-:-:S03]  /*1b020*/  SHF.L.U32 R3, R12, 0x1f, RZ ;  /* 0x0000001f0c037819 */ /* 0x000fc600000006ff */
[----:B------:R-:W-:-:S04]  /*1b030*/  IMAD R2, R13, 0x8, R2 ;  /* 0x000000080d027824 */ /* 0x000fc800078e0202 */
[----:B------:R-:W2:Y:S02]  /*1b040*/  SYNCS.PHASECHK.TRANS64.TRYWAIT P0, [R2+URZ+0x22840], R3 ;  /* 0x02284003020075a7 */ /* 0x000ea4000800017f */
[----:B--2---:R-:W-:Y:S05]  /*1b050*/  @!P0 BRA `(.L_x_2277) ;  /* 0x0000003800808947 */ /* 0x004fea0003800000 */
.L_x_2400:
        /* <DEDUP_REMOVED lines=11> */
.L_x_2278:
[----:B---3--:R-:W3:Y:S01]  /*1b110*/  LDL R7, [R1] ;  /* 0x0000000001077983 */ /* 0x008ee20000100800 */
[----:B------:R-:W-:-:S03]  /*1b120*/  MOV R11, 0x400 ;  /* 0x00000400000b7802 */ /* 0x000fc60000000f00 */
        /* <DEDUP_REMOVED lines=20> */
.L_x_2401:
        /* <DEDUP_REMOVED lines=8> */
.L_x_2280:
        /* <DEDUP_REMOVED lines=34> */
.L_x_2275:
[----:B------:R-:W-:Y:S05]  /*1b510*/  BSYNC B2 ;  /* 0x0000000000027941 */ /* 0x000fea0003800000 */
.L_x_2274:
[----:B------:R-:W2:Y:S02]  /*1b520*/  LDL R2, [R1+0x20] ;  /* 0x0000200001027983 */ /* 0x000ea40000100800 */
[----:B--2---:R-:W-:-:S07]  /*1b530*/  VIADD R5, R2, 0xfffffffd ;  /* 0xfffffffd02057836 */ /* 0x004fce0000000000 */
.L_x_2273:
[----:B------:R-:W-:Y:S05]  /*1b540*/  BSYNC B1 ;  /* 0x0000000000017941 */ /* 0x000fea0003800000 */
.L_x_2272:
[----:B------:R-:W2:Y:S01]  /*1b550*/  LDL.LU R2, [R1+0x20] ;  /* 0x0000200001027983 */ /* 0x000ea20000300800 */
[----:B------:R-:W-:Y:S01]  /*1b560*/  VIADD R9, R9, 0xfffffffe ;  /* 0xfffffffe09097836 */ /* 0x000fe20000000000 */
[----:B--2---:R-:W-:-:S04]  /*1b570*/  LOP3.LUT R2, RZ, R2, RZ, 0x33, !PT ;  /* 0x00000002ff027212 */ /* 0x004fc800078e33ff */
[----:B------:R-:W-:-:S13]  /*1b580*/  ISETP.NE.AND P0, PT, R9, R2, PT ;  /* 0x000000020900720c */ /* 0x000fda0003f05270 */
[----:B------:R-:W-:Y:S05]  /*1b590*/  @!P0 BRA `(.L_x_2271) ;  /* 0x0000000c00a08947 */ /* 0x000fea0003800000 */
.L_x_2295:
        /* <DEDUP_REMOVED lines=9> */
[----:B0-----:R-:W-:Y:S06]  /*1b630*/  @!P6 BRA `(.L_x_2282) ;  /* 0x000000040098e947 */ /* 0x001fec0003800000 */
        /* <DEDUP_REMOVED lines=22> */
.L_x_2283:
[----:B------:R-:W3:Y:S01]  /*1b7a0*/  S2R R3, SR_CgaCtaId ;  /* 0x0000000000037919 */ /* 0x000ee20000008800 */
[----:B------:R-:W-:-:S04]  /*1b7b0*/  MOV R2, 0x400 ;  /* 0x0000040000027802 */ /* 0x000fc80000000f00 */
[----:B---3--:R-:W-:Y:S02]  /*1b7c0*/  LEA R2, R3, R2, 0x18 ;  /* 0x0000000203027211 */ /* 0x008fe400078ec0ff */
[----:B------:R-:W-:-:S03]  /*1b7d0*/  SHF.L.U32 R3, R9, 0x1f, RZ ;  /* 0x0000001f09037819 */ /* 0x000fc600000006ff */
[----:B------:R-:W-:-:S04]  /*1b7e0*/  IMAD R2, R10, 0x8, R2 ;  /* 0x000000080a027824 */ /* 0x000fc800078e0202 */
[----:B------:R-:W3:Y:S02]  /*1b7f0*/  SYNCS.PHASECHK.TRANS64.TRYWAIT P0, [R2+URZ+0x22840], R3 ;  /* 0x02284003020075a7 */ /* 0x000ee4000800017f */
[----:B---3--:R-:W-:Y:S05]  /*1b800*/  @!P0 BRA `(.L_x_2284) ;  /* 0x0000003000bc8947 */ /* 0x008fea0003800000 */
.L_x_2402:
[----:B--2---:R-:W2:Y:S02]  /*1b810*/  S2R R7, SR_TID.X ;  /* 0x0000000000077919 */ /* 0x004ea40000002100 */
        /* <DEDUP_REMOVED lines=10> */
.L_x_2285:
[----:B0-----:R-:W4:Y:S01]  /*1b8c0*/  LDL R12, [R1+0x10] ;  /* 0x00001000010c7983 */ /* 0x001f220000100800 */
[----:B--2---:R-:W-:Y:S01]  /*1b8d0*/  MOV R7, 0x400 ;  /* 0x0000040000077802 */ /* 0x004fe20000000f00 */
        /* <DEDUP_REMOVED lines=17> */
[----:B------:R-:W2:Y:S02]  /*1b9f0*/  SYNCS.PHASECHK.TRANS64.TRYWAIT P1, [R2+URZ+0x22860], R3 ;  /* 0x02286003020075a7 */ /* 0x000ea4000802017f */
[----:B0-2---:R-:W-:Y:S05]  /*1ba00*/  @!P1 BRA `(.L_x_2286) ;  /* 0x0000003000509947 */ /* 0x005fea0003800000 */
.L_x_2403:
[----:B------:R-:W-:Y:S05]  /*1ba10*/  @P0 BRA `(.L_x_2287) ;  /* 0x00000000001c0947 */ /* 0x000fea0003800000 */
[----:B------:R-:W2:Y:S01]  /*1ba20*/  S2R R11, SR_TID.X ;  /* 0x00000000000b7919 */ /* 0x000ea20000002100 */
[----:B0--3--:R-:W-:-:S04]  /*1ba30*/  IMAD.MOV.U32 R3, RZ, RZ, 0xc000 ;  /* 0x0000c000ff037424 */ /* 0x009fc800078e00ff */
[----:B------:R4:W-:Y:S01]  /*1ba40*/  SYNCS.ARRIVE.TRANS64 RZ, [R2+URZ+0x22850], R3 ;  /* 0x0228500302ff79a7 */ /* 0x0009e2000800003f */
[----:B--2---:R-:W-:-:S04]  /*1ba50*/  LOP3.LUT R11, R11, 0x1f, RZ, 0xc0, !PT ;  /* 0x0000001f0b0b7812 */ /* 0x004fc800078ec0ff */
[----:B------:R-:W-:-:S13]  /*1ba60*/  ISETP.NE.AND P1, PT, R11, RZ, PT ;  /* 0x000000ff0b00720c */ /* 0x000fda0003f25270 */
[----:B----4-:R-:W-:Y:S05]  /*1ba70*/  @!P1 BRA `(.L_x_2287) ;  /* 0x0000000000049947 */ /* 0x010fea0003800000 */
[----:B------:R-:W-:Y:S01]  /*1ba80*/  BPT.TRAP 0x1 ;  /* 0x000000040000795c */ /* 0x000fe20000300000 */
.L_x_2287:
[----:B------:R-:W2:Y:S01]  /*1ba90*/  S2R R11, SR_CgaCtaId ;  /* 0x00000000000b7919 */ /* 0x000ea20000008800 */
[----:B0--3--:R-:W-:Y:S01]  /*1baa0*/  MOV R3, 0x400 ;  /* 0x0000040000037802 */ /* 0x009fe20000000f00 */
        /* <DEDUP_REMOVED lines=11> */
[----:B--2---:R-:W-:-:S05]  /*1bb60*/  LEA R3, R11, R3, 0x18 ;  /* 0x000000030b037211 */ /* 0x004fca00078ec0ff */
        /* <DEDUP_REMOVED lines=19> */
.L_x_2282:
[----:B------:R-:W-:Y:S05]  /*1bca0*/  BSYNC B1 ;  /* 0x0000000000017941 */ /* 0x000fea0003800000 */
.L_x_2281:
[----:B------:R-:W-:Y:S01]  /*1bcb0*/  VIADD R10, R10, 0x1 ;  /* 0x000000010a0a7836 */ /* 0x000fe20000000000 */
[----:B------:R-:W-:Y:S04]  /*1bcc0*/  BSSY B1, `(.L_x_2288) ;  /* 0x0000071000017945 */ /* 0x000fe80003800000 */
[----:B------:R-:W-:-:S04]  /*1bcd0*/  ISETP.NE.AND P0, PT, R10, 0x2, PT ;  /* 0x000000020a00780c */ /* 0x000fc80003f05270 */
[----:B------:R-:W-:Y:S02]  /*1bce0*/  SEL R2, RZ, 0x1, P0 ;  /* 0x00000001ff027807 */ /* 0x000fe40000000000 */
[----:B0-----:R-:W-:Y:S02]  /*1bcf0*/  SEL R12, R10, RZ, P0 ;  /* 0x000000ff0a0c7207 */ /* 0x001fe40000000000 */
[----:B------:R-:W-:Y:S01]  /*1bd00*/  LOP3.LUT R11, R9, R2, RZ, 0x3c, !PT ;  /* 0x00000002090b7212 */ /* 0x000fe200078e3cff */
[----:B------:R-:W-:-:S04]  /*1bd10*/  VIADD R9, R5, 0xffffffff ;  /* 0xffffffff05097836 */ /* 0x000fc80000000000 */
        /* <DEDUP_REMOVED lines=18> */
[----:B------:R-:W-:Y:S01]  /*1be40*/  IMAD R10, R10, R3, R9 ;  /* 0x000000030a0a7224 */ /* 0x000fe200078e0209 */
[----:B------:R-:W-:-:S03]  /*1be50*/  SHF.R.S32.HI R3, RZ, 0x1f, R2 ;  /* 0x0000001fff037819 */ /* 0x000fc60000011402 */
[----:B------:R-:W-:-:S04]  /*1be60*/  IMAD.WIDE.U32 R2, R4, UR6, R2 ;  /* 0x0000000604027c25 */ /* 0x000fc8000f8e0002 */
[----:B------:R-:W-:Y:S01]  /*1be70*/  IMAD.IADD R3, R6, 0x1, R3 ;  /* 0x0000000106037824 */ /* 0x000fe200078e0203 */
[----:B------:R-:W-:-:S04]  /*1be80*/  LEA R6, P0, R2, UR4, 0x2 ;  /* 0x0000000402067c11 */ /* 0x000fc8000f8010ff */
[----:B------:R-:W-:-:S05]  /*1be90*/  LEA.HI.X R7, R2, UR5, R3, 0x2, P0 ;  /* 0x0000000502077c11 */ /* 0x000fca00080f1403 */
[----:B------:R2:W5:Y:S04]  /*1bea0*/  LDG.E R6, desc[UR40][R6.64] ;  /* 0x0000002806067981 */ /* 0x000568000c1e1900 */
.L_x_2290:
[----:B------:R-:W3:Y:S01]  /*1beb0*/  S2R R3, SR_CgaCtaId ;  /* 0x0000000000037919 */ /* 0x000ee20000008800 */
[----:B------:R-:W-:-:S04]  /*1bec0*/  MOV R2, 0x400 ;  /* 0x0000040000027802 */ /* 0x000fc80000000f00 */
[----:B---3--:R-:W-:Y:S02]  /*1bed0*/  LEA R2, R3, R2, 0x18 ;  /* 0x0000000203027211 */ /* 0x008fe400078ec0ff */
[----:B------:R-:W-:-:S03]  /*1bee0*/  SHF.L.U32 R3, R11, 0x1f, RZ ;  /* 0x0000001f0b037819 */ /* 0x000fc600000006ff */
[----:B------:R-:W-:-:S04]  /*1bef0*/  IMAD R2, R12, 0x8, R2 ;  /* 0x000000080c027824 */ /* 0x000fc800078e0202 */
[----:B------:R-:W3:Y:S02]  /*1bf00*/  SYNCS.PHASECHK.TRANS64.TRYWAIT P0, [R2+URZ+0x22840], R3 ;  /* 0x02284003020075a7 */ /* 0x000ee4000800017f */
[----:B---3--:R-:W-:Y:S05]  /*1bf10*/  @!P0 BRA `(.L_x_2291) ;  /* 0x0000002c00208947 */ /* 0x008fea0003800000 */
.L_x_2404:
        /* <DEDUP_REMOVED lines=11> */
.L_x_2292:
[----:B--2---:R-:W2:Y:S01]  /*1bfd0*/  LDL R7, [R1] ;  /* 0x0000000001077983 */ /* 0x004ea20000100800 */
        /* <DEDUP_REMOVED lines=20> */
[----:B0-2---:R-:W-:Y:S05]  /*1c120*/  @!P1 BRA `(.L_x_2293) ;  /* 0x0000002800b09947 */ /* 0x005fea0003800000 */
.L_x_2405:
        /* <DEDUP_REMOVED lines=8> */
.L_x_2294:
        /* <DEDUP_REMOVED lines=34> */
.L_x_2289:
[----:B------:R-:W-:Y:S05]  /*1c3d0*/  BSYNC B1 ;  /* 0x0000000000017941 */ /* 0x000fea0003800000 */
.L_x_2288:
[----:B------:R-:W2:Y:S01]  /*1c3e0*/  LDL R2, [R1+0x18] ;  /* 0x0000180001027983 */ /* 0x000ea20000100800 */
[----:B------:R-:W-:Y:S01]  /*1c3f0*/  VIADD R5, R5, 0xfffffffe ;  /* 0xfffffffe05057836 */ /* 0x000fe20000000000 */
[----:B--2---:R-:W-:-:S13]  /*1c400*/  ISETP.GT.AND P0, PT, R9, R2, PT ;  /* 0x000000020900720c */ /* 0x004fda0003f04270 */
[----:B------:R-:W-:Y:S05]  /*1c410*/  @P0 BRA `(.L_x_2295) ;  /* 0xfffffff000600947 */ /* 0x000fea000383ffff */
.L_x_2271:
[----:B------:R-:W-:Y:S05]  /*1c420*/  BSYNC B0 ;  /* 0x0000000000007941 */ /* 0x000fea0003800000 */
.L_x_2270:
        /* <DEDUP_REMOVED lines=23> */
.L_x_2297:
[----:B------:R-:W-:Y:S05]  /*1c5a0*/  BSYNC B0 ;  /* 0x0000000000007941 */ /* 0x000fea0003800000 */
.L_x_2296:
[----:B--2---:R-:W2:Y:S02]  /*1c5b0*/  LDL.LU R2, [R1+0x8] ;  /* 0x0000080001027983 */ /* 0x004ea40000300800 */
[----:B--2---:R-:W-:-:S05]  /*1c5c0*/  LOP3.LUT R2, R2, R0, RZ, 0x3c, !PT ;  /* 0x0000000002027212 */ /* 0x004fca00078e3cff */
[----:B------:R3:W-:Y:S02]  /*1c5d0*/  STL [R1+0x8], R2 ;  /* 0x0000080201007387 */ /* 0x0007e40000100800 */
.L_x_2253:
[----:B------:R-:W-:Y:S05]  /*1c5e0*/  BSYNC B6 ;  /* 0x0000000000067941 */ /* 0x000fea0003800000 */
.L_x_2251:
[----:B------:R-:W-:-:S03]  /*1c5f0*/  UMOV UR4, 0xffffffff ;  /* 0xffffffff00047882 */ /* 0x000fc60000000000 */
[----:B------:R-:W-:Y:S05]  /*1c600*/  BRA.DIV UR4, `(.L_x_2298) ;  /* 0x00000026048c7947 */ /* 0x000fea000b800000 */
[----:B------:R4:W0:Y:S04]  /*1c610*/  SHFL.IDX PT, R4, R16, RZ, 0x1f ;  /* 0x00001fff10047589 */ /* 0x00082800000e0000 */
[----:B------:R-:W0:Y:S02]  /*1c620*/  SHFL.IDX PT, R16, R16, 0x1, 0x1f ;  /* 0x00201f0010107f89 */ /* 0x000e2400000e0000 */
.L_x_2409:
[----:B------:R-:W5:Y:S01]  /*1c630*/  S2R R7, SR_TID.X ;  /* 0x0000000000077919 */ /* 0x000f620000002100 */
[----:B------:R-:W-:Y:S01]  /*1c640*/  ULDC UR4, c[0x0][0xc14] ;  /* 0x0003050000047ab9 */ /* 0x000fe20000000800 */
[----:B------:R-:W-:Y:S01]  /*1c650*/  BSSY B0, `(.L_x_2299) ;  /* 0x000000b000007945 */ /* 0x000fe20003800000 */
[----:B------:R-:W-:Y:S02]  /*1c660*/  IMAD.U32 R0, RZ, RZ, UR4 ;  /* 0x00000004ff007e24 */ /* 0x000fe4000f8e00ff */
[----:B------:R-:W-:Y:S01]  /*1c670*/  IMAD.MOV.U32 R17, RZ, RZ, RZ ;  /* 0x000000ffff117224 */ /* 0x000fe200078e00ff */
[----:B-----5:R-:W-:-:S04]  /*1c680*/  LOP3.LUT R7, R7, 0x1f, RZ, 0xc0, !PT ;  /* 0x0000001f07077812 */ /* 0x020fc800078ec0ff */
[C---:B------:R-:W-:Y:S01]  /*1c690*/  ISETP.NE.AND P0, PT, R7.reuse, 0x1f, PT ;  /* 0x0000001f0700780c */ /* 0x040fe20003f05270 */
[----:B------:R-:W-:-:S05]  /*1c6a0*/  IMAD.IADD R5, R7, 0x1, R19 ;  /* 0x0000000107057824 */ /* 0x000fca00078e0213 */
[----:B------:R-:W-:-:S13]  /*1c6b0*/  ISETP.GE.OR P0, PT, R5, R0, !P0 ;  /* 0x000000000500720c */ /* 0x000fda0004706670 */
[----:B------:R-:W-:Y:S05]  /*1c6c0*/  @P0 BRA `(.L_x_2300) ;  /* 0x00000000000c0947 */ /* 0x000fea0003800000 */
[----:B---3--:R-:W3:Y:S02]  /*1c6d0*/  LDC.64 R2, c[0x0][0xc58] ;  /* 0x00031600ff027b82 */ /* 0x008ee40000000a00 */
[----:B---3--:R-:W-:-:S05]  /*1c6e0*/  IMAD.WIDE R2, R5, 0x4, R2 ;  /* 0x0000000405027825 */ /* 0x008fca00078e0202 */
[----:B------:R3:W5:Y:S02]  /*1c6f0*/  LDG.E R17, desc[UR40][R2.64] ;  /* 0x0000002802117981 */ /* 0x000764000c1e1900 */
.L_x_2300:
[----:B------:R-:W-:Y:S05]  /*1c700*/  BSYNC B0 ;  /* 0x0000000000007941 */ /* 0x000fea0003800000 */
.L_x_2299:
[----:B------:R-:W-:-:S03]  /*1c710*/  UMOV UR4, 0xffffffff ;  /* 0xffffffff00047882 */ /* 0x000fc60000000000 */
[----:B------:R-:W-:Y:S05]  /*1c720*/  BRA.DIV UR4, `(.L_x_2301) ;  /* 0x0000002604907947 */ /* 0x000fea000b800000 */
        /* <DEDUP_REMOVED lines=9> */
[----:B---3--:R-:W-:-:S05]  /*1c7c0*/  IMAD.IADD R3, R13, 0x1, R14 ;  /* 0x000000010d037824 */ /* 0x008fca00078e020e */
[----:B------:R-:W0:Y:S02]  /*1c7d0*/  SHFL.UP PT, R14, R3, 0x4, RZ ;  /* 0x04800000030e7989 */ /* 0x000e2400000e00ff */
[----:B0-----:R-:W-:Y:S02]  /*1c7e0*/  SEL R14, R14, RZ, P0 ;  /* 0x000000ff0e0e7207 */ /* 0x001fe40000000000 */
[----:B------:R-:W-:-:S03]  /*1c7f0*/  ISETP.GE.U32.AND P0, PT, R7, 0x10, PT ;  /* 0x000000100700780c */ /* 0x000fc60003f06070 */
[----:B------:R-:W-:-:S05]  /*1c800*/  IMAD.IADD R5, R3, 0x1, R14 ;  /* 0x0000000103057824 */ /* 0x000fca00078e020e */
[----:B------:R-:W2:Y:S02]  /*1c810*/  SHFL.UP PT, R14, R5, 0x8, RZ ;  /* 0x05000000050e7989 */ /* 0x000ea400000e00ff */
[----:B--2---:R-:W-:-:S05]  /*1c820*/  SEL R6, R14, RZ, P1 ;  /* 0x000000ff0e067207 */ /* 0x004fca0000800000 */
[----:B------:R-:W-:-:S05]  /*1c830*/  IMAD.IADD R6, R5, 0x1, R6 ;  /* 0x0000000105067824 */ /* 0x000fca00078e0206 */
[----:B------:R-:W0:Y:S02]  /*1c840*/  SHFL.UP PT, R14, R6, 0x10, RZ ;  /* 0x06000000060e7989 */ /* 0x000e2400000e00ff */
[----:B0-----:R-:W-:-:S05]  /*1c850*/  SEL R7, R14, RZ, P0 ;  /* 0x000000ff0e077207 */ /* 0x001fca0000000000 */
[----:B------:R-:W-:-:S05]  /*1c860*/  IMAD.IADD R2, R6, 0x1, R7 ;  /* 0x0000000106027824 */ /* 0x000fca00078e0207 */
[----:B------:R0:W2:Y:S02]  /*1c870*/  SHFL.IDX PT, R14, R2, 0x1f, 0x1f ;  /* 0x03e01f00020e7f89 */ /* 0x0000a400000e0000 */
.L_x_2417:
[----:B------:R-:W-:Y:S02]  /*1c880*/  ULDC UR4, c[0x0][0xc10] ;  /* 0x0003040000047ab9 */ /* 0x000fe40000000800 */
[----:B------:R-:W-:-:S04]  /*1c890*/  IMAD.U32 R5, RZ, RZ, UR4 ;  /* 0x00000004ff057e24 */ /* 0x000fc8000f8e00ff */
[----:B--2---:R-:W-:-:S04]  /*1c8a0*/  IMAD R3, R14, R5, RZ ;  /* 0x000000050e037224 */ /* 0x004fc800078e02ff */
[----:B----4-:R-:W-:-:S05]  /*1c8b0*/  IMAD.IADD R16, R16, 0x1, R3 ;  /* 0x0000000110107824 */ /* 0x010fca00078e0203 */
[----:B------:R-:W-:-:S13]  /*1c8c0*/  ISETP.GT.AND P0, PT, R16, R4, PT ;  /* 0x000000041000720c */ /* 0x000fda0003f04270 */
[----:B------:R-:W-:Y:S05]  /*1c8d0*/  @P0 BRA `(.L_x_2302) ;  /* 0x0000000000b40947 */ /* 0x000fea0003800000 */
[----:B------:R-:W2:Y:S02]  /*1c8e0*/  LDC R0, c[0x0][0xc14] ;  /* 0x00030500ff007b82 */ /* 0x000ea40000000800 */
.L_x_2307:
[----:B------:R-:W-:-:S05]  /*1c8f0*/  VIADD R19, R19, 0x1f ;  /* 0x0000001f13137836 */ /* 0x000fca0000000000 */
[----:B--2---:R-:W-:-:S13]  /*1c900*/  ISETP.GE.AND P0, PT, R19, R0, PT ;  /* 0x000000001300720c */ /* 0x004fda0003f06270 */
[----:B------:R-:W-:Y:S05]  /*1c910*/  @P0 BRA `(.L_x_2303) ;  /* 0x0000000400ec0947 */ /* 0x000fea0003800000 */
[----:B------:R-:W2:Y:S01]  /*1c920*/  S2R R7, SR_TID.X ;  /* 0x0000000000077919 */ /* 0x000ea20000002100 */
[----:B------:R-:W-:Y:S01]  /*1c930*/  BSSY B0, `(.L_x_2304) ;  /* 0x000000a000007945 */ /* 0x000fe20003800000 */
[----:B------:R-:W-:Y:S01]  /*1c940*/  IMAD.MOV.U32 R17, RZ, RZ, RZ ;  /* 0x000000ffff117224 */ /* 0x000fe200078e00ff */
[----:B--2---:R-:W-:-:S04]  /*1c950*/  LOP3.LUT R7, R7, 0x1f, RZ, 0xc0, !PT ;  /* 0x0000001f07077812 */ /* 0x004fc800078ec0ff */
[C---:B------:R-:W-:Y:S01]  /*1c960*/  ISETP.NE.AND P1, PT, R7.reuse, 0x1f, PT ;  /* 0x0000001f0700780c */ /* 0x040fe20003f25270 */
[----:B------:R-:W-:-:S05]  /*1c970*/  IMAD.IADD R5, R7, 0x1, R19 ;  /* 0x0000000107057824 */ /* 0x000fca00078e0213 */
[----:B------:R-:W-:-:S13]  /*1c980*/  ISETP.GE.OR P0, PT, R5, R0, !P1 ;  /* 0x000000000500720c */ /* 0x000fda0004f06670 */
[----:B------:R-:W-:Y:S05]  /*1c990*/  @P0 BRA `(.L_x_2305) ;  /* 0x00000000000c0947 */ /* 0x000fea0003800000 */
[----:B0-----:R-:W0:Y:S02]  /*1c9a0*/  LDC.64 R2, c[0x0][0xc58] ;  /* 0x00031600ff027b82 */ /* 0x001e240000000a00 */
[----:B0-----:R-:W-:-:S05]  /*1c9b0*/  IMAD.WIDE R2, R5, 0x4, R2 ;  /* 0x0000000405027825 */ /* 0x001fca00078e0202 */
[----:B------:R2:W5:Y:S02]  /*1c9c0*/  LDG.E R17, desc[UR40][R2.64] ;  /* 0x0000002802117981 */ /* 0x000564000c1e1900 */
.L_x_2305:
[----:B------:R-:W-:Y:S05]  /*1c9d0*/  BSYNC B0 ;  /* 0x0000000000007941 */ /* 0x000fea0003800000 */
.L_x_2304:
[----:B------:R-:W-:-:S03]  /*1c9e0*/  UMOV UR4, 0xffffffff ;  /* 0xffffffff00047882 */ /* 0x000fc60000000000 */
[----:B------:R-:W-:Y:S05]  /*1c9f0*/  BRA.DIV UR4, `(.L_x_2306) ;  /* 0x0000002604ac7947 */ /* 0x000fea000b800000 */
[----:B-----5:R-:W3:Y:S01]  /*1ca00*/  SHFL.UP PT, R14, R17, 0x1, RZ ;  /* 0x04200000110e7989 */ /* 0x020ee200000e00ff */
[C---:B------:R-:W-:Y:S02]  /*1ca10*/  ISETP.NE.AND P0, PT, R7.reuse, RZ, PT ;  /* 0x000000ff0700720c */ /* 0x040fe40003f05270 */
[C---:B------:R-:W-:Y:S02]  /*1ca20*/  ISETP.GE.U32.AND P1, PT, R7.reuse, 0x2, PT ;  /* 0x000000020700780c */ /* 0x040fe40003f26070 */
[----:B---3--:R-:W-:Y:S02]  /*1ca30*/  SEL R14, R14, RZ, P0 ;  /* 0x000000ff0e0e7207 */ /* 0x008fe40000000000 */
[----:B------:R-:W-:-:S03]  /*1ca40*/  ISETP.GE.U32.AND P0, PT, R7, 0x4, PT ;  /* 0x000000040700780c */ /* 0x000fc60003f06070 */
[----:B------:R-:W-:-:S05]  /*1ca50*/  IMAD.IADD R13, R17, 0x1, R14 ;  /* 0x00000001110d7824 */ /* 0x000fca00078e020e */
[----:B------:R-:W3:Y:S02]  /*1ca60*/  SHFL.UP PT, R14, R13, 0x2, RZ ;  /* 0x044000000d0e7989 */ /* 0x000ee400000e00ff */
[----:B---3--:R-:W-:Y:S02]  /*1ca70*/  SEL R14, R14, RZ, P1 ;  /* 0x000000ff0e0e7207 */ /* 0x008fe40000800000 */
[----:B------:R-:W-:-:S03]  /*1ca80*/  ISETP.GE.U32.AND P1, PT, R7, 0x8, PT ;  /* 0x000000080700780c */ /* 0x000fc60003f26070 */
[----:B--2---:R-:W-:-:S05]  /*1ca90*/  IMAD.IADD R3, R13, 0x1, R14 ;  /* 0x000000010d037824 */ /* 0x004fca00078e020e */
[----:B------:R-:W2:Y:S02]  /*1caa0*/  SHFL.UP PT, R14, R3, 0x4, RZ ;  /* 0x04800000030e7989 */ /* 0x000ea400000e00ff */
[----:B--2---:R-:W-:Y:S02]  /*1cab0*/  SEL R14, R14, RZ, P0 ;  /* 0x000000ff0e0e7207 */ /* 0x004fe40000000000 */
[----:B------:R-:W-:-:S03]  /*1cac0*/  ISETP.GE.U32.AND P0, PT, R7, 0x10, PT ;  /* 0x000000100700780c */ /* 0x000fc60003f06070 */
[----:B------:R-:W-:-:S05]  /*1cad0*/  IMAD.IADD R5, R3, 0x1, R14 ;  /* 0x0000000103057824 */ /* 0x000fca00078e020e */
[----:B------:R-:W2:Y:S02]  /*1cae0*/  SHFL.UP PT, R14, R5, 0x8, RZ ;  /* 0x05000000050e7989 */ /* 0x000ea400000e00ff */
[----:B--2---:R-:W-:-:S05]  /*1caf0*/  SEL R6, R14, RZ, P1 ;  /* 0x000000ff0e067207 */ /* 0x004fca0000800000 */
[----:B------:R-:W-:-:S05]  /*1cb00*/  IMAD.IADD R6, R5, 0x1, R6 ;  /* 0x0000000105067824 */ /* 0x000fca00078e0206 */
[----:B------:R-:W2:Y:S02]  /*1cb10*/  SHFL.UP PT, R14, R6, 0x10, RZ ;  /* 0x06000000060e7989 */ /* 0x000ea400000e00ff */
[----:B--2---:R-:W-:-:S05]  /*1cb20*/  SEL R7, R14, RZ, P0 ;  /* 0x000000ff0e077207 */ /* 0x004fca0000000000 */
[----:B0-----:R-:W-:-:S05]  /*1cb30*/  IMAD.IADD R2, R6, 0x1, R7 ;  /* 0x0000000106027824 */ /* 0x001fca00078e0207 */
[----:B------:R0:W2:Y:S02]  /*1cb40*/  SHFL.IDX PT, R14, R2, 0x1f, 0x1f ;  /* 0x03e01f00020e7f89 */ /* 0x0000a400000e0000 */
.L_x_2425:
[----:B------:R-:W-:Y:S02]  /*1cb50*/  ULDC UR4, c[0x0][0xc10] ;  /* 0x0003040000047ab9 */ /* 0x000fe40000000800 */
[----:B------:R-:W-:-:S04]  /*1cb60*/  IMAD.U32 R5, RZ, RZ, UR4 ;  /* 0x00000004ff057e24 */ /* 0x000fc8000f8e00ff */
[----:B--2---:R-:W-:-:S04]  /*1cb70*/  IMAD R3, R14, R5, RZ ;  /* 0x000000050e037224 */ /* 0x004fc800078e02ff */
[----:B------:R-:W-:-:S05]  /*1cb80*/  IMAD.IADD R16, R3, 0x1, R16 ;  /* 0x0000000103107824 */ /* 0x000fca00078e0210 */
[----:B------:R-:W-:-:S13]  /*1cb90*/  ISETP.GT.AND P0, PT, R16, R4, PT ;  /* 0x000000041000720c */ /* 0x000fda0003f04270 */
[----:B------:R-:W-:Y:S05]  /*1cba0*/  @!P0 BRA `(.L_x_2307) ;  /* 0xfffffffc00508947 */ /* 0x000fea000383ffff */
.L_x_2302:
        /* <DEDUP_REMOVED lines=8> */
.L_x_2429:
[----:B------:R-:W-:Y:S01]  /*1cc30*/  ISETP.NE.AND P0, PT, R3, RZ, PT ;  /* 0x000000ff0300720c */ /* 0x000fe20003f05270 */
[----:B------:R-:W-:-:S12]  /*1cc40*/  IMAD.MOV.U32 R7, RZ, RZ, RZ ;  /* 0x000000ffff077224 */ /* 0x000fd800078e00ff */
[----:B------:R-:W-:Y:S05]  /*1cc50*/  @!P0 BRA `(.L_x_2309) ;  /* 0x0000000000108947 */ /* 0x000fea0003800000 */
[----:B------:R-:W-:Y:S01]  /*1cc60*/  UMOV UR4, 0xffffffff ;  /* 0xffffffff00047882 */ /* 0x000fe20000000000 */
[----:B------:R-:W-:Y:S02]  /*1cc70*/  VIADD R12, R6, 0xffffffff ;  /* 0xffffffff060c7836 */ /* 0x000fe40000000000 */
[----:B------:R-:W-:Y:S05]  /*1cc80*/  BRA.DIV UR4, `(.L_x_2310) ;  /* 0x0000002a04207947 */ /* 0x000fea000b800000 */
[----:B------:R4:W0:Y:S02]  /*1cc90*/  SHFL.IDX PT, R7, R2, R12, 0x1f ;  /* 0x00001f0c02077589 */ /* 0x00082400000e0000 */
.L_x_2309:
[----:B0---4-:R-:W0:Y:S01]  /*1cca0*/  LDC.64 R2, c[0x0][0xc68] ;  /* 0x00031a00ff027b82 */ /* 0x011e220000000a00 */
[----:B------:R-:W-:-:S04]  /*1ccb0*/  IMAD.IADD R19, R6, 0x1, R19 ;  /* 0x0000000106137824 */ /* 0x000fc800078e0213 */
[----:B0-----:R-:W-:-:S05]  /*1ccc0*/  IMAD.WIDE R2, R19, 0x4, R2 ;  /* 0x0000000413027825 */ /* 0x001fca00078e0202 */
[----:B-1----:R-:W2:Y:S01]  /*1ccd0*/  LDG.E R9, desc[UR40][R2.64] ;  /* 0x0000002802097981 */ /* 0x002ea2000c1e1900 */
[----:B------:R-:W-:-:S04]  /*1cce0*/  IMAD R16, R7, R5, R16 ;  /* 0x0000000507107224 */ /* 0x000fc800078e0210 */
[----:B------:R-:W-:Y:S02]  /*1ccf0*/  IMAD.IADD R7, R4, 0x1, -R16 ;  /* 0x0000000104077824 */ /* 0x000fe400078e0a10 */
[----:B--23--:R-:W-:-:S05]  /*1cd00*/  IMAD R6, R17, R9, RZ ;  /* 0x0000000911067224 */ /* 0x00cfca00078e02ff */
[----:B------:R-:W-:-:S04]  /*1cd10*/  IABS R8, R6 ;  /* 0x0000000600087213 */ /* 0x000fc80000000000 */
[----:B------:R-:W0:Y:S08]  /*1cd20*/  I2F.RP R11, R8 ;  /* 0x00000008000b7306 */ /* 0x000e300000209400 */
[----:B0-----:R-:W0:Y:S02]  /*1cd30*/  MUFU.RCP R11, R11 ;  /* 0x0000000b000b7308 */ /* 0x001e240000001000 */
[----:B0-----:R-:W-:-:S06]  /*1cd40*/  VIADD R12, R11, 0xffffffe ;  /* 0x0ffffffe0b0c7836 */ /* 0x001fcc0000000000 */
[----:B------:R-:W0:Y:S02]  /*1cd50*/  F2I.FTZ.U32.TRUNC.NTZ R3, R12 ;  /* 0x0000000c00037305 */ /* 0x000e24000021f000 */
[----:B0-----:R-:W-:-:S04]  /*1cd60*/  IMAD.MOV R2, RZ, RZ, -R3 ;  /* 0x000000ffff027224 */ /* 0x001fc800078e0a03 */
[----:B------:R-:W-:Y:S02]  /*1cd70*/  IMAD R10, R2, R8, RZ ;  /* 0x00000008020a7224 */ /* 0x000fe400078e02ff */
[----:B------:R-:W-:-:S04]  /*1cd80*/  IMAD.MOV.U32 R2, RZ, RZ, RZ ;  /* 0x000000ffff027224 */ /* 0x000fc800078e00ff */
[----:B------:R-:W-:Y:S01]  /*1cd90*/  IMAD.HI.U32 R10, R3, R10, R2 ;  /* 0x0000000a030a7227 */ /* 0x000fe200078e0002 */
[----:B------:R-:W-:Y:S02]  /*1cda0*/  IABS R3, R7 ;  /* 0x0000000700037213 */ /* 0x000fe40000000000 */
[----:B------:R-:W-:-:S03]  /*1cdb0*/  IABS R2, R6 ;  /* 0x0000000600027213 */ /* 0x000fc60000000000 */
[----:B------:R-:W-:-:S04]  /*1cdc0*/  IMAD.HI.U32 R10, R10, R3, RZ ;  /* 0x000000030a0a7227 */ /* 0x000fc800078e00ff */
[----:B------:R-:W-:-:S04]  /*1cdd0*/  IMAD.MOV R2, RZ, RZ, -R2 ;  /* 0x000000ffff027224 */ /* 0x000fc800078e0a02 */
[----:B------:R-:W-:-:S05]  /*1cde0*/  IMAD R3, R10, R2, R3 ;  /* 0x000000020a037224 */ /* 0x000fca00078e0203 */
[----:B------:R-:W-:-:S13]  /*1cdf0*/  ISETP.GT.U32.AND P0, PT, R8, R3, PT ;  /* 0x000000030800720c */ /* 0x000fda0003f04070 */
[----:B------:R-:W-:Y:S02]  /*1ce00*/  @!P0 IMAD.IADD R3, R3, 0x1, -R8 ;  /* 0x0000000103038824 */ /* 0x000fe400078e0a08 */
[----:B------:R-:W-:-:S03]  /*1ce10*/  @!P0 VIADD R10, R10, 0x1 ;  /* 0x000000010a0a8836 */ /* 0x000fc60000000000 */
[----:B------:R-:W-:Y:S02]  /*1ce20*/  ISETP.GE.U32.AND P0, PT, R3, R8, PT ;  /* 0x000000080300720c */ /* 0x000fe40003f06070 */
[----:B------:R-:W-:-:S11]  /*1ce30*/  LOP3.LUT R3, R7, R6, RZ, 0x3c, !PT ;  /* 0x0000000607037212 */ /* 0x000fd600078e3cff */
        /* <DEDUP_REMOVED lines=10> */
[----:B------:R-:W-:-:S04]  /*1cee0*/  VIADDMNMX R9, R8, R5, R9, PT ;  /* 0x0000000508097246 */ /* 0x000fc80003800109 */
        /* <DEDUP_REMOVED lines=13> */
[----:B------:R-:W-:Y:S01]  /*1cfc0*/  IMAD R8, R2, R8, R3 ;  /* 0x0000000802087224 */ /* 0x000fe200078e0203 */
[----:B------:R-:W-:-:S04]  /*1cfd0*/  LOP3.LUT R3, R6, R9, RZ, 0x3c, !PT ;  /* 0x0000000906037212 */ /* 0x000fc800078e3cff */
[----:B------:R-:W-:-:S13]  /*1cfe0*/  ISETP.GT.U32.AND P0, PT, R5, R8, PT ;  /* 0x000000080500720c */ /* 0x000fda0003f04070 */
[----:B------:R-:W-:Y:S02]  /*1cff0*/  @!P0 IMAD.IADD R8, R8, 0x1, -R5 ;  /* 0x0000000108088824 */ /* 0x000fe400078e0a05 */
[----:B------:R-:W-:-:S03]  /*1d000*/  @!P0 VIADD R2, R2, 0x1 ;  /* 0x0000000102028836 */ /* 0x000fc60000000000 */
[----:B------:R-:W-:-:S13]  /*1d010*/  ISETP.GE.U32.AND P0, PT, R8, R5, PT ;  /* 0x000000050800720c */ /* 0x000fda0003f06070 */
[----:B------:R-:W-:Y:S01]  /*1d020*/  @P0 VIADD R2, R2, 0x1 ;  /* 0x0000000102020836 */ /* 0x000fe20000000000 */
[----:B------:R-:W-:Y:S01]  /*1d030*/  ISETP.GE.AND P0, PT, R3, RZ, PT ;  /* 0x000000ff0300720c */ /* 0x000fe20003f06270 */
[----:B------:R-:W-:-:S12]  /*1d040*/  IMAD.IADD R3, R6, 0x1, R4 ;  /* 0x0000000106037824 */ /* 0x000fd800078e0204 */
        /* <DEDUP_REMOVED lines=8> */
.L_x_2303:
[----:B------:R-:W-:Y:S01]  /*1d0d0*/  UMOV UR4, URZ ;  /* 0x0000003f00047c82 */ /* 0x000fe20008000000 */
[----:B------:R-:W-:Y:S01]  /*1d0e0*/  UMOV UR5, URZ ;  /* 0x0000003f00057c82 */ /* 0x000fe20008000000 */
[----:B------:R-:W-:Y:S01]  /*1d0f0*/  ULDC UR6, c[0x0][0xc14] ;  /* 0x0003050000067ab9 */ /* 0x000fe20000000800 */
[----:B------:R-:W-:Y:S02]  /*1d100*/  IMAD.MOV.U32 R16, RZ, RZ, R4 ;  /* 0x000000ffff107224 */ /* 0x000fe400078e0004 */
[----:B------:R-:W-:Y:S02]  /*1d110*/  IMAD.U32 R17, RZ, RZ, UR4 ;  /* 0x00000004ff117e24 */ /* 0x000fe4000f8e00ff */
[----:B------:R-:W-:Y:S02]  /*1d120*/  IMAD.U32 R18, RZ, RZ, UR5 ;  /* 0x00000005ff127e24 */ /* 0x000fe4000f8e00ff */
[----:B------:R-:W-:-:S07]  /*1d130*/  IMAD.U32 R19, RZ, RZ, UR6 ;  /* 0x00000006ff137e24 */ /* 0x000fce000f8e00ff */
.L_x_2311:
        /* <DEDUP_REMOVED lines=12> */
.L_x_2212:
        /* <DEDUP_REMOVED lines=12> */
.L_x_2432:
[----:B------:R-:W-:Y:S05]  /*1d2c0*/  BSYNC B0 ;  /* 0x0000000000007941 */ /* 0x000fea0003800000 */
.L_x_2313:
[----:B------:R-:W-:-:S03]  /*1d2d0*/  UMOV UR4, 0xffffffff ;  /* 0xffffffff00047882 */ /* 0x000fc60000000000 */
[----:B------:R-:W-:Y:S05]  /*1d2e0*/  BRA.DIV UR4, `(.L_x_2315) ;  /* 0x0000002204c47947 */ /* 0x000fea000b800000 */
[----:B------:R-:W2:Y:S02]  /*1d2f0*/  S2R R2, SR_TID.X ;  /* 0x0000000000027919 */ /* 0x000ea40000002100 */
[----:B--2---:R-:W-:-:S04]  /*1d300*/  SHF.R.U32.HI R2, RZ, 0x5, R2 ;  /* 0x00000005ff027819 */ /* 0x004fc80000011602 */
[----:B------:R-:W-:-:S05]  /*1d310*/  LOP3.LUT R2, R2, 0x3, RZ, 0xc0, !PT ;  /* 0x0000000302027812 */ /* 0x000fca00078ec0ff */
[----:B------:R2:W3:Y:S02]  /*1d320*/  SHFL.IDX PT, R14, R2, RZ, 0x1f ;  /* 0x00001fff020e7589 */ /* 0x0004e400000e0000 */
.L_x_2435:
[----:B---3--:R-:W-:-:S13]  /*1d330*/  ISETP.NE.AND P0, PT, R14, RZ, PT ;  /* 0x000000ff0e00720c */ /* 0x008fda0003f05270 */
[----:B------:R-:W-:Y:S05]  /*1d340*/  @P0 BRA `(.L_x_1991) ;  /* 0x0000000000940947 */ /* 0x000fea0003800000 */
[----:B------:R-:W-:-:S03]  /*1d350*/  UMOV UR4, 0xffffffff ;  /* 0xffffffff00047882 */ /* 0x000fc60000000000 */
[----:B------:R-:W-:Y:S05]  /*1d360*/  BRA.DIV UR4, `(.L_x_2316) ;  /* 0x0000002204d87947 */ /* 0x000fea000b800000 */
[----:B------:R-:W-:-:S13]  /*1d370*/  ELECT P6, URZ, PT ;  /* 0x00000000003f782f */ /* 0x000fda00038c0000 */
.L_x_2438:
[----:B------:R-:W-:Y:S05]  /*1d380*/  @!P6 BRA `(.L_x_1991) ;  /* 0x000000000084e947 */ /* 0x000fea0003800000 */
[----:B--2---:R-:W2:Y:S02]  /*1d390*/  LDL.LU R2, [R1+0x2c] ;  /* 0x00002c0001027983 */ /* 0x004ea40000300800 */
[----:B--2---:R-:W-:-:S04]  /*1d3a0*/  LOP3.LUT R2, R2, 0x2, RZ, 0xfc, !PT ;  /* 0x0000000202027812 */ /* 0x004fc800078efcff */
[----:B------:R-:W-:-:S13]  /*1d3b0*/  ISETP.NE.AND P2, PT, R2, 0x3, PT ;  /* 0x000000030200780c */ /* 0x000fda0003f45270 */
[----:B------:R-:W-:Y:S05]  /*1d3c0*/  @!P2 BRA `(.L_x_2317) ;  /* 0x000000000004a947 */ /* 0x000fea0003800000 */
[----:B------:R-:W-:Y:S01]  /*1d3d0*/  BPT.TRAP 0x1 ;  /* 0x000000040000795c */ /* 0x000fe20000300000 */
.L_x_2317:
        /* <DEDUP_REMOVED lines=14> */
.L_x_2439:
[----:B------:R-:W2:Y:S02]  /*1d4c0*/  SYNCS.PHASECHK.TRANS64.TRYWAIT P0, [R7+URZ], R2 ;  /* 0x00000002070075a7 */ /* 0x000ea4000800017f */
[----:B--2---:R-:W-:Y:S05]  /*1d4d0*/  @!P0 BRA `(.L_x_2319) ;  /* 0x0000002000b08947 */ /* 0x004fea0003800000 */
.L_x_2440:
[----:B------:R-:W-:Y:S05]  /*1d4e0*/  @!P2 BRA `(.L_x_2320) ;  /* 0x000000000004a947 */ /* 0x000fea0003800000 */
[----:B------:R-:W-:Y:S01]  /*1d4f0*/  BPT.TRAP 0x1 ;  /* 0x000000040000795c */ /* 0x000fe20000300000 */
.L_x_2320:
[----:B------:R-:W3:Y:S01]  /*1d500*/  LDL.LU R4, [R1] ;  /* 0x0000000001047983 */ /* 0x000ee20000300800 */
[----:B------:R-:W-:-:S04]  /*1d510*/  VIADD R0, R0, 0x22860 ;  /* 0x0002286000007836 */ /* 0x000fc80000000000 */
[----:B---3--:R-:W-:-:S04]  /*1d520*/  IMAD R4, R4, 0x8, R0 ;  /* 0x0000000804047824 */ /* 0x008fc800078e0200 */
[----:B------:R-:W3:Y:S02]  /*1d530*/  SYNCS.PHASECHK.TRANS64.TRYWAIT P0, [R4+URZ], R5 ;  /* 0x00000005040075a7 */ /* 0x000ee4000800017f */
[----:B---3--:R-:W-:Y:S05]  /*1d540*/  @!P0 BRA `(.L_x_2321) ;  /* 0x0000002000a88947 */ /* 0x008fea0003800000 */
.L_x_2441:
[----:B------:R-:W-:-:S07]  /*1d550*/  IMAD R3, R3, 0x8, R0 ;  /* 0x0000000803037824 */ /* 0x000fce00078e0200 */
.L_x_2322:
[----:B----4-:R4:W0:Y:S02]  /*1d560*/  SYNCS.PHASECHK.TRANS64.TRYWAIT P0, [R3+URZ], R2 ;  /* 0x00000002030075a7 */ /* 0x010824000800017f */
[----:B0-----:R-:W-:Y:S05]  /*1d570*/  @!P0 NANOSLEEP.SYNCS 0x989680 ;  /* 0x009896800000895d */ /* 0x001fea0003900000 */
[----:B------:R-:W0:Y:S02]  /*1d580*/  @!P0 SYNCS.PHASECHK.TRANS64 P0, [R3+URZ], R2 ;  /* 0x00000002030085a7 */ /* 0x000e24000800007f */
[----:B0-----:R-:W-:Y:S05]  /*1d590*/  @!P0 BRA `(.L_x_2322) ;  /* 0xfffffffc00f08947 */ /* 0x001fea000383ffff */
.L_x_1991:
[----:B------:R-:W-:Y:S05]  /*1d5a0*/  BSYNC B7 ;  /* 0x0000000000077941 */ /* 0x000fea0003800000 */
.L_x_1988:
[----:B------:R-:W-:Y:S05]  /*1d5b0*/  EXIT ;  /* 0x000000000000794d */ /* 0x000fea0003800000 */
.L_x_2017:
[----:B0-----:R0:W1:Y:S02]  /*1d5c0*/  SYNCS.PHASECHK.TRANS64.TRYWAIT P6, [R90+URZ+0x22890], R111 ;  /* 0x0228906f5a0075a7 */ /* 0x00106400080c017f */
[----:B-1----:R-:W-:Y:S05]  /*1d5d0*/  @!P6 NANOSLEEP.SYNCS 0x989680 ;  /* 0x009896800000e95d */ /* 0x002fea0003900000 */
[----:B------:R-:W1:Y:S02]  /*1d5e0*/  @!P6 SYNCS.PHASECHK.TRANS64 P6, [R90+URZ+0x22890], R111 ;  /* 0x0228906f5a00e5a7 */ /* 0x000e6400080c007f */
[----:B-1----:R-:W-:Y:S05]  /*1d5f0*/  @!P6 BRA `(.L_x_2017) ;  /* 0xfffffffc00f0e947 */ /* 0x002fea000383ffff */
[----:B------:R-:W-:Y:S05]  /*1d600*/  BRA `(.L_x_2323) ;  /* 0xfffffe58002c7947 */ /* 0x000fea000383ffff */
.L_x_2035:
[----:B0-----:R0:W1:Y:S02]  /*1d610*/  SYNCS.PHASECHK.TRANS64.TRYWAIT P5, [R90+URZ+0x22890], R111 ;  /* 0x0228906f5a0075a7 */ /* 0x00106400080a017f */
[----:B-1----:R-:W-:Y:S05]  /*1d620*/  @!P5 NANOSLEEP.SYNCS 0x989680 ;  /* 0x009896800000d95d */ /* 0x002fea0003900000 */
[----:B------:R-:W1:Y:S02]  /*1d630*/  @!P5 SYNCS.PHASECHK.TRANS64 P5, [R90+URZ+0x22890], R111 ;  /* 0x0228906f5a00d5a7 */ /* 0x000e6400080a007f */
[----:B-1----:R-:W-:Y:S05]  /*1d640*/  @!P5 BRA `(.L_x_2035) ;  /* 0xfffffffc00f0d947 */ /* 0x002fea000383ffff */
[----:B------:R-:W-:Y:S05]  /*1d650*/  BRA `(.L_x_2324) ;  /* 0xfffffe68007c7947 */ /* 0x000fea000383ffff */
.L_x_2044:
[----:B0-----:R0:W1:Y:S02]  /*1d660*/  SYNCS.PHASECHK.TRANS64.TRYWAIT P4, [R90+URZ+0x22890], R111 ;  /* 0x0228906f5a0075a7 */ /* 0x001064000808017f */
[----:B-1----:R-:W-:Y:S05]  /*1d670*/  @!P4 NANOSLEEP.SYNCS 0x989680 ;  /* 0x009896800000c95d */ /* 0x002fea0003900000 */
[----:B------:R-:W1:Y:S02]  /*1d680*/  @!P4 SYNCS.PHASECHK.TRANS64 P4, [R90+URZ+0x22890], R111 ;  /* 0x0228906f5a00c5a7 */ /* 0x000e64000808007f */
[----:B-1----:R-:W-:Y:S05]  /*1d690*/  @!P4 BRA `(.L_x_2044) ;  /* 0xfffffffc00f0c947 */ /* 0x002fea000383ffff */
[----:B------:R-:W-:Y:S05]  /*1d6a0*/  BRA `(.L_x_2325) ;  /* 0xfffffe7800587947 */ /* 0x000fea000383ffff */
.L_x_2050:
[----:B--2---:R2:W3:Y:S02]  /*1d6b0*/  SYNCS.PHASECHK.TRANS64.TRYWAIT P3, [R90+URZ+0x228b0], R111 ;  /* 0x0228b06f5a0075a7 */ /* 0x0044e4000806017f */
[----:B---3--:R-:W-:Y:S05]  /*1d6c0*/  @!P3 NANOSLEEP.SYNCS 0x989680 ;  /* 0x009896800000b95d */ /* 0x008fea0003900000 */
[----:B------:R-:W3:Y:S02]  /*1d6d0*/  @!P3 SYNCS.PHASECHK.TRANS64 P3, [R90+URZ+0x228b0], R111 ;  /* 0x0228b06f5a00b5a7 */ /* 0x000ee4000806007f */
[----:B---3--:R-:W-:Y:S05]  /*1d6e0*/  @!P3 BRA `(.L_x_2050) ;  /* 0xfffffffc00f0b947 */ /* 0x008fea000383ffff */
[----:B------:R-:W-:Y:S05]  /*1d6f0*/  BRA `(.L_x_2326) ;  /* 0xfffffe7800e87947 */ /* 0x000fea000383ffff */
.L_x_2066:
[----:B------:R-:W1:Y:S01]  /*1d700*/  S2R R10, SR_TID.X ;  /* 0x00000000000a7919 */ /* 0x000e620000002100 */
[----:B------:R-:W-:Y:S01]  /*1d710*/  BSSY B0, `(.L_x_2327) ;  /* 0x000000c000007945 */ /* 0x000fe20003800000 */
[----:B------:R-:W-:Y:S02]  /*1d720*/  IMAD.MOV.U32 R12, RZ, RZ, RZ ;  /* 0x000000ffff0c7224 */ /* 0x000fe400078e00ff */
[----:B------:R-:W-:Y:S02]  /*1d730*/  IMAD.MOV.U32 R11, RZ, RZ, 0x1f ;  /* 0x0000001fff0b7424 */ /* 0x000fe400078e00ff */
[----:B------:R-:W-:Y:S02]  /*1d740*/  IMAD.MOV.U32 R15, RZ, RZ, -0x1 ;  /* 0xffffffffff0f7424 */ /* 0x000fe400078e00ff */
[----:B-1----:R-:W-:-:S05]  /*1d750*/  VIADD R10, R10, 0xffffff80 ;  /* 0xffffff800a0a7836 */ /* 0x002fca0000000000 */
[----:B------:R-:W-:-:S04]  /*1d760*/  SHF.R.S32.HI R7, RZ, 0x1f, R10 ;  /* 0x0000001fff077819 */ /* 0x000fc8000001140a */
[----:B------:R-:W-:-:S04]  /*1d770*/  LEA.HI R7, R7, R10, RZ, 0x7 ;  /* 0x0000000a07077211 */ /* 0x000fc800078f38ff */
[----:B------:R-:W-:-:S05]  /*1d780*/  SHF.R.S32.HI R7, RZ, 0x7, R7 ;  /* 0x00000007ff077819 */ /* 0x000fca0000011407 */
[----:B------:R-:W-:-:S07]  /*1d790*/  IMAD.MOV.U32 R13, RZ, RZ, R7 ;  /* 0x000000ffff0d7224 */ /* 0x000fce00078e0007 */
[----:B0----5:R-:W-:Y:S05]  /*1d7a0*/  WARPSYNC.COLLECTIVE R15, `(.L_x_2328) ;  /* 0x000000000f087348 */ /* 0x021fea0003c00000 */
[----:B------:R1:W2:Y:S02]  /*1d7b0*/  SHFL.IDX P6, R14, R13, R12, R11 ;  /* 0x0000000c0d0e7389 */ /* 0x0002a400000c000b */
[----:B012--5:R-:W-:Y:S01]  /*1d7c0*/  ENDCOLLECTIVE ;  /* 0x000000000000791b */ /* 0x027fe20003800000 */
.L_x_2328:
[----:B------:R-:W-:Y:S05]  /*1d7d0*/  BSYNC B0 ;  /* 0x0000000000007941 */ /* 0x000fea0003800000 */
.L_x_2327:
[----:B------:R-:W-:Y:S05]  /*1d7e0*/  BRA `(.L_x_2329) ;  /* 0xfffffe8800547947 */ /* 0x000fea000383ffff */
.L_x_2082:
[----:B------:R-:W-:Y:S01]  /*1d7f0*/  BSSY B1, `(.L_x_2330) ;  /* 0x0000008000017945 */ /* 0x000fe20003800000 */
[----:B------:R-:W-:Y:S02]  /*1d800*/  IMAD.MOV.U32 R13, RZ, RZ, R5 ;  /* 0x000000ffff0d7224 */ /* 0x000fe400078e0005 */
[----:B------:R-:W-:Y:S02]  /*1d810*/  IMAD.MOV.U32 R12, RZ, RZ, RZ ;  /* 0x000000ffff0c7224 */ /* 0x000fe400078e00ff */
[----:B------:R-:W-:Y:S02]  /*1d820*/  IMAD.MOV.U32 R11, RZ, RZ, 0x1c1f ;  /* 0x00001c1fff0b7424 */ /* 0x000fe400078e00ff */
[----:B------:R-:W-:-:S07]  /*1d830*/  IMAD.MOV.U32 R15, RZ, RZ, -0x1 ;  /* 0xffffffffff0f7424 */ /* 0x000fce00078e00ff */
[----:B0----5:R-:W-:Y:S05]  /*1d840*/  WARPSYNC.COLLECTIVE R15, `(.L_x_2331) ;  /* 0x000000000f087348 */ /* 0x021fea0003c00000 */
[----:B------:R1:W2:Y:S02]  /*1d850*/  SHFL.IDX P6, R14, R13, R12, R11 ;  /* 0x0000000c0d0e7389 */ /* 0x0002a400000c000b */
[----:B012--5:R-:W-:Y:S01]  /*1d860*/  ENDCOLLECTIVE ;  /* 0x000000000000791b */ /* 0x027fe20003800000 */
.L_x_2331:
[----:B------:R-:W-:Y:S05]  /*1d870*/  BSYNC B1 ;  /* 0x0000000000017941 */ /* 0x000fea0003800000 */
.L_x_2330:
[----:B------:R-:W-:Y:S05]  /*1d880*/  BRA `(.L_x_2332) ;  /* 0xfffffe9400b47947 */ /* 0x000fea000383ffff */
.L_x_2083:
        /* <DEDUP_REMOVED lines=8> */
.L_x_2334:
[----:B------:R-:W-:Y:S05]  /*1d910*/  BSYNC B1 ;  /* 0x0000000000017941 */ /* 0x000fea0003800000 */
.L_x_2333:
[----:B------:R-:W-:Y:S05]  /*1d920*/  BRA `(.L_x_2335) ;  /* 0xfffffe9400947947 */ /* 0x000fea000383ffff */
.L_x_2084:
        /* <DEDUP_REMOVED lines=8> */
.L_x_2337:
[----:B------:R-:W-:Y:S05]  /*1d9b0*/  BSYNC B1 ;  /* 0x0000000000017941 */ /* 0x000fea0003800000 */
.L_x_2336:
[----:B------:R-:W-:Y:S05]  /*1d9c0*/  BRA `(.L_x_2338) ;  /* 0xfffffe9400747947 */ /* 0x000fea000383ffff */
.L_x_2085:
        /* <DEDUP_REMOVED lines=8> */
.L_x_2340:
[----:B------:R-:W-:Y:S05]  /*1da50*/  BSYNC B1 ;  /* 0x0000000000017941 */ /* 0x000fea0003800000 */
.L_x_2339:
[----:B------:R-:W-:Y:S05]  /*1da60*/  BRA `(.L_x_2341) ;  /* 0xfffffe9400547947 */ /* 0x000fea000383ffff */
.L_x_2086:
[----:B------:R-:W-:Y:S01]  /*1da70*/  BSSY B1, `(.L_x_2342) ;  /* 0x0000008000017945 */ /* 0x000fe20003800000 */
[----:B------:R-:W-:Y:S02]  /*1da80*/  IMAD.MOV.U32 R13, RZ, RZ, R5 ;  /* 0x000000ffff0d7224 */ /* 0x000fe400078e0005 */
[----:B------:R-:W-:Y:S02]  /*1da90*/  IMAD.MOV.U32 R12, RZ, RZ, 0x1 ;  /* 0x00000001ff0c7424 */ /* 0x000fe400078e00ff */
[----:B------:R-:W-:Y:S02]  /*1daa0*/  IMAD.MOV.U32 R11, RZ, RZ, 0x1c1f ;  /* 0x00001c1fff0b7424 */ /* 0x000fe400078e00ff */
[----:B------:R-:W-:-:S07]  /*1dab0*/  IMAD.MOV.U32 R15, RZ, RZ, -0x1 ;  /* 0xffffffffff0f7424 */ /* 0x000fce00078e00ff */
[----:B0----5:R-:W-:Y:S05]  /*1dac0*/  WARPSYNC.COLLECTIVE R15, `(.L_x_2343) ;  /* 0x000000000f087348 */ /* 0x021fea0003c00000 */
[----:B------:R1:W2:Y:S02]  /*1dad0*/  SHFL.IDX P6, R14, R13, R12, R11 ;  /* 0x0000000c0d0e7389 */ /* 0x0002a400000c000b */
[----:B012--5:R-:W-:Y:S01]  /*1dae0*/  ENDCOLLECTIVE ;  /* 0x000000000000791b */ /* 0x027fe20003800000 */
.L_x_2343:
[----:B------:R-:W-:Y:S05]  /*1daf0*/  BSYNC B1 ;  /* 0x0000000000017941 */ /* 0x000fea0003800000 */
.L_x_2342:
[----:B------:R-:W-:Y:S05]  /*1db00*/  BRA `(.L_x_2344) ;  /* 0xfffffe9400347947 */ /* 0x000fea000383ffff */
.L_x_2087:
        /* <DEDUP_REMOVED lines=8> */
.L_x_2346:
[----:B------:R-:W-:Y:S05]  /*1db90*/  BSYNC B1 ;  /* 0x0000000000017941 */ /* 0x000fea0003800000 */
.L_x_2345:
[----:B------:R-:W-:Y:S05]  /*1dba0*/  BRA `(.L_x_2347) ;  /* 0xfffffe9400147947 */ /* 0x000fea000383ffff */
.L_x_2088:
        /* <DEDUP_REMOVED lines=8> */
.L_x_2349:
[----:B------:R-:W-:Y:S05]  /*1dc30*/  BSYNC B1 ;  /* 0x0000000000017941 */ /* 0x000fea0003800000 */
.L_x_2348:
[----:B------:R-:W-:Y:S05]  /*1dc40*/  BRA `(.L_x_2350) ;  /* 0xfffffe9000f47947 */ /* 0x000fea000383ffff */
.L_x_2089:
        /* <DEDUP_REMOVED lines=8> */
.L_x_2352:
[----:B------:R-:W-:Y:S05]  /*1dcd0*/  BSYNC B1 ;  /* 0x0000000000017941 */ /* 0x000fea0003800000 */
.L_x_2351:
[----:B------:R-:W-:Y:S05]  /*1dce0*/  BRA `(.L_x_2353) ;  /* 0xfffffe9000d47947 */ /* 0x000fea000383ffff */
.L_x_2091:
[----:B-1----:R1:W2:Y:S02]  /*1dcf0*/  SYNCS.PHASECHK.TRANS64.TRYWAIT P2, [R17+URZ+0x22800], R6 ;  /* 0x02280006110075a7 */ /* 0x0022a4000804017f */
[----:B--2---:R-:W-:Y:S05]  /*1dd00*/  @!P2 NANOSLEEP.SYNCS 0x989680 ;  /* 0x009896800000a95d */ /* 0x004fea0003900000 */
[----:B------:R-:W2:Y:S02]  /*1dd10*/  @!P2 SYNCS.PHASECHK.TRANS64 P2, [R17+URZ+0x22800], R6 ;  /* 0x022800061100a5a7 */ /* 0x000ea4000804007f */
[----:B--2---:R-:W-:Y:S05]  /*1dd20*/  @!P2 BRA `(.L_x_2091) ;  /* 0xfffffffc00f0a947 */ /* 0x004fea000383ffff */
[----:B------:R-:W-:Y:S05]  /*1dd30*/  BRA `(.L_x_2354) ;  /* 0xfffffe94004c7947 */ /* 0x000fea000383ffff */
.L_x_2099:
        /* <DEDUP_REMOVED lines=8> */
.L_x_2356:
[----:B------:R-:W-:Y:S05]  /*1ddc0*/  BSYNC B1 ;  /* 0x0000000000017941 */ /* 0x000fea0003800000 */
.L_x_2355:
[----:B------:R-:W-:Y:S05]  /*1ddd0*/  BRA `(.L_x_2357) ;  /* 0xfffffea400387947 */ /* 0x000fea000383ffff */
.L_x_2100:
        /* <DEDUP_REMOVED lines=8> */
.L_x_2359:
[----:B------:R-:W-:Y:S05]  /*1de60*/  BSYNC B1 ;  /* 0x0000000000017941 */ /* 0x000fea0003800000 */
.L_x_2358:
[----:B------:R-:W-:Y:S05]  /*1de70*/  BRA `(.L_x_2360) ;  /* 0xfffffea400187947 */ /* 0x000fea000383ffff */
.L_x_2101:
        /* <DEDUP_REMOVED lines=8> */
.L_x_2362:
[----:B------:R-:W-:Y:S05]  /*1df00*/  BSYNC B1 ;  /* 0x0000000000017941 */ /* 0x000fea0003800000 */
.L_x_2361:
[----:B------:R-:W-:Y:S05]  /*1df10*/  BRA `(.L_x_2363) ;  /* 0xfffffea000f87947 */ /* 0x000fea000383ffff */
.L_x_2102:
        /* <DEDUP_REMOVED lines=8> */
.L_x_2365:
[----:B------:R-:W-:Y:S05]  /*1dfa0*/  BSYNC B1 ;  /* 0x0000000000017941 */ /* 0x000fea0003800000 */
.L_x_2364:
[----:B------:R-:W-:Y:S05]  /*1dfb0*/  BRA `(.L_x_2366) ;  /* 0xfffffea000d87947 */ /* 0x000fea000383ffff */
.L_x_2103:
        /* <DEDUP_REMOVED lines=8> */
.L_x_2368:
[----:B------:R-:W-:Y:S05]  /*1e040*/  BSYNC B1 ;  /* 0x0000000000017941 */ /* 0x000fea0003800000 */
.L_x_2367:
[----:B------:R-:W-:Y:S05]  /*1e050*/  BRA `(.L_x_2369) ;  /* 0xfffffea000b87947 */ /* 0x000fea000383ffff */
.L_x_2104:
        /* <DEDUP_REMOVED lines=8> */
.L_x_2371:
[----:B------:R-:W-:Y:S05]  /*1e0e0*/  BSYNC B1 ;  /* 0x0000000000017941 */ /* 0x000fea0003800000 */
.L_x_2370:
[----:B------:R-:W-:Y:S05]  /*1e0f0*/  BRA `(.L_x_2372) ;  /* 0xfffffea0009c7947 */ /* 0x000fea000383ffff */
.L_x_2105:
        /* <DEDUP_REMOVED lines=8> */
.L_x_2374:
[----:B------:R-:W-:Y:S05]  /*1e180*/  BSYNC B1 ;  /* 0x0000000000017941 */ /* 0x000fea0003800000 */
.L_x_2373:
[----:B------:R-:W-:Y:S05]  /*1e190*/  BRA `(.L_x_2375) ;  /* 0xfffffea000807947 */ /* 0x000fea000383ffff */
.L_x_2106:
        /* <DEDUP_REMOVED lines=8> */
.L_x_2377:
[----:B------:R-:W-:Y:S05]  /*1e220*/  BSYNC B1 ;  /* 0x0000000000017941 */ /* 0x000fea0003800000 */
.L_x_2376:
[----:B------:R-:W-:Y:S05]  /*1e230*/  BRA `(.L_x_2378) ;  /* 0xfffffea000647947 */ /* 0x000fea000383ffff */
.L_x_2108:
[----:B-1----:R1:W2:Y:S02]  /*1e240*/  SYNCS.PHASECHK.TRANS64.TRYWAIT P2, [R17+URZ+0x22800], R4 ;  /* 0x02280004110075a7 */ /* 0x0022a4000804017f */
[----:B--2---:R-:W-:Y:S05]  /*1e250*/  @!P2 NANOSLEEP.SYNCS 0x989680 ;  /* 0x009896800000a95d */ /* 0x004fea0003900000 */
[----:B------:R-:W2:Y:S02]  /*1e260*/  @!P2 SYNCS.PHASECHK.TRANS64 P2, [R17+URZ+0x22800], R4 ;  /* 0x022800041100a5a7 */ /* 0x000ea4000804007f */
[----:B--2---:R-:W-:Y:S05]  /*1e270*/  @!P2 BRA `(.L_x_2108) ;  /* 0xfffffffc00f0a947 */ /* 0x004fea000383ffff */
[----:B------:R-:W-:Y:S05]  /*1e280*/  BRA `(.L_x_2379) ;  /* 0xfffffea000c07947 */ /* 0x000fea000383ffff */
.L_x_2114:
[----:B---3--:R3:W4:Y:S02]  /*1e290*/  SYNCS.PHASECHK.TRANS64.TRYWAIT P2, [R6+URZ+0x22830], R73 ;  /* 0x02283049060075a7 */ /* 0x008724000804017f */
[----:B----4-:R-:W-:Y:S05]  /*1e2a0*/  @!P2 NANOSLEEP.SYNCS 0x989680 ;  /* 0x009896800000a95d */ /* 0x010fea0003900000 */
[----:B------:R-:W4:Y:S02]  /*1e2b0*/  @!P2 SYNCS.PHASECHK.TRANS64 P2, [R6+URZ+0x22830], R73 ;  /* 0x022830490600a5a7 */ /* 0x000f24000804007f */
[----:B----4-:R-:W-:Y:S05]  /*1e2c0*/  @!P2 BRA `(.L_x_2114) ;  /* 0xfffffffc00f0a947 */ /* 0x010fea000383ffff */
[----:B------:R-:W-:Y:S05]  /*1e2d0*/  BRA `(.L_x_2113) ;  /* 0xfffffeb0002c7947 */ /* 0x000fea000383ffff */
.L_x_2127:
[----:B-1----:R1:W4:Y:S02]  /*1e2e0*/  SYNCS.PHASECHK.TRANS64.TRYWAIT P2, [R6+URZ+0x22850], R73 ;  /* 0x02285049060075a7 */ /* 0x002324000804017f */
[----:B----4-:R-:W-:Y:S05]  /*1e2f0*/  @!P2 NANOSLEEP.SYNCS 0x989680 ;  /* 0x009896800000a95d */ /* 0x010fea0003900000 */
[----:B------:R-:W4:Y:S02]  /*1e300*/  @!P2 SYNCS.PHASECHK.TRANS64 P2, [R6+URZ+0x22850], R73 ;  /* 0x022850490600a5a7 */ /* 0x000f24000804007f */
[----:B----4-:R-:W-:Y:S05]  /*1e310*/  @!P2 BRA `(.L_x_2127) ;  /* 0xfffffffc00f0a947 */ /* 0x010fea000383ffff */
[----:B------:R-:W-:Y:S05]  /*1e320*/  BRA `(.L_x_2126) ;  /* 0xfffffed000e47947 */ /* 0x000fea000383ffff */
.L_x_2136:
[----:B-1----:R1:W2:Y:S02]  /*1e330*/  SYNCS.PHASECHK.TRANS64.TRYWAIT P2, [R210+URZ+0x22830], R211 ;  /* 0x022830d3d20075a7 */ /* 0x0022a4000804017f */
[----:B--2---:R-:W-:Y:S05]  /*1e340*/  @!P2 NANOSLEEP.SYNCS 0x989680 ;  /* 0x009896800000a95d */ /* 0x004fea0003900000 */
[----:B------:R-:W2:Y:S02]  /*1e350*/  @!P2 SYNCS.PHASECHK.TRANS64 P2, [R210+URZ+0x22830], R211 ;  /* 0x022830d3d200a5a7 */ /* 0x000ea4000804007f */
[----:B--2---:R-:W-:Y:S05]  /*1e360*/  @!P2 BRA `(.L_x_2136) ;  /* 0xfffffffc00f0a947 */ /* 0x004fea000383ffff */
[----:B------:R-:W-:Y:S05]  /*1e370*/  BRA `(.L_x_2135) ;  /* 0xfffffed8009c7947 */ /* 0x000fea000383ffff */
.L_x_2149:
[----:B-1----:R1:W2:Y:S02]  /*1e380*/  SYNCS.PHASECHK.TRANS64.TRYWAIT P2, [R210+URZ+0x22850], R211 ;  /* 0x022850d3d20075a7 */ /* 0x0022a4000804017f */
[----:B--2---:R-:W-:Y:S05]  /*1e390*/  @!P2 NANOSLEEP.SYNCS 0x989680 ;  /* 0x009896800000a95d */ /* 0x004fea0003900000 */
[----:B------:R-:W2:Y:S02]  /*1e3a0*/  @!P2 SYNCS.PHASECHK.TRANS64 P2, [R210+URZ+0x22850], R211 ;  /* 0x022850d3d200a5a7 */ /* 0x000ea4000804007f */
[----:B--2---:R-:W-:Y:S05]  /*1e3b0*/  @!P2 BRA `(.L_x_2149) ;  /* 0xfffffffc00f0a947 */ /* 0x004fea000383ffff */
[----:B------:R-:W-:Y:S05]  /*1e3c0*/  BRA `(.L_x_2148) ;  /* 0xffffff0400947947 */ /* 0x000fea000383ffff */
.L_x_2159:
[----:B--2---:R2:W3:Y:S02]  /*1e3d0*/  SYNCS.PHASECHK.TRANS64.TRYWAIT P3, [R6+URZ+0x22830], R208 ;  /* 0x022830d0060075a7 */ /* 0x0044e4000806017f */
[----:B---3--:R-:W-:Y:S05]  /*1e3e0*/  @!P3 NANOSLEEP.SYNCS 0x989680 ;  /* 0x009896800000b95d */ /* 0x008fea0003900000 */
[----:B------:R-:W3:Y:S02]  /*1e3f0*/  @!P3 SYNCS.PHASECHK.TRANS64 P3, [R6+URZ+0x22830], R208 ;  /* 0x022830d00600b5a7 */ /* 0x000ee4000806007f */
[----:B---3--:R-:W-:Y:S05]  /*1e400*/  @!P3 BRA `(.L_x_2159) ;  /* 0xfffffffc00f0b947 */ /* 0x008fea000383ffff */
[----:B------:R-:W-:Y:S05]  /*1e410*/  BRA `(.L_x_2158) ;  /* 0xffffff0c005c7947 */ /* 0x000fea000383ffff */
.L_x_2164:
[----:B-1----:R1:W2:Y:S02]  /*1e420*/  SYNCS.PHASECHK.TRANS64.TRYWAIT P3, [R6+URZ+0x22850], R208 ;  /* 0x022850d0060075a7 */ /* 0x0022a4000806017f */
[----:B--2---:R-:W-:Y:S05]  /*1e430*/  @!P3 NANOSLEEP.SYNCS 0x989680 ;  /* 0x009896800000b95d */ /* 0x004fea0003900000 */
[----:B------:R-:W2:Y:S02]  /*1e440*/  @!P3 SYNCS.PHASECHK.TRANS64 P3, [R6+URZ+0x22850], R208 ;  /* 0x022850d00600b5a7 */ /* 0x000ea4000806007f */
[----:B--2---:R-:W-:Y:S05]  /*1e450*/  @!P3 BRA `(.L_x_2164) ;  /* 0xfffffffc00f0b947 */ /* 0x004fea000383ffff */
[----:B------:R-:W-:Y:S05]  /*1e460*/  BRA `(.L_x_2163) ;  /* 0xffffff2400b87947 */ /* 0x000fea000383ffff */
.L_x_2170:
[----:B--2---:R2:W3:Y:S02]  /*1e470*/  SYNCS.PHASECHK.TRANS64.TRYWAIT P2, [R208+URZ+0x22830], R209 ;  /* 0x022830d1d00075a7 */ /* 0x0044e4000804017f */
[----:B---3--:R-:W-:Y:S05]  /*1e480*/  @!P2 NANOSLEEP.SYNCS 0x989680 ;  /* 0x009896800000a95d */ /* 0x008fea0003900000 */
[----:B------:R-:W3:Y:S02]  /*1e490*/  @!P2 SYNCS.PHASECHK.TRANS64 P2, [R208+URZ+0x22830], R209 ;  /* 0x022830d1d000a5a7 */ /* 0x000ee4000804007f */
[----:B---3--:R-:W-:Y:S05]  /*1e4a0*/  @!P2 BRA `(.L_x_2170) ;  /* 0xfffffffc00f0a947 */ /* 0x008fea000383ffff */
[----:B------:R-:W-:Y:S05]  /*1e4b0*/  BRA `(.L_x_2169) ;  /* 0xffffff2800f07947 */ /* 0x000fea000383ffff */
.L_x_2183:
[----:B-1----:R1:W2:Y:S02]  /*1e4c0*/  SYNCS.PHASECHK.TRANS64.TRYWAIT P2, [R208+URZ+0x22850], R209 ;  /* 0x022850d1d00075a7 */ /* 0x0022a4000804017f */
[----:B--2---:R-:W-:Y:S05]  /*1e4d0*/  @!P2 NANOSLEEP.SYNCS 0x989680 ;  /* 0x009896800000a95d */ /* 0x004fea0003900000 */
[----:B------:R-:W2:Y:S02]  /*1e4e0*/  @!P2 SYNCS.PHASECHK.TRANS64 P2, [R208+URZ+0x22850], R209 ;  /* 0x022850d1d000a5a7 */ /* 0x000ea4000804007f */
[----:B--2---:R-:W-:Y:S05]  /*1e4f0*/  @!P2 BRA `(.L_x_2183) ;  /* 0xfffffffc00f0a947 */ /* 0x004fea000383ffff */
[----:B------:R-:W-:Y:S05]  /*1e500*/  BRA `(.L_x_2182) ;  /* 0xffffff5400e87947 */ /* 0x000fea000383ffff */
.L_x_2226:
[----:B------:R-:W1:Y:S01]  /*1e510*/  S2R R11, SR_TID.X ;  /* 0x00000000000b7919 */ /* 0x000e620000002100 */
[----:B------:R-:W-:Y:S01]  /*1e520*/  BSSY B1, `(.L_x_2380) ;  /* 0x000000a000017945 */ /* 0x000fe20003800000 */
[----:B------:R-:W-:Y:S02]  /*1e530*/  IMAD.MOV.U32 R12, RZ, RZ, RZ ;  /* 0x000000ffff0c7224 */ /* 0x000fe400078e00ff */
[----:B------:R-:W-:Y:S01]  /*1e540*/  IMAD.MOV.U32 R15, RZ, RZ, -0x1 ;  /* 0xffffffffff0f7424 */ /* 0x000fe200078e00ff */
[----:B-1----:R-:W-:-:S04]  /*1e550*/  SHF.R.U32.HI R11, RZ, 0x5, R11 ;  /* 0x00000005ff0b7819 */ /* 0x002fc8000001160b */
[----:B------:R-:W-:-:S05]  /*1e560*/  LOP3.LUT R11, R11, 0x3, RZ, 0xc0, !PT ;  /* 0x000000030b0b7812 */ /* 0x000fca00078ec0ff */
[----:B0-----:R-:W-:Y:S02]  /*1e570*/  IMAD.MOV.U32 R13, RZ, RZ, R11 ;  /* 0x000000ffff0d7224 */ /* 0x001fe400078e000b */
[----:B------:R-:W-:-:S07]  /*1e580*/  IMAD.MOV.U32 R11, RZ, RZ, 0x1f ;  /* 0x0000001fff0b7424 */ /* 0x000fce00078e00ff */
[----:B------:R-:W-:Y:S05]  /*1e590*/  WARPSYNC.COLLECTIVE R15, `(.L_x_2381) ;  /* 0x000000000f087348 */ /* 0x000fea0003c00000 */
[----:B------:R0:W1:Y:S02]  /*1e5a0*/  SHFL.IDX P6, R14, R13, R12, R11 ;  /* 0x0000000c0d0e7389 */ /* 0x00006400000c000b */
[----:B01----:R-:W-:Y:S01]  /*1e5b0*/  ENDCOLLECTIVE ;  /* 0x000000000000791b */ /* 0x003fe20003800000 */
.L_x_2381:
[----:B------:R-:W-:Y:S05]  /*1e5c0*/  BSYNC B1 ;  /* 0x0000000000017941 */ /* 0x000fea0003800000 */
.L_x_2380:
[----:B------:R-:W-:Y:S05]  /*1e5d0*/  BRA `(.L_x_2382) ;  /* 0xffffffa4005c7947 */ /* 0x000fea000383ffff */
.L_x_2227:
[----:B------:R-:W-:Y:S01]  /*1e5e0*/  BSSY B1, `(.L_x_2383) ;  /* 0x0000006000017945 */ /* 0x000fe20003800000 */
[----:B------:R-:W-:-:S07]  /*1e5f0*/  IMAD.MOV.U32 R15, RZ, RZ, -0x1 ;  /* 0xffffffffff0f7424 */ /* 0x000fce00078e00ff */
[----:B0-----:R-:W-:Y:S05]  /*1e600*/  WARPSYNC.COLLECTIVE R15, `(.L_x_2384) ;  /* 0x000000000f0c7348 */ /* 0x001fea0003c00000 */
[----:B------:R-:W-:Y:S02]  /*1e610*/  ELECT P6, UR62, PT ;  /* 0x00000000003e782f */ /* 0x000fe400038c0000 */
[----:B------:R-:W-:Y:S01]  /*1e620*/  MOV R14, UR62 ;  /* 0x0000003e000e7c02 */ /* 0x000fe20008000f00 */
[----:B0-----:R-:W-:Y:S10]  /*1e630*/  ENDCOLLECTIVE ;  /* 0x000000000000791b */ /* 0x001ff40003800000 */
.L_x_2384:
[----:B------:R-:W-:Y:S05]  /*1e640*/  BSYNC B1 ;  /* 0x0000000000017941 */ /* 0x000fea0003800000 */
.L_x_2383:
[----:B------:R-:W-:Y:S05]  /*1e650*/  BRA `(.L_x_2385) ;  /* 0xffffffa400487947 */ /* 0x000fea000383ffff */
.L_x_2229:
[----:B-1----:R1:W2:Y:S02]  /*1e660*/  SYNCS.PHASECHK.TRANS64.TRYWAIT P0, [R7+URZ+0x22820], R8 ;  /* 0x02282008070075a7 */ /* 0x0022a4000800017f */
[----:B--2---:R-:W-:Y:S05]  /*1e670*/  @!P0 NANOSLEEP.SYNCS 0x989680 ;  /* 0x009896800000895d */ /* 0x004fea0003900000 */
[----:B------:R-:W2:Y:S02]  /*1e680*/  @!P0 SYNCS.PHASECHK.TRANS64 P0, [R7+URZ+0x22820], R8 ;  /* 0x02282008070085a7 */ /* 0x000ea4000800007f */
[----:B--2---:R-:W-:Y:S05]  /*1e690*/  @!P0 BRA `(.L_x_2229) ;  /* 0xfffffffc00f08947 */ /* 0x004fea000383ffff */
[----:B------:R-:W-:Y:S05]  /*1e6a0*/  BRA `(.L_x_2386) ;  /* 0xffffffa400647947 */ /* 0x000fea000383ffff */
.L_x_2232:
[----:B-1----:R1:W2:Y:S02]  /*1e6b0*/  SYNCS.PHASECHK.TRANS64.TRYWAIT P0, [R8+URZ+0x228a0], R11 ;  /* 0x0228a00b080075a7 */ /* 0x0022a4000800017f */
[----:B--2---:R-:W-:Y:S05]  /*1e6c0*/  @!P0 NANOSLEEP.SYNCS 0x989680 ;  /* 0x009896800000895d */ /* 0x004fea0003900000 */
[----:B------:R-:W2:Y:S02]  /*1e6d0*/  @!P0 SYNCS.PHASECHK.TRANS64 P0, [R8+URZ+0x228a0], R11 ;  /* 0x0228a00b080085a7 */ /* 0x000ea4000800007f */
[----:B--2---:R-:W-:Y:S05]  /*1e6e0*/  @!P0 BRA `(.L_x_2232) ;  /* 0xfffffffc00f08947 */ /* 0x004fea000383ffff */
[----:B------:R-:W-:Y:S05]  /*1e6f0*/  BRA `(.L_x_2387) ;  /* 0xffffffa400747947 */ /* 0x000fea000383ffff */
.L_x_2234:
[----:B--2---:R2:W3:Y:S02]  /*1e700*/  SYNCS.PHASECHK.TRANS64.TRYWAIT P0, [R8+URZ+0x228c0], R11 ;  /* 0x0228c00b080075a7 */ /* 0x0044e4000800017f */
[----:B---3--:R-:W-:Y:S05]  /*1e710*/  @!P0 NANOSLEEP.SYNCS 0x989680 ;  /* 0x009896800000895d */ /* 0x008fea0003900000 */
[----:B------:R-:W3:Y:S02]  /*1e720*/  @!P0 SYNCS.PHASECHK.TRANS64 P0, [R8+URZ+0x228c0], R11 ;  /* 0x0228c00b080085a7 */ /* 0x000ee4000800007f */
[----:B---3--:R-:W-:Y:S05]  /*1e730*/  @!P0 BRA `(.L_x_2234) ;  /* 0xfffffffc00f08947 */ /* 0x008fea000383ffff */
[----:B------:R-:W-:Y:S05]  /*1e740*/  BRA `(.L_x_2388) ;  /* 0xffffffa400d87947 */ /* 0x000fea000383ffff */
.L_x_2238:
[----:B-1----:R1:W2:Y:S02]  /*1e750*/  SYNCS.PHASECHK.TRANS64.TRYWAIT P0, [R9+URZ+0x228a0], R10 ;  /* 0x0228a00a090075a7 */ /* 0x0022a4000800017f */
[----:B--2---:R-:W-:Y:S05]  /*1e760*/  @!P0 NANOSLEEP.SYNCS 0x989680 ;  /* 0x009896800000895d */ /* 0x004fea0003900000 */
[----:B------:R-:W2:Y:S02]  /*1e770*/  @!P0 SYNCS.PHASECHK.TRANS64 P0, [R9+URZ+0x228a0], R10 ;  /* 0x0228a00a090085a7 */ /* 0x000ea4000800007f */
[----:B--2---:R-:W-:Y:S05]  /*1e780*/  @!P0 BRA `(.L_x_2238) ;  /* 0xfffffffc00f08947 */ /* 0x004fea000383ffff */
[----:B------:R-:W-:Y:S05]  /*1e790*/  BRA `(.L_x_2389) ;  /* 0xffffffa800c87947 */ /* 0x000fea000383ffff */
.L_x_2240:
[----:B--2---:R2:W3:Y:S02]  /*1e7a0*/  SYNCS.PHASECHK.TRANS64.TRYWAIT P1, [R9+URZ+0x228c0], R10 ;  /* 0x0228c00a090075a7 */ /* 0x0044e4000802017f */
[----:B---3--:R-:W-:Y:S05]  /*1e7b0*/  @!P1 NANOSLEEP.SYNCS 0x989680 ;  /* 0x009896800000995d */ /* 0x008fea0003900000 */
[----:B------:R-:W3:Y:S02]  /*1e7c0*/  @!P1 SYNCS.PHASECHK.TRANS64 P1, [R9+URZ+0x228c0], R10 ;  /* 0x0228c00a090095a7 */ /* 0x000ee4000802007f */
[----:B---3--:R-:W-:Y:S05]  /*1e7d0*/  @!P1 BRA `(.L_x_2240) ;  /* 0xfffffffc00f09947 */ /* 0x008fea000383ffff */
[----:B------:R-:W-:Y:S05]  /*1e7e0*/  BRA `(.L_x_2390) ;  /* 0xffffffac00247947 */ /* 0x000fea000383ffff */
.L_x_2258:
[----:B------:R-:W0:Y:S01]  /*1e7f0*/  S2R R5, SR_TID.X ;  /* 0x0000000000057919 */ /* 0x000e220000002100 */
[----:B------:R-:W-:Y:S01]  /*1e800*/  BSSY B0, `(.L_x_2391) ;  /* 0x000000a000007945 */ /* 0x000fe20003800000 */
[----:B------:R-:W-:Y:S02]  /*1e810*/  IMAD.MOV.U32 R12, RZ, RZ, RZ ;  /* 0x000000ffff0c7224 */ /* 0x000fe400078e00ff */
[----:B-1----:R-:W-:Y:S02]  /*1e820*/  IMAD.MOV.U32 R11, RZ, RZ, 0x1f ;  /* 0x0000001fff0b7424 */ /* 0x002fe400078e00ff */
[----:B------:R-:W-:Y:S01]  /*1e830*/  IMAD.MOV.U32 R15, RZ, RZ, -0x1 ;  /* 0xffffffffff0f7424 */ /* 0x000fe200078e00ff */
[----:B0-----:R-:W-:-:S04]  /*1e840*/  SHF.R.U32.HI R5, RZ, 0x5, R5 ;  /* 0x00000005ff057819 */ /* 0x001fc80000011605 */
[----:B------:R-:W-:-:S05]  /*1e850*/  LOP3.LUT R5, R5, 0x3, RZ, 0xc0, !PT ;  /* 0x0000000305057812 */ /* 0x000fca00078ec0ff */
[----:B------:R-:W-:-:S07]  /*1e860*/  IMAD.MOV.U32 R13, RZ, RZ, R5 ;  /* 0x000000ffff0d7224 */ /* 0x000fce00078e0005 */
[----:B------:R-:W-:Y:S05]  /*1e870*/  WARPSYNC.COLLECTIVE R15, `(.L_x_2392) ;  /* 0x000000000f087348 */ /* 0x000fea0003c00000 */
[----:B------:R0:W1:Y:S02]  /*1e880*/  SHFL.IDX P6, R14, R13, R12, R11 ;  /* 0x0000000c0d0e7389 */ /* 0x00006400000c000b */
[----:B01----:R-:W-:Y:S01]  /*1e890*/  ENDCOLLECTIVE ;  /* 0x000000000000791b */ /* 0x003fe20003800000 */
.L_x_2392:
[----:B------:R-:W-:Y:S05]  /*1e8a0*/  BSYNC B0 ;  /* 0x0000000000007941 */ /* 0x000fea0003800000 */
.L_x_2391:
[----:B------:R-:W-:Y:S05]  /*1e8b0*/  BRA `(.L_x_2393) ;  /* 0xffffffb8009c7947 */ /* 0x000fea000383ffff */
.L_x_2259:
[----:B------:R-:W-:Y:S01]  /*1e8c0*/  BSSY B0, `(.L_x_2394) ;  /* 0x0000006000007945 */ /* 0x000fe20003800000 */
[----:B------:R-:W-:-:S07]  /*1e8d0*/  IMAD.MOV.U32 R15, RZ, RZ, -0x1 ;  /* 0xffffffffff0f7424 */ /* 0x000fce00078e00ff */
[----:B-1----:R-:W-:Y:S05]  /*1e8e0*/  WARPSYNC.COLLECTIVE R15, `(.L_x_2395) ;  /* 0x000000000f0c7348 */ /* 0x002fea0003c00000 */
[----:B------:R-:W-:Y:S02]  /*1e8f0*/  ELECT P6, UR62, PT ;  /* 0x00000000003e782f */ /* 0x000fe400038c0000 */
[----:B------:R-:W-:Y:S01]  /*1e900*/  MOV R14, UR62 ;  /* 0x0000003e000e7c02 */ /* 0x000fe20008000f00 */
[----:B-1----:R-:W-:Y:S10]  /*1e910*/  ENDCOLLECTIVE ;  /* 0x000000000000791b */ /* 0x002ff40003800000 */
.L_x_2395:
[----:B------:R-:W-:Y:S05]  /*1e920*/  BSYNC B0 ;  /* 0x0000000000007941 */ /* 0x000fea0003800000 */
.L_x_2394:
[----:B------:R-:W-:Y:S05]  /*1e930*/  BRA `(.L_x_2396) ;  /* 0xffffffb8008c7947 */ /* 0x000fea000383ffff */
.L_x_2262:
[----:B0-----:R0:W1:Y:S02]  /*1e940*/  SYNCS.PHASECHK.TRANS64.TRYWAIT P0, [R5+URZ+0x22840], R7 ;  /* 0x02284007050075a7 */ /* 0x001064000800017f */
[----:B-1----:R-:W-:Y:S05]  /*1e950*/  @!P0 NANOSLEEP.SYNCS 0x989680 ;  /* 0x009896800000895d */ /* 0x002fea0003900000 */
[----:B------:R-:W1:Y:S02]  /*1e960*/  @!P0 SYNCS.PHASECHK.TRANS64 P0, [R5+URZ+0x22840], R7 ;  /* 0x02284007050085a7 */ /* 0x000e64000800007f */
[----:B-1----:R-:W-:Y:S05]  /*1e970*/  @!P0 BRA `(.L_x_2262) ;  /* 0xfffffffc00f08947 */ /* 0x002fea000383ffff */
[----:B------:R-:W-:Y:S05]  /*1e980*/  BRA `(.L_x_2397) ;  /* 0xffffffb800f47947 */ /* 0x000fea000383ffff */
.L_x_2265:
        /* <DEDUP_REMOVED lines=8> */
.L_x_2268:
[----:B0-----:R0:W1:Y:S02]  /*1ea10*/  SYNCS.PHASECHK.TRANS64.TRYWAIT P0, [R2+URZ+0x22860], R5 ;  /* 0x02286005020075a7 */ /* 0x001064000800017f */
[----:B-1----:R-:W-:Y:S05]  /*1ea20*/  @!P0 NANOSLEEP.SYNCS 0x989680 ;  /* 0x009896800000895d */ /* 0x002fea0003900000 */
[----:B------:R-:W1:Y:S02]  /*1ea30*/  @!P0 SYNCS.PHASECHK.TRANS64 P0, [R2+URZ+0x22860], R5 ;  /* 0x02286005020085a7 */ /* 0x000e64000800007f */
[----:B-1----:R-:W-:Y:S05]  /*1ea40*/  @!P0 BRA `(.L_x_2268) ;  /* 0xfffffffc00f08947 */ /* 0x002fea000383ffff */
[----:B------:R-:W-:Y:S05]  /*1ea50*/  BRA `(.L_x_2399) ;  /* 0xffffffbc00ec7947 */ /* 0x000fea000383ffff */
.L_x_2277:
[----:B--2---:R2:W3:Y:S02]  /*1ea60*/  SYNCS.PHASECHK.TRANS64.TRYWAIT P0, [R2+URZ+0x22840], R3 ;  /* 0x02284003020075a7 */ /* 0x0044e4000800017f */
[----:B---3--:R-:W-:Y:S05]  /*1ea70*/  @!P0 NANOSLEEP.SYNCS 0x989680 ;  /* 0x009896800000895d */ /* 0x008fea0003900000 */
[----:B------:R-:W3:Y:S02]  /*1ea80*/  @!P0 SYNCS.PHASECHK.TRANS64 P0, [R2+URZ+0x22840], R3 ;  /* 0x02284003020085a7 */ /* 0x000ee4000800007f */
[----:B---3--:R-:W-:Y:S05]  /*1ea90*/  @!P0 BRA `(.L_x_2277) ;  /* 0xfffffffc00f08947 */ /* 0x008fea000383ffff */
[----:B------:R-:W-:Y:S05]  /*1eaa0*/  BRA `(.L_x_2400) ;  /* 0xffffffc4006c7947 */ /* 0x000fea000383ffff */
.L_x_2279:
[----:B0-----:R0:W3:Y:S02]  /*1eab0*/  SYNCS.PHASECHK.TRANS64.TRYWAIT P0, [R2+URZ+0x22860], R3 ;  /* 0x02286003020075a7 */ /* 0x0010e4000800017f */
[----:B---3--:R-:W-:Y:S05]  /*1eac0*/  @!P0 NANOSLEEP.SYNCS 0x989680 ;  /* 0x009896800000895d */ /* 0x008fea0003900000 */
[----:B------:R-:W3:Y:S02]  /*1ead0*/  @!P0 SYNCS.PHASECHK.TRANS64 P0, [R2+URZ+0x22860], R3 ;  /* 0x02286003020085a7 */ /* 0x000ee4000800007f */
[----:B---3--:R-:W-:Y:S05]  /*1eae0*/  @!P0 BRA `(.L_x_2279) ;  /* 0xfffffffc00f08947 */ /* 0x008fea000383ffff */
[----:B------:R-:W-:Y:S05]  /*1eaf0*/  BRA `(.L_x_2401) ;  /* 0xffffffc400dc7947 */ /* 0x000fea000383ffff */
.L_x_2284:
[----:B---3--:R3:W4:Y:S02]  /*1eb00*/  SYNCS.PHASECHK.TRANS64.TRYWAIT P0, [R2+URZ+0x22840], R3 ;  /* 0x02284003020075a7 */ /* 0x008724000800017f */
[----:B----4-:R-:W-:Y:S05]  /*1eb10*/  @!P0 NANOSLEEP.SYNCS 0x989680 ;  /* 0x009896800000895d */ /* 0x010fea0003900000 */
[----:B------:R-:W4:Y:S02]  /*1eb20*/  @!P0 SYNCS.PHASECHK.TRANS64 P0, [R2+URZ+0x22840], R3 ;  /* 0x02284003020085a7 */ /* 0x000f24000800007f */
[----:B----4-:R-:W-:Y:S05]  /*1eb30*/  @!P0 BRA `(.L_x_2284) ;  /* 0xfffffffc00f08947 */ /* 0x010fea000383ffff */
[----:B------:R-:W-:Y:S05]  /*1eb40*/  BRA `(.L_x_2402) ;  /* 0xffffffcc00307947 */ /* 0x000fea000383ffff */
.L_x_2286:
[----:B0-----:R0:W2:Y:S02]  /*1eb50*/  SYNCS.PHASECHK.TRANS64.TRYWAIT P1, [R2+URZ+0x22860], R3 ;  /* 0x02286003020075a7 */ /* 0x0010a4000802017f */
[----:B--2---:R-:W-:Y:S05]  /*1eb60*/  @!P1 NANOSLEEP.SYNCS 0x989680 ;  /* 0x009896800000995d */ /* 0x004fea0003900000 */
[----:B------:R-:W2:Y:S02]  /*1eb70*/  @!P1 SYNCS.PHASECHK.TRANS64 P1, [R2+URZ+0x22860], R3 ;  /* 0x02286003020095a7 */ /* 0x000ea4000802007f */
[----:B--2---:R-:W-:Y:S05]  /*1eb80*/  @!P1 BRA `(.L_x_2286) ;  /* 0xfffffffc00f09947 */ /* 0x004fea000383ffff */
[----:B------:R-:W-:Y:S05]  /*1eb90*/  BRA `(.L_x_2403) ;  /* 0xffffffcc009c7947 */ /* 0x000fea000383ffff */
.L_x_2291:
[----:B---3--:R3:W4:Y:S02]  /*1eba0*/  SYNCS.PHASECHK.TRANS64.TRYWAIT P0, [R2+URZ+0x22840], R3 ;  /* 0x02284003020075a7 */ /* 0x008724000800017f */
[----:B----4-:R-:W-:Y:S05]  /*1ebb0*/  @!P0 NANOSLEEP.SYNCS 0x989680 ;  /* 0x009896800000895d */ /* 0x010fea0003900000 */
[----:B------:R-:W4:Y:S02]  /*1ebc0*/  @!P0 SYNCS.PHASECHK.TRANS64 P0, [R2+URZ+0x22840], R3 ;  /* 0x02284003020085a7 */ /* 0x000f24000800007f */
[----:B----4-:R-:W-:Y:S05]  /*1ebd0*/  @!P0 BRA `(.L_x_2291) ;  /* 0xfffffffc00f08947 */ /* 0x010fea000383ffff */
[----:B------:R-:W-:Y:S05]  /*1ebe0*/  BRA `(.L_x_2404) ;  /* 0xffffffd000cc7947 */ /* 0x000fea000383ffff */
.L_x_2293:
[----:B0-----:R0:W2:Y:S02]  /*1ebf0*/  SYNCS.PHASECHK.TRANS64.TRYWAIT P1, [R2+URZ+0x22860], R3 ;  /* 0x02286003020075a7 */ /* 0x0010a4000802017f */
[----:B--2---:R-:W-:Y:S05]  /*1ec00*/  @!P1 NANOSLEEP.SYNCS 0x989680 ;  /* 0x009896800000995d */ /* 0x004fea0003900000 */
[----:B------:R-:W2:Y:S02]  /*1ec10*/  @!P1 SYNCS.PHASECHK.TRANS64 P1, [R2+URZ+0x22860], R3 ;  /* 0x02286003020095a7 */ /* 0x000ea4000802007f */
[----:B--2---:R-:W-:Y:S05]  /*1ec20*/  @!P1 BRA `(.L_x_2293) ;  /* 0xfffffffc00f09947 */ /* 0x004fea000383ffff */
[----:B------:R-:W-:Y:S05]  /*1ec30*/  BRA `(.L_x_2405) ;  /* 0xffffffd4003c7947 */ /* 0x000fea000383ffff */
.L_x_2298:
[----:B------:R-:W-:Y:S01]  /*1ec40*/  BSSY B0, `(.L_x_2406) ;  /* 0x0000008000007945 */ /* 0x000fe20003800000 */
[----:B0-----:R-:W-:Y:S02]  /*1ec50*/  IMAD.MOV.U32 R13, RZ, RZ, R16 ;  /* 0x000000ffff0d7224 */ /* 0x001fe400078e0010 */
[----:B------:R-:W-:Y:S02]  /*1ec60*/  IMAD.MOV.U32 R12, RZ, RZ, RZ ;  /* 0x000000ffff0c7224 */ /* 0x000fe400078e00ff */
[----:B-1----:R-:W-:Y:S02]  /*1ec70*/  IMAD.MOV.U32 R11, RZ, RZ, 0x1f ;  /* 0x0000001fff0b7424 */ /* 0x002fe400078e00ff */
[----:B------:R-:W-:-:S07]  /*1ec80*/  IMAD.MOV.U32 R15, RZ, RZ, -0x1 ;  /* 0xffffffffff0f7424 */ /* 0x000fce00078e00ff */
[----:B--23--:R-:W-:Y:S05]  /*1ec90*/  WARPSYNC.COLLECTIVE R15, `(.L_x_2407) ;  /* 0x000000000f087348 */ /* 0x00cfea0003c00000 */
[----:B------:R0:W1:Y:S02]  /*1eca0*/  SHFL.IDX P6, R14, R13, R12, R11 ;  /* 0x0000000c0d0e7389 */ /* 0x00006400000c000b */
[----:B0123--:R-:W-:Y:S01]  /*1ecb0*/  ENDCOLLECTIVE ;  /* 0x000000000000791b */ /* 0x00ffe20003800000 */
.L_x_2407:
[----:B------:R-:W-:Y:S05]  /*1ecc0*/  BSYNC B0 ;  /* 0x0000000000007941 */ /* 0x000fea0003800000 */
.L_x_2406:
        /* <DEDUP_REMOVED lines=8> */
.L_x_2408:
[----:B------:R-:W-:Y:S01]  /*1ed50*/  IMAD.MOV.U32 R16, RZ, RZ, R14 ;  /* 0x000000ffff107224 */ /* 0x000fe200078e000e */
[----:B------:R-:W-:Y:S06]  /*1ed60*/  BRA `(.L_x_2409) ;  /* 0xffffffd800307947 */ /* 0x000fec000383ffff */
.L_x_2301:
[----:B------:R-:W-:Y:S01]  /*1ed70*/  BSSY B0, `(.L_x_2410) ;  /* 0x0000008000007945 */ /* 0x000fe20003800000 */
[----:B0----5:R-:W-:Y:S02]  /*1ed80*/  IMAD.MOV.U32 R13, RZ, RZ, R17 ;  /* 0x000000ffff0d7224 */ /* 0x021fe400078e0011 */
[----:B------:R-:W-:Y:S02]  /*1ed90*/  IMAD.MOV.U32 R12, RZ, RZ, 0x1 ;  /* 0x00000001ff0c7424 */ /* 0x000fe400078e00ff */
[----:B-1----:R-:W-:Y:S02]  /*1eda0*/  IMAD.MOV.U32 R11, RZ, RZ, RZ ;  /* 0x000000ffff0b7224 */ /* 0x002fe400078e00ff */
[----:B------:R-:W-:-:S07]  /*1edb0*/  IMAD.MOV.U32 R15, RZ, RZ, -0x1 ;  /* 0xffffffffff0f7424 */ /* 0x000fce00078e00ff */
[----:B--234-:R-:W-:Y:S05]  /*1edc0*/  WARPSYNC.COLLECTIVE R15, `(.L_x_2411) ;  /* 0x000000000f087348 */ /* 0x01cfea0003c00000 */
[----:B------:R0:W1:Y:S02]  /*1edd0*/  SHFL.UP P6, R14, R13, R12, R11 ;  /* 0x0400000c0d0e7389 */ /* 0x00006400000c000b */
[----:B01234-:R-:W-:Y:S01]  /*1ede0*/  ENDCOLLECTIVE ;  /* 0x000000000000791b */ /* 0x01ffe20003800000 */
.L_x_2411:
[----:B------:R-:W-:Y:S05]  /*1edf0*/  BSYNC B0 ;  /* 0x0000000000007941 */ /* 0x000fea0003800000 */
.L_x_2410:
[C---:B------:R-:W-:Y:S01]  /*1ee00*/  ISETP.NE.AND P0, PT, R7.reuse, RZ, PT ;  /* 0x000000ff0700720c */ /* 0x040fe20003f05270 */
        /* <DEDUP_REMOVED lines=9> */
.L_x_2412:
        /* <DEDUP_REMOVED lines=8> */
.L_x_2413:
        /* <DEDUP_REMOVED lines=8> */
.L_x_2414:
        /* <DEDUP_REMOVED lines=8> */
.L_x_2415:
        /* <DEDUP_REMOVED lines=8> */
.L_x_2416:
[----:B------:R-:W-:Y:S05]  /*1f0a0*/  BRA `(.L_x_2417) ;  /* 0xffffffd400f47947 */ /* 0x000fea000383ffff */
.L_x_2306:
[----:B------:R-:W-:Y:S01]  /*1f0b0*/  BSSY B0, `(.L_x_2418) ;  /* 0x0000008000007945 */ /* 0x000fe20003800000 */
[----:B-----5:R-:W-:Y:S02]  /*1f0c0*/  IMAD.MOV.U32 R13, RZ, RZ, R17 ;  /* 0x000000ffff0d7224 */ /* 0x020fe400078e0011 */
[----:B------:R-:W-:Y:S02]  /*1f0d0*/  IMAD.MOV.U32 R12, RZ, RZ, 0x1 ;  /* 0x00000001ff0c7424 */ /* 0x000fe400078e00ff */
[----:B-1----:R-:W-:Y:S02]  /*1f0e0*/  IMAD.MOV.U32 R11, RZ, RZ, RZ ;  /* 0x000000ffff0b7224 */ /* 0x002fe400078e00ff */
[----:B------:R-:W-:-:S07]  /*1f0f0*/  IMAD.MOV.U32 R15, RZ, RZ, -0x1 ;  /* 0xffffffffff0f7424 */ /* 0x000fce00078e00ff */
[----:B0-2---:R-:W-:Y:S05]  /*1f100*/  WARPSYNC.COLLECTIVE R15, `(.L_x_2419) ;  /* 0x000000000f087348 */ /* 0x005fea0003c00000 */
[----:B------:R1:W3:Y:S02]  /*1f110*/  SHFL.UP P6, R14, R13, R12, R11 ;  /* 0x0400000c0d0e7389 */ /* 0x0002e400000c000b */
[----:B0123--:R-:W-:Y:S01]  /*1f120*/  ENDCOLLECTIVE ;  /* 0x000000000000791b */ /* 0x00ffe20003800000 */
.L_x_2419:
[----:B------:R-:W-:Y:S05]  /*1f130*/  BSYNC B0 ;  /* 0x0000000000007941 */ /* 0x000fea0003800000 */
.L_x_2418:
        /* <DEDUP_REMOVED lines=10> */
.L_x_2420:
        /* <DEDUP_REMOVED lines=8> */
.L_x_2421:
        /* <DEDUP_REMOVED lines=8> */
.L_x_2422:
        /* <DEDUP_REMOVED lines=8> */
.L_x_2423:
        /* <DEDUP_REMOVED lines=8> */
.L_x_2424:
[----:B------:R-:W-:Y:S05]  /*1f3e0*/  BRA `(.L_x_2425) ;  /* 0xffffffd400d87947 */ /* 0x000fea000383ffff */
.L_x_2308:
[----:B------:R-:W-:Y:S01]  /*1f3f0*/  BSSY B0, `(.L_x_2426) ;  /* 0x0000006000007945 */ /* 0x000fe20003800000 */
[----:B------:R-:W-:Y:S01]  /*1f400*/  PLOP3.LUT P6, PT, P6, PT, PT, 0x8, 0x0 ;  /* 0x000000000000781c */ /* 0x000fe200037ce170 */
[----:B------:R-:W-:-:S12]  /*1f410*/  IMAD.MOV.U32 R15, RZ, RZ, -0x1 ;  /* 0xffffffffff0f7424 */ /* 0x000fd800078e00ff */
[----:B01----:R-:W-:Y:S05]  /*1f420*/  WARPSYNC.COLLECTIVE R15, `(.L_x_2427) ;  /* 0x000000000f087348 */ /* 0x003fea0003c00000 */
[----:B------:R-:W-:Y:S01]  /*1f430*/  VOTE.ANY R14, PT, P6 ;  /* 0x00000000000e7806 */ /* 0x000fe200030e0100 */
[----:B01----:R-:W-:Y:S06]  /*1f440*/  ENDCOLLECTIVE ;  /* 0x000000000000791b */ /* 0x003fec0003800000 */
.L_x_2427:
[----:B------:R-:W-:Y:S05]  /*1f450*/  BSYNC B0 ;  /* 0x0000000000007941 */ /* 0x000fea0003800000 */
.L_x_2426:
        /* <DEDUP_REMOVED lines=9> */
.L_x_2428:
[----:B------:R-:W-:Y:S01]  /*1f4f0*/  IMAD.MOV.U32 R17, RZ, RZ, R14 ;  /* 0x000000ffff117224 */ /* 0x000fe200078e000e */
[----:B------:R-:W-:Y:S06]  /*1f500*/  BRA `(.L_x_2429) ;  /* 0xffffffd400c87947 */ /* 0x000fec000383ffff */
.L_x_2310:
[----:B------:R-:W-:Y:S01]  /*1f510*/  BSSY B0, `(.L_x_2430) ;  /* 0x0000007000007945 */ /* 0x000fe20003800000 */
[----:B------:R-:W-:Y:S02]  /*1f520*/  IMAD.MOV.U32 R13, RZ, RZ, R2 ;  /* 0x000000ffff0d7224 */ /* 0x000fe400078e0002 */
[----:B-1----:R-:W-:Y:S02]  /*1f530*/  IMAD.MOV.U32 R11, RZ, RZ, 0x1f ;  /* 0x0000001fff0b7424 */ /* 0x002fe400078e00ff */
[----:B------:R-:W-:-:S07]  /*1f540*/  IMAD.MOV.U32 R15, RZ, RZ, -0x1 ;  /* 0xffffffffff0f7424 */ /* 0x000fce00078e00ff */
[----:B0-23--:R-:W-:Y:S05]  /*1f550*/  WARPSYNC.COLLECTIVE R15, `(.L_x_2431) ;  /* 0x000000000f087348 */ /* 0x00dfea0003c00000 */
[----:B------:R1:W4:Y:S02]  /*1f560*/  SHFL.IDX P6, R14, R13, R12, R11 ;  /* 0x0000000c0d0e7389 */ /* 0x00032400000c000b */
[----:B01234-:R-:W-:Y:S01]  /*1f570*/  ENDCOLLECTIVE ;  /* 0x000000000000791b */ /* 0x01ffe20003800000 */
.L_x_2431:
[----:B------:R-:W-:Y:S05]  /*1f580*/  BSYNC B0 ;  /* 0x0000000000007941 */ /* 0x000fea0003800000 */
.L_x_2430:
[----:B------:R-:W-:Y:S01]  /*1f590*/  IMAD.MOV.U32 R7, RZ, RZ, R14 ;  /* 0x000000ffff077224 */ /* 0x000fe200078e000e */
[----:B------:R-:W-:Y:S06]  /*1f5a0*/  BRA `(.L_x_2309) ;  /* 0xffffffd400bc7947 */ /* 0x000fec000383ffff */
.L_x_2314:
[----:B-1----:R1:W2:Y:S02]  /*1f5b0*/  SYNCS.PHASECHK.TRANS64.TRYWAIT P0, [R0+URZ+0x22820], R3 ;  /* 0x02282003000075a7 */ /* 0x0022a4000800017f */
[----:B--2---:R-:W-:Y:S05]  /*1f5c0*/  @!P0 NANOSLEEP.SYNCS 0x989680 ;  /* 0x009896800000895d */ /* 0x004fea0003900000 */
[----:B------:R-:W2:Y:S02]  /*1f5d0*/  @!P0 SYNCS.PHASECHK.TRANS64 P0, [R0+URZ+0x22820], R3 ;  /* 0x02282003000085a7 */ /* 0x000ea4000800007f */
[----:B--2---:R-:W-:Y:S05]  /*1f5e0*/  @!P0 BRA `(.L_x_2314) ;  /* 0xfffffffc00f08947 */ /* 0x004fea000383ffff */
[----:B------:R-:W-:Y:S05]  /*1f5f0*/  BRA `(.L_x_2432) ;  /* 0xffffffdc00307947 */ /* 0x000fea000383ffff */
.L_x_2315:
        /* <DEDUP_REMOVED lines=11> */
.L_x_2434:
[----:B------:R-:W-:Y:S05]  /*1f6b0*/  BSYNC B0 ;  /* 0x0000000000007941 */ /* 0x000fea0003800000 */
.L_x_2433:
[----:B------:R-:W-:Y:S05]  /*1f6c0*/  BRA `(.L_x_2435) ;  /* 0xffffffdc00187947 */ /* 0x000fea000383ffff */
.L_x_2316:
[----:B------:R-:W-:Y:S01]  /*1f6d0*/  BSSY B0, `(.L_x_2436) ;  /* 0x0000006000007945 */ /* 0x000fe20003800000 */
[----:B------:R-:W-:-:S07]  /*1f6e0*/  IMAD.MOV.U32 R15, RZ, RZ, -0x1 ;  /* 0xffffffffff0f7424 */ /* 0x000fce00078e00ff */
[----:B012---:R-:W-:Y:S05]  /*1f6f0*/  WARPSYNC.COLLECTIVE R15, `(.L_x_2437) ;  /* 0x000000000f0c7348 */ /* 0x007fea0003c00000 */
[----:B------:R-:W-:Y:S02]  /*1f700*/  ELECT P6, UR62, PT ;  /* 0x00000000003e782f */ /* 0x000fe400038c0000 */
[----:B------:R-:W-:Y:S01]  /*1f710*/  MOV R14, UR62 ;  /* 0x0000003e000e7c02 */ /* 0x000fe20008000f00 */
[----:B012---:R-:W-:Y:S10]  /*1f720*/  ENDCOLLECTIVE ;  /* 0x000000000000791b */ /* 0x007ff40003800000 */
.L_x_2437:
[----:B------:R-:W-:Y:S05]  /*1f730*/  BSYNC B0 ;  /* 0x0000000000007941 */ /* 0x000fea0003800000 */
.L_x_2436:
[----:B------:R-:W-:Y:S05]  /*1f740*/  BRA `(.L_x_2438) ;  /* 0xffffffdc000c7947 */ /* 0x000fea000383ffff */
.L_x_2318:
[----:B-1----:R1:W2:Y:S02]  /*1f750*/  SYNCS.PHASECHK.TRANS64.TRYWAIT P0, [R6+URZ], R5 ;  /* 0x00000005060075a7 */ /* 0x0022a4000800017f */
[----:B--2---:R-:W-:Y:S05]  /*1f760*/  @!P0 NANOSLEEP.SYNCS 0x989680 ;  /* 0x009896800000895d */ /* 0x004fea0003900000 */
[----:B------:R-:W2:Y:S02]  /*1f770*/  @!P0 SYNCS.PHASECHK.TRANS64 P0, [R6+URZ], R5 ;  /* 0x00000005060085a7 */ /* 0x000ea4000800007f */
[----:B--2---:R-:W-:Y:S05]  /*1f780*/  @!P0 BRA `(.L_x_2318) ;  /* 0xfffffffc00f08947 */ /* 0x004fea000383ffff */
[----:B------:R-:W-:Y:S05]  /*1f790*/  BRA `(.L_x_2439) ;  /* 0xffffffdc00487947 */ /* 0x000fea000383ffff */
.L_x_2319:
[----:B--2---:R2:W3:Y:S02]  /*1f7a0*/  SYNCS.PHASECHK.TRANS64.TRYWAIT P0, [R7+URZ], R2 ;  /* 0x00000002070075a7 */ /* 0x0044e4000800017f */
[----:B---3--:R-:W-:Y:S05]  /*1f7b0*/  @!P0 NANOSLEEP.SYNCS 0x989680 ;  /* 0x009896800000895d */ /* 0x008fea0003900000 */
[----:B------:R-:W3:Y:S02]  /*1f7c0*/  @!P0 SYNCS.PHASECHK.TRANS64 P0, [R7+URZ], R2 ;  /* 0x00000002070085a7 */ /* 0x000ee4000800007f */
[----:B---3--:R-:W-:Y:S05]  /*1f7d0*/  @!P0 BRA `(.L_x_2319) ;  /* 0xfffffffc00f08947 */ /* 0x008fea000383ffff */
[----:B------:R-:W-:Y:S05]  /*1f7e0*/  BRA `(.L_x_2440) ;  /* 0xffffffdc003c7947 */ /* 0x000fea000383ffff */
.L_x_2321:
[----:B---3--:R3:W4:Y:S02]  /*1f7f0*/  SYNCS.PHASECHK.TRANS64.TRYWAIT P0, [R4+URZ], R5 ;  /* 0x00000005040075a7 */ /* 0x008724000800017f */
[----:B----4-:R-:W-:Y:S05]  /*1f800*/  @!P0 NANOSLEEP.SYNCS 0x989680 ;  /* 0x009896800000895d */ /* 0x010fea0003900000 */
[----:B------:R-:W4:Y:S02]  /*1f810*/  @!P0 SYNCS.PHASECHK.TRANS64 P0, [R4+URZ], R5 ;  /* 0x00000005040085a7 */ /* 0x000f24000800007f */
[----:B----4-:R-:W-:Y:S05]  /*1f820*/  @!P0 BRA `(.L_x_2321) ;  /* 0xfffffffc00f08947 */ /* 0x010fea000383ffff */
[----:B------:R-:W-:Y:S05]  /*1f830*/  BRA `(.L_x_2441) ;  /* 0xffffffdc00447947 */ /* 0x000fea000383ffff */
.L_x_2442:
        /* <DEDUP_REMOVED lines=12> */
.L_x_4724:


//--------------------- .text._ZN7cutlass13device_kernelIN5flash11enable_sm90INS1_16FlashAttnFwdSm90INS1_25CollectiveMainloopFwdSm90ILi2EN4cute5tupleIJNS5_1CILi1EEES8_S8_EEENS6_IJNS7_ILi128EEENS7_ILi96EEENS7_ILi64EEEEEELi256ENS_6half_tEfNS_4arch4Sm90ELb0ELb1ELb0ELb1ELb0ELb0ELb1ELb1ELb0ELb0ELb0ELb0EEENS1_21CollectiveEpilogueFwdINS6_IJSA_NS7_ILi256EEESB_EEES9_SE_SG_Li256ELb1ELb0ELb0ELb0EEENS1_36VarlenDynamicPersistentTileSchedulerILi128ELi96ELi256ELi32ELb0ELb0ELb1ELb1ELb0ELb1EEEEEEEEEvNT_6ParamsE --------------------------
	.section	.text._ZN7cutlass13device_kernelIN5flash11enable_sm90INS1_16FlashAttnFwdSm90INS1_25CollectiveMainloopFwdSm90ILi2EN4cute5tupleIJNS5_1CILi1EEES8_S8_EEENS6_IJNS7_ILi128EEENS7_ILi96EEENS7_ILi64EEEEEELi256ENS_6half_tEfNS_4arch4Sm90ELb0ELb1ELb0ELb1ELb0ELb0ELb1ELb1ELb0ELb0ELb0ELb0EEENS1_21CollectiveEpilogueFwdINS6_IJSA_NS7_ILi256EEESB_EEES9_SE_SG_Li256ELb1ELb0ELb0ELb0EEENS1_36VarlenDynamicPersistentTileSchedulerILi128ELi96ELi256ELi32ELb0ELb0ELb1ELb1ELb0ELb1EEEEEEEEEvNT_6ParamsE,"ax",@progbits
	.align	128
.text._ZN7cutlass13device_kernelIN5flash11enable_sm90INS1_16FlashAttnFwdSm90INS1_25CollectiveMainloopFwdSm90ILi2EN4cute5tupleIJNS5_1CILi1EEES8_S8_EEENS6_IJNS7_ILi128EEENS7_ILi96EEENS7_ILi64EEEEEELi256ENS_6half_tEfNS_4arch4Sm90ELb0ELb1ELb0ELb1ELb0ELb0ELb1ELb1ELb0ELb0ELb0ELb0EEENS1_21CollectiveEpilogueFwdINS6_IJSA_NS7_ILi256EEESB_EEES9_SE_SG_Li256ELb1ELb0ELb0ELb0EEENS1_36VarlenDynamicPersistentTileSchedulerILi128ELi96ELi256ELi32ELb0ELb0ELb1ELb1ELb0ELb1EEEEEEEEEvNT_6ParamsE:
        .type           _ZN7cutlass13device_kernelIN5flash11enable_sm90INS1_16FlashAttnFwdSm90INS1_25CollectiveMainloopFwdSm90ILi2EN4cute5tupleIJNS5_1CILi1EEES8_S8_EEENS6_IJNS7_ILi128EEENS7_ILi96EEENS7_ILi64EEEEEELi256ENS_6half_tEfNS_4arch4Sm90ELb0ELb1ELb0ELb1ELb0ELb0ELb1ELb1ELb0ELb0ELb0ELb0EEENS1_21CollectiveEpilogueFwdINS6_IJSA_NS7_ILi256EEESB_EEES9_SE_SG_Li256ELb1ELb0ELb0ELb0EEENS1_36VarlenDynamicPersistentTileSchedulerILi128ELi96ELi256ELi32ELb0ELb0ELb1ELb1ELb0ELb1EEEEEEEEEvNT_6ParamsE,@function
        .size           _ZN7cutlass13device_kernelIN5flash11enable_sm90INS1_16FlashAttnFwdSm90INS1_25CollectiveMainloopFwdSm90ILi2EN4cute5tupleIJNS5_1CILi1EEES8_S8_EEENS6_IJNS7_ILi128EEENS7_ILi96EEENS7_ILi64EEEEEELi256ENS_6half_tEfNS_4arch4Sm90ELb0ELb1ELb0ELb1ELb0ELb0ELb1ELb1ELb0ELb0ELb0ELb0EEENS1_21CollectiveEpilogueFwdINS6_IJSA_NS7_ILi256EEESB_EEES9_SE_SG_Li256ELb1ELb0ELb0ELb0EEENS1_36VarlenDynamicPersistentTileSchedulerILi128ELi96ELi256ELi32ELb0ELb0ELb1ELb1ELb0ELb1EEEEEEEEEvNT_6ParamsE,(.L_x_4725 - _ZN7cutlass13device_kernelIN5flash11enable_sm90INS1_16FlashAttnFwdSm90INS1_25CollectiveMainloopFwdSm90ILi2EN4cute5tupleIJNS5_1CILi1EEES8_S8_EEENS6_IJNS7_ILi128EEENS7_ILi96EEENS7_ILi64EEEEEELi256ENS_6half_tEfNS_4arch4Sm90ELb0ELb1ELb0ELb1ELb0ELb0ELb1ELb1ELb0ELb0ELb0ELb0EEENS1_21CollectiveEpilogueFwdINS6_IJSA_NS7_ILi256EEESB_EEES9_SE_SG_Li256ELb1ELb0ELb0ELb0EEENS1_36VarlenDynamicPersistentTileSchedulerILi128ELi96ELi256ELi32ELb0ELb0ELb1ELb1ELb0ELb1EEEEEEEEEvNT_6ParamsE)
        .other          _ZN7cutlass13device_kernelIN5flash11enable_sm90INS1_16FlashAttnFwdSm90INS1_25CollectiveMainloopFwdSm90ILi2EN4cute5tupleIJNS5_1CILi1EEES8_S8_EEENS6_IJNS7_ILi128EEENS7_ILi96EEENS7_ILi64EEEEEELi256ENS_6half_tEfNS_4arch4Sm90ELb0ELb1ELb0ELb1ELb0ELb0ELb1ELb1ELb0ELb0ELb0ELb0EEENS1_21CollectiveEpilogueFwdINS6_IJSA_NS7_ILi256EEESB_EEES9_SE_SG_Li256ELb1ELb0ELb0ELb0EEENS1_36VarlenDynamicPersistentTileSchedulerILi128ELi96ELi256ELi32ELb0ELb0ELb1ELb1ELb0ELb1EEEEEEEEEvNT_6ParamsE,@"STO_CUDA_ENTRY STV_DEFAULT"
_ZN7cutlass13device_kernelIN5flash11enable_sm90INS1_16FlashAttnFwdSm90INS1_25CollectiveMainloopFwdSm90ILi2EN4cute5tupleIJNS5_1CILi1EEES8_S8_EEENS6_IJNS7_ILi128EEENS7_ILi96EEENS7_ILi64EEEEEELi256ENS_6half_tEfNS_4arch4Sm90ELb0ELb1ELb0ELb1ELb0ELb0ELb1ELb1ELb0ELb0ELb0ELb0EEENS1_21CollectiveEpilogueFwdINS6_IJSA_NS7_ILi256EEESB_EEES9_SE_SG_Li256ELb1ELb0ELb0ELb0EEENS1_36VarlenDynamicPersistentTileSchedulerILi128ELi96ELi256ELi32ELb0ELb0ELb1ELb1ELb0ELb1EEEEEEEEEvNT_6ParamsE:
[----:B------:R-:W0:Y:S02]  /*0000*/  LDC R1, c[0x0][0x28] ;  /* 0x00000a00ff017b82 */ /* 0x000e240000000800 */
[----:B0-----:R-:W-:Y:S01]  /*0010*/  VIADD R1, R1, 0xfffffb80 ;  /* 0xfffffb8001017836 */ /* 0x001fe20000000000 */
[----:B------:R-:W0:Y:S01]  /*0020*/  S2R R3, SR_TID.X ;  /* 0x0000000000037919 */ /* 0x000e220000002100 */
[----:B------:R-:W-:Y:S01]  /*0030*/  ELECT P0, URZ, PT ;  /* 0x00000000003f782f */ /* 0x000fe20003800000 */
[----:B------:R-:W-:Y:S01]  /*0040*/  BSSY B0, `(.L_x_2443) ;  /* 0x0000018000007945 */ /* 0x000fe20003800000 */
[----:B------:R-:W-:Y:S02]  /*0050*/  ULDC UR4, c[0x0][0x20] ;  /* 0x0000080000047ab9 */ /* 0x000fe40000000800 */
[----:B------:R-:W-:Y:S01]  /*0060*/  IADD3 R16, P1, R1, UR4, RZ ;  /* 0x0000000401107c10 */ /* 0x000fe2000ff3e0ff */
[----:B------:R-:W-:-:S04]  /*0070*/  ULDC UR4, c[0x0][0x24] ;  /* 0x0000090000047ab9 */ /* 0x000fc80000000800 */
[----:B------:R-:W-:Y:S01]  /*0080*/  IMAD.X R17, RZ, RZ, UR4, P1 ;  /* 0x00000004ff117e24 */ /* 0x000fe200088e06ff */
        /* <DEDUP_REMOVED lines=19> */
.L_x_2444:
[----:B------:R-:W-:Y:S05]  /*01c0*/  BSYNC B0 ;  /* 0x0000000000007941 */ /* 0x000fea0003800000 */
.L_x_2443:
        /* <DEDUP_REMOVED lines=43> */
.L_x_2445:
        /* <DEDUP_REMOVED lines=22> */
.L_x_2446:
        /* <DEDUP_REMOVED lines=18> */
.L_x_2447:
        /* <DEDUP_REMOVED lines=22> */
.L_x_2448:
        /* <DEDUP_REMOVED lines=22> */
.L_x_2449:
        /* <DEDUP_REMOVED lines=9> */
[----:B----4-:R-:W-:-:S05]  /*0a50*/  IMAD.X R2, RZ, RZ, R17, P0 ;  /* 0x000000ffff027224 */ /* 0x010fca00000e0611 */
[----:B------:R4:W-:Y:S01]  /*0a60*/  STL [R1+0x464], R2 ;  /* 0x0004640201007387 */ /* 0x0009e20000100800 */
[----:B0123--:R-:W-:Y:S06]  /*0a70*/  BAR.SYNC.DEFER_BLOCKING 0x0 ;  /* 0x0000000000007b1d */ /* 0x00ffec0000010000 */
[----:B------:R-:W-:Y:S05]  /*0a80*/  @!P1 BRA `(.L_x_2450) ;  /* 0x0000020800ec9947 */ /* 0x000fea0003800000 */
.L_x_2451:
[----:B------:R-:W-:-:S08]  /*0a90*/  NOP ;  /* 0x0000000000007918 */ /* 0x000fd00000000000 */
[----:B------:R-:W0:Y:S02]  /*0aa0*/  USETMAXREG.TRY_ALLOC.CTAPOOL UP0, 0xf0 ;  /* 0x000000f0000079c8 */ /* 0x000e240008000600 */
[----:B0-----:R-:W-:-:S13]  /*0ab0*/  PLOP3.LUT P0, PT, PT, PT, UP0, 0x80, 0x0 ;  /* 0x000000000000781c */ /* 0x001fda0003f0f008 */
[----:B------:R-:W-:Y:S05]  /*0ac0*/  @!P0 BRA `(.L_x_2451) ;  /* 0xfffffffc00f08947 */ /* 0x000fea000383ffff */
[----:B------:R-:W-:Y:S01]  /*0ad0*/  ISETP.NE.AND P0, PT, R36, 0x1, PT ;  /* 0x000000012400780c */ /* 0x000fe20003f05270 */
[----:B------:R-:W0:Y:S08]  /*0ae0*/  S2UR UR4, SR_CgaCtaId ;  /* 0x00000000000479c3 */ /* 0x000e300000008800 */
[----:B------:R-:W-:Y:S06]  /*0af0*/  BAR.ARV 0x8, 0x120 ;  /* 0x0204800000007b1d */ /* 0x000fec0000002000 */
[----:B------:R-:W-:-:S02]  /*0b00*/  UMOV UR44, 0x400 ;  /* 0x00000400002c7882 */ /* 0x000fc40000000000 */
[----:B------:R-:W-:Y:S08]  /*0b10*/  @!P0 BAR.ARV 0x9, 0x100 ;  /* 0x0244000000008b1d */ /* 0x000ff00000002000 */
[----:B------:R-:W-:Y:S01]  /*0b20*/  BAR.SYNC.DEFER_BLOCKING 0x5, 0x120 ;  /* 0x0144800000007b1d */ /* 0x000fe20000010000 */
[C---:B------:R-:W-:Y:S02]  /*0b30*/  IADD3 R210, P1, R16.reuse, 0x210, RZ ;  /* 0x0000021010d27810 */ /* 0x040fe40007f3e0ff */
[----:B------:R-:W-:Y:S01]  /*0b40*/  IADD3 R219, P2, R16, 0x21c, RZ ;  /* 0x0000021c10db7810 */ /* 0x000fe20007f5e0ff */
[----:B0-----:R-:W-:-:S02]  /*0b50*/  ULEA UR44, UR4, UR44, 0x18 ;  /* 0x0000002c042c7291 */ /* 0x001fc4000f8ec03f */
[--C-:B------:R-:W-:Y:S01]  /*0b60*/  IMAD.X R209, RZ, RZ, R17.reuse, P1 ;  /* 0x000000ffffd17224 */ /* 0x100fe200008e0611 */
[----:B------:R-:W-:Y:S01]  /*0b70*/  ULDC UR4, c[0x0][0xd14] ;  /* 0x0003450000047ab9 */ /* 0x000fe20000000800 */
[----:B------:R-:W-:Y:S01]  /*0b80*/  STL.64 [R1+0x210], RZ ;  /* 0x000210ff01007387 */ /* 0x000fe20000100a00 */
[----:B------:R-:W-:-:S03]  /*0b90*/  IMAD.X R211, RZ, RZ, R17, P2 ;  /* 0x000000ffffd37224 */ /* 0x000fc600010e0611 */
[----:B------:R-:W-:Y:S04]  /*0ba0*/  STL [R1+0x218], RZ ;  /* 0x000218ff01007387 */ /* 0x000fe80000100800 */
[----:B------:R-:W-:Y:S04]  /*0bb0*/  STL [R1+0x21c], RZ ;  /* 0x00021cff01007387 */ /* 0x000fe80000100800 */
[----:B------:R-:W0:Y:S01]  /*0bc0*/  LDS.128 R8, [UR44+0x324d0] ;  /* 0x0324d02cff087984 */ /* 0x000e220008000c00 */
[----:B------:R-:W-:Y:S06]  /*0bd0*/  BAR.ARV 0x4, 0x120 ;  /* 0x0104800000007b1d */ /* 0x000fec0000002000 */
[----:B0-----:R-:W-:-:S13]  /*0be0*/  ISETP.GE.AND P0, PT, R11, UR4, PT ;  /* 0x000000040b007c0c */ /* 0x001fda000bf06270 */
[----:B------:R-:W-:Y:S05]  /*0bf0*/  @P0 EXIT ;  /* 0x000000000000094d */ /* 0x000fea0003800000 */
[----:B------:R-:W0:Y:S01]  /*0c00*/  S2R R6, SR_TID.X ;  /* 0x0000000000067919 */ /* 0x000e220000002100 */
[----:B------:R-:W1:Y:S01]  /*0c10*/  S2UR UR4, SR_SWINHI ;  /* 0x00000000000479c3 */ /* 0x000e620000002f00 */
[----:B------:R-:W-:Y:S01]  /*0c20*/  IMAD.MOV.U32 R197, RZ, RZ, 0x2 ;  /* 0x00000002ffc57424 */ /* 0x000fe200078e00ff */
[----:B------:R-:W-:Y:S01]  /*0c30*/  R2UR UR5, R9 ;  /* 0x00000000090572ca */ /* 0x000fe200000e0000 */
[----:B------:R-:W-:Y:S01]  /*0c40*/  VIADD R205, R36, 0x8 ;  /* 0x0000000824cd7836 */ /* 0x000fe20000000000 */
[----:B------:R-:W-:Y:S02]  /*0c50*/  R2UR UR6, R11 ;  /* 0x000000000b0672ca */ /* 0x000fe400000e0000 */
[----:B------:R-:W-:Y:S02]  /*0c60*/  R2UR UR7, R10 ;  /* 0x000000000a0772ca */ /* 0x000fe400000e0000 */
[----:B------:R-:W-:Y:S01]  /*0c70*/  IADD3 R204, -R36, 0xb, RZ ;  /* 0x0000000b24cc7810 */ /* 0x000fe20007ffe1ff */
[----:B------:R-:W-:Y:S01]  /*0c80*/  UMOV UR36, UR44 ;  /* 0x0000002c00247c82 */ /* 0x000fe20008000000 */
[----:B-1----:R-:W-:Y:S01]  /*0c90*/  UMOV UR37, UR4 ;  /* 0x0000000400257c82 */ /* 0x002fe20008000000 */
[C---:B0-----:R-:W-:Y:S01]  /*0ca0*/  VIADD R195, R6.reuse, 0xffffff80 ;  /* 0xffffff8006c37836 */ /* 0x041fe20000000000 */
[----:B------:R-:W-:-:S04]  /*0cb0*/  LOP3.LUT R6, R6, 0x7f, RZ, 0xc0, !PT ;  /* 0x0000007f06067812 */ /* 0x000fc800078ec0ff */
[----:B------:R-:W-:Y:S02]  /*0cc0*/  SHF.R.S32.HI R0, RZ, 0x1f, R195 ;  /* 0x0000001fff007819 */ /* 0x000fe400000114c3 */
[----:B------:R-:W-:Y:S02]  /*0cd0*/  ISETP.NE.AND P0, PT, R6, RZ, PT ;  /* 0x000000ff0600720c */ /* 0x000fe40003f05270 */
[CC--:B----4-:R-:W-:Y:S02]  /*0ce0*/  LEA.HI R2, R0.reuse, R195.reuse, RZ, 0x4 ;  /* 0x000000c300027211 */ /* 0x0d0fe400078f20ff */
[CC--:B------:R-:W-:Y:S02]  /*0cf0*/  LEA.HI R3, R0.reuse, R195.reuse, RZ, 0x5 ;  /* 0x000000c300037211 */ /* 0x0c0fe400078f28ff */
[----:B------:R-:W-:Y:S02]  /*0d00*/  LEA.HI R31, R0, R195, RZ, 0x7 ;  /* 0x000000c3001f7211 */ /* 0x000fe400078f38ff */
[----:B------:R-:W-:Y:S01]  /*0d10*/  SHF.R.S32.HI R5, RZ, 0x4, R2 ;  /* 0x00000004ff057819 */ /* 0x000fe20000011402 */
[----:B------:R-:W-:Y:S01]  /*0d20*/  IMAD.SHL.U32 R3, R3, 0x20, RZ ;  /* 0x0000002003037824 */ /* 0x000fe200078e00ff */
[----:B------:R-:W-:-:S02]  /*0d30*/  LOP3.LUT R206, R31, 0xffffff80, RZ, 0xc0, !PT ;  /* 0xffffff801fce7812 */ /* 0x000fc400078ec0ff */
[C---:B------:R-:W-:Y:S02]  /*0d40*/  LOP3.LUT R4, R2.reuse, 0x3fffff0, RZ, 0xc0, !PT ;  /* 0x03fffff002047812 */ /* 0x040fe400078ec0ff */
[----:B------:R-:W-:Y:S01]  /*0d50*/  LEA.HI R2, R2, R5, RZ, 0x1 ;  /* 0x0000000502027211 */ /* 0x000fe200078f08ff */
[----:B------:R-:W-:Y:S01]  /*0d60*/  IMAD.IADD R206, R195, 0x1, -R206 ;  /* 0x00000001c3ce7824 */ /* 0x000fe200078e0ace */
[----:B------:R-:W-:Y:S01]  /*0d70*/  LOP3.LUT R7, R3, 0xfffffc00, RZ, 0xc0, !PT ;  /* 0xfffffc0003077812 */ /* 0x000fe200078ec0ff */
[----:B------:R-:W-:Y:S01]  /*0d80*/  IMAD.IADD R4, R195, 0x1, -R4 ;  /* 0x00000001c3047824 */ /* 0x000fe200078e0a04 */
[----:B------:R-:W-:Y:S02]  /*0d90*/  LOP3.LUT R2, R2, 0x1ffffffe, RZ, 0xc0, !PT ;  /* 0x1ffffffe02027812 */ /* 0x000fe400078ec0ff */
[----:B------:R-:W-:Y:S01]  /*0da0*/  SHF.R.S32.HI R3, RZ, 0x1f, R206 ;  /* 0x0000001fff037819 */ /* 0x000fe200000114ce */
[----:B------:R-:W-:Y:S01]  /*0db0*/  IMAD R7, R4, 0x40, R7 ;  /* 0x0000004004077824 */ /* 0x000fe200078e0207 */
[----:B------:R-:W-:Y:S01]  /*0dc0*/  SHF.R.S32.HI R220, RZ, 0x7, R31 ;  /* 0x00000007ffdc7819 */ /* 0x000fe2000001141f */
[----:B------:R-:W-:Y:S01]  /*0dd0*/  IMAD.IADD R4, R5, 0x1, -R2 ;  /* 0x0000000105047824 */ /* 0x000fe200078e0a02 */
[----:B------:R-:W-:-:S02]  /*0de0*/  LEA.HI R37, R3, R206, RZ, 0x2 ;  /* 0x000000ce03257211 */ /* 0x000fc400078f10ff */
[----:B------:R-:W-:Y:S01]  /*0df0*/  LEA.HI R3, R3, R206, RZ, 0x5 ;  /* 0x000000ce03037211 */ /* 0x000fe200078f28ff */
[----:B------:R-:W-:Y:S01]  /*0e00*/  IMAD R4, R4, 0x8, R7 ;  /* 0x0000000804047824 */ /* 0x000fe200078e0207 */
[--C-:B------:R-:W-:Y:S02]  /*0e10*/  SHF.R.S32.HI R2, RZ, 0x2, R37.reuse ;  /* 0x00000002ff027819 */ /* 0x100fe40000011425 */
[----:B------:R-:W-:Y:S01]  /*0e20*/  SHF.R.S32.HI R5, RZ, 0x1f, R37 ;  /* 0x0000001fff057819 */ /* 0x000fe20000011425 */
[----:B------:R-:W-:Y:S01]  /*0e30*/  IMAD.WIDE R196, R4, R197, UR36 ;  /* 0x0000002404c47e25 */ /* 0x000fe2000f8e02c5 */
[----:B------:R-:W-:Y:S02]  /*0e40*/  SHF.R.S32.HI R3, RZ, 0x5, R3 ;  /* 0x00000005ff037819 */ /* 0x000fe40000011403 */
[----:B------:R-:W-:Y:S02]  /*0e50*/  LEA.HI R5, R5, R2, RZ, 0x3 ;  /* 0x0000000205057211 */ /* 0x000fe400078f18ff */
[----:B------:R-:W-:-:S02]  /*0e60*/  IADD3 R9, P4, R196, 0x20, RZ ;  /* 0x00000020c4097810 */ /* 0x000fc40007f9e0ff */
[----:B------:R-:W-:Y:S02]  /*0e70*/  LOP3.LUT R5, R5, 0xfffffff8, RZ, 0xc0, !PT ;  /* 0xfffffff805057812 */ /* 0x000fe400078ec0ff */
[----:B------:R-:W-:Y:S02]  /*0e80*/  LOP3.LUT R8, R9, 0x380, RZ, 0xc0, !PT ;  /* 0x0000038009087812 */ /* 0x000fe400078ec0ff */
[----:B------:R-:W-:Y:S01]  /*0e90*/  IADD3 R7, P2, R196, 0x60, RZ ;  /* 0x00000060c4077810 */ /* 0x000fe20007f5e0ff */
[----:B------:R-:W-:Y:S01]  /*0ea0*/  IMAD.IADD R2, R2, 0x1, -R5 ;  /* 0x0000000102027824 */ /* 0x000fe200078e0a05 */
[----:B------:R-:W-:Y:S02]  /*0eb0*/  SHF.R.U64 R8, R8, 0x3, RZ ;  /* 0x0000000308087819 */ /* 0x000fe400000012ff */
[----:B------:R-:W-:Y:S01]  /*0ec0*/  IADD3 R5, P3, R196, 0x40, RZ ;  /* 0x00000040c4057810 */ /* 0x000fe20007f7e0ff */
[----:B------:R-:W-:Y:S01]  /*0ed0*/  IMAD R198, R3, 0x10, R2 ;  /* 0x0000001003c67824 */ /* 0x000fe200078e0202 */
[----:B------:R-:W-:Y:S01]  /*0ee0*/  LOP3.LUT R2, R8, R9, RZ, 0x3c, !PT ;  /* 0x0000000908027212 */ /* 0x000fe200078e3cff */
[----:B------:R-:W-:Y:S01]  /*0ef0*/  IMAD.X R3, RZ, RZ, R197, P4 ;  /* 0x000000ffff037224 */ /* 0x000fe200020e06c5 */
[----:B------:R-:W-:-:S02]  /*0f00*/  IADD3 R9, P1, R196, 0x4000, RZ ;  /* 0x00004000c4097810 */ /* 0x000fc40007f3e0ff */
[----:B------:R-:W-:Y:S02]  /*0f10*/  IADD3 R15, P4, R196, 0x4060, RZ ;  /* 0x00004060c40f7810 */ /* 0x000fe40007f9e0ff */
[----:B------:R-:W-:Y:S02]  /*0f20*/  LOP3.LUT R8, R9, 0x380, RZ, 0xc0, !PT ;  /* 0x0000038009087812 */ /* 0x000fe400078ec0ff */
[----:B------:R-:W-:Y:S02]  /*0f30*/  LOP3.LUT R14, R15, 0x380, RZ, 0xc0, !PT ;  /* 0x000003800f0e7812 */ /* 0x000fe400078ec0ff */
[----:B------:R-:W-:Y:S02]  /*0f40*/  SHF.R.U64 R8, R8, 0x3, RZ ;  /* 0x0000000308087819 */ /* 0x000fe400000012ff */
[----:B------:R-:W-:Y:S02]  /*0f50*/  LOP3.LUT R6, R7, 0x380, RZ, 0xc0, !PT ;  /* 0x0000038007067812 */ /* 0x000fe400078ec0ff */
[----:B------:R-:W-:Y:S01]  /*0f60*/  LOP3.LUT R8, R8, R9, RZ, 0x3c, !PT ;  /* 0x0000000908087212 */ /* 0x000fe200078e3cff */
[----:B------:R-:W-:Y:S01]  /*0f70*/  IMAD.X R9, RZ, RZ, R197, P1 ;  /* 0x000000ffff097224 */ /* 0x000fe200008e06c5 */
[----:B------:R-:W-:-:S02]  /*0f80*/  IADD3 R25, P1, R196, 0x8040, RZ ;  /* 0x00008040c4197810 */ /* 0x000fc40007f3e0ff */
[----:B------:R-:W-:Y:S02]  /*0f90*/  LOP3.LUT R4, R5, 0x380, RZ, 0xc0, !PT ;  /* 0x0000038005047812 */ /* 0x000fe400078ec0ff */
[----:B------:R-:W-:Y:S02]  /*0fa0*/  LOP3.LUT R24, R25, 0x380, RZ, 0xc0, !PT ;  /* 0x0000038019187812 */ /* 0x000fe400078ec0ff */
[----:B------:R-:W-:Y:S02]  /*0fb0*/  SHF.R.U64 R14, R14, 0x3, RZ ;  /* 0x000000030e0e7819 */ /* 0x000fe400000012ff */
[----:B------:R-:W-:Y:S02]  /*0fc0*/  SHF.R.U64 R6, R6, 0x3, RZ ;  /* 0x0000000306067819 */ /* 0x000fe400000012ff */
[----:B------:R-:W-:Y:S02]  /*0fd0*/  SHF.R.U64 R24, R24, 0x3, RZ ;  /* 0x0000000318187819 */ /* 0x000fe400000012ff */
[----:B------:R-:W-:-:S02]  /*0fe0*/  SHF.R.U64 R4, R4, 0x3, RZ ;  /* 0x0000000304047819 */ /* 0x000fc400000012ff */
[----:B------:R-:W-:Y:S01]  /*0ff0*/  LOP3.LUT R14, R14, R15, RZ, 0x3c, !PT ;  /* 0x0000000f0e0e7212 */ /* 0x000fe200078e3cff */
[--C-:B------:R-:W-:Y:S01]  /*1000*/  IMAD.X R15, RZ, RZ, R197.reuse, P4 ;  /* 0x000000ffff0f7224 */ /* 0x100fe200020e06c5 */
[----:B------:R-:W-:Y:S01]  /*1010*/  LOP3.LUT R6, R6, R7, RZ, 0x3c, !PT ;  /* 0x0000000706067212 */ /* 0x000fe200078e3cff */
[--C-:B------:R-:W-:Y:S01]  /*1020*/  IMAD.X R7, RZ, RZ, R197.reuse, P2 ;  /* 0x000000ffff077224 */ /* 0x100fe200010e06c5 */
[----:B------:R-:W-:Y:S02]  /*1030*/  LOP3.LUT R24, R24, R25, RZ, 0x3c, !PT ;  /* 0x0000001918187212 */ /* 0x000fe400078e3cff */
[----:B------:R-:W-:Y:S01]  /*1040*/  LOP3.LUT R4, R4, R5, RZ, 0x3c, !PT ;  /* 0x0000000504047212 */ /* 0x000fe200078e3cff */
[----:B------:R-:W-:Y:S01]  /*1050*/  IMAD.X R5, RZ, RZ, R197, P3 ;  /* 0x000000ffff057224 */ /* 0x000fe200018e06c5 */
[C---:B------:R-:W-:Y:S02]  /*1060*/  IADD3 R25, P4, R196.reuse, 0xc020, RZ ;  /* 0x0000c020c4197810 */ /* 0x040fe40007f9e0ff */
[----:B------:R-:W-:-:S02]  /*1070*/  IADD3 R21, P2, R196, 0x8020, RZ ;  /* 0x00008020c4157810 */ /* 0x000fc40007f5e0ff */
[C---:B------:R-:W-:Y:S02]  /*1080*/  IADD3 R11, P6, R196.reuse, 0x4020, RZ ;  /* 0x00004020c40b7810 */ /* 0x040fe40007fde0ff */
[C---:B------:R-:W-:Y:S02]  /*1090*/  IADD3 R13, P5, R196.reuse, 0x4040, RZ ;  /* 0x00004040c40d7810 */ /* 0x040fe40007fbe0ff */
[----:B------:R-:W-:Y:S02]  /*10a0*/  IADD3 R19, P3, R196, 0x8000, RZ ;  /* 0x00008000c4137810 */ /* 0x000fe40007f7e0ff */
[----:B------:R-:W-:Y:S02]  /*10b0*/  LOP3.LUT R30, R25, 0x380, RZ, 0xc0, !PT ;  /* 0x00000380191e7812 */ /* 0x000fe400078ec0ff */
[----:B------:R-:W-:Y:S02]  /*10c0*/  LOP3.LUT R20, R21, 0x380, RZ, 0xc0, !PT ;  /* 0x0000038015147812 */ /* 0x000fe400078ec0ff */
[----:B------:R-:W-:-:S02]  /*10d0*/  LOP3.LUT R10, R11, 0x380, RZ, 0xc0, !PT ;  /* 0x000003800b0a7812 */ /* 0x000fc400078ec0ff */
[----:B------:R-:W-:Y:S02]  /*10e0*/  LOP3.LUT R12, R13, 0x380, RZ, 0xc0, !PT ;  /* 0x000003800d0c7812 */ /* 0x000fe400078ec0ff */
[----:B------:R-:W-:Y:S02]  /*10f0*/  LOP3.LUT R18, R19, 0x380, RZ, 0xc0, !PT ;  /* 0x0000038013127812 */ /* 0x000fe400078ec0ff */
[----:B------:R-:W-:Y:S02]  /*1100*/  SHF.R.U64 R30, R30, 0x3, RZ ;  /* 0x000000031e1e7819 */ /* 0x000fe400000012ff */
[----:B------:R-:W-:Y:S02]  /*1110*/  SHF.R.U64 R20, R20, 0x3, RZ ;  /* 0x0000000314147819 */ /* 0x000fe400000012ff */
[----:B------:R-:W-:Y:S02]  /*1120*/  SHF.R.U64 R10, R10, 0x3, RZ ;  /* 0x000000030a0a7819 */ /* 0x000fe400000012ff */
[----:B------:R-:W-:-:S02]  /*1130*/  SHF.R.U64 R12, R12, 0x3, RZ ;  /* 0x000000030c0c7819 */ /* 0x000fc400000012ff */
[----:B------:R-:W-:Y:S02]  /*1140*/  SHF.R.U64 R18, R18, 0x3, RZ ;  /* 0x0000000312127819 */ /* 0x000fe400000012ff */
[----:B------:R-:W-:Y:S02]  /*1150*/  LOP3.LUT R30, R30, R25, RZ, 0x3c, !PT ;  /* 0x000000191e1e7212 */ /* 0x000fe400078e3cff */
[----:B------:R-:W-:Y:S01]  /*1160*/  LOP3.LUT R20, R20, R21, RZ, 0x3c, !PT ;  /* 0x0000001514147212 */ /* 0x000fe200078e3cff */
[--C-:B------:R-:W-:Y:S01]  /*1170*/  IMAD.X R21, RZ, RZ, R197.reuse, P2 ;  /* 0x000000ffff157224 */ /* 0x100fe200010e06c5 */
[----:B------:R-:W-:Y:S02]  /*1180*/  MOV R25, R2 ;  /* 0x0000000200197202 */ /* 0x000fe40000000f00 */
[----:B------:R-:W-:Y:S01]  /*1190*/  LOP3.LUT R10, R10, R11, RZ, 0x3c, !PT ;  /* 0x0000000b0a0a7212 */ /* 0x000fe200078e3cff */
[--C-:B------:R-:W-:Y:S01]  /*11a0*/  IMAD.X R11, RZ, RZ, R197.reuse, P6 ;  /* 0x000000ffff0b7224 */ /* 0x100fe200030e06c5 */
[----:B------:R-:W-:Y:S01]  /*11b0*/  LOP3.LUT R12, R12, R13, RZ, 0x3c, !PT ;  /* 0x0000000d0c0c7212 */ /* 0x000fe200078e3cff */
[--C-:B------:R-:W-:Y:S01]  /*11c0*/  IMAD.X R13, RZ, RZ, R197.reuse, P5 ;  /* 0x000000ffff0d7224 */ /* 0x100fe200028e06c5 */
[----:B------:R-:W-:Y:S01]  /*11d0*/  LOP3.LUT R18, R18, R19, RZ, 0x3c, !PT ;  /* 0x0000001312127212 */ /* 0x000fe200078e3cff */
[----:B------:R-:W-:Y:S01]  /*11e0*/  IMAD.X R19, RZ, RZ, R197, P3 ;  /* 0x000000ffff137224 */ /* 0x000fe200018e06c5 */
[----:B------:R-:W-:Y:S01]  /*11f0*/  MOV R2, R6 ;  /* 0x0000000600027202 */ /* 0x000fe20000000f00 */
[----:B------:R0:W-:Y:S01]  /*1200*/  STL [R1+0x478], R25 ;  /* 0x0004781901007387 */ /* 0x0001e20000100800 */
[----:B------:R-:W-:-:S02]  /*1210*/  IADD3 R35, P2, R196, 0xc060, RZ ;  /* 0x0000c060c4237810 */ /* 0x000fc40007f5e0ff */
[C---:B------:R-:W-:Y:S01]  /*1220*/  IADD3 R27, P6, R196.reuse, 0x8060, RZ ;  /* 0x00008060c41b7810 */ /* 0x040fe20007fde0ff */
[----:B------:R1:W-:Y:S01]  /*1230*/  STL [R1+0x470], R2 ;  /* 0x0004700201007387 */ /* 0x0003e20000100800 */
[C---:B------:R-:W-:Y:S02]  /*1240*/  IADD3 R29, P5, R196.reuse, 0xc000, RZ ;  /* 0x0000c000c41d7810 */ /* 0x040fe40007fbe0ff */
[----:B------:R-:W-:Y:S02]  /*1250*/  IADD3 R33, P3, R196, 0xc040, RZ ;  /* 0x0000c040c4217810 */ /* 0x000fe40007f7e0ff */
[----:B------:R-:W-:Y:S01]  /*1260*/  MOV R3, R4 ;  /* 0x0000000400037202 */ /* 0x000fe20000000f00 */
[----:B0-----:R-:W-:Y:S01]  /*1270*/  IMAD.X R25, RZ, RZ, R197, P1 ;  /* 0x000000ffff197224 */ /* 0x001fe200008e06c5 */
[----:B------:R-:W-:Y:S02]  /*1280*/  LOP3.LUT R34, R35, 0x380, RZ, 0xc0, !PT ;  /* 0x0000038023227812 */ /* 0x000fe400078ec0ff */
[----:B------:R-:W-:Y:S01]  /*1290*/  LOP3.LUT R26, R27, 0x380, RZ, 0xc0, !PT ;  /* 0x000003801b1a7812 */ /* 0x000fe200078ec0ff */
[----:B------:R0:W-:Y:S01]  /*12a0*/  STL [R1+0x474], R3 ;  /* 0x0004740301007387 */ /* 0x0001e20000100800 */
[----:B------:R-:W-:-:S02]  /*12b0*/  LOP3.LUT R28, R29, 0x380, RZ, 0xc0, !PT ;  /* 0x000003801d1c7812 */ /* 0x000fc400078ec0ff */
[----:B------:R-:W-:Y:S02]  /*12c0*/  LOP3.LUT R32, R33, 0x380, RZ, 0xc0, !PT ;  /* 0x0000038021207812 */ /* 0x000fe400078ec0ff */
[----:B-1----:R-:W-:Y:S01]  /*12d0*/  LEA.HI R2, R31, R220, RZ, 0x1 ;  /* 0x000000dc1f027211 */ /* 0x002fe200078f08ff */
[----:B------:R-:W-:Y:S01]  /*12e0*/  IMAD.X R31, RZ, RZ, R197, P4 ;  /* 0x000000ffff1f7224 */ /* 0x000fe200020e06c5 */
[----:B------:R-:W-:Y:S02]  /*12f0*/  LEA.HI R0, R0, R195, RZ, 0x3 ;  /* 0x000000c300007211 */ /* 0x000fe400078f18ff */
[----:B------:R-:W-:Y:S02]  /*1300*/  SHF.R.U64 R34, R34, 0x3, RZ ;  /* 0x0000000322227819 */ /* 0x000fe400000012ff */
[----:B------:R-:W-:Y:S02]  /*1310*/  SHF.R.U64 R26, R26, 0x3, RZ ;  /* 0x000000031a1a7819 */ /* 0x000fe400000012ff */
[----:B------:R-:W-:-:S02]  /*1320*/  SHF.R.U64 R28, R28, 0x3, RZ ;  /* 0x000000031c1c7819 */ /* 0x000fc400000012ff */
[----:B------:R-:W-:Y:S02]  /*1330*/  SHF.R.U64 R32, R32, 0x3, RZ ;  /* 0x0000000320207819 */ /* 0x000fe400000012ff */
[----:B0-----:R-:W-:Y:S02]  /*1340*/  LOP3.LUT R3, R2, 0x3fffffe, RZ, 0xc0, !PT ;  /* 0x03fffffe02037812 */ /* 0x001fe400078ec0ff */
[----:B------:R-:W-:Y:S02]  /*1350*/  LOP3.LUT R2, R0, 0x1ffffff8, RZ, 0xc0, !PT ;  /* 0x1ffffff800027812 */ /* 0x000fe400078ec0ff */
        /* <DEDUP_REMOVED lines=12> */
[----:B------:R-:W-:Y:S01]  /*1420*/  IADD3 R18, P1, R16, 0x13c, RZ ;  /* 0x0000013c10127810 */ /* 0x000fe20007f3e0ff */
        /* <DEDUP_REMOVED lines=14> */
[----:B------:R-:W-:Y:S02]  /*1510*/  MOV R224, R28 ;  /* 0x0000001c00e07202 */ /* 0x000fe40000000f00 */
[----:B------:R-:W-:Y:S02]  /*1520*/  MOV R223, R30 ;  /* 0x0000001e00df7202 */ /* 0x000fe40000000f00 */
[----:B------:R-:W-:Y:S02]  /*1530*/  MOV R222, R32 ;  /* 0x0000002000de7202 */ /* 0x000fe40000000f00 */
[----:B------:R-:W-:-:S02]  /*1540*/  MOV R221, R34 ;  /* 0x0000002200dd7202 */ /* 0x000fc40000000f00 */
[----:B------:R-:W-:Y:S02]  /*1550*/  SEL R200, RZ, 0x1, P0 ;  /* 0x00000001ffc87807 */ /* 0x000fe40000000000 */
[----:B------:R-:W-:-:S07]  /*1560*/  SHF.R.S32.HI R192, RZ, 0x3, R0 ;  /* 0x00000003ffc07819 */ /* 0x000fce0000011400 */
.L_x_2577:
[----:B------:R-:W-:Y:S01]  /*1570*/  ULDC.64 UR8, c[0x0][0xb20] ;  /* 0x0002c80000087ab9 */ /* 0x000fe20000000a00 */
[----:B------:R-:W-:Y:S01]  /*1580*/  ULDC UR4, c[0x0][0x404] ;  /* 0x0001010000047ab9 */ /* 0x000fe20000000800 */
[----:B------:R-:W-:-:S04]  /*1590*/  UISETP.NE.U32.AND UP0, UPT, UR8, URZ, UPT ;  /* 0x0000003f0800728c */ /* 0x000fc8000bf05070 */
[----:B------:R-:W-:-:S03]  /*15a0*/  UISETP.NE.AND.EX UP0, UPT, UR9, URZ, UPT, UP0 ;  /* 0x0000003f0900728c */ /* 0x000fc6000bf05300 */
[----:B------:R-:W-:Y:S02]  /*15b0*/  ULDC.64 UR8, c[0x0][0xb10] ;  /* 0x0002c40000087ab9 */ /* 0x000fe40000000a00 */
[----:B------:R-:W-:Y:S01]  /*15c0*/  UISETP.NE.U32.AND UP1, UPT, UR8, URZ, UPT ;  /* 0x0000003f0800728c */ /* 0x000fe2000bf25070 */
[----:B------:R-:W-:-:S03]  /*15d0*/  PLOP3.LUT P0, PT, PT, PT, UP0, 0x80, 0x0 ;  /* 0x000000000000781c */ /* 0x000fc60003f0f008 */
[----:B------:R-:W-:-:S03]  /*15e0*/  UISETP.NE.AND.EX UP1, UPT, UR9, URZ, UPT, UP1 ;  /* 0x0000003f0900728c */ /* 0x000fc6000bf25310 */
[----:B------:R-:W-:Y:S02]  /*15f0*/  @UP0 ULDC.64 UR8, c[0x0][0xb20] ;  /* 0x0002c80000080ab9 */ /* 0x000fe40000000a00 */
[----:B------:R-:W-:Y:S01]  /*1600*/  @UP0 UIMAD.WIDE UR8, UR6, 0x4, UR8 ;  /* 0x00000004060808a5 */ /* 0x000fe2000f8e0208 */
[----:B------:R-:W-:-:S05]  /*1610*/  PLOP3.LUT P2, PT, PT, PT, UP1, 0x80, 0x0 ;  /* 0x000000000000781c */ /* 0x000fca0003f4f018 */
[----:B------:R-:W-:Y:S01]  /*1620*/  @UP1 ULDC.64 UR10, c[0x0][0xb10] ;  /* 0x0002c400000a1ab9 */ /* 0x000fe20000000a00 */
[----:B------:R-:W-:Y:S02]  /*1630*/  IMAD.U32 R2, RZ, RZ, UR8 ;  /* 0x00000008ff027e24 */ /* 0x000fe4000f8e00ff */
[----:B------:R-:W-:Y:S01]  /*1640*/  IMAD.U32 R3, RZ, RZ, UR9 ;  /* 0x00000009ff037e24 */ /* 0x000fe2000f8e00ff */
[----:B------:R-:W-:-:S04]  /*1650*/  @UP1 UIMAD.WIDE UR8, UR6, 0x4, UR10 ;  /* 0x00000004060818a5 */ /* 0x000fc8000f8e020a */
[----:B--2---:R-:W2:Y:S02]  /*1660*/  @P0 LDG.E R2, desc[UR54][R2.64] ;  /* 0x0000003602020981 */ /* 0x004ea4000c1e1900 */
[----:B01-345:R-:W-:Y:S02]  /*1670*/  IMAD.U32 R4, RZ, RZ, UR8 ;  /* 0x00000008ff047e24 */ /* 0x03bfe4000f8e00ff */
[----:B------:R-:W-:Y:S01]  /*1680*/  IMAD.U32 R5, RZ, RZ, UR9 ;  /* 0x00000009ff057e24 */ /* 0x000fe2000f8e00ff */
[----:B------:R-:W-:-:S04]  /*1690*/  ULDC.64 UR8, c[0x0][0x3f8] ;  /* 0x0000fe0000087ab9 */ /* 0x000fc80000000a00 */
[----:B------:R-:W3:Y:S01]  /*16a0*/  @P2 LDG.E R4, desc[UR54][R4.64] ;  /* 0x0000003604042981 */ /* 0x000ee2000c1e1900 */
[----:B------:R-:W-:Y:S01]  /*16b0*/  UISETP.NE.U32.AND UP0, UPT, UR8, URZ, UPT ;  /* 0x0000003f0800728c */ /* 0x000fe2000bf05070 */
[----:B------:R-:W-:Y:S01]  /*16c0*/  UMOV UR42, URZ ;  /* 0x0000003f002a7c82 */ /* 0x000fe20008000000 */
[----:B------:R-:W-:Y:S02]  /*16d0*/  ULDC UR38, c[0x0][0x288] ;  /* 0x0000a20000267ab9 */ /* 0x000fe40000000800 */
[----:B------:R-:W-:Y:S01]  /*16e0*/  UISETP.NE.AND.EX UP0, UPT, UR9, URZ, UPT, UP0 ;  /* 0x0000003f0900728c */ /* 0x000fe2000bf05300 */
[----:B------:R-:W-:Y:S02]  /*16f0*/  UMOV UR39, UR7 ;  /* 0x0000000700277c82 */ /* 0x000fe40008000000 */
[----:B------:R-:W-:Y:S01]  /*1700*/  ULDC.64 UR8, c[0x0][0xb18] ;  /* 0x0002c60000087ab9 */ /* 0x000fe20000000a00 */
[----:B------:R-:W-:Y:S01]  /*1710*/  USEL UR4, UR4, 0x1, UP0 ;  /* 0x0000000104047887 */ /* 0x000fe20008000000 */
[----:B------:R-:W-:Y:S01]  /*1720*/  ISETP.NE.U32.AND P1, PT, RZ, UR8, PT ;  /* 0x00000008ff007c0c */ /* 0x000fe2000bf25070 */
[----:B------:R-:W-:-:S02]  /*1730*/  ULDC UR8, c[0x0][0x2e0] ;  /* 0x0000b80000087ab9 */ /* 0x000fc40000000800 */
[----:B------:R-:W-:Y:S01]  /*1740*/  UIMAD UR4, UR4, UR8, URZ ;  /* 0x00000008040472a4 */ /* 0x000fe2000f8e023f */
[----:B------:R-:W-:Y:S02]  /*1750*/  ISETP.NE.AND.EX P1, PT, RZ, UR9, PT, P1 ;  /* 0x00000009ff007c0c */ /* 0x000fe4000bf25310 */
[----:B--2---:R-:W-:Y:S02]  /*1760*/  @P0 R2UR UR42, R2 ;  /* 0x00000000022a02ca */ /* 0x004fe400000e0000 */
        /* <DEDUP_REMOVED lines=15> */
.L_x_2452:
[----:B------:R-:W-:Y:S01]  /*1860*/  UMOV UR40, UR5 ;  /* 0x0000000500287c82 */ /* 0x000fe20008000000 */
[----:B------:R-:W-:Y:S01]  /*1870*/  UMOV UR41, UR6 ;  /* 0x0000000600297c82 */ /* 0x000fe20008000000 */
[----:B------:R-:W-:Y:S05]  /*1880*/  @!P1 BRA `(.L_x_2453) ;  /* 0x00000000001c9947 */ /* 0x000fea0003800000 */
[----:B------:R-:W-:Y:S02]  /*1890*/  ULDC.64 UR8, c[0x0][0xb18] ;  /* 0x0002c60000087ab9 */ /* 0x000fe40000000a00 */
[----:B------:R-:W-:-:S06]  /*18a0*/  UIMAD.WIDE UR6, UR6, 0x4, UR8 ;  /* 0x00000004060678a5 */ /* 0x000fcc000f8e0208 */
[----:B------:R-:W-:Y:S02]  /*18b0*/  IMAD.U32 R2, RZ, RZ, UR6 ;  /* 0x00000006ff027e24 */ /* 0x000fe4000f8e00ff */
[----:B------:R-:W-:-:S05]  /*18c0*/  IMAD.U32 R3, RZ, RZ, UR7 ;  /* 0x00000007ff037e24 */ /* 0x000fca000f8e00ff */
[----:B------:R-:W2:Y:S02]  /*18d0*/  LDG.E R2, desc[UR54][R2.64] ;  /* 0x0000003602027981 */ /* 0x000ea4000c1e1900 */
[----:B--2---:R-:W-:Y:S01]  /*18e0*/  R2UR UR4, R2 ;  /* 0x00000000020472ca */ /* 0x004fe200000e0000 */
[----:B------:R-:W-:-:S14]  /*18f0*/  BRA `(.L_x_2454) ;  /* 0x0000000000347947 */ /* 0x000fdc0003800000 */
.L_x_2453:
        /* <DEDUP_REMOVED lines=13> */
.L_x_2454:
[----:B------:R-:W0:Y:S01]  /*19d0*/  LDC R0, c[0x0][0xa80] ;  /* 0x0002a000ff007b82 */ /* 0x000e220000000800 */
[----:B------:R-:W-:Y:S01]  /*19e0*/  UIADD3 UR8, UP0, UR36, 0x32430, URZ ;  /* 0x0003243024087890 */ /* 0x000fe2000ff1e03f */
[----:B------:R-:W-:Y:S01]  /*19f0*/  IMAD.MOV.U32 R4, RZ, RZ, 0xc000 ;  /* 0x0000c000ff047424 */ /* 0x000fe200078e00ff */
[----:B------:R-:W-:Y:S01]  /*1a00*/  UIADD3 UR10, UP1, UR36, 0x32440, URZ ;  /* 0x00032440240a7890 */ /* 0x000fe2000ff3e03f */
[----:B------:R-:W-:Y:S01]  /*1a10*/  IMAD.U32 R5, RZ, RZ, UR48 ;  /* 0x00000030ff057e24 */ /* 0x000fe2000f8e00ff */
[----:B------:R-:W-:Y:S01]  /*1a20*/  UIADD3 UR6, UP2, UR36, 0x32450, URZ ;  /* 0x0003245024067890 */ /* 0x000fe2000ff5e03f */
[----:B------:R-:W-:Y:S01]  /*1a30*/  IMAD.MOV.U32 R6, RZ, RZ, R200 ;  /* 0x000000ffff067224 */ /* 0x000fe200078e00c8 */
[----:B------:R-:W-:Y:S01]  /*1a40*/  UIADD3 UR12, UP3, UR36, 0x32460, URZ ;  /* 0x00032460240c7890 */ /* 0x000fe2000ff7e03f */
[----:B------:R-:W-:Y:S01]  /*1a50*/  IMAD.MOV.U32 R7, RZ, RZ, 0x100 ;  /* 0x00000100ff077424 */ /* 0x000fe200078e00ff */
[----:B------:R-:W-:Y:S01]  /*1a60*/  UIADD3.X UR9, URZ, UR37, URZ, UP0, !UPT ;  /* 0x000000253f097290 */ /* 0x000fe200087fe43f */
[----:B------:R-:W-:Y:S01]  /*1a70*/  IMAD.MOV.U32 R2, RZ, RZ, 0x3000 ;  /* 0x00003000ff027424 */ /* 0x000fe200078e00ff */
[----:B------:R-:W-:Y:S01]  /*1a80*/  UIADD3.X UR7, URZ, UR37, URZ, UP2, !UPT ;  /* 0x000000253f077290 */ /* 0x000fe200097fe43f */
[----:B------:R-:W-:Y:S01]  /*1a90*/  IMAD.U32 R3, RZ, RZ, UR48 ;  /* 0x00000030ff037e24 */ /* 0x000fe2000f8e00ff */
[----:B------:R-:W-:Y:S01]  /*1aa0*/  UIADD3.X UR13, URZ, UR37, URZ, UP3, !UPT ;  /* 0x000000253f0d7290 */ /* 0x000fe20009ffe43f */
[----:B------:R1:W-:Y:S01]  /*1ab0*/  STL.128 [R1+0x50], R4 ;  /* 0x0000500401007387 */ /* 0x0003e20000100c00 */
[----:B------:R-:W-:Y:S01]  /*1ac0*/  UIADD3.X UR11, URZ, UR37, URZ, UP1, !UPT ;  /* 0x000000253f0b7290 */ /* 0x000fe20008ffe43f */
[----:B------:R-:W-:Y:S01]  /*1ad0*/  IMAD.MOV.U32 R201, RZ, RZ, 0x100 ;  /* 0x00000100ffc97424 */ /* 0x000fe200078e00ff */
[----:B------:R-:W-:Y:S01]  /*1ae0*/  UIADD3 UR42, -UR42, UR4, URZ ;  /* 0x000000042a2a7290 */ /* 0x000fe2000fffe13f */
[----:B------:R2:W-:Y:S01]  /*1af0*/  STL.64 [R1+0x18], R2 ;  /* 0x0000180201007387 */ /* 0x0005e20000100a00 */
[----:B------:R-:W-:Y:S01]  /*1b00*/  IMAD.MOV.U32 R202, RZ, RZ, 0x1 ;  /* 0x00000001ffca7424 */ /* 0x000fe200078e00ff */
[----:B------:R-:W-:Y:S01]  /*1b10*/  ULEA UR4, UR5, 0x80, 0x7 ;  /* 0x0000008005047891 */ /* 0x000fe2000f8e383f */
[----:B------:R-:W-:Y:S01]  /*1b20*/  IMAD.MOV.U32 R203, RZ, RZ, RZ ;  /* 0x000000ffffcb7224 */ /* 0x000fe200078e00ff */
[----:B------:R3:W-:Y:S01]  /*1b30*/  STL.128 [R1+0x430], RZ ;  /* 0x000430ff01007387 */ /* 0x0007e20000100c00 */
[----:B------:R-:W-:Y:S01]  /*1b40*/  IMAD.MOV.U32 R14, RZ, RZ, 0x1 ;  /* 0x00000001ff0e7424 */ /* 0x000fe200078e00ff */
[C---:B------:R-:W-:Y:S01]  /*1b50*/  IADD3 R36, P0, R16.reuse, 0x430, RZ ;  /* 0x0000043010247810 */ /* 0x040fe20007f1e0ff */
[----:B------:R-:W-:Y:S01]  /*1b60*/  IMAD.MOV.U32 R15, RZ, RZ, RZ ;  /* 0x000000ffff0f7224 */ /* 0x000fe200078e00ff */
[----:B------:R3:W-:Y:S01]  /*1b70*/  STL.128 [R1+0x20], R200 ;  /* 0x000020c801007387 */ /* 0x0007e20000100c00 */
[----:B------:R-:W-:Y:S01]  /*1b80*/  IMAD.U32 R12, RZ, RZ, UR5 ;  /* 0x00000005ff0c7e24 */ /* 0x000fe2000f8e00ff */
[----:B------:R-:W-:Y:S01]  /*1b90*/  IADD3 R34, P1, R16, 0x38, RZ ;  /* 0x0000003810227810 */ /* 0x000fe20007f3e0ff */
[----:B------:R-:W-:Y:S01]  /*1ba0*/  IMAD.U32 R8, RZ, RZ, UR6 ;  /* 0x00000006ff087e24 */ /* 0x000fe2000f8e00ff */
[----:B------:R3:W-:Y:S01]  /*1bb0*/  STL.64 [R1+0x60], R14 ;  /* 0x0000600e01007387 */ /* 0x0007e20000100a00 */
[----:B------:R-:W-:-:S02]  /*1bc0*/  IMAD.U32 R10, RZ, RZ, UR12 ;  /* 0x0000000cff0a7e24 */ /* 0x000fc4000f8e00ff */
[----:B-1----:R-:W-:Y:S01]  /*1bd0*/  IMAD.U32 R4, RZ, RZ, UR8 ;  /* 0x00000008ff047e24 */ /* 0x002fe2000f8e00ff */
[----:B------:R3:W-:Y:S01]  /*1be0*/  STL [R1+0x70], R12 ;  /* 0x0000700c01007387 */ /* 0x0007e20000100800 */
[----:B------:R-:W-:Y:S01]  /*1bf0*/  IMAD.U32 R9, RZ, RZ, UR7 ;  /* 0x00000007ff097e24 */ /* 0x000fe2000f8e00ff */
[----:B------:R-:W-:Y:S01]  /*1c00*/  ULDC.64 UR6, c[0x0][0xad8] ;  /* 0x0002b60000067ab9 */ /* 0x000fe20000000a00 */
[----:B------:R-:W-:Y:S01]  /*1c10*/  IMAD.U32 R11, RZ, RZ, UR13 ;  /* 0x0000000dff0b7e24 */ /* 0x000fe2000f8e00ff */
[----:B------:R-:W-:Y:S01]  /*1c20*/  UISETP.GE.AND UP0, UPT, UR7, 0x1, UPT ;  /* 0x000000010700788c */ /* 0x000fe2000bf06270 */
[----:B--2---:R-:W-:Y:S01]  /*1c30*/  IMAD.U32 R2, RZ, RZ, UR10 ;  /* 0x0000000aff027e24 */ /* 0x004fe2000f8e00ff */
[----:B0-----:R3:W-:Y:S01]  /*1c40*/  STL [R1+0x450], R0 ;  /* 0x0004500001007387 */ /* 0x0017e20000100800 */
[----:B------:R-:W-:Y:S01]  /*1c50*/  IMAD.U32 R5, RZ, RZ, UR9 ;  /* 0x00000009ff057e24 */ /* 0x000fe2000f8e00ff */
[----:B------:R-:W-:Y:S01]  /*1c60*/  UIADD3 UR8, UR42, UR4, -UR38 ;  /* 0x000000042a087290 */ /* 0x000fe2000fffe826 */
[----:B------:R-:W-:Y:S01]  /*1c70*/  IMAD.U32 R3, RZ, RZ, UR11 ;  /* 0x0000000bff037e24 */ /* 0x000fe2000f8e00ff */
[----:B------:R3:W-:Y:S01]  /*1c80*/  STL.128 [R1+0x40], R8 ;  /* 0x0000400801007387 */ /* 0x0007e20000100c00 */
[----:B------:R-:W-:Y:S01]  /*1c90*/  PLOP3.LUT P2, PT, PT, PT, UP0, 0x80, 0x0 ;  /* 0x000000000000781c */ /* 0x000fe20003f4f008 */
[----:B------:R-:W-:Y:S01]  /*1ca0*/  UIADD3 UR6, UR8, UR6, URZ ;  /* 0x0000000608067290 */ /* 0x000fe2000fffe03f */
[--C-:B------:R-:W-:Y:S01]  /*1cb0*/  IMAD.X R37, RZ, RZ, R17.reuse, P0 ;  /* 0x000000ffff257224 */ /* 0x100fe200000e0611 */
[----:B------:R3:W-:Y:S01]  /*1cc0*/  STL.64 [R1+0x68], R10 ;  /* 0x0000680a01007387 */ /* 0x0007e20000100a00 */
[----:B------:R-:W-:-:S03]  /*1cd0*/  IMAD.X R35, RZ, RZ, R17, P1 ;  /* 0x000000ffff237224 */ /* 0x000fc600008e0611 */
[----:B------:R3:W-:Y:S04]  /*1ce0*/  STL.64 [R1+0x8], R4 ;  /* 0x0000080401007387 */ /* 0x0007e80000100a00 */
[----:B------:R3:W-:Y:S04]  /*1cf0*/  STL.64 [R1+0x10], R2 ;  /* 0x0000100201007387 */ /* 0x0007e80000100a00 */
[----:B------:R3:W-:Y:S04]  /*1d00*/  STL.64 [R1+0x30], R2 ;  /* 0x0000300201007387 */ /* 0x0007e80000100a00 */
        /* <DEDUP_REMOVED lines=46> */
.L_x_2456:
[----:B------:R-:W-:-:S11]  /*1ff0*/  UISETP.NE.AND UP0, UPT, UR7, 0x1, UPT ;  /* 0x000000010700788c */ /* 0x000fd6000bf05270 */
[----:B------:R-:W-:Y:S02]  /*2000*/  @UP0 ULDC.64 UR10, c[0x0][0xae0] ;  /* 0x0002b800000a0ab9 */ /* 0x000fe40000000a00 */
[----:B------:R-:W-:-:S04]  /*2010*/  UIMAD.WIDE.U32 UR8, UR4, UR10, URZ ;  /* 0x0000000a040872a5 */ /* 0x000fc8000f8e003f */
[----:B------:R-:W-:-:S12]  /*2020*/  @UP0 USHF.R.U32.HI UR4, URZ, UR11, UR9 ;  /* 0x0000000b3f040299 */ /* 0x000fd80008011609 */
.L_x_2457:
[----:B------:R-:W-:-:S04]  /*2030*/  UIMAD UR4, UR4, UR7, UR7 ;  /* 0x00000007040472a4 */ /* 0x000fc8000f8e0207 */
[----:B------:R-:W-:-:S04]  /*2040*/  UISETP.LT.AND UP0, UPT, UR6, UR4, UPT ;  /* 0x000000040600728c */ /* 0x000fc8000bf01270 */
[----:B------:R-:W-:-:S12]  /*2050*/  USEL UR6, UR6, UR4, UP0 ;  /* 0x0000000406067287 */ /* 0x000fd80008000000 */
.L_x_2455:
[----:B------:R-:W-:Y:S02]  /*2060*/  UIADD3 UR8, UR42, 0x5f, URZ ;  /* 0x0000005f2a087890 */ /* 0x000fe4000fffe03f */
[----:B------:R-:W-:Y:S02]  /*2070*/  UIADD3 UR10, UR6, 0x5f, URZ ;  /* 0x0000005f060a7890 */ /* 0x000fe4000fffe03f */
[----:B------:R-:W-:Y:S02]  /*2080*/  UIMAD.WIDE UR8, UR8, 0x2aaaaaab, URZ ;  /* 0x2aaaaaab080878a5 */ /* 0x000fe4000f8e023f */
[----:B------:R-:W-:Y:S02]  /*2090*/  UIMAD.WIDE UR10, UR10, 0x2aaaaaab, URZ ;  /* 0x2aaaaaab0a0a78a5 */ /* 0x000fe4000f8e023f */
[----:B------:R-:W-:Y:S02]  /*20a0*/  USHF.R.U32.HI UR4, URZ, 0x1f, UR9 ;  /* 0x0000001f3f047899 */ /* 0x000fe40008011609 */
[----:B------:R-:W-:-:S02]  /*20b0*/  USHF.R.U32.HI UR6, URZ, 0x1f, UR11 ;  /* 0x0000001f3f067899 */ /* 0x000fc4000801160b */
[----:B------:R-:W-:Y:S02]  /*20c0*/  ULEA UR5, UR5, -UR38, 0x7 ;  /* 0x8000002605057291 */ /* 0x000fe4000f8e383f */
[----:B------:R-:W-:Y:S02]  /*20d0*/  ULEA.HI.SX32 UR4, UR9, UR4, 0x1c ;  /* 0x0000000409047291 */ /* 0x000fe4000f8fe23f */
[----:B------:R-:W-:Y:S02]  /*20e0*/  ULEA.HI.SX32 UR6, UR11, UR6, 0x1c ;  /* 0x000000060b067291 */ /* 0x000fe4000f8fe23f */
[----:B------:R-:W-:Y:S02]  /*20f0*/  UIADD3 UR5, UR42, UR5, URZ ;  /* 0x000000052a057290 */ /* 0x000fe4000fffe03f */
        /* <DEDUP_REMOVED lines=16> */
.L_x_2459:
[----:B------:R-:W-:-:S11]  /*2200*/  UISETP.NE.AND UP0, UPT, UR7, 0x1, UPT ;  /* 0x000000010700788c */ /* 0x000fd6000bf05270 */
[----:B------:R-:W-:Y:S02]  /*2210*/  @UP0 ULDC.64 UR10, c[0x0][0xae0] ;  /* 0x0002b800000a0ab9 */ /* 0x000fe40000000a00 */
[----:B------:R-:W-:-:S04]  /*2220*/  UIMAD.WIDE.U32 UR4, UR6, UR10, URZ ;  /* 0x0000000a060472a5 */ /* 0x000fc8000f8e003f */
[----:B------:R-:W-:-:S12]  /*2230*/  @UP0 USHF.R.U32.HI UR6, URZ, UR11, UR5 ;  /* 0x0000000b3f060299 */ /* 0x000fd80008011605 */
.L_x_2460:
[----:B------:R-:W-:-:S04]  /*2240*/  UIMAD UR6, UR6, UR7, URZ ;  /* 0x00000007060672a4 */ /* 0x000fc8000f8e023f */
[----:B------:R-:W-:-:S04]  /*2250*/  UISETP.LT.AND UP0, UPT, UR8, UR6, UPT ;  /* 0x000000060800728c */ /* 0x000fc8000bf01270 */
[----:B------:R-:W-:-:S12]  /*2260*/  USEL UR8, UR8, UR6, !UP0 ;  /* 0x0000000608087287 */ /* 0x000fd8000c000000 */
.L_x_2458:
        /* <DEDUP_REMOVED lines=9> */
[----:B---3--:R-:W0:Y:S01]  /*2300*/  SHFL.IDX PT, R0, R220, RZ, 0x1f ;  /* 0x00001fffdc007589 */ /* 0x008e2200000e0000 */
        /* <DEDUP_REMOVED lines=23> */
[----:B0-----:R-:W-:Y:S01]  /*2480*/  LEA.HI R2, R0, R0, RZ, 0x1 ;  /* 0x0000000000027211 */ /* 0x001fe200078f08ff */
[----:B------:R-:W-:Y:S01]  /*2490*/  IMAD.U32 R14, RZ, RZ, UR5 ;  /* 0x00000005ff0e7e24 */ /* 0x000fe2000f8e00ff */
[----:B------:R-:W-:Y:S01]  /*24a0*/  ULOP3.LUT UP0, URZ, UR6, 0x1bf, URZ, 0xc0, !UPT ;  /* 0x000001bf063f7892 */ /* 0x000fe2000f80c03f */
[----:B------:R-:W-:Y:S01]  /*24b0*/  IMAD.MOV.U32 R15, RZ, RZ, 0x40000040 ;  /* 0x40000040ff0f7424 */ /* 0x000fe200078e00ff */
[----:B------:R-:W-:Y:S01]  /*24c0*/  LOP3.LUT R3, R2, 0x7fffe, RZ, 0xc0, !PT ;  /* 0x0007fffe02037812 */ /* 0x000fe200078ec0ff */
[----:B------:R0:W-:Y:S01]  /*24d0*/  STL.128 [R1+0xa0], R8 ;  /* 0x0000a00801007387 */ /* 0x0001e20000100c00 */
[----:B------:R-:W-:Y:S01]  /*24e0*/  IMAD.X R44, RZ, RZ, R17, P5 ;  /* 0x000000ffff2c7224 */ /* 0x000fe200028e0611 */
[----:B------:R-:W-:Y:S01]  /*24f0*/  IADD3 R31, P1, R16, 0x118, RZ ;  /* 0x00000118101f7810 */ /* 0x000fe20007f3e0ff */
[----:B-1----:R-:W-:Y:S01]  /*2500*/  IMAD.MOV.U32 R5, RZ, RZ, 0x40000040 ;  /* 0x40000040ff057424 */ /* 0x002fe200078e00ff */
[----:B------:R0:W-:Y:S01]  /*2510*/  STL.64 [R1+0x78], RZ ;  /* 0x000078ff01007387 */ /* 0x0001e20000100a00 */
[----:B------:R-:W-:Y:S01]  /*2520*/  IMAD.IADD R3, R0, 0x1, -R3 ;  /* 0x0000000100037824 */ /* 0x000fe200078e0a03 */
[----:B------:R-:W-:Y:S01]  /*2530*/  PLOP3.LUT P5, PT, PT, PT, UP0, 0x80, 0x0 ;  /* 0x000000000000781c */ /* 0x000fe20003faf008 */
[----:B--2---:R-:W-:Y:S01]  /*2540*/  IMAD.MOV.U32 R13, RZ, RZ, 0x40000040 ;  /* 0x40000040ff0d7424 */ /* 0x004fe200078e00ff */
        /* <DEDUP_REMOVED lines=36> */
[----:B0-----:R-:W-:Y:S01]  /*2790*/  IMAD.U32 R4, RZ, RZ, UR4 ;  /* 0x00000004ff047e24 */ /* 0x001fe2000f8e00ff */
        /* <DEDUP_REMOVED lines=12> */
.L_x_2462:
[----:B------:R-:W1:Y:S01]  /*2860*/  S2R R20, SR_TID.X ;  /* 0x0000000000147919 */ /* 0x000e620000002100 */
[----:B0-----:R-:W0:Y:S01]  /*2870*/  LDC.64 R12, c[0x0][0x428] ;  /* 0x00010a00ff0c7b82 */ /* 0x001e220000000a00 */
[----:B------:R-:W-:Y:S01]  /*2880*/  IADD3 R8, P0, R16, 0x120, RZ ;  /* 0x0000012010087810 */ /* 0x000fe20007f1e0ff */
[----:B------:R-:W-:Y:S01]  /*2890*/  ULDC UR4, c[0x0][0x20] ;  /* 0x0000080000047ab9 */ /* 0x000fe20000000800 */
[----:B------:R-:W-:Y:S01]  /*28a0*/  IMAD.U32 R7, RZ, RZ, UR38 ;  /* 0x00000026ff077e24 */ /* 0x000fe2000f8e00ff */
[----:B------:R-:W-:Y:S01]  /*28b0*/  STL.64 [R1+0x130], R24 ;  /* 0x0001301801007387 */ /* 0x000fe20000100a00 */
[----:B------:R-:W-:Y:S02]  /*28c0*/  IMAD.U32 R11, RZ, RZ, UR42 ;  /* 0x0000002aff0b7e24 */ /* 0x000fe4000f8e00ff */
[----:B------:R-:W-:Y:S01]  /*28d0*/  IMAD.X R9, RZ, RZ, R17, P0 ;  /* 0x000000ffff097224 */ /* 0x000fe200000e0611 */
[----:B------:R-:W2:Y:S01]  /*28e0*/  LDC R21, c[0x0][0xad4] ;  /* 0x0002b500ff157b82 */ /* 0x000ea20000000800 */
[----:B------:R-:W-:Y:S01]  /*28f0*/  VIADD R6, R18, -UR4 ;  /* 0x8000000412067c36 */ /* 0x000fe20008000000 */
[----:B------:R-:W-:Y:S04]  /*2900*/  STL.64 [R1+0x120], R198 ;  /* 0x000120c601007387 */ /* 0x000fe80000100a00 */
[----:B------:R-:W-:Y:S02]  /*2910*/  STL.64 [R1+0x128], R8 ;  /* 0x0001280801007387 */ /* 0x000fe40000100a00 */
[----:B------:R-:W3:Y:S02]  /*2920*/  LDC R15, c[0x0][0x430] ;  /* 0x00010c00ff0f7b82 */ /* 0x000ee40000000800 */
[----:B------:R-:W-:Y:S04]  /*2930*/  STL.U8 [R1+0x138], RZ ;  /* 0x000138ff01007387 */ /* 0x000fe80000100000 */
[----:B------:R4:W-:Y:S02]  /*2940*/  STL [R6+0x4], R7 ;  /* 0x0000040706007387 */ /* 0x0009e40000100800 */
[----:B------:R-:W5:Y:S02]  /*2950*/  LDC.64 R4, c[0x0][0xad8] ;  /* 0x0002b600ff047b82 */ /* 0x000f640000000a00 */
[----:B------:R0:W-:Y:S04]  /*2960*/  STL [R6+0x8], R11 ;  /* 0x0000080b06007387 */ /* 0x0001e80000100800 */
[----:B0-----:R0:W-:Y:S01]  /*2970*/  STL [R6+0x24], R12 ;  /* 0x0000240c06007387 */ /* 0x0011e20000100800 */
[----:B-1----:R-:W-:Y:S01]  /*2980*/  VIADD R195, R20, 0xffffff80 ;  /* 0xffffff8014c37836 */ /* 0x002fe20000000000 */
[----:B------:R-:W1:Y:S02]  /*2990*/  LDC.64 R2, c[0x0][0xae0] ;  /* 0x0002b800ff027b82 */ /* 0x000e640000000a00 */
[----:B------:R0:W-:Y:S04]  /*29a0*/  STL [R6+0x28], R13 ;  /* 0x0000280d06007387 */ /* 0x0001e80000100800 */
[----:B--2---:R0:W-:Y:S04]  /*29b0*/  STL [R6+0xc], R21 ;  /* 0x00000c1506007387 */ /* 0x0041e80000100800 */
[----:B---3--:R0:W-:Y:S04]  /*29c0*/  STL [R6+0x2c], R15 ;  /* 0x00002c0f06007387 */ /* 0x0081e80000100800 */
[----:B------:R0:W-:Y:S04]  /*29d0*/  STL [R6+0x14], RZ ;  /* 0x000014ff06007387 */ /* 0x0001e80000100800 */
[----:B------:R0:W-:Y:S04]  /*29e0*/  STL [R6], R195 ;  /* 0x000000c306007387 */ /* 0x0001e80000100800 */
[----:B-----5:R0:W-:Y:S04]  /*29f0*/  STL [R6+0x10], R4 ;  /* 0x0000100406007387 */ /* 0x0201e80000100800 */
[----:B------:R0:W-:Y:S04]  /*2a00*/  STL [R6+0x18], R5 ;  /* 0x0000180506007387 */ /* 0x0001e80000100800 */
[----:B-1----:R0:W-:Y:S04]  /*2a10*/  STL [R6+0x1c], R2 ;  /* 0x00001c0206007387 */ /* 0x0021e80000100800 */
[----:B------:R0:W-:Y:S04]  /*2a20*/  STL [R6+0x20], R3 ;  /* 0x0000200306007387 */ /* 0x0001e80000100800 */
[----:B----4-:R-:W2:Y:S01]  /*2a30*/  LDL R7, [R1+0x21c] ;  /* 0x00021c0001077983 */ /* 0x010ea20000100800 */
[----:B------:R-:W-:Y:S03]  /*2a40*/  BSSY B0, `(.L_x_2463) ;  /* 0x0000008000007945 */ /* 0x000fe60003800000 */
[----:B------:R0:W-:Y:S01]  /*2a50*/  STL.U8 [R1+0x16c], RZ ;  /* 0x00016cff01007387 */ /* 0x0001e20000100000 */
[----:B--2---:R-:W-:-:S04]  /*2a60*/  LEA.HI R0, R7, R7, RZ, 0x1 ;  /* 0x0000000707007211 */ /* 0x004fc800078f08ff */
[----:B------:R-:W-:-:S05]  /*2a70*/  LOP3.LUT R0, R0, 0xfffffffe, RZ, 0xc0, !PT ;  /* 0xfffffffe00007812 */ /* 0x000fca00078ec0ff */
[----:B------:R-:W-:-:S05]  /*2a80*/  IMAD.IADD R0, R7, 0x1, -R0 ;  /* 0x0000000107007824 */ /* 0x000fca00078e0a00 */
[----:B------:R-:W-:-:S04]  /*2a90*/  SHF.L.U32 R0, R0, 0x1f, RZ ;  /* 0x0000001f00007819 */ /* 0x000fc800000006ff */
[----:B------:R-:W1:Y:S02]  /*2aa0*/  SYNCS.PHASECHK.TRANS64.TRYWAIT P0, [UR44+0x32400], R0 ;  /* 0x03240000ff0075a7 */ /* 0x000e64000800016c */
[----:B01----:R-:W-:Y:S05]  /*2ab0*/  @!P0 BRA `(.L_x_2464) ;  /* 0x0000023c00088947 */ /* 0x003fea0003800000 */
.L_x_2671:
[----:B------:R-:W-:Y:S05]  /*2ac0*/  BSYNC B0 ;  /* 0x0000000000007941 */ /* 0x000fea0003800000 */
.L_x_2463:
[----:B------:R-:W2:Y:S04]  /*2ad0*/  LDL R33, [R1+0x1c] ;  /* 0x00001c0001217983 */ /* 0x000ea80000100800 */
[----:B------:R1:W5:Y:S01]  /*2ae0*/  LDL.64 R24, [R1+0x210] ;  /* 0x0002100001187983 */ /* 0x0003620000100a00 */
[----:B------:R-:W-:Y:S01]  /*2af0*/  IMAD.U32 R8, RZ, RZ, UR36 ;  /* 0x00000024ff087e24 */ /* 0x000fe2000f8e00ff */
[C---:B0-----:R-:W-:Y:S01]  /*2b00*/  IADD3 R0, P2, R16.reuse, 0x420, RZ ;  /* 0x0000042010007810 */ /* 0x041fe20007f5e0ff */
        /* <DEDUP_REMOVED lines=16> */
[----:B0-----:R-:W-:-:S02]  /*2c10*/  IMAD.MOV.U32 R8, RZ, RZ, R34 ;  /* 0x000000ffff087224 */ /* 0x001fc400078e0022 */
[----:B------:R-:W-:Y:S02]  /*2c20*/  IMAD.MOV.U32 R9, RZ, RZ, R35 ;  /* 0x000000ffff097224 */ /* 0x000fe400078e0023 */
[----:B------:R-:W-:Y:S01]  /*2c30*/  IMAD.MOV.U32 R10, RZ, RZ, R26 ;  /* 0x000000ffff0a7224 */ /* 0x000fe200078e001a */
[----:B------:R1:W-:Y:S01]  /*2c40*/  BAR.SYNC.DEFER_BLOCKING R205, 0x100 ;  /* 0x000400cd0000751d */ /* 0x0003e20000010000 */
[----:B------:R-:W-:Y:S01]  /*2c50*/  IMAD.MOV.U32 R11, RZ, RZ, R39 ;  /* 0x000000ffff0b7224 */ /* 0x000fe200078e0027 */
[----:B------:R-:W-:Y:S01]  /*2c60*/  IADD3 R26, P0, R16, 0x16c, RZ ;  /* 0x0000016c101a7810 */ /* 0x000fe20007f1e0ff */
[----:B---3--:R-:W-:Y:S02]  /*2c70*/  IMAD.MOV.U32 R12, RZ, RZ, R27 ;  /* 0x000000ffff0c7224 */ /* 0x008fe400078e001b */
[----:B------:R-:W-:Y:S02]  /*2c80*/  IMAD.MOV.U32 R39, RZ, RZ, R21 ;  /* 0x000000ffff277224 */ /* 0x000fe400078e0015 */
[----:B------:R-:W-:Y:S01]  /*2c90*/  IMAD.X R27, RZ, RZ, R17, P0 ;  /* 0x000000ffff1b7224 */ /* 0x000fe200000e0611 */
[----:B------:R0:W-:Y:S01]  /*2ca0*/  STL.128 [R1+0x1b0], R8 ;  /* 0x0001b00801007387 */ /* 0x0001e20000100c00 */
[----:B------:R-:W-:-:S02]  /*2cb0*/  IMAD.MOV.U32 R13, RZ, RZ, R42 ;  /* 0x000000ffff0d7224 */ /* 0x000fc400078e002a */
[----:B------:R-:W-:Y:S01]  /*2cc0*/  IMAD.MOV.U32 R14, RZ, RZ, R29 ;  /* 0x000000ffff0e7224 */ /* 0x000fe200078e001d */
[----:B------:R-:W-:Y:S01]  /*2cd0*/  STL.128 [R1+0x1e0], R36 ;  /* 0x0001e02401007387 */ /* 0x000fe20000100c00 */
[----:B------:R-:W-:Y:S02]  /*2ce0*/  IMAD.MOV.U32 R15, RZ, RZ, R44 ;  /* 0x000000ffff0f7224 */ /* 0x000fe400078e002c */
[----:B------:R-:W-:-:S03]  /*2cf0*/  IMAD.X R21, RZ, RZ, R17, P1 ;  /* 0x000000ffff157224 */ /* 0x000fc600008e0611 */
[----:B------:R-:W-:Y:S04]  /*2d00*/  STL.128 [R1+0x190], R12 ;  /* 0x0001900c01007387 */ /* 0x000fe80000100c00 */
[----:B------:R-:W-:Y:S01]  /*2d10*/  STL.128 [R1+0x180], R20 ;  /* 0x0001801401007387 */ /* 0x000fe20000100c00 */
[----:B0-----:R-:W-:Y:S02]  /*2d20*/  IMAD.MOV.U32 R8, RZ, RZ, R30 ;  /* 0x000000ffff087224 */ /* 0x001fe400078e001e */
[----:B------:R-:W-:Y:S02]  /*2d30*/  IMAD.MOV.U32 R9, RZ, RZ, R45 ;  /* 0x000000ffff097224 */ /* 0x000fe400078e002d */
[----:B------:R-:W-:Y:S02]  /*2d40*/  IMAD.MOV.U32 R10, RZ, RZ, R31 ;  /* 0x000000ffff0a7224 */ /* 0x000fe400078e001f */
[----:B------:R-:W-:-:S05]  /*2d50*/  IMAD.MOV.U32 R11, RZ, RZ, R32 ;  /* 0x000000ffff0b7224 */ /* 0x000fca00078e0020 */
[----:B------:R0:W-:Y:S02]  /*2d60*/  STL.128 [R1+0x1c0], R8 ;  /* 0x0001c00801007387 */ /* 0x0001e40000100c00 */
[----:B0-----:R-:W-:Y:S02]  /*2d70*/  IMAD.MOV.U32 R10, RZ, RZ, R26 ;  /* 0x000000ffff0a7224 */ /* 0x001fe400078e001a */
[----:B------:R-:W-:Y:S02]  /*2d80*/  IMAD.MOV.U32 R11, RZ, RZ, R27 ;  /* 0x000000ffff0b7224 */ /* 0x000fe400078e001b */
[----:B------:R-:W-:Y:S01]  /*2d90*/  IMAD.MOV.U32 R8, RZ, RZ, R0 ;  /* 0x000000ffff087224 */ /* 0x000fe200078e0000 */
[----:B------:R-:W-:Y:S01]  /*2da0*/  IADD3 R0, P0, R16, 0xa8, RZ ;  /* 0x000000a810007810 */ /* 0x000fe20007f1e0ff */
[----:B------:R-:W-:-:S04]  /*2db0*/  IMAD.MOV.U32 R9, RZ, RZ, R7 ;  /* 0x000000ffff097224 */ /* 0x000fc800078e0007 */
[----:B------:R-:W-:Y:S01]  /*2dc0*/  IMAD.X R7, RZ, RZ, R17, P0 ;  /* 0x000000ffff077224 */ /* 0x000fe200000e0611 */
[----:B------:R0:W-:Y:S02]  /*2dd0*/  STL.128 [R1+0x1d0], R8 ;  /* 0x0001d00801007387 */ /* 0x0001e40000100c00 */
[----:B0-----:R-:W-:Y:S02]  /*2de0*/  IMAD.MOV.U32 R10, RZ, RZ, R28 ;  /* 0x000000ffff0a7224 */ /* 0x001fe400078e001c */
[----:B------:R-:W-:Y:S02]  /*2df0*/  IMAD.MOV.U32 R11, RZ, RZ, R43 ;  /* 0x000000ffff0b7224 */ /* 0x000fe400078e002b */
[----:B------:R-:W-:Y:S02]  /*2e00*/  IMAD.MOV.U32 R8, RZ, RZ, R208 ;  /* 0x000000ffff087224 */ /* 0x000fe400078e00d0 */
[----:B------:R-:W-:-:S05]  /*2e10*/  IMAD.MOV.U32 R9, RZ, RZ, R207 ;  /* 0x000000ffff097224 */ /* 0x000fca00078e00cf */
[----:B------:R0:W-:Y:S02]  /*2e20*/  STL.128 [R1+0x1f0], R8 ;  /* 0x0001f00801007387 */ /* 0x0001e40000100c00 */
[----:B0-----:R-:W-:Y:S02]  /*2e30*/  IMAD.MOV.U32 R8, RZ, RZ, R40 ;  /* 0x000000ffff087224 */ /* 0x001fe400078e0028 */
[----:B------:R-:W-:Y:S02]  /*2e40*/  IMAD.MOV.U32 R9, RZ, RZ, R41 ;  /* 0x000000ffff097224 */ /* 0x000fe400078e0029 */
[----:B------:R-:W-:Y:S02]  /*2e50*/  IMAD.MOV.U32 R10, RZ, RZ, R0 ;  /* 0x000000ffff0a7224 */ /* 0x000fe400078e0000 */
[----:B------:R-:W-:-:S05]  /*2e60*/  IMAD.MOV.U32 R11, RZ, RZ, R7 ;  /* 0x000000ffff0b7224 */ /* 0x000fca00078e0007 */
[----:B------:R1:W-:Y:S01]  /*2e70*/  STL.128 [R1+0x200], R8 ;  /* 0x0002000801007387 */ /* 0x0003e20000100c00 */
[----:B--2---:R-:W-:-:S04]  /*2e80*/  LOP3.LUT R0, R33, 0x1, RZ, 0xfc, !PT ;  /* 0x0000000121007812 */ /* 0x004fc800078efcff */
[----:B------:R-:W-:-:S13]  /*2e90*/  ISETP.NE.AND P1, PT, R0, 0x3, PT ;  /* 0x000000030000780c */ /* 0x000fda0003f25270 */
[----:B-1----:R-:W-:Y:S05]  /*2ea0*/  @!P1 BRA `(.L_x_2466) ;  /* 0x0000000000049947 */ /* 0x002fea0003800000 */
[----:B------:R-:W-:Y:S01]  /*2eb0*/  BPT.TRAP 0x1 ;  /* 0x000000040000795c */ /* 0x000fe20000300000 */
.L_x_2466:
[----:B------:R-:W-:Y:S05]  /*2ec0*/  BSYNC B0 ;  /* 0x0000000000007941 */ /* 0x000fea0003800000 */
.L_x_2465:
[----:B------:R-:W2:Y:S01]  /*2ed0*/  LDL.64 R8, [R1+0x8] ;  /* 0x0000080001087983 */ /* 0x000ea20000100a00 */
[----:B-----5:R-:W-:Y:S01]  /*2ee0*/  SHF.L.U32 R25, R25, 0x1f, RZ ;  /* 0x0000001f19197819 */ /* 0x020fe200000006ff */
[----:B------:R-:W-:Y:S01]  /*2ef0*/  BSSY B0, `(.L_x_2467) ;  /* 0x0000006000007945 */ /* 0x000fe20003800000 */
[----:B--2---:R-:W-:-:S05]  /*2f00*/  MOV R7, R8 ;  /* 0x0000000800077202 */ /* 0x004fca0000000f00 */
[----:B------:R-:W-:-:S04]  /*2f10*/  IMAD R24, R24, 0x8, R7 ;  /* 0x0000000818187824 */ /* 0x000fc800078e0207 */
[----:B------:R0:W1:Y:S01]  /*2f20*/  SYNCS.PHASECHK.TRANS64.TRYWAIT P0, [R24+URZ], R25 ;  /* 0x00000019180075a7 */ /* 0x000062000800017f */
[----:B------:R-:W-:Y:S05]  /*2f30*/  @!P1 BRA `(.L_x_2468) ;  /* 0x0000000000049947 */ /* 0x000fea0003800000 */
[----:B------:R-:W-:Y:S01]  /*2f40*/  BPT.TRAP 0x1 ;  /* 0x000000040000795c */ /* 0x000fe20000300000 */
.L_x_2468:
[----:B------:R-:W-:Y:S05]  /*2f50*/  BSYNC B0 ;  /* 0x0000000000007941 */ /* 0x000fea0003800000 */
.L_x_2467:
[----:B------:R-:W-:Y:S04]  /*2f60*/  BSSY B0, `(.L_x_2469) ;  /* 0x0000004000007945 */ /* 0x000fe80003800000 */
[----:B-1----:R-:W-:Y:S05]  /*2f70*/  @P0 BRA `(.L_x_2470) ;  /* 0x0000000000080947 */ /* 0x002fea0003800000 */
[----:B------:R-:W1:Y:S02]  /*2f80*/  SYNCS.PHASECHK.TRANS64.TRYWAIT P0, [R24+URZ], R25 ;  /* 0x00000019180075a7 */ /* 0x000e64000800017f */
[----:B-1----:R-:W-:Y:S05]  /*2f90*/  @!P0 BRA `(.L_x_2471) ;  /* 0x0000023400e88947 */ /* 0x002fea0003800000 */
.L_x_2470:
[----:B------:R-:W-:Y:S05]  /*2fa0*/  BSYNC B0 ;  /* 0x0000000000007941 */ /* 0x000fea0003800000 */
.L_x_2469:
[----:B------:R-:W2:Y:S04]  /*2fb0*/  LDL R13, [R1+0x210] ;  /* 0x00021000010d7983 */ /* 0x000ea80000100800 */
[----:B------:R-:W2:Y:S01]  /*2fc0*/  LDL.64 R8, [R1+0xa0] ;  /* 0x0000a00001087983 */ /* 0x000ea20000100a00 */
[----:B------:R-:W-:Y:S05]  /*2fd0*/  WARPSYNC.ALL ;  /* 0x0000000000007948 */ /* 0x000fea0003800000 */
[----:B01----:R-:W3:Y:S04]  /*2fe0*/  LDL.64 R24, [R1+0x98] ;  /* 0x0000980001187983 */ /* 0x003ee80000100a00 */
[----:B------:R-:W4:Y:S04]  /*2ff0*/  LDL.64 R10, [R1+0x98] ;  /* 0x00009800010a7983 */ /* 0x000f280000100a00 */
[----:B------:R-:W5:Y:S01]  /*3000*/  LDL.64 R14, [R1+0x98] ;  /* 0x00009800010e7983 */ /* 0x000f620000100a00 */
[----:B--2---:R-:W-:-:S03]  /*3010*/  IMAD R8, R13, 0x300, R8 ;  /* 0x000003000d087824 */ /* 0x004fc600078e0208 */
[----:B------:R-:W2:Y:S01]  /*3020*/  LDL.64 R20, [R1+0x98] ;  /* 0x0000980001147983 */ /* 0x000ea20000100a00 */
[----:B------:R-:W-:Y:S02]  /*3030*/  R2UR UR7, R9 ;  /* 0x00000000090772ca */ /* 0x000fe400000e0000 */
[C---:B------:R-:W-:Y:S01]  /*3040*/  R2UR UR6, R8.reuse ;  /* 0x00000000080672ca */ /* 0x040fe200000e0000 */
[----:B------:R-:W2:Y:S01]  /*3050*/  LDL R7, [R1+0x21c] ;  /* 0x00021c0001077983 */ /* 0x000ea20000100800 */
[----:B------:R-:W-:Y:S01]  /*3060*/  VIADD R12, R8, 0x2 ;  /* 0x00000002080c7836 */ /* 0x000fe20000000000 */
[----:B------:R-:W-:Y:S01]  /*3070*/  BSSY B0, `(.L_x_2472) ;  /* 0x000002e000007945 */ /* 0x000fe20003800000 */
[----:B------:R-:W-:Y:S01]  /*3080*/  IMAD.MOV.U32 R13, RZ, RZ, R9 ;  /* 0x000000ffff0d7224 */ /* 0x000fe200078e0009 */
[----:B------:R0:W-:Y:S01]  /*3090*/  STL [R1+0x80], RZ ;  /* 0x000080ff01007387 */ /* 0x0001e20000100800 */
[----:B---3--:R-:W-:Y:S02]  /*30a0*/  R2UR UR4, R24 ;  /* 0x00000000180472ca */ /* 0x008fe400000e0000 */
[----:B------:R-:W-:-:S02]  /*30b0*/  R2UR UR5, R25 ;  /* 0x00000000190572ca */ /* 0x000fc400000e0000 */
[----:B------:R-:W-:Y:S01]  /*30c0*/  WARPGROUP.ARRIVE ;  /* 0x00000000000079c5 */ /* 0x000fe20000000000 */
[----:B----4-:R-:W-:Y:S02]  /*30d0*/  VIADD R10, R10, 0x2 ;  /* 0x000000020a0a7836 */ /* 0x010fe40000000000 */
[----:B-----5:R-:W-:Y:S02]  /*30e0*/  VIADD R14, R14, 0x4 ;  /* 0x000000040e0e7836 */ /* 0x020fe40000000000 */
[----:B--2---:R-:W-:-:S06]  /*30f0*/  VIADD R20, R20, 0x6 ;  /* 0x0000000614147836 */ /* 0x004fcc0000000000 */
        /* <DEDUP_REMOVED lines=35> */
[----:B------:R-:W1:Y:S02]  /*3330*/  SYNCS.PHASECHK.TRANS64.TRYWAIT P0, [UR44+0x32410], R7 ;  /* 0x03241007ff0075a7 */ /* 0x000e64000800016c */
[----:B01----:R-:W-:Y:S05]  /*3340*/  @!P0 BRA `(.L_x_2473) ;  /* 0x0000023400108947 */ /* 0x003fea0003800000 */
.L_x_2672:
[----:B------:R-:W-:Y:S05]  /*3350*/  BSYNC B0 ;  /* 0x0000000000007941 */ /* 0x000fea0003800000 */
.L_x_2472:
[----:B0-----:R-:W2:Y:S04]  /*3360*/  LDL R7, [R1+0x54] ;  /* 0x0000540001077983 */ /* 0x001ea80000100800 */
[----:B------:R0:W5:Y:S01]  /*3370*/  LDL.64 R8, [R1+0x210] ;  /* 0x0002100001087983 */ /* 0x0001620000100a00 */
[----:B------:R-:W-:Y:S01]  /*3380*/  BSSY B0, `(.L_x_2474) ;  /* 0x0000005000007945 */ /* 0x000fe20003800000 */
[----:B--2---:R-:W-:-:S04]  /*3390*/  LOP3.LUT R7, R7, 0x1, RZ, 0xfc, !PT ;  /* 0x0000000107077812 */ /* 0x004fc800078efcff */
[----:B------:R-:W-:-:S13]  /*33a0*/  ISETP.NE.AND P1, PT, R7, 0x3, PT ;  /* 0x000000030700780c */ /* 0x000fda0003f25270 */
[----:B0-----:R-:W-:Y:S05]  /*33b0*/  @!P1 BRA `(.L_x_2475) ;  /* 0x0000000000049947 */ /* 0x001fea0003800000 */
[----:B------:R-:W-:Y:S01]  /*33c0*/  BPT.TRAP 0x1 ;  /* 0x000000040000795c */ /* 0x000fe20000300000 */
.L_x_2475:
[----:B------:R-:W-:Y:S05]  /*33d0*/  BSYNC B0 ;  /* 0x0000000000007941 */ /* 0x000fea0003800000 */
.L_x_2474:
        /* <DEDUP_REMOVED lines=8> */
.L_x_2477:
[----:B------:R-:W-:Y:S05]  /*3460*/  BSYNC B0 ;  /* 0x0000000000007941 */ /* 0x000fea0003800000 */
.L_x_2476:
[----:B------:R-:W-:Y:S04]  /*3470*/  BSSY B0, `(.L_x_2478) ;  /* 0x0000004000007945 */ /* 0x000fe80003800000 */
[----:B-1----:R-:W-:Y:S05]  /*3480*/  @P0 BRA `(.L_x_2479) ;  /* 0x0000000000080947 */ /* 0x002fea0003800000 */
[----:B------:R-:W1:Y:S02]  /*3490*/  SYNCS.PHASECHK.TRANS64.TRYWAIT P0, [R8+URZ], R9 ;  /* 0x00000009080075a7 */ /* 0x000e64000800017f */
[----:B-1----:R-:W-:Y:S05]  /*34a0*/  @!P0 BRA `(.L_x_2480) ;  /* 0x0000023000d08947 */ /* 0x002fea0003800000 */
.L_x_2479:
[----:B------:R-:W-:Y:S05]  /*34b0*/  BSYNC B0 ;  /* 0x0000000000007941 */ /* 0x000fea0003800000 */
.L_x_2478:
[----:B------:R-:W2:Y:S04]  /*34c0*/  LDL R19, [R1+0x210] ;  /* 0x0002100001137983 */ /* 0x000ea80000100800 */
[----:B01----:R-:W2:Y:S04]  /*34d0*/  LDL.64 R8, [R1+0x118] ;  /* 0x0001180001087983 */ /* 0x003ea80000100a00 */
[----:B------:R-:W3:Y:S04]  /*34e0*/  LDL R7, [R1+0x90] ;  /* 0x0000900001077983 */ /* 0x000ee80000100800 */
[----:B------:R-:W4:Y:S04]  /*34f0*/  LDL.64 R10, [R1+0x110] ;  /* 0x00011000010a7983 */ /* 0x000f280000100a00 */
[----:B------:R-:W5:Y:S04]  /*3500*/  LDL.64 R12, [R1+0x110] ;  /* 0x00011000010c7983 */ /* 0x000f680000100a00 */
[----:B------:R-:W5:Y:S04]  /*3510*/  LDL.64 R14, [R1+0x110] ;  /* 0x00011000010e7983 */ /* 0x000f680000100a00 */
[----:B------:R-:W5:Y:S01]  /*3520*/  LDL.64 R20, [R1+0x110] ;  /* 0x0001100001147983 */ /* 0x000f620000100a00 */
[----:B------:R-:W-:Y:S05]  /*3530*/  WARPSYNC.ALL ;  /* 0x0000000000007948 */ /* 0x000fea0003800000 */
[----:B------:R-:W-:Y:S01]  /*3540*/  WARPGROUP.ARRIVE ;  /* 0x00000000000079c5 */ /* 0x000fe20000000000 */
[----:B------:R-:W5:Y:S04]  /*3550*/  LDL.64 R72, [R1+0x110] ;  /* 0x0001100001487983 */ /* 0x000f680000100a00 */
[----:B------:R-:W5:Y:S01]  /*3560*/  LDL.LU R74, [R1+0x460] ;  /* 0x00046000014a7983 */ /* 0x000f620000300800 */
[----:B--2---:R-:W-:Y:S01]  /*3570*/  IMAD R8, R19, 0xc00, R8 ;  /* 0x00000c0013087824 */ /* 0x004fe200078e0208 */
[----:B---3--:R-:W-:-:S04]  /*3580*/  ISETP.NE.U32.AND P0, PT, R7, RZ, PT ;  /* 0x000000ff0700720c */ /* 0x008fc80003f05070 */
[----:B------:R-:W-:Y:S02]  /*3590*/  R2UR UR6, R8 ;  /* 0x00000000080672ca */ /* 0x000fe400000e0000 */
[----:B------:R-:W-:Y:S02]  /*35a0*/  R2UR UR7, R9 ;  /* 0x00000000090772ca */ /* 0x000fe400000e0000 */
[----:B----4-:R-:W-:Y:S02]  /*35b0*/  R2UR UR4, R10 ;  /* 0x000000000a0472ca */ /* 0x010fe400000e0000 */
[----:B------:R-:W-:-:S03]  /*35c0*/  R2UR UR5, R11 ;  /* 0x000000000b0572ca */ /* 0x000fc600000e0000 */
[----:B------:R-:W-:-:S10]  /*35d0*/  VOTEU.ANY UP0, P0 ;  /* 0x00000000003f7886 */ /* 0x000fd40000000100 */
        /* <DEDUP_REMOVED lines=129> */
[----:B------:R-:W0:Y:S01]  /*3df0*/  S2R R75, SR_TID.X ;  /* 0x00000000004b7919 */ /* 0x000e220000002100 */
[----:B------:R-:W-:Y:S01]  /*3e00*/  LOP3.LUT R74, R74, 0xffefffff, RZ, 0xc0, !PT ;  /* 0xffefffff4a4a7812 */ /* 0x000fe200078ec0ff */
[----:B------:R-:W-:Y:S02]  /*3e10*/  WARPGROUP.DEPBAR.LE gsb0, 0x0 ;  /* 0x00008000000079c5 */ /* 0x000fe40000010000 */
[----:B------:R-:W-:-:S08]  /*3e20*/  WARPGROUP.ARRIVE ;  /* 0x00000000000079c5 */ /* 0x000fd00000000000 */
[----:B------:R-:W-:Y:S01]  /*3e30*/  HGMMA.64x96x16.F32 R24, gdesc[UR4], R24, gsb0 ;  /* 0x01600000041879f0 */ /* 0x000fe20008000818 */
[----:B0-----:R-:W-:Y:S01]  /*3e40*/  LOP3.LUT P1, RZ, R75, 0x7f, RZ, 0xc0, !PT ;  /* 0x0000007f4bff7812 */ /* 0x001fe2000782c0ff */
[----:B--2---:R-:W-:-:S12]  /*3e50*/  VIADD R12, R12, 0xc02 ;  /* 0x00000c020c0c7836 */ /* 0x004fd80000000000 */
[----:B------:R-:W-:Y:S01]  /*3e60*/  @P1 LOP3.LUT R74, R74, 0x100000, RZ, 0xfc, !PT ;  /* 0x001000004a4a1812 */ /* 0x000fe200078efcff */
[----:B------:R-:W2:Y:S04]  /*3e70*/  @!P1 LDL R7, [R1+0x210] ;  /* 0x0002100001079983 */ /* 0x000ea80000100800 */
[----:B------:R0:W-:Y:S01]  /*3e80*/  STL [R1+0x460], R74 ;  /* 0x0004604a01007387 */ /* 0x0001e20000100800 */
[----:B------:R-:W-:Y:S02]  /*3e90*/  VIADD R10, R8, 0x902 ;  /* 0x00000902080a7836 */ /* 0x000fe40000000000 */
[----:B------:R-:W-:Y:S01]  /*3ea0*/  IMAD.MOV.U32 R11, RZ, RZ, R9 ;  /* 0x000000ffff0b7224 */ /* 0x000fe200078e0009 */
[----:B0-----:R-:W5:Y:S02]  /*3eb0*/  @!P1 LDL.64 R74, [R1+0x30] ;  /* 0x00003000014a9983 */ /* 0x001f640000100a00 */
[----:B------:R-:W-:-:S02]  /*3ec0*/  R2UR UR6, R10 ;  /* 0x000000000a0672ca */ /* 0x000fc400000e0000 */
[----:B------:R-:W-:Y:S02]  /*3ed0*/  R2UR UR7, R11 ;  /* 0x000000000b0772ca */ /* 0x000fe400000e0000 */
[----:B------:R-:W-:Y:S02]  /*3ee0*/  R2UR UR4, R12 ;  /* 0x000000000c0472ca */ /* 0x000fe400000e0000 */
[----:B------:R-:W-:Y:S01]  /*3ef0*/  R2UR UR5, R13 ;  /* 0x000000000d0572ca */ /* 0x000fe200000e0000 */
[----:B------:R-:W-:Y:S02]  /*3f00*/  WARPGROUP.DEPBAR.LE gsb0, 0x0 ;  /* 0x00008000000079c5 */ /* 0x000fe40000010000 */
        /* <DEDUP_REMOVED lines=23> */
[----:B-----5:R-:W-:Y:S01]  /*4080*/  @!P1 MOV R74, R74 ;  /* 0x0000004a004a9202 */ /* 0x020fe20000000f00 */
[----:B------:R0:W-:Y:S04]  /*4090*/  STL [R1+0x90], R0 ;  /* 0x0000900001007387 */ /* 0x0001e80000100800 */
[----:B------:R0:W-:Y:S01]  /*40a0*/  STL [R1+0x90], R0 ;  /* 0x0000900001007387 */ /* 0x0001e20000100800 */
[----:B--2---:R-:W-:-:S03]  /*40b0*/  @!P1 IMAD R7, R7, 0x8, R74 ;  /* 0x0000000807079824 */ /* 0x004fc600078e024a */
        /* <DEDUP_REMOVED lines=16> */
[----:B------:R-:W2:Y:S04]  /*41c0*/  LDL R15, [R1+0x70] ;  /* 0x00007000010f7983 */ /* 0x000ea80000100800 */
[----:B------:R-:W3:Y:S04]  /*41d0*/  LDL R11, [R6+0x8] ;  /* 0x00000800060b7983 */ /* 0x000ee80000100800 */
[----:B-1----:R-:W4:Y:S04]  /*41e0*/  LDL R7, [R6] ;  /* 0x0000000006077983 */ /* 0x002f280000100800 */
[----:B------:R-:W5:Y:S04]  /*41f0*/  LDL R19, [R6+0x18] ;  /* 0x0000180006137983 */ /* 0x000f680000100800 */
[----:B------:R-:W5:Y:S04]  /*4200*/  LDL R12, [R6+0x4] ;  /* 0x00000400060c7983 */ /* 0x000f680000100800 */
[----:B------:R-:W5:Y:S04]  /*4210*/  LDL R13, [R6+0xc] ;  /* 0x00000c00060d7983 */ /* 0x000f680000100800 */
[----:B------:R-:W5:Y:S04]  /*4220*/  LDL R9, [R6+0x10] ;  /* 0x0000100006097983 */ /* 0x000f680000100800 */
[----:B------:R-:W5:Y:S01]  /*4230*/  LDL R14, [R6+0x14] ;  /* 0x00001400060e7983 */ /* 0x000f620000100800 */
[----:B------:R-:W-:-:S02]  /*4240*/  UMOV UR4, 0xffffffa0 ;  /* 0xffffffa000047882 */ /* 0x000fc40000000000 */
[----:B------:R-:W-:Y:S01]  /*4250*/  UIMAD UR4, UR45, UR4, 0x60 ;  /* 0x000000602d0474a4 */ /* 0x000fe2000f8e0204 */
[----:B------:R-:W-:Y:S01]  /*4260*/  BSSY B0, `(.L_x_2481) ;  /* 0x000003e000007945 */ /* 0x000fe20003800000 */
[----:B----4-:R-:W-:-:S04]  /*4270*/  SHF.R.S32.HI R8, RZ, 0x1f, R7 ;  /* 0x0000001fff087819 */ /* 0x010fc80000011407 */
        /* <DEDUP_REMOVED lines=11> */
[----:B--2---:R-:W-:Y:S01]  /*4330*/  IMAD R74, R15, 0x8, R74 ;  /* 0x000000080f4a7824 */ /* 0x004fe200078e024a */
[----:B------:R-:W-:Y:S01]  /*4340*/  LOP3.LUT R21, R20, 0x7ffffffc, RZ, 0xc0, !PT ;  /* 0x7ffffffc14157812 */ /* 0x000fe200078ec0ff */
[----:B---3--:R-:W-:Y:S01]  /*4350*/  VIADD R15, R11, UR4 ;  /* 0x000000040b0f7c36 */ /* 0x008fe20008000000 */
        /* <DEDUP_REMOVED lines=20> */
[----:B0-----:R-:W-:Y:S06]  /*44a0*/  @!P0 BRA `(.L_x_2482) ;  /* 0x0000000000648947 */ /* 0x001fec0003800000 */
        /* <DEDUP_REMOVED lines=12> */
.L_x_2486:
[----:B------:R-:W-:Y:S05]  /*4570*/  BSYNC B2 ;  /* 0x0000000000027941 */ /* 0x000fea0003800000 */
.L_x_2485:
[----:B------:R-:W-:Y:S01]  /*4580*/  LOP3.LUT R8, RZ, R8, RZ, 0x33, !PT ;  /* 0x00000008ff087212 */ /* 0x000fe200078e33ff */
[----:B------:R-:W-:Y:S06]  /*4590*/  BRA `(.L_x_2487) ;  /* 0x0000000000187947 */ /* 0x000fec0003800000 */
.L_x_2484:
[----:B------:R-:W-:-:S13]  /*45a0*/  ISETP.NE.AND P0, PT, R19, 0x1, PT ;  /* 0x000000011300780c */ /* 0x000fda0003f05270 */
[----:B------:R-:W-:Y:S05]  /*45b0*/  @!P0 BRA `(.L_x_2487) ;  /* 0x0000000000108947 */ /* 0x000fea0003800000 */
[----:B------:R-:W2:Y:S04]  /*45c0*/  LDL R9, [R6+0x1c] ;  /* 0x00001c0006097983 */ /* 0x000ea80000100800 */
[----:B------:R-:W3:Y:S01]  /*45d0*/  LDL R13, [R6+0x20] ;  /* 0x00002000060d7983 */ /* 0x000ee20000100800 */
[----:B--2---:R-:W-:-:S05]  /*45e0*/  IMAD.HI.U32 R8, R8, R9, RZ ;  /* 0x0000000908087227 */ /* 0x004fca00078e00ff */
[----:B---3--:R-:W-:-:S07]  /*45f0*/  SHF.R.U32.HI R8, RZ, R13, R8 ;  /* 0x0000000dff087219 */ /* 0x008fce0000011608 */
.L_x_2487:
[----:B------:R-:W-:Y:S05]  /*4600*/  BSYNC B1 ;  /* 0x0000000000017941 */ /* 0x000fea0003800000 */
.L_x_2483:
[----:B------:R-:W-:-:S05]  /*4610*/  IMAD R8, R19, R8, R21 ;  /* 0x0000000813087224 */ /* 0x000fca00078e0215 */
[----:B------:R-:W-:Y:S02]  /*4620*/  VIMNMX R7, R7, R8, !PT ;  /* 0x0000000807077248 */ /* 0x000fe40007fe0100 */
[----:B------:R-:W-:-:S07]  /*4630*/  VIADDMNMX R10, R8, R19, R10, PT ;  /* 0x00000013080a7246 */ /* 0x000fce000380010a */
.L_x_2482:
[----:B------:R-:W-:Y:S05]  /*4640*/  BSYNC B0 ;  /* 0x0000000000007941 */ /* 0x000fea0003800000 */
.L_x_2481:
        /* <DEDUP_REMOVED lines=132> */
.L_x_2493:
[----:B------:R-:W-:Y:S05]  /*4e90*/  BSYNC B2 ;  /* 0x0000000000027941 */ /* 0x000fea0003800000 */
.L_x_2492:
[----:B------:R-:W-:Y:S01]  /*4ea0*/  LOP3.LUT R12, RZ, R12, RZ, 0x33, !PT ;  /* 0x0000000cff0c7212 */ /* 0x000fe200078e33ff */
[----:B------:R-:W-:Y:S06]  /*4eb0*/  BRA `(.L_x_2494) ;  /* 0x0000000000187947 */ /* 0x000fec0003800000 */
.L_x_2491:
[----:B------:R-:W-:-:S13]  /*4ec0*/  ISETP.NE.AND P6, PT, R19, 0x1, PT ;  /* 0x000000011300780c */ /* 0x000fda0003fc5270 */
[----:B------:R-:W-:Y:S05]  /*4ed0*/  @!P6 BRA `(.L_x_2494) ;  /* 0x000000000010e947 */ /* 0x000fea0003800000 */
[----:B------:R-:W2:Y:S04]  /*4ee0*/  LDL R11, [R6+0x1c] ;  /* 0x00001c00060b7983 */ /* 0x000ea80000100800 */
[----:B------:R-:W3:Y:S01]  /*4ef0*/  LDL R13, [R6+0x20] ;  /* 0x00002000060d7983 */ /* 0x000ee20000100800 */
[----:B--2---:R-:W-:-:S05]  /*4f00*/  IMAD.HI.U32 R12, R12, R11, RZ ;  /* 0x0000000b0c0c7227 */ /* 0x004fca00078e00ff */
[----:B---3--:R-:W-:-:S07]  /*4f10*/  SHF.R.U32.HI R12, RZ, R13, R12 ;  /* 0x0000000dff0c7219 */ /* 0x008fce000001160c */
.L_x_2494:
[----:B------:R-:W-:Y:S05]  /*4f20*/  BSYNC B1 ;  /* 0x0000000000017941 */ /* 0x000fea0003800000 */
.L_x_2490:
[----:B------:R-:W-:-:S05]  /*4f30*/  IMAD R12, R19, R12, R21 ;  /* 0x0000000c130c7224 */ /* 0x000fca00078e0215 */
[----:B------:R-:W-:Y:S02]  /*4f40*/  VIADDMNMX R10, R12, R19, R10, PT ;  /* 0x000000130c0a7246 */ /* 0x000fe4000380010a */
[----:B------:R-:W-:-:S07]  /*4f50*/  VIMNMX R7, R7, R12, !PT ;  /* 0x0000000c07077248 */ /* 0x000fce0007fe0100 */
.L_x_2489:
[----:B------:R-:W-:Y:S05]  /*4f60*/  BSYNC B0 ;  /* 0x0000000000007941 */ /* 0x000fea0003800000 */
.L_x_2488:
        /* <DEDUP_REMOVED lines=13> */
[----:B------:R-:W5:Y:S01]  /*5040*/  LDL R20, [R1+0x36c] ;  /* 0x00036c0001147983 */ /* 0x000f620000100800 */
[----:B------:R-:W-:Y:S02]  /*5050*/  ISETP.LT.OR P0, PT, R10, 0xa, P0 ;  /* 0x0000000a0a00780c */ /* 0x000fe40000701670 */
[----:B------:R-:W-:Y:S01]  /*5060*/  ISETP.NE.AND P6, PT, R36, RZ, PT ;  /* 0x000000ff2400720c */ /* 0x000fe20003fc5270 */
[----:B------:R-:W5:Y:S01]  /*5070*/  LDL R25, [R1+0x310] ;  /* 0x0003100001197983 */ /* 0x000f620000100800 */
[----:B------:R-:W-:-:S02]  /*5080*/  FSEL R45, R31, -INF , !P0 ;  /* 0xff8000001f2d7808 */ /* 0x000fc40004000000 */
[----:B------:R-:W-:Y:S01]  /*5090*/  ISETP.NE.AND P0, PT, R28, RZ, PT ;  /* 0x000000ff1c00720c */ /* 0x000fe20003f05270 */
[----:B------:R-:W5:Y:S01]  /*50a0*/  LDL R176, [R1+0x2e0] ;  /* 0x0002e00001b07983 */ /* 0x000f620000100800 */
[C---:B------:R-:W-:Y:S02]  /*50b0*/  ISETP.GT.AND P5, PT, R7.reuse, RZ, !P5 ;  /* 0x000000ff0700720c */ /* 0x040fe40006fa4270 */
[----:B------:R-:W-:Y:S01]  /*50c0*/  ISETP.GT.AND P0, PT, R7, 0x10, !P0 ;  /* 0x000000100700780c */ /* 0x000fe20004704270 */
[----:B------:R-:W5:Y:S01]  /*50d0*/  LDL R21, [R1+0x300] ;  /* 0x0003000001157983 */ /* 0x000f620000100800 */
[C---:B------:R-:W-:Y:S02]  /*50e0*/  ISETP.LT.OR P5, PT, R10.reuse, 0x1, P5 ;  /* 0x000000010a00780c */ /* 0x040fe40002fa1670 */
[----:B------:R-:W-:Y:S01]  /*50f0*/  ISETP.LT.OR P0, PT, R10, 0x11, P0 ;  /* 0x000000110a00780c */ /* 0x000fe20000701670 */
[----:B------:R-:W5:Y:S01]  /*5100*/  LDL R126, [R1+0x220] ;  /* 0x00022000017e7983 */ /* 0x000f620000100800 */
[----:B------:R-:W-:-:S02]  /*5110*/  FSEL R177, R26, -INF , !P5 ;  /* 0xff8000001ab17808 */ /* 0x000fc40006800000 */
[----:B------:R-:W-:Y:S01]  /*5120*/  FSEL R188, R34, -INF , !P0 ;  /* 0xff80000022bc7808 */ /* 0x000fe20004000000 */
[----:B------:R-:W5:Y:S01]  /*5130*/  LDL R128, [R1+0x230] ;  /* 0x0002300001807983 */ /* 0x000f620000100800 */
[----:B------:R-:W-:Y:S02]  /*5140*/  ISETP.NE.AND P0, PT, R29, RZ, PT ;  /* 0x000000ff1d00720c */ /* 0x000fe40003f05270 */
[----:B------:R-:W-:Y:S01]  /*5150*/  FMNMX.FTZ R11, R61, R154, !PT ;  /* 0x0000009a3d0b7209 */ /* 0x000fe20007810000 */
[----:B------:R-:W5:Y:S01]  /*5160*/  LDL R130, [R1+0x240] ;  /* 0x0002400001827983 */ /* 0x000f620000100800 */
[----:B------:R-:W-:Y:S02]  /*5170*/  ISETP.GT.AND P0, PT, R7, 0x11, !P0 ;  /* 0x000000110700780c */ /* 0x000fe40004704270 */
[----:B------:R-:W-:Y:S01]  /*5180*/  FMNMX.FTZ R6, R177, R53, !PT ;  /* 0x00000035b1067209 */ /* 0x000fe20007810000 */
[----:B------:R-:W5:Y:S01]  /*5190*/  LDL R132, [R1+0x250] ;  /* 0x0002500001847983 */ /* 0x000f620000100800 */
[----:B------:R-:W-:-:S02]  /*51a0*/  ISETP.LT.OR P0, PT, R10, 0x12, P0 ;  /* 0x000000120a00780c */ /* 0x000fc40000701670 */
[----:B------:R-:W-:Y:S01]  /*51b0*/  FMNMX.FTZ R11, R152, R11, !PT ;  /* 0x0000000b980b7209 */ /* 0x000fe20007810000 */
[----:B------:R-:W5:Y:S01]  /*51c0*/  LDL R134, [R1+0x260] ;  /* 0x0002600001867983 */ /* 0x000f620000100800 */
[----:B------:R-:W-:Y:S02]  /*51d0*/  FSEL R191, R35, -INF , !P0 ;  /* 0xff80000023bf7808 */ /* 0x000fe40004000000 */
[----:B------:R-:W-:Y:S01]  /*51e0*/  ISETP.GT.AND P0, PT, R7, 0x18, !P1 ;  /* 0x000000180700780c */ /* 0x000fe20004f04270 */
[----:B------:R-:W5:Y:S01]  /*51f0*/  LDL R35, [R1+0x234] ;  /* 0x0002340001237983 */ /* 0x000f620000100800 */
[----:B------:R-:W-:Y:S02]  /*5200*/  FMNMX.FTZ R6, R49, R6, !PT ;  /* 0x0000000631067209 */ /* 0x000fe40007810000 */
[----:B------:R-:W-:Y:S01]  /*5210*/  ISETP.LT.OR P0, PT, R10, 0x19, P0 ;  /* 0x000000190a00780c */ /* 0x000fe20000701670 */
[----:B------:R-:W5:Y:S01]  /*5220*/  LDL R65, [R1+0x26c] ;  /* 0x00026c0001417983 */ /* 0x000f620000100800 */
[----:B------:R-:W-:-:S02]  /*5230*/  FMNMX.FTZ R11, R148, R11, !PT ;  /* 0x0000000b940b7209 */ /* 0x000fc40007810000 */
        /* <DEDUP_REMOVED lines=30> */
[----:B------:R-:W-:Y:S01]  /*5420*/  ISETP.NE.AND P0, PT, R40, RZ, PT ;  /* 0x000000ff2800720c */ /* 0x000fe20003f05270 */
[----:B------:R-:W5:Y:S01]  /*5430*/  LDL R43, [R1+0x248] ;  /* 0x00024800012b7983 */ /* 0x000f620000100800 */
[----:B------:R-:W-:Y:S02]  /*5440*/  FMNMX.FTZ R12, R213, R12, !PT ;  /* 0x0000000cd50c7209 */ /* 0x000fe40007810000 */
[----:B------:R-:W-:Y:S01]  /*5450*/  ISETP.GT.AND P0, PT, R7, 0x28, !P0 ;  /* 0x000000280700780c */ /* 0x000fe20004704270 */
[----:B------:R-:W5:Y:S01]  /*5460*/  LDL R79, [R1+0x294] ;  /* 0x00029400014f7983 */ /* 0x000f620000100800 */
[----:B------:R-:W-:-:S02]  /*5470*/  FMNMX.FTZ R6, R160, R11, !PT ;  /* 0x0000000ba0067209 */ /* 0x000fc40007810000 */
[----:B------:R-:W-:Y:S01]  /*5480*/  ISETP.LT.OR P0, PT, R10, 0x29, P0 ;  /* 0x000000290a00780c */ /* 0x000fe20000701670 */
[----:B------:R-:W5:Y:S01]  /*5490*/  LDL R81, [R1+0x298] ;  /* 0x0002980001517983 */ /* 0x000f620000100800 */
[----:B------:R-:W-:Y:S02]  /*54a0*/  FMNMX.FTZ R11, R181, R12, !PT ;  /* 0x0000000cb50b7209 */ /* 0x000fe40007810000 */
[----:B------:R-:W-:Y:S01]  /*54b0*/  FSEL R189, R46, -INF , !P0 ;  /* 0xff8000002ebd7808 */ /* 0x000fe20004000000 */
[----:B------:R-:W5:Y:S01]  /*54c0*/  LDL R83, [R1+0x29c] ;  /* 0x00029c0001537983 */ /* 0x000f620000100800 */
[----:B------:R-:W-:Y:S02]  /*54d0*/  ISETP.NE.AND P0, PT, R41, RZ, PT ;  /* 0x000000ff2900720c */ /* 0x000fe40003f05270 */
[----:B------:R-:W-:Y:S01]  /*54e0*/  FMNMX.FTZ R6, R163, R6, !PT ;  /* 0x00000006a3067209 */ /* 0x000fe20007810000 */
[----:B------:R-:W5:Y:S01]  /*54f0*/  LDL R41, [R1+0x244] ;  /* 0x0002440001297983 */ /* 0x000f620000100800 */
[----:B------:R-:W-:-:S02]  /*5500*/  ISETP.GT.AND P0, PT, R7, 0x29, !P0 ;  /* 0x000000290700780c */ /* 0x000fc40004704270 */
[----:B------:R-:W-:Y:S01]  /*5510*/  FMNMX.FTZ R12, R184, R11, !PT ;  /* 0x0000000bb80c7209 */ /* 0x000fe20007810000 */
[----:B------:R-:W5:Y:S01]  /*5520*/  LDL R142, [R1+0x2a0] ;  /* 0x0002a000018e7983 */ /* 0x000f620000100800 */
[----:B------:R-:W-:Y:S02]  /*5530*/  ISETP.LT.OR P0, PT, R10, 0x2a, P0 ;  /* 0x0000002a0a00780c */ /* 0x000fe40000701670 */
[----:B------:R-:W-:Y:S01]  /*5540*/  FMNMX.FTZ R11, R167, R6, !PT ;  /* 0x00000006a70b7209 */ /* 0x000fe20007810000 */
[----:B------:R-:W5:Y:S01]  /*5550*/  LDL R85, [R1+0x2a4] ;  /* 0x0002a40001557983 */ /* 0x000f620000100800 */
[----:B------:R-:W-:Y:S02]  /*5560*/  FSEL R194, R47, -INF , !P0 ;  /* 0xff8000002fc27808 */ /* 0x000fe40004000000 */
[----:B------:R-:W-:Y:S01]  /*5570*/  ISETP.NE.AND P0, PT, R44, RZ, PT ;  /* 0x000000ff2c00720c */ /* 0x000fe20003f05270 */
[----:B------:R-:W5:Y:S01]  /*5580*/  LDL R47, [R1+0x24c] ;  /* 0x00024c00012f7983 */ /* 0x000f620000100800 */
[----:B------:R-:W-:-:S02]  /*5590*/  ISETP.NE.AND P1, PT, R75, RZ, PT ;  /* 0x000000ff4b00720c */ /* 0x000fc40003f25270 */
[----:B------:R-:W-:Y:S01]  /*55a0*/  ISETP.GT.AND P0, PT, R7, 0x30, !P0 ;  /* 0x000000300700780c */ /* 0x000fe20004704270 */
[----:B------:R-:W5:Y:S01]  /*55b0*/  LDL R75, [R1+0x288] ;  /* 0x00028800014b7983 */ /* 0x000f620000100800 */
[----:B------:R-:W-:Y:S02]  /*55c0*/  FMNMX.FTZ R13, R189, R12, !PT ;  /* 0x0000000cbd0d7209 */ /* 0x000fe40007810000 */
[----:B------:R-:W-:Y:S01]  /*55d0*/  ISETP.LT.OR P0, PT, R10, 0x31, P0 ;  /* 0x000000310a00780c */ /* 0x000fe20000701670 */
[----:B------:R-:W5:Y:S01]  /*55e0*/  LDL R87, [R1+0x2a8] ;  /* 0x0002a80001577983 */ /* 0x000f620000100800 */
[----:B------:R-:W-:Y:S02]  /*55f0*/  FMNMX.FTZ R6, R170, R11, !PT ;  /* 0x0000000baa067209 */ /* 0x000fe40007810000 */
[----:B------:R-:W-:Y:S01]  /*5600*/  FSEL R178, R50, -INF , !P0 ;  /* 0xff80000032b27808 */ /* 0x000fe20004000000 */
[----:B------:R-:W5:Y:S01]  /*5610*/  LDL R89, [R1+0x2ac] ;  /* 0x0002ac0001597983 */ /* 0x000f620000100800 */
[----:B------:R-:W-:-:S02]  /*5620*/  ISETP.NE.AND P0, PT, R48, RZ, PT ;  /* 0x000000ff3000720c */ /* 0x000fc40003f05270 */
[----:B------:R-:W-:Y:S01]  /*5630*/  FMNMX.FTZ R13, R194, R13, !PT ;  /* 0x0000000dc20d7209 */ /* 0x000fe20007810000 */
[----:B------:R-:W5:Y:S01]  /*5640*/  LDL R144, [R1+0x2b0] ;  /* 0x0002b00001907983 */ /* 0x000f620000100800 */
[----:B------:R-:W-:Y:S02]  /*5650*/  ISETP.GT.AND P0, PT, R7, 0x31, !P0 ;  /* 0x000000310700780c */ /* 0x000fe40004704270 */
[----:B------:R-:W-:Y:S01]  /*5660*/  FMNMX.FTZ R6, R157, R6, !PT ;  /* 0x000000069d067209 */ /* 0x000fe20007810000 */
[----:B------:R-:W5:Y:S01]  /*5670*/  LDL R91, [R1+0x2b4] ;  /* 0x0002b400015b7983 */ /* 0x000f620000100800 */
[----:B------:R-:W-:Y:S02]  /*5680*/  ISETP.LT.OR P0, PT, R10, 0x32, P0 ;  /* 0x000000320a00780c */ /* 0x000fe40000701670 */
[----:B------:R-:W-:Y:S01]  /*5690*/  ISETP.NE.AND P6, PT, R56, RZ, PT ;  /* 0x000000ff3800720c */ /* 0x000fe20003fc5270 */
[----:B------:R-:W5:Y:S01]  /*56a0*/  LDL R93, [R1+0x2b8] ;  /* 0x0002b800015d7983 */ /* 0x000f620000100800 */
[----:B------:R-:W-:-:S02]  /*56b0*/  FSEL R180, R51, -INF , !P0 ;  /* 0xff80000033b47808 */ /* 0x000fc40004000000 */
[----:B------:R-:W-:Y:S01]  /*56c0*/  ISETP.NE.AND P0, PT, R74, RZ, PT ;  /* 0x000000ff4a00720c */ /* 0x000fe20003f05270 */
[----:B------:R-:W5:Y:S01]  /*56d0*/  LDL R51, [R1+0x254] ;  /* 0x0002540001337983 */ /* 0x000f620000100800 */
[----:B------:R-:W-:Y:S02]  /*56e0*/  FMNMX.FTZ R13, R178, R13, !PT ;  /* 0x0000000db20d7209 */ /* 0x000fe40007810000 */
        /* <DEDUP_REMOVED lines=12> */
[----:B------:R-:W-:Y:S01]  /*57b0*/  ISETP.NE.AND P5, PT, R57, RZ, PT ;  /* 0x000000ff3900720c */ /* 0x000fe20003fa5270 */
        /* <DEDUP_REMOVED lines=10> */
[----:B------:R-:W-:-:S02]  /*5860*/  ISETP.NE.AND P1, PT, R60, RZ, PT ;  /* 0x000000ff3c00720c */ /* 0x000fc40003f25270 */
[----:B------:R-:W-:Y:S01]  /*5870*/  FSEL R179, R58, -INF , !P0 ;  /* 0xff8000003ab37808 */ /* 0x000fe20004000000 */
[----:B------:R-:W5:Y:S01]  /*5880*/  LDL R103, [R1+0x2d4] ;  /* 0x0002d40001677983 */ /* 0x000f620000100800 */
[----:B------:R-:W-:Y:S02]  /*5890*/  ISETP.GT.AND P0, PT, R7, 0x41, !P6 ;  /* 0x000000410700780c */ /* 0x000fe40007704270 */
[----:B------:R-:W-:Y:S01]  /*58a0*/  FMNMX.FTZ R6, R185, R6, !PT ;  /* 0x00000006b9067209 */ /* 0x000fe20007810000 */
[----:B------:R-:W5:Y:S01]  /*58b0*/  LDL R105, [R1+0x2d8] ;  /* 0x0002d80001697983 */ /* 0x000f620000100800 */
[----:B------:R-:W-:Y:S02]  /*58c0*/  ISETP.LT.OR P0, PT, R10, 0x42, P0 ;  /* 0x000000420a00780c */ /* 0x000fe40000701670 */
[----:B------:R-:W-:Y:S01]  /*58d0*/  FMNMX.FTZ R11, R156, R11, !PT ;  /* 0x0000000b9c0b7209 */ /* 0x000fe20007810000 */
[----:B------:R-:W5:Y:S01]  /*58e0*/  LDL R107, [R1+0x2dc] ;  /* 0x0002dc00016b7983 */ /* 0x000f620000100800 */
[----:B------:R-:W-:-:S02]  /*58f0*/  FSEL R183, R59, -INF , !P0 ;  /* 0xff8000003bb77808 */ /* 0x000fc40004000000 */
[C---:B------:R-:W-:Y:S01]  /*5900*/  ISETP.GT.AND P0, PT, R7.reuse, 0x48, !P5 ;  /* 0x000000480700780c */ /* 0x040fe20006f04270 */
[----:B------:R-:W5:Y:S01]  /*5910*/  LDL R59, [R1+0x264] ;  /* 0x00026400013b7983 */ /* 0x000f620000100800 */
[----:B------:R-:W-:Y:S02]  /*5920*/  ISETP.GT.AND P1, PT, R7, 0x49, !P1 ;  /* 0x000000490700780c */ /* 0x000fe40004f24270 */
[----:B------:R-:W-:Y:S01]  /*5930*/  ISETP.LT.OR P0, PT, R10, 0x49, P0 ;  /* 0x000000490a00780c */ /* 0x000fe20000701670 */
[----:B------:R-:W5:Y:S01]  /*5940*/  LDL R109, [R1+0x2e4] ;  /* 0x0002e400016d7983 */ /* 0x000f620000100800 */
[----:B------:R-:W-:Y:S02]  /*5950*/  FMNMX.FTZ R6, R179, R6, !PT ;  /* 0x00000006b3067209 */ /* 0x000fe40007810000 */
[----:B------:R-:W-:Y:S01]  /*5960*/  FMNMX.FTZ R11, R158, R11, !PT ;  /* 0x0000000b9e0b7209 */ /* 0x000fe20007810000 */
[----:B------:R-:W5:Y:S01]  /*5970*/  LDL R111, [R1+0x2e8] ;  /* 0x0002e800016f7983 */ /* 0x000f620000100800 */
[----:B------:R-:W-:-:S02]  /*5980*/  ISETP.NE.AND P6, PT, R14, RZ, PT ;  /* 0x000000ff0e00720c */ /* 0x000fc40003fc5270 */
[----:B------:R-:W-:Y:S01]  /*5990*/  ISETP.GT.AND P2, PT, R7, 0x50, !P2 ;  /* 0x000000500700780c */ /* 0x000fe20005744270 */
[----:B------:R-:W5:Y:S01]  /*59a0*/  LDL R14, [R1+0x39c] ;  /* 0x00039c00010e7983 */ /* 0x000f620000100800 */
[----:B------:R-:W-:Y:S02]  /*59b0*/  ISETP.LT.OR P1, PT, R10, 0x4a, P1 ;  /* 0x0000004a0a00780c */ /* 0x000fe40000f21670 */
[----:B------:R-:W-:Y:S01]  /*59c0*/  FSEL R187, R62, -INF , !P0 ;  /* 0xff8000003ebb7808 */ /* 0x000fe20004000000 */
[----:B------:R-:W5:Y:S01]  /*59d0*/  LDL R113, [R1+0x2ec] ;  /* 0x0002ec0001717983 */ /* 0x000f620000100800 */
[----:B------:R-:W-:Y:S02]  /*59e0*/  FMNMX.FTZ R6, R183, R6, !PT ;  /* 0x00000006b7067209 */ /* 0x000fe40007810000 */
[----:B------:R-:W-:Y:S01]  /*59f0*/  FMNMX.FTZ R11, R162, R11, !PT ;  /* 0x0000000ba20b7209 */ /* 0x000fe20007810000 */
[----:B------:R-:W5:Y:S01]  /*5a00*/  LDL R115, [R1+0x2f4] ;  /* 0x0002f40001737983 */ /* 0x000f620000100800 */
[----:B------:R-:W-:-:S02]  /*5a10*/  ISETP.GT.AND P3, PT, R7, 0x51, !P3 ;  /* 0x000000510700780c */ /* 0x000fc40005f64270 */
[C---:B------:R-:W-:Y:S01]  /*5a20*/  ISETP.GT.AND P4, PT, R7.reuse, 0x58, !P4 ;  /* 0x000000580700780c */ /* 0x040fe20006784270 */
[----:B------:R-:W5:Y:S01]  /*5a30*/  LDL R117, [R1+0x2f8] ;  /* 0x0002f80001757983 */ /* 0x000f620000100800 */
[----:B------:R-:W-:Y:S02]  /*5a40*/  ISETP.GT.AND P5, PT, R7, 0x59, !P6 ;  /* 0x000000590700780c */ /* 0x000fe400077a4270 */
[----:B------:R-:W-:Y:S01]  /*5a50*/  ISETP.LT.OR P2, PT, R10, 0x51, P2 ;  /* 0x000000510a00780c */ /* 0x000fe20001741670 */
[----:B------:R-:W5:Y:S01]  /*5a60*/  LDL R119, [R1+0x2fc] ;  /* 0x0002fc0001777983 */ /* 0x000f620000100800 */
[----:B------:R-:W-:Y:S02]  /*5a70*/  FSEL R190, R63, -INF , !P1 ;  /* 0xff8000003fbe7808 */ /* 0x000fe40004800000 */
[----:B------:R-:W-:Y:S01]  /*5a80*/  FMNMX.FTZ R7, R187, R6, !PT ;  /* 0x00000006bb077209 */ /* 0x000fe20007810000 */
[----:B------:R-:W5:Y:S01]  /*5a90*/  LDL R63, [R1+0x268] ;  /* 0x00026800013f7983 */ /* 0x000f620000100800 */
[----:B------:R-:W-:-:S02]  /*5aa0*/  FMNMX.FTZ R11, R166, R11, !PT ;  /* 0x0000000ba60b7209 */ /* 0x000fc40007810000 */
[----:B------:R-:W-:Y:S01]  /*5ab0*/  ISETP.LT.OR P3, PT, R10, 0x52, P3 ;  /* 0x000000520a00780c */ /* 0x000fe20001f61670 */
[----:B------:R-:W5:Y:S01]  /*5ac0*/  LDL R121, [R1+0x304] ;  /* 0x0003040001797983 */ /* 0x000f620000100800 */
[----:B------:R-:W-:Y:S02]  /*5ad0*/  FSEL R201, R66, -INF , !P2 ;  /* 0xff80000042c97808 */ /* 0x000fe40005000000 */
[----:B------:R-:W-:Y:S01]  /*5ae0*/  FMNMX.FTZ R6, R190, R7, !PT ;  /* 0x00000007be067209 */ /* 0x000fe20007810000 */
[----:B------:R-:W5:Y:S01]  /*5af0*/  LDL R123, [R1+0x308] ;  /* 0x00030800017b7983 */ /* 0x000f620000100800 */
[----:B------:R-:W-:Y:S02]  /*5b00*/  FMNMX.FTZ R12, R168, R11, !PT ;  /* 0x0000000ba80c7209 */ /* 0x000fe40007810000 */
[----:B------:R-:W-:Y:S01]  /*5b10*/  ISETP.LT.OR P4, PT, R10, 0x59, P4 ;  /* 0x000000590a00780c */ /* 0x000fe20002781670 */
[----:B------:R-:W5:Y:S01]  /*5b20*/  LDL R125, [R1+0x30c] ;  /* 0x00030c00017d7983 */ /* 0x000f620000100800 */
[----:B------:R-:W-:-:S02]  /*5b30*/  FSEL R202, R67, -INF , !P3 ;  /* 0xff80000043ca7808 */ /* 0x000fc40005800000 */
[----:B------:R-:W-:Y:S01]  /*5b40*/  FMNMX.FTZ R7, R201, R6, !PT ;  /* 0x00000006c9077209 */ /* 0x000fe20007810000 */
[----:B------:R-:W5:Y:S01]  /*5b50*/  LDL R67, [R1+0x274] ;  /* 0x0002740001437983 */ /* 0x000f620000100800 */
[----:B------:R-:W-:Y:S02]  /*5b60*/  FMNMX.FTZ R11, R169, R12, !PT ;  /* 0x0000000ca90b7209 */ /* 0x000fe40007810000 */
[----:B------:R-:W-:Y:S01]  /*5b70*/  FSEL R212, R70, -INF , !P4 ;  /* 0xff80000046d47808 */ /* 0x000fe20006000000 */
[----:B------:R-:W5:Y:S01]  /*5b80*/  LDL R127, [R1+0x314] ;  /* 0x00031400017f7983 */ /* 0x000f620000100800 */
[----:B------:R-:W-:Y:S02]  /*5b90*/  FMNMX.FTZ R7, R202, R7, !PT ;  /* 0x00000007ca077209 */ /* 0x000fe40007810000 */
[----:B------:R-:W-:Y:S01]  /*5ba0*/  ISETP.LT.OR P5, PT, R10, 0x5a, P5 ;  /* 0x0000005a0a00780c */ /* 0x000fe20002fa1670 */
[----:B------:R-:W5:Y:S01]  /*5bb0*/  LDL R129, [R1+0x318] ;  /* 0x0003180001817983 */ /* 0x000f620000100800 */
[----:B------:R-:W-:-:S02]  /*5bc0*/  FMNMX.FTZ R11, R172, R11, !PT ;  /* 0x0000000bac0b7209 */ /* 0x000fc40007810000 */
[----:B------:R-:W-:Y:S01]  /*5bd0*/  FMNMX.FTZ R7, R212, R7, !PT ;  /* 0x00000007d4077209 */ /* 0x000fe20007810000 */
[----:B------:R-:W5:Y:S01]  /*5be0*/  LDL R131, [R1+0x31c] ;  /* 0x00031c0001837983 */ /* 0x000f620000100800 */
[----:B------:R-:W-:Y:S02]  /*5bf0*/  FSEL R214, R71, -INF , !P5 ;  /* 0xff80000047d67808 */ /* 0x000fe40006800000 */
[----:B------:R-:W-:Y:S01]  /*5c00*/  FMNMX.FTZ R10, R174, R11, !PT ;  /* 0x0000000bae0a7209 */ /* 0x000fe20007810000 */
[----:B------:R-:W5:Y:S01]  /*5c10*/  LDL R71, [R1+0x27c] ;  /* 0x00027c0001477983 */ /* 0x000f620000100800 */
[----:B------:R-:W-:-:S03]  /*5c20*/  FMNMX.FTZ R11, R214, R7, !PT ;  /* 0x00000007d60b7209 */ /* 0x000fc60007810000 */
[----:B------:R-:W0:Y:S04]  /*5c30*/  SHFL.BFLY PT, R7, R10, 0x2, 0x1f ;  /* 0x0c401f000a077f89 */ /* 0x000e2800000e0000 */
[----:B------:R-:W-:Y:S04]  /*5c40*/  STL.64 [R1+0x430], R10 ;  /* 0x0004300a01007387 */ /* 0x000fe80000100a00 */
[----:B------:R-:W4:Y:S04]  /*5c50*/  LDL R29, [R1+0x434] ;  /* 0x00043400011d7983 */ /* 0x000f280000100800 */
[----:B------:R-:W5:Y:S04]  /*5c60*/  LDL R27, [R1+0x320] ;  /* 0x00032000011b7983 */ /* 0x000f680000100800 */
[----:B------:R-:W5:Y:S04]  /*5c70*/  LDL R133, [R1+0x324] ;  /* 0x0003240001857983 */ /* 0x000f680000100800 */
[----:B------:R-:W5:Y:S01]  /*5c80*/  LDL R118, [R1+0x328] ;  /* 0x0003280001767983 */ /* 0x000f620000100800 */
[----:B0-----:R-:W-:-:S03]  /*5c90*/  FMNMX.FTZ R12, R10, R7, !PT ;  /* 0x000000070a0c7209 */ /* 0x001fc60007810000 */
[----:B------:R-:W5:Y:S04]  /*5ca0*/  LDL R120, [R1+0x32c] ;  /* 0x00032c0001787983 */ /* 0x000f680000100800 */
[----:B------:R-:W0:Y:S04]  /*5cb0*/  SHFL.BFLY PT, R13, R12, 0x1, 0x1f ;  /* 0x0c201f000c0d7f89 */ /* 0x000e2800000e0000 */
[----:B------:R-:W5:Y:S04]  /*5cc0*/  LDL.64 R6, [R1+0xa8] ;  /* 0x0000a80001067983 */ /* 0x000f680000100a00 */
[----:B------:R-:W5:Y:S04]  /*5cd0*/  LDL R122, [R1+0x330] ;  /* 0x00033000017a7983 */ /* 0x000f680000100800 */
[----:B------:R-:W5:Y:S04]  /*5ce0*/  LDL R124, [R1+0x334] ;  /* 0x00033400017c7983 */ /* 0x000f680000100800 */
[----:B------:R-:W5:Y:S04]  /*5cf0*/  LDL R110, [R1+0x338] ;  /* 0x00033800016e7983 */ /* 0x000f680000100800 */
[----:B------:R-:W5:Y:S01]  /*5d00*/  LDL R112, [R1+0x33c] ;  /* 0x00033c0001707983 */ /* 0x000f620000100800 */
[----:B0-----:R-:W-:-:S03]  /*5d10*/  FMNMX.FTZ R12, R12, R13, !PT ;  /* 0x0000000d0c0c7209 */ /* 0x001fc60007810000 */
[----:B------:R-:W5:Y:S04]  /*5d20*/  LDL R114, [R1+0x340] ;  /* 0x0003400001727983 */ /* 0x000f680000100800 */
[----:B------:R0:W-:Y:S04]  /*5d30*/  STL [R1+0x430], R12 ;  /* 0x0004300c01007387 */ /* 0x0001e80000100800 */
[----:B------:R-:W5:Y:S04]  /*5d40*/  LDL R31, [R1+0x430] ;  /* 0x00043000011f7983 */ /* 0x000f680000100800 */
[----:B------:R-:W5:Y:S04]  /*5d50*/  LDL R13, [R1+0x450] ;  /* 0x00045000010d7983 */ /* 0x000f680000100800 */
[----:B0-----:R-:W5:Y:S04]  /*5d60*/  LDL R12, [R1+0x3cc] ;  /* 0x0003cc00010c7983 */ /* 0x001f680000100800 */
        /* <DEDUP_REMOVED lines=46> */
[----:B--2---:R0:W-:Y:S04]  /*6050*/  STL [R1+0x224], R226 ;  /* 0x000224e201007387 */ /* 0x0041e80000100800 */
[----:B---3--:R1:W-:Y:S04]  /*6060*/  STL [R1+0x228], R228 ;  /* 0x000228e401007387 */ /* 0x0083e80000100800 */
[----:B------:R-:W2:Y:S04]  /*6070*/  LDL R230, [R1+0x40c] ;  /* 0x00040c0001e67983 */ /* 0x000ea80000100800 */
[----:B0-----:R-:W3:Y:S04]  /*6080*/  LDL R226, [R1+0x410] ;  /* 0x0004100001e27983 */ /* 0x001ee80000100800 */
[----:B------:R-:W3:Y:S04]  /*6090*/  LDL R227, [R1+0x414] ;  /* 0x0004140001e37983 */ /* 0x000ee80000100800 */
[----:B-1----:R-:W3:Y:S04]  /*60a0*/  LDL R228, [R1+0x418] ;  /* 0x0004180001e47983 */ /* 0x002ee80000100800 */
[----:B------:R-:W3:Y:S04]  /*60b0*/  LDL R229, [R1+0x41c] ;  /* 0x00041c0001e57983 */ /* 0x000ee80000100800 */
[----:B----4-:R-:W0:Y:S02]  /*60c0*/  SHFL.BFLY PT, R10, R29, 0x2, 0x1f ;  /* 0x0c401f001d0a7f89 */ /* 0x010e2400000e0000 */
[----:B0-----:R-:W-:-:S05]  /*60d0*/  FMNMX.FTZ R11, R10, R29, !PT ;  /* 0x0000001d0a0b7209 */ /* 0x001fca0007810000 */
[----:B------:R-:W0:Y:S04]  /*60e0*/  SHFL.BFLY PT, R10, R11, 0x1, 0x1f ;  /* 0x0c201f000b0a7f89 */ /* 0x000e2800000e0000 */
[----:B------:R1:W-:Y:S01]  /*60f0*/  STL [R1+0x2f0], R19 ;  /* 0x0002f01301007387 */ /* 0x0003e20000100800 */
[----:B-----5:R-:W-:-:S03]  /*6100*/  IMAD R6, R15, 0xc00, R6 ;  /* 0x00000c000f067824 */ /* 0x020fc600078e0206 */
[----:B------:R4:W-:Y:S01]  /*6110*/  STL [R1+0x36c], R20 ;  /* 0x00036c1401007387 */ /* 0x0009e20000100800 */
[----:B0-----:R-:W-:Y:S02]  /*6120*/  FMNMX.FTZ R10, R11, R10, !PT ;  /* 0x0000000a0b0a7209 */ /* 0x001fe40007810000 */
[----:B------:R-:W-:Y:S01]  /*6130*/  FSETP.NEU.FTZ.AND P0, PT, R31, -INF , PT ;  /* 0xff8000001f00780b */ /* 0x000fe20003f1d000 */
[----:B-1----:R-:W-:Y:S02]  /*6140*/  FMUL.FTZ R19, R13, R31 ;  /* 0x0000001f0d137220 */ /* 0x002fe40000410000 */
[----:B------:R-:W-:-:S03]  /*6150*/  FMUL.FTZ R15, R10, R13 ;  /* 0x0000000d0a0f7220 */ /* 0x000fc60000410000 */
[----:B------:R-:W-:Y:S02]  /*6160*/  FSEL R19, R19, RZ, P0 ;  /* 0x000000ff13137208 */ /* 0x000fe40000000000 */
[----:B------:R-:W-:-:S04]  /*6170*/  FSETP.NEU.FTZ.AND P0, PT, R10, -INF , PT ;  /* 0xff8000000a00780b */ /* 0x000fc80003f1d000 */
[----:B----4-:R-:W-:Y:S01]  /*6180*/  FSEL R20, R15, RZ, P0 ;  /* 0x000000ff0f147208 */ /* 0x010fe20000000000 */
[----:B------:R0:W-:Y:S01]  /*6190*/  STL [R1+0x310], R25 ;  /* 0x0003101901007387 */ /* 0x0001e20000100800 */
[-CC-:B------:R-:W-:Y:S01]  /*61a0*/  FFMA.FTZ R175, R152, R13.reuse, -R19.reuse ;  /* 0x0000000d98af7223 */ /* 0x180fe20000010813 */
[-C--:B------:R-:W-:Y:S02]  /*61b0*/  FFMA.FTZ R11, R148, R13.reuse, -R19 ;  /* 0x0000000d940b7223 */ /* 0x080fe40000010813 */
[----:B------:R1:W-:Y:S01]  /*61c0*/  STL [R1+0x2e0], R176 ;  /* 0x0002e0b001007387 */ /* 0x0003e20000100800 */
[-CC-:B------:R-:W-:Y:S01]  /*61d0*/  FFMA.FTZ R177, R177, R13.reuse, -R20.reuse ;  /* 0x0000000db1b17223 */ /* 0x180fe20000010814 */
[-CC-:B------:R-:W-:Y:S02]  /*61e0*/  FFMA.FTZ R15, R49, R13.reuse, -R20.reuse ;  /* 0x0000000d310f7223 */ /* 0x180fe40000010814 */
[----:B------:R4:W-:Y:S01]  /*61f0*/  STL [R1+0x300], R21 ;  /* 0x0003001501007387 */ /* 0x0009e20000100800 */
[----:B0-----:R-:W-:-:S03]  /*6200*/  FFMA.FTZ R25, R53, R13, -R20 ;  /* 0x0000000d35197223 */ /* 0x001fc60000010814 */
[----:B------:R0:W-:Y:S01]  /*6210*/  STL [R1+0x39c], R14 ;  /* 0x00039c0e01007387 */ /* 0x0001e20000100800 */
[-CC-:B-1----:R-:W-:Y:S01]  /*6220*/  FFMA.FTZ R176, R61, R13.reuse, -R19.reuse ;  /* 0x0000000d3db07223 */ /* 0x182fe20000010813 */
[-C--:B----4-:R-:W-:Y:S01]  /*6230*/  FFMA.FTZ R21, R154, R13.reuse, -R19 ;  /* 0x0000000d9a157223 */ /* 0x090fe20000010813 */
[----:B0-----:R0:W-:Y:S01]  /*6240*/  MUFU.EX2 R14, R25 ;  /* 0x00000019000e7308 */ /* 0x0011e20000000800 */
[----:B------:R1:W-:Y:S01]  /*6250*/  STL [R1+0x3cc], R12 ;  /* 0x0003cc0c01007387 */ /* 0x0003e20000100800 */
[----:B0-----:R-:W-:-:S06]  /*6260*/  FFMA.FTZ R25, R45, R13, -R20 ;  /* 0x0000000d2d197223 */ /* 0x001fcc0000010814 */
[----:B------:R-:W-:Y:S08]  /*6270*/  MUFU.EX2 R176, R176 ;  /* 0x000000b000b07308 */ /* 0x000ff00000000800 */
[----:B------:R-:W0:Y:S08]  /*6280*/  MUFU.EX2 R21, R21 ;  /* 0x0000001500157308 */ /* 0x000e300000000800 */
[----:B------:R-:W-:Y:S08]  /*6290*/  MUFU.EX2 R175, R175 ;  /* 0x000000af00af7308 */ /* 0x000ff00000000800 */
[----:B------:R-:W4:Y:S08]  /*62a0*/  MUFU.EX2 R11, R11 ;  /* 0x0000000b000b7308 */ /* 0x000f300000000800 */
[----:B------:R-:W5:Y:S08]  /*62b0*/  MUFU.EX2 R177, R177 ;  /* 0x000000b100b17308 */ /* 0x000f700000000800 */
[----:B------:R-:W-:Y:S08]  /*62c0*/  MUFU.EX2 R15, R15 ;  /* 0x0000000f000f7308 */ /* 0x000ff00000000800 */
[----:B-1----:R-:W1:Y:S01]  /*62d0*/  MUFU.EX2 R12, R25 ;  /* 0x00000019000c7308 */ /* 0x002e620000000800 */
[----:B------:R5:W-:Y:S01]  /*62e0*/  STL [R1+0x23c], R39 ;  /* 0x00023c2701007387 */ /* 0x000be20000100800 */
[----:B------:R-:W-:-:S02]  /*62f0*/  R2UR UR6, R6 ;  /* 0x00000000060672ca */ /* 0x000fc400000e0000 */
[----:B------:R-:W-:Y:S01]  /*6300*/  R2UR UR7, R7 ;  /* 0x00000000070772ca */ /* 0x000fe200000e0000 */
[----:B------:R1:W-:Y:S01]  /*6310*/  STL [R1+0x3d8], R38 ;  /* 0x0003d82601007387 */ /* 0x0003e20000100800 */
[----:B0-----:R-:W-:Y:S02]  /*6320*/  F2FP.F16.F32.PACK_AB R152, R21, R176 ;  /* 0x000000b01598723e */ /* 0x001fe400000000ff */
[----:B----4-:R-:W-:Y:S01]  /*6330*/  F2FP.F16.F32.PACK_AB R154, R11, R175 ;  /* 0x000000af0b9a723e */ /* 0x010fe200000000ff */
[----:B-----5:R-:W-:Y:S01]  /*6340*/  IMAD.MOV.U32 R39, RZ, RZ, R7 ;  /* 0x000000ffff277224 */ /* 0x020fe200078e0007 */
        /* <DEDUP_REMOVED lines=115> */
[----:B0-----:R-:W-:-:S06]  /*6a80*/  WARPGROUP.ARRIVE ;  /* 0x00000000000079c5 */ /* 0x001fcc0000000000 */
[----:B------:R-:W-:Y:S01]  /*6a90*/  HGMMA.64x256x16.F32 R24, R152, gdesc[UR4].tnspB, RZ, !UPT, gsb0 ;  /* 0x43e0000498187df0 */ /* 0x000fe2000c0008ff */
[----:B------:R0:W-:Y:S01]  /*6aa0*/  STL [R1+0x404], R218 ;  /* 0x000404da01007387 */ /* 0x0001e20000100800 */
[-CC-:B------:R-:W-:Y:S01]  /*6ab0*/  FFMA.FTZ R215, R8, R13.reuse, -R19.reuse ;  /* 0x0000000d08d77223 */ /* 0x180fe20000010813 */
[-CC-:B------:R-:W-:Y:S02]  /*6ac0*/  FFMA.FTZ R171, R171, R13.reuse, -R19.reuse ;  /* 0x0000000dabab7223 */ /* 0x180fe40000010813 */
[----:B------:R4:W-:Y:S01]  /*6ad0*/  STL [R1+0x408], R217 ;  /* 0x000408d901007387 */ /* 0x0009e20000100800 */
[----:B------:R-:W-:-:S03]  /*6ae0*/  FFMA.FTZ R173, R173, R13, -R19 ;  /* 0x0000000dadad7223 */ /* 0x000fc60000010813 */
[----:B------:R5:W-:Y:S01]  /*6af0*/  STL [R1+0x400], R216 ;  /* 0x000400d801007387 */ /* 0x000be20000100800 */
[-CC-:B0-----:R-:W-:Y:S01]  /*6b00*/  FFMA.FTZ R218, R191, R13.reuse, -R20.reuse ;  /* 0x0000000dbfda7223 */ /* 0x181fe20000010814 */
[-CC-:B------:R-:W-:Y:S01]  /*6b10*/  FFMA.FTZ R191, R213, R13.reuse, -R20.reuse ;  /* 0x0000000dd5bf7223 */ /* 0x180fe20000010814 */
[-CC-:B----4-:R-:W-:Y:S01]  /*6b20*/  FFMA.FTZ R217, R188, R13.reuse, -R20.reuse ;  /* 0x0000000dbcd97223 */ /* 0x190fe20000010814 */
[-CC-:B------:R-:W-:Y:S01]  /*6b30*/  FFMA.FTZ R188, R203, R13.reuse, -R20.reuse ;  /* 0x0000000dcbbc7223 */ /* 0x180fe20000010814 */
[-CC-:B-----5:R-:W-:Y:S01]  /*6b40*/  FFMA.FTZ R216, R9, R13.reuse, -R19.reuse ;  /* 0x0000000d09d87223 */ /* 0x1a0fe20000010813 */
[----:B------:R-:W-:Y:S08]  /*6b50*/  MUFU.EX2 R215, R215 ;  /* 0x000000d700d77308 */ /* 0x000ff00000000800 */
[----:B------:R-:W0:Y:S08]  /*6b60*/  MUFU.EX2 R216, R216 ;  /* 0x000000d800d87308 */ /* 0x000e300000000800 */
[----:B------:R-:W-:Y:S08]  /*6b70*/  MUFU.EX2 R171, R171 ;  /* 0x000000ab00ab7308 */ /* 0x000ff00000000800 */
[----:B------:R-:W4:Y:S08]  /*6b80*/  MUFU.EX2 R173, R173 ;  /* 0x000000ad00ad7308 */ /* 0x000f300000000800 */
[----:B------:R-:W-:Y:S08]  /*6b90*/  MUFU.EX2 R217, R217 ;  /* 0x000000d900d97308 */ /* 0x000ff00000000800 */
[----:B------:R-:W5:Y:S08]  /*6ba0*/  MUFU.EX2 R218, R218 ;  /* 0x000000da00da7308 */ /* 0x000f700000000800 */
[----:B------:R-:W-:Y:S08]  /*6bb0*/  MUFU.EX2 R188, R188 ;  /* 0x000000bc00bc7308 */ /* 0x000ff00000000800 */
[----:B------:R-:W1:Y:S01]  /*6bc0*/  MUFU.EX2 R191, R191 ;  /* 0x000000bf00bf7308 */ /* 0x000e620000000800 */
[----:B--2---:R-:W-:Y:S04]  /*6bd0*/  STL [R1+0x40c], R230 ;  /* 0x00040ce601007387 */ /* 0x004fe80000100800 */
[----:B---3--:R-:W-:Y:S04]  /*6be0*/  STL [R1+0x410], R226 ;  /* 0x000410e201007387 */ /* 0x008fe80000100800 */
[----:B------:R-:W-:Y:S04]  /*6bf0*/  STL [R1+0x414], R227 ;  /* 0x000414e301007387 */ /* 0x000fe80000100800 */
[----:B------:R-:W-:Y:S04]  /*6c00*/  STL [R1+0x418], R228 ;  /* 0x000418e401007387 */ /* 0x000fe80000100800 */
        /* <DEDUP_REMOVED lines=10> */
[----:B------:R-:W2:Y:S01]  /*6cb0*/  MUFU.EX2 R163, R163 ;  /* 0x000000a300a37308 */ /* 0x000ea20000000800 */
[----:B------:R-:W-:-:S02]  /*6cc0*/  WARPGROUP.DEPBAR.LE gsb0, 0x0 ;  /* 0x00008000000079c5 */ /* 0x000fc40000010000 */
[----:B0-----:R-:W-:Y:S02]  /*6cd0*/  F2FP.F16.F32.PACK_AB R152, R216, R215 ;  /* 0x000000d7d898723e */ /* 0x001fe400000000ff */
[----:B----4-:R-:W-:Y:S02]  /*6ce0*/  F2FP.F16.F32.PACK_AB R154, R173, R171 ;  /* 0x000000abad9a723e */ /* 0x010fe400000000ff */
[----:B-----5:R-:W-:Y:S02]  /*6cf0*/  F2FP.F16.F32.PACK_AB R153, R218, R217 ;  /* 0x000000d9da99723e */ /* 0x020fe400000000ff */
        /* <DEDUP_REMOVED lines=33> */
[----:B0-----:R-:W-:-:S06]  /*6f10*/  WARPGROUP.ARRIVE ;  /* 0x00000000000079c5 */ /* 0x001fcc0000000000 */
[----:B------:R-:W-:Y:S01]  /*6f20*/  HGMMA.64x256x16.F32 R24, R152, gdesc[UR8].tnspB, R24, gsb0 ;  /* 0x43e0000898187df0 */ /* 0x000fe20008000818 */
[----:B------:R-:W-:Y:S08]  /*6f30*/  MUFU.EX2 R167, R167 ;  /* 0x000000a700a77308 */ /* 0x000ff00000000800 */
[----:B------:R-:W0:Y:S08]  /*6f40*/  MUFU.EX2 R170, R170 ;  /* 0x000000aa00aa7308 */ /* 0x000e300000000800 */
[----:B------:R-:W-:Y:S08]  /*6f50*/  MUFU.EX2 R181, R181 ;  /* 0x000000b500b57308 */ /* 0x000ff00000000800 */
[----:B------:R-:W1:Y:S08]  /*6f60*/  MUFU.EX2 R184, R184 ;  /* 0x000000b800b87308 */ /* 0x000e700000000800 */
[----:B------:R-:W-:Y:S08]  /*6f70*/  MUFU.EX2 R189, R189 ;  /* 0x000000bd00bd7308 */ /* 0x000ff00000000800 */
[----:B------:R-:W3:Y:S01]  /*6f80*/  MUFU.EX2 R194, R194 ;  /* 0x000000c200c27308 */ /* 0x000ee20000000800 */
        /* <DEDUP_REMOVED lines=13> */
[----:B------:R-:W4:Y:S08]  /*7060*/  MUFU.EX2 R159, R159 ;  /* 0x0000009f009f7308 */ /* 0x000f300000000800 */
[----:B------:R-:W-:Y:S08]  /*7070*/  MUFU.EX2 R161, R161 ;  /* 0x000000a100a17308 */ /* 0x000ff00000000800 */
[----:B------:R-:W5:Y:S08]  /*7080*/  MUFU.EX2 R164, R164 ;  /* 0x000000a400a47308 */ /* 0x000f700000000800 */
[----:B------:R-:W-:Y:S08]  /*7090*/  MUFU.EX2 R178, R178 ;  /* 0x000000b200b27308 */ /* 0x000ff00000000800 */
[----:B------:R-:W5:Y:S08]  /*70a0*/  MUFU.EX2 R180, R180 ;  /* 0x000000b400b47308 */ /* 0x000f700000000800 */
[----:B------:R-:W-:Y:S01]  /*70b0*/  MUFU.EX2 R182, R182 ;  /* 0x000000b600b67308 */ /* 0x000fe20000000800 */
[----:B------:R-:W-:-:S02]  /*70c0*/  WARPGROUP.DEPBAR.LE gsb0, 0x0 ;  /* 0x00008000000079c5 */ /* 0x000fc40000010000 */
[----:B--2---:R-:W-:Y:S02]  /*70d0*/  F2FP.F16.F32.PACK_AB R152, R163, R160 ;  /* 0x000000a0a398723e */ /* 0x004fe400000000ff */
[----:B0-----:R-:W-:Y:S02]  /*70e0*/  F2FP.F16.F32.PACK_AB R154, R170, R167 ;  /* 0x000000a7aa9a723e */ /* 0x001fe400000000ff */
[----:B-1----:R-:W-:Y:S02]  /*70f0*/  F2FP.F16.F32.PACK_AB R153, R184, R181 ;  /* 0x000000b5b899723e */ /* 0x002fe400000000ff */
[----:B---3--:R-:W-:Y:S01]  /*7100*/  F2FP.F16.F32.PACK_AB R155, R194, R189 ;  /* 0x000000bdc29b723e */ /* 0x008fe200000000ff */
        /* <DEDUP_REMOVED lines=34> */
[----:B------:R-:W0:Y:S01]  /*7330*/  MUFU.EX2 R185, R185 ;  /* 0x000000b900b97308 */ /* 0x000e220000000800 */
[----:B------:R-:W-:Y:S02]  /*7340*/  VIADD R8, R6, 0x180 ;  /* 0x0000018006087836 */ /* 0x000fe40000000000 */
[----:B------:R-:W-:-:S03]  /*7350*/  IMAD.MOV.U32 R9, RZ, RZ, R7 ;  /* 0x000000ffff097224 */ /* 0x000fc600078e0007 */
[----:B------:R-:W-:Y:S02]  /*7360*/  R2UR UR6, R8 ;  /* 0x00000000080672ca */ /* 0x000fe400000e0000 */
[----:B------:R-:W-:Y:S01]  /*7370*/  R2UR UR7, R9 ;  /* 0x00000000090772ca */ /* 0x000fe200000e0000 */
        /* <DEDUP_REMOVED lines=9> */
[-C--:B------:R-:W-:Y:S01]  /*7410*/  FFMA.FTZ R19, R183, R13.reuse, -R20 ;  /* 0x0000000db7137223 */ /* 0x080fe20000010814 */
[----:B------:R-:W-:Y:S01]  /*7420*/  FADD.FTZ R14, R177, R14 ;  /* 0x0000000eb10e7221 */ /* 0x000fe20000010000 */
[-CC-:B------:R-:W-:Y:S01]  /*7430*/  FFMA.FTZ R187, R187, R13.reuse, -R20.reuse ;  /* 0x0000000dbbbb7223 */ /* 0x180fe20000010814 */
[-CC-:B------:R-:W-:Y:S01]  /*7440*/  FFMA.FTZ R190, R190, R13.reuse, -R20.reuse ;  /* 0x0000000dbebe7223 */ /* 0x180fe20000010814 */
[-CC-:B------:R-:W-:Y:S01]  /*7450*/  FFMA.FTZ R201, R201, R13.reuse, -R20.reuse ;  /* 0x0000000dc9c97223 */ /* 0x180fe20000010814 */
[-CC-:B------:R-:W-:Y:S01]  /*7460*/  FFMA.FTZ R202, R202, R13.reuse, -R20.reuse ;  /* 0x0000000dcaca7223 */ /* 0x180fe20000010814 */
[-CC-:B------:R-:W-:Y:S01]  /*7470*/  FFMA.FTZ R212, R212, R13.reuse, -R20.reuse ;  /* 0x0000000dd4d47223 */ /* 0x180fe20000010814 */
[----:B------:R-:W-:Y:S01]  /*7480*/  FFMA.FTZ R20, R214, R13, -R20 ;  /* 0x0000000dd6147223 */ /* 0x000fe20000010814 */
[----:B------:R-:W-:Y:S01]  /*7490*/  FADD.FTZ R15, R15, R14 ;  /* 0x0000000e0f0f7221 */ /* 0x000fe20000010000 */
[----:B------:R-:W-:Y:S08]  /*74a0*/  MUFU.EX2 R156, R156 ;  /* 0x0000009c009c7308 */ /* 0x000ff00000000800 */
[----:B------:R-:W1:Y:S08]  /*74b0*/  MUFU.EX2 R158, R158 ;  /* 0x0000009e009e7308 */ /* 0x000e700000000800 */
[----:B------:R-:W-:Y:S08]  /*74c0*/  MUFU.EX2 R162, R162 ;  /* 0x000000a200a27308 */ /* 0x000ff00000000800 */
[----:B------:R-:W2:Y:S08]  /*74d0*/  MUFU.EX2 R166, R166 ;  /* 0x000000a600a67308 */ /* 0x000eb00000000800 */
[----:B------:R3:W-:Y:S08]  /*74e0*/  MUFU.EX2 R168, R8 ;  /* 0x0000000800a87308 */ /* 0x0007f00000000800 */
[----:B------:R-:W2:Y:S08]  /*74f0*/  MUFU.EX2 R19, R19 ;  /* 0x0000001300137308 */ /* 0x000eb00000000800 */
[----:B------:R-:W-:Y:S08]  /*7500*/  MUFU.EX2 R13, R187 ;  /* 0x000000bb000d7308 */ /* 0x000ff00000000800 */
[----:B------:R-:W2:Y:S01]  /*7510*/  MUFU.EX2 R14, R190 ;  /* 0x000000be000e7308 */ /* 0x000ea20000000800 */
[----:B---3--:R-:W-:-:S02]  /*7520*/  VIADD R8, R6, 0x200 ;  /* 0x0000020006087836 */ /* 0x008fc40000000000 */
[----:B------:R-:W-:Y:S01]  /*7530*/  IMAD.MOV.U32 R9, RZ, RZ, R7 ;  /* 0x000000ffff097224 */ /* 0x000fe200078e0007 */
[----:B------:R-:W-:Y:S02]  /*7540*/  WARPGROUP.DEPBAR.LE gsb0, 0x0 ;  /* 0x00008000000079c5 */ /* 0x000fe40000010000 */
[----:B----4-:R-:W-:Y:S02]  /*7550*/  F2FP.F16.F32.PACK_AB R152, R159, R157 ;  /* 0x0000009d9f98723e */ /* 0x010fe400000000ff */
[----:B-----5:R-:W-:Y:S02]  /*7560*/  F2FP.F16.F32.PACK_AB R154, R164, R161 ;  /* 0x000000a1a49a723e */ /* 0x020fe400000000ff */
[----:B------:R-:W-:Y:S02]  /*7570*/  F2FP.F16.F32.PACK_AB R153, R180, R178 ;  /* 0x000000b2b499723e */ /* 0x000fe400000000ff */
[----:B0-----:R-:W-:Y:S01]  /*7580*/  F2FP.F16.F32.PACK_AB R155, R185, R182 ;  /* 0x000000b6b99b723e */ /* 0x001fe200000000ff */
        /* <DEDUP_REMOVED lines=34> */
[----:B------:R-:W-:Y:S02]  /*77b0*/  R2UR UR6, R8 ;  /* 0x00000000080672ca */ /* 0x000fe400000e0000 */
[----:B------:R-:W-:Y:S01]  /*77c0*/  R2UR UR7, R9 ;  /* 0x00000000090772ca */ /* 0x000fe200000e0000 */
[----:B------:R-:W-:Y:S01]  /*77d0*/  FADD.FTZ R12, R12, R15 ;  /* 0x0000000f0c0c7221 */ /* 0x000fe20000010000 */
[----:B------:R-:W-:Y:S08]  /*77e0*/  MUFU.EX2 R179, R179 ;  /* 0x000000b300b37308 */ /* 0x000ff00000000800 */
[----:B------:R-:W0:Y:S08]  /*77f0*/  MUFU.EX2 R8, R169 ;  /* 0x000000a900087308 */ /* 0x000e300000000800 */
[----:B------:R-:W-:Y:S08]  /*7800*/  MUFU.EX2 R172, R172 ;  /* 0x000000ac00ac7308 */ /* 0x000ff00000000800 */
[----:B------:R-:W3:Y:S08]  /*7810*/  MUFU.EX2 R9, R174 ;  /* 0x000000ae00097308 */ /* 0x000ef00000000800 */
[----:B------:R-:W-:Y:S08]  /*7820*/  MUFU.EX2 R201, R201 ;  /* 0x000000c900c97308 */ /* 0x000ff00000000800 */
[----:B------:R-:W4:Y:S08]  /*7830*/  MUFU.EX2 R202, R202 ;  /* 0x000000ca00ca7308 */ /* 0x000f300000000800 */
[----:B------:R-:W-:Y:S08]  /*7840*/  MUFU.EX2 R212, R212 ;  /* 0x000000d400d47308 */ /* 0x000ff00000000800 */
[----:B------:R-:W5:Y:S01]  /*7850*/  MUFU.EX2 R15, R20 ;  /* 0x00000014000f7308 */ /* 0x000f620000000800 */
[----:B------:R-:W-:Y:S01]  /*7860*/  VIADD R6, R6, 0x280 ;  /* 0x0000028006067836 */ /* 0x000fe20000000000 */
[----:B------:R-:W-:-:S02]  /*7870*/  WARPGROUP.DEPBAR.LE gsb0, 0x0 ;  /* 0x00008000000079c5 */ /* 0x000fc40000010000 */
[----:B-1----:R-:W-:Y:S02]  /*7880*/  F2FP.F16.F32.PACK_AB R152, R158, R156 ;  /* 0x0000009c9e98723e */ /* 0x002fe400000000ff */
[----:B--2---:R-:W-:Y:S02]  /*7890*/  F2FP.F16.F32.PACK_AB R154, R166, R162 ;  /* 0x000000a2a69a723e */ /* 0x004fe400000000ff */
[----:B------:R-:W-:Y:S02]  /*78a0*/  F2FP.F16.F32.PACK_AB R153, R19, R168 ;  /* 0x000000a81399723e */ /* 0x000fe400000000ff */
        /* <DEDUP_REMOVED lines=36> */
[----:B------:R-:W-:Y:S01]  /*7af0*/  R2UR UR7, R7 ;  /* 0x00000000070772ca */ /* 0x000fe200000e0000 */
[----:B------:R-:W1:Y:S01]  /*7b00*/  S2R R203, SR_TID.X ;  /* 0x0000000000cb7919 */ /* 0x000e620000002100 */
[----:B------:R-:W-:-:S04]  /*7b10*/  FADD.FTZ R176, R176, R21 ;  /* 0x00000015b0b07221 */ /* 0x000fc80000010000 */
[----:B------:R-:W-:-:S04]  /*7b20*/  FADD.FTZ R176, R175, R176 ;  /* 0x000000b0afb07221 */ /* 0x000fc80000010000 */
[----:B------:R-:W-:Y:S01]  /*7b30*/  FADD.FTZ R176, R11, R176 ;  /* 0x000000b00bb07221 */ /* 0x000fe20000010000 */
[----:B------:R-:W-:Y:S01]  /*7b40*/  FADD.FTZ R21, R217, R12 ;  /* 0x0000000cd9157221 */ /* 0x000fe20000010000 */
[----:B-1----:R-:W-:Y:S02]  /*7b50*/  LOP3.LUT P6, RZ, R203, 0x7f, RZ, 0xc0, !PT ;  /* 0x0000007fcbff7812 */ /* 0x002fe400078cc0ff */
[----:B------:R-:W-:-:S11]  /*7b60*/  FADD.FTZ R215, R215, R176 ;  /* 0x000000b0d7d77221 */ /* 0x000fd60000010000 */
[----:B------:R-:W2:Y:S04]  /*7b70*/  @!P6 LDL.64 R6, [R1+0x68] ;  /* 0x000068000106e983 */ /* 0x000ea80000100a00 */
[----:B------:R-:W2:Y:S01]  /*7b80*/  @!P6 LDL R11, [R1+0x210] ;  /* 0x00021000010be983 */ /* 0x000ea20000100800 */
[----:B------:R-:W-:Y:S01]  /*7b90*/  FADD.FTZ R21, R218, R21 ;  /* 0x00000015da157221 */ /* 0x000fe20000010000 */
[----:B------:R-:W-:Y:S02]  /*7ba0*/  WARPGROUP.DEPBAR.LE gsb0, 0x0 ;  /* 0x00008000000079c5 */ /* 0x000fe40000010000 */
[----:B0-----:R-:W-:Y:S02]  /*7bb0*/  F2FP.F16.F32.PACK_AB R152, R8, R179 ;  /* 0x000000b30898723e */ /* 0x001fe400000000ff */
[----:B---3--:R-:W-:-:S02]  /*7bc0*/  F2FP.F16.F32.PACK_AB R154, R9, R172 ;  /* 0x000000ac099a723e */ /* 0x008fc400000000ff */
[----:B----4-:R-:W-:Y:S02]  /*7bd0*/  F2FP.F16.F32.PACK_AB R153, R202, R201 ;  /* 0x000000c9ca99723e */ /* 0x010fe400000000ff */
[----:B-----5:R-:W-:Y:S01]  /*7be0*/  F2FP.F16.F32.PACK_AB R155, R15, R212 ;  /* 0x000000d40f9b723e */ /* 0x020fe200000000ff */
        /* <DEDUP_REMOVED lines=75> */
[----:B------:R-:W-:Y:S04]  /*80a0*/  STL.128 [R1+0x3e0], R136 ;  /* 0x0003e08801007387 */ /* 0x000fe80000100c00 */
[----:B------:R-:W-:Y:S04]  /*80b0*/  STL.128 [R1+0x3f0], R140 ;  /* 0x0003f08c01007387 */ /* 0x000fe80000100c00 */
[----:B------:R-:W-:Y:S04]  /*80c0*/  STL.128 [R1+0x400], R144 ;  /* 0x0004009001007387 */ /* 0x000fe80000100c00 */
[----:B------:R1:W-:Y:S04]  /*80d0*/  STL.128 [R1+0x410], R148 ;  /* 0x0004109401007387 */ /* 0x0003e80000100c00 */
[----:B------:R-:W3:Y:S04]  /*80e0*/  LDL R169, [R1+0x220] ;  /* 0x0002200001a97983 */ /* 0x000ee80000100800 */
[----:B------:R-:W4:Y:S04]  /*80f0*/  LDL R155, [R1+0x224] ;  /* 0x00022400019b7983 */ /* 0x000f280000100800 */
        /* <DEDUP_REMOVED lines=60> */
[----:B-1----:R-:W5:Y:S04]  /*84c0*/  LDL R150, [R1+0x318] ;  /* 0x0003180001967983 */ /* 0x002f680000100800 */
        /* <DEDUP_REMOVED lines=64> */
[----:B------:R-:W5:Y:S01]  /*88d0*/  LDL R20, [R1+0x41c] ;  /* 0x00041c0001147983 */ /* 0x000f620000100800 */
        /* <DEDUP_REMOVED lines=20> */
[----:B--2---:R-:W-:Y:S02]  /*8a20*/  @!P6 MOV R6, R6 ;  /* 0x000000060006e202 */ /* 0x004fe40000000f00 */
[----:B------:R-:W-:Y:S01]  /*8a30*/  FADD.FTZ R179, R8, R179 ;  /* 0x000000b308b37221 */ /* 0x000fe20000010000 */
[----:B------:R-:W-:-:S03]  /*8a40*/  FADD.FTZ R212, R212, R201 ;  /* 0x000000c9d4d47221 */ /* 0x000fc60000010000 */
[----:B------:R-:W-:Y:S01]  /*8a50*/  FADD.FTZ R8, R172, R179 ;  /* 0x000000b3ac087221 */ /* 0x000fe20000010000 */
[----:B------:R-:W-:Y:S01]  /*8a60*/  @!P6 IMAD R11, R11, 0x8, R6 ;  /* 0x000000080b0be824 */ /* 0x000fe200078e0206 */
        /* <DEDUP_REMOVED lines=12> */
[----:B---3--:R2:W-:Y:S04]  /*8b30*/  STL [R1+0x220], R169 ;  /* 0x000220a901007387 */ /* 0x0085e80000100800 */
        /* <DEDUP_REMOVED lines=128> */
[----:B0-----:R-:W3:Y:S01]  /*9340*/  LDL R0, [R1+0x70] ;  /* 0x0000700001007983 */ /* 0x001ee20000100800 */
[----:B------:R-:W-:Y:S01]  /*9350*/  ISETP.GE.AND P0, PT, R5, 0x1, PT ;  /* 0x000000010500780c */ /* 0x000fe20003f06270 */
[----:B------:R-:W-:Y:S01]  /*9360*/  IMAD.U32 R7, RZ, RZ, UR38 ;  /* 0x00000026ff077e24 */ /* 0x000fe2000f8e00ff */
[----:B------:R-:W-:-:S06]  /*9370*/  UIADD3 UR45, UR45, -0x2, URZ ;  /* 0xfffffffe2d2d7890 */ /* 0x000fcc000fffe03f */
[----:B-1----:R-:W-:Y:S02]  /*9380*/  IMAD.U32 R10, RZ, RZ, UR45 ;  /* 0x0000002dff0a7e24 */ /* 0x002fe4000f8e00ff */
[----:B---3--:R-:W-:-:S05]  /*9390*/  IMAD.SHL.U32 R0, R0, 0x80, RZ ;  /* 0x0000008000007824 */ /* 0x008fca00078e00ff */
[----:B------:R-:W-:-:S05]  /*93a0*/  IADD3 R7, R0, UR42, -R7 ;  /* 0x0000002a00077c10 */ /* 0x000fca000fffe807 */
[----:B------:R-:W-:Y:S01]  /*93b0*/  IMAD.IADD R4, R7, 0x1, R4 ;  /* 0x0000000107047824 */ /* 0x000fe200078e0204 */
[----:B--2---:R-:W-:Y:S06]  /*93c0*/  @!P0 BRA `(.L_x_2495) ;  /* 0x0000000000408947 */ /* 0x004fec0003800000 */
        /* <DEDUP_REMOVED lines=10> */
.L_x_2497:
[----:B------:R-:W-:-:S13]  /*9470*/  ISETP.NE.AND P0, PT, R5, 0x1, PT ;  /* 0x000000010500780c */ /* 0x000fda0003f05270 */
[----:B------:R-:W-:-:S05]  /*9480*/  @P0 IMAD.HI.U32 R2, R6, R2, RZ ;  /* 0x0000000206020227 */ /* 0x000fca00078e00ff */
[----:B------:R-:W-:-:S07]  /*9490*/  @P0 SHF.R.U32.HI R6, RZ, R3, R2 ;  /* 0x00000003ff060219 */ /* 0x000fce0000011602 */
.L_x_2498:
[----:B------:R-:W-:Y:S05]  /*94a0*/  BSYNC B0 ;  /* 0x0000000000007941 */ /* 0x000fea0003800000 */
.L_x_2496:
[----:B------:R-:W-:-:S05]  /*94b0*/  IMAD R5, R6, R5, R5 ;  /* 0x0000000506057224 */ /* 0x000fca00078e0205 */
[----:B------:R-:W-:-:S07]  /*94c0*/  VIMNMX R4, R4, R5, PT ;  /* 0x0000000504047248 */ /* 0x000fce0003fe0100 */
.L_x_2495:
        /* <DEDUP_REMOVED lines=8> */
.L_x_2503:
[----:B------:R-:W-:Y:S01]  /*9550*/  BSSY B0, `(.L_x_2502) ;  /* 0x0000004000007945 */ /* 0x000fe20003800000 */
[----:B------:R-:W-:Y:S01]  /*9560*/  VIADD R0, R16, 0x170 ;  /* 0x0000017010007836 */ /* 0x000fe20000000000 */
[----:B------:R-:W-:-:S07]  /*9570*/  MOV R202, 0x9590 ;  /* 0x0000959000ca7802 */ /* 0x000fce0000000f00 */
[----:B------:R-:W-:Y:S05]  /*9580*/  CALL.REL.NOINC `($_ZN7cutlass13device_kernelIN5flash11enable_sm90INS1_16FlashAttnFwdSm90INS1_25CollectiveMainloopFwdSm90ILi2EN4cute5tupleIJNS5_1CILi1EEES8_S8_EEENS6_IJNS7_ILi128EEENS7_ILi96EEENS7_ILi64EEEEEELi256ENS_6half_tEfNS_4arch4Sm90ELb0ELb1ELb0ELb1ELb0ELb0ELb1ELb1ELb0ELb0ELb0ELb0EEENS1_21CollectiveEpilogueFwdINS6_IJSA_NS7_ILi256EEESB_EEES9_SE_SG_Li256ELb1ELb0ELb0ELb0EEENS1_36VarlenDynamicPersistentTileSchedulerILi128ELi96ELi256ELi32ELb0ELb0ELb1ELb1ELb0ELb1EEEEEEEEEvNT_6ParamsE$_ZZN5flash25CollectiveMainloopFwdSm90ILi2EN4cute5tupleIJNS1_1CILi1EEES4_S4_EEENS2_IJNS3_ILi128EEENS3_ILi96EEENS3_ILi64EEEEEELi256EN7cutlass6half_tEfNSA_4arch4Sm90ELb0ELb1ELb0ELb1ELb0ELb0ELb1ELb1ELb0ELb0ELb0ELb0EE3mmaINS_16FlashAttnFwdSm90ISE_NS_21CollectiveEpilogueFwdINS2_IJS6_NS3_ILi256EEES7_EEES5_SB_SD_Li256ELb1ELb0ELb0ELb0EEENS_36VarlenDynamicPersistentTileSchedulerILi128ELi96ELi256ELi32ELb0ELb0ELb1ELb1ELb0ELb1EEEE13SharedStorageENS1_6TensorINS1_11ArrayEngineIfLm128EEENS1_6LayoutINS2_IJNS2_IJNS3_ILi2EEEST_NS3_ILi32EEEEEES4_S4_EEENS2_IJNS2_IJS4_ST_NS3_ILi4EEEEEENS3_ILi0EEESZ_EEEEEEENS_7SoftmaxILi2ELi0EEEEEbRKNSE_6ParamsENSA_25PipelineTmaAsyncNoClusterILi2ENSA_16PipelineTmaAsyncILi2EEEEES1B_RNSA_13PipelineStateILj2EEERT0_RT1_iRiRKNS_16SeqlenInfoQKNewKILb1ELb0EEENS2_IJiiiiEEERT_ENKUliT_T0_T1_E_clIZSF_ISO_S12_S14_EbS17_S1B_S1B_S1E_S1G_S1I_iS1J_S1N_S1O_S1Q_EUlRS1R_iE1_NS3_ILb0EEENS3_ILb1EEEEEDaiS1R_S1S_S1T_) ;  /* 0x000001e4000c7944 */ /* 0x000fea0003c00000 */
[----:B------:R-:W-:Y:S05]  /*9590*/  BSYNC B0 ;  /* 0x0000000000007941 */ /* 0x000fea0003800000 */
.L_x_2502:
[C---:B------:R-:W-:Y:S01]  /*95a0*/  ISETP.GT.AND P0, PT, R10.reuse, R191, PT ;  /* 0x000000bf0a00720c */ /* 0x040fe20003f04270 */
[----:B------:R-:W-:-:S12]  /*95b0*/  VIADD R10, R10, 0xffffffff ;  /* 0xffffffff0a0a7836 */ /* 0x000fd80000000000 */
[----:B------:R-:W-:Y:S05]  /*95c0*/  @P0 BRA `(.L_x_2503) ;  /* 0xfffffffc00e00947 */ /* 0x000fea000383ffff */
[----:B------:R-:W-:Y:S05]  /*95d0*/  BSYNC B1 ;  /* 0x0000000000017941 */ /* 0x000fea0003800000 */
.L_x_2501:
[----:B------:R-:W2:Y:S02]  /*95e0*/  LDL R0, [R1+0x70] ;  /* 0x0000700001007983 */ /* 0x000ea40000100800 */
[----:B--2---:R-:W-:-:S07]  /*95f0*/  IMAD.SHL.U32 R0, R0, 0x80, RZ ;  /* 0x0000008000007824 */ /* 0x004fce00078e00ff */
.L_x_2500:
[----:B------:R-:W-:Y:S05]  /*9600*/  BSYNC B2 ;  /* 0x0000000000027941 */ /* 0x000fea0003800000 */
.L_x_2499:
[----:B------:R-:W0:Y:S01]  /*9610*/  LDC R5, c[0x0][0xadc] ;  /* 0x0002b700ff057b82 */ /* 0x000e220000000800 */
[----:B------:R-:W-:-:S06]  /*9620*/  UIADD3 UR4, UR42, 0x80, -UR38 ;  /* 0x000000802a047890 */ /* 0x000fcc000fffe826 */
[----:B------:R-:W-:Y:S01]  /*9630*/  VIADD R0, R0, UR4 ;  /* 0x0000000400007c36 */ /* 0x000fe20008000000 */
[----:B------:R-:W-:-:S03]  /*9640*/  ULDC UR4, c[0x0][0xad4] ;  /* 0x0002b50000047ab9 */ /* 0x000fc60000000800 */
[----:B------:R-:W-:Y:S01]  /*9650*/  VIADD R2, R0, -UR4 ;  /* 0x8000000400027c36 */ /* 0x000fe20008000000 */
[----:B0-----:R-:W-:-:S13]  /*9660*/  ISETP.GE.AND P0, PT, R5, 0x1, PT ;  /* 0x000000010500780c */ /* 0x001fda0003f06270 */
[----:B------:R-:W-:Y:S05]  /*9670*/  @!P0 BRA `(.L_x_2504) ;  /* 0x0000000000448947 */ /* 0x000fea0003800000 */
        /* <DEDUP_REMOVED lines=10> */
.L_x_2506:
[----:B------:R-:W-:-:S13]  /*9720*/  ISETP.NE.AND P0, PT, R5, 0x1, PT ;  /* 0x000000010500780c */ /* 0x000fda0003f05270 */
[----:B------:R-:W0:Y:S02]  /*9730*/  @P0 LDC.64 R6, c[0x0][0xae0] ;  /* 0x0002b800ff060b82 */ /* 0x000e240000000a00 */
[----:B0-----:R-:W-:-:S05]  /*9740*/  @P0 IMAD.HI.U32 R4, R0, R6, RZ ;  /* 0x0000000600040227 */ /* 0x001fca00078e00ff */
[----:B------:R-:W-:-:S07]  /*9750*/  @P0 SHF.R.U32.HI R0, RZ, R7, R4 ;  /* 0x00000007ff000219 */ /* 0x000fce0000011604 */
.L_x_2507:
[----:B------:R-:W-:Y:S05]  /*9760*/  BSYNC B0 ;  /* 0x0000000000007941 */ /* 0x000fea0003800000 */
.L_x_2505:
[----:B------:R-:W-:-:S05]  /*9770*/  IMAD R3, R0, R5, RZ ;  /* 0x0000000500037224 */ /* 0x000fca00078e02ff */
[----:B------:R-:W-:-:S07]  /*9780*/  VIMNMX R2, R2, R3, !PT ;  /* 0x0000000302027248 */ /* 0x000fce0007fe0100 */
.L_x_2504:
[----:B------:R-:W-:-:S04]  /*9790*/  VIADD R2, R2, 0x5f ;  /* 0x0000005f02027836 */ /* 0x000fc80000000000 */
[----:B------:R-:W-:-:S05]  /*97a0*/  IMAD.HI R2, R2, 0x2aaaaaab, RZ ;  /* 0x2aaaaaab02027827 */ /* 0x000fca00078e02ff */
[----:B------:R-:W-:-:S04]  /*97b0*/  SHF.R.U32.HI R3, RZ, 0x1f, R2 ;  /* 0x0000001fff037819 */ /* 0x000fc80000011602 */
[----:B------:R-:W-:-:S04]  /*97c0*/  LEA.HI.SX32 R2, R2, R3, 0x1c ;  /* 0x0000000302027211 */ /* 0x000fc800078fe2ff */
[----:B------:R-:W-:-:S04]  /*97d0*/  VIMNMX R2, R2, UR43, !PT ;  /* 0x0000002b02027c48 */ /* 0x000fc8000ffe0100 */
[----:B------:R-:W-:-:S13]  /*97e0*/  ISETP.GE.AND P0, PT, R10, R2, PT ;  /* 0x000000020a00720c */ /* 0x000fda0003f06270 */
[----:B------:R-:W-:Y:S05]  /*97f0*/  @!P0 BRA `(.L_x_2508) ;  /* 0x0000009400e88947 */ /* 0x000fea0003800000 */
.L_x_2525:
[----:B0-----:R-:W2:Y:S04]  /*9800*/  LD.E R3, desc[UR54][R22.64+0x210] ;  /* 0x0002103616037980 */ /* 0x001ea8000c101900 */
[----:B-1----:R-:W3:Y:S01]  /*9810*/  LD.E R0, desc[UR54][R22.64+0x218] ;  /* 0x0002183616007980 */ /* 0x002ee2000c101900 */
        /* <DEDUP_REMOVED lines=17> */
[----:B-1----:R-:W-:Y:S01]  /*9930*/  @!P1 IMAD.MOV.U32 R3, RZ, RZ, RZ ;  /* 0x000000ffff039224 */ /* 0x002fe200078e00ff */
[----:B--2---:R-:W-:-:S04]  /*9940*/  LOP3.LUT R0, R0, 0x1, RZ, 0xfc, !PT ;  /* 0x0000000100007812 */ /* 0x004fc800078efcff */
[----:B------:R-:W-:-:S13]  /*9950*/  ISETP.NE.AND P2, PT, R0, 0x3, PT ;  /* 0x000000030000780c */ /* 0x000fda0003f45270 */
[----:B0-----:R-:W-:Y:S05]  /*9960*/  @!P2 BRA `(.L_x_2510) ;  /* 0x000000000004a947 */ /* 0x001fea0003800000 */
[----:B------:R-:W-:Y:S01]  /*9970*/  BPT.TRAP 0x1 ;  /* 0x000000040000795c */ /* 0x000fe20000300000 */
.L_x_2510:
[----:B------:R-:W-:Y:S05]  /*9980*/  BSYNC B0 ;  /* 0x0000000000007941 */ /* 0x000fea0003800000 */
.L_x_2509:
[----:B------:R-:W2:Y:S01]  /*9990*/  LD.E.64 R4, desc[UR54][R72.64+0x8] ;  /* 0x0000083648047980 */ /* 0x000ea2000c101b00 */
[----:B-----5:R-:W-:Y:S02]  /*99a0*/  SHF.L.U32 R8, R9, 0x1f, RZ ;  /* 0x0000001f09087819 */ /* 0x020fe400000006ff */
[----:B--2---:R-:W-:-:S05]  /*99b0*/  MOV R4, R4 ;  /* 0x0000000400047202 */ /* 0x004fca0000000f00 */
[----:B------:R-:W-:-:S04]  /*99c0*/  IMAD R3, R3, 0x8, R4 ;  /* 0x0000000803037824 */ /* 0x000fc800078e0204 */
[----:B------:R0:W1:Y:S01]  /*99d0*/  SYNCS.PHASECHK.TRANS64.TRYWAIT P1, [R3+URZ], R8 ;  /* 0x00000008030075a7 */ /* 0x000062000802017f */
[----:B------:R-:W2:Y:S04]  /*99e0*/  LD.E R4, desc[UR54][R72.64+0x1c] ;  /* 0x00001c3648047980 */ /* 0x000ea8000c101900 */
[----:B------:R0:W5:Y:S04]  /*99f0*/  LD.E R0, desc[UR54][R22.64+0x210] ;  /* 0x0002103616007980 */ /* 0x000168000c101900 */
[----:B------:R0:W5:Y:S01]  /*9a00*/  LD.E R6, desc[UR54][R22.64+0x214] ;  /* 0x0002143616067980 */ /* 0x000162000c101900 */
[----:B------:R-:W-:Y:S01]  /*9a10*/  BSSY B0, `(.L_x_2511) ;  /* 0x0000005000007945 */ /* 0x000fe20003800000 */
[----:B--2---:R-:W-:-:S04]  /*9a20*/  LOP3.LUT R4, R4, 0x1, RZ, 0xfc, !PT ;  /* 0x0000000104047812 */ /* 0x004fc800078efcff */
[----:B------:R-:W-:-:S13]  /*9a30*/  ISETP.NE.AND P2, PT, R4, 0x3, PT ;  /* 0x000000030400780c */ /* 0x000fda0003f45270 */
[----:B01----:R-:W-:Y:S05]  /*9a40*/  @!P2 BRA `(.L_x_2512) ;  /* 0x000000000004a947 */ /* 0x003fea0003800000 */
[----:B------:R-:W-:Y:S01]  /*9a50*/  BPT.TRAP 0x1 ;  /* 0x000000040000795c */ /* 0x000fe20000300000 */
.L_x_2512:
[----:B------:R-:W-:Y:S05]  /*9a60*/  BSYNC B0 ;  /* 0x0000000000007941 */ /* 0x000fea0003800000 */
.L_x_2511:
[----:B------:R-:W-:Y:S04]  /*9a70*/  BSSY B0, `(.L_x_2513) ;  /* 0x0000008000007945 */ /* 0x000fe80003800000 */
[----:B------:R-:W-:Y:S05]  /*9a80*/  @P1 BRA `(.L_x_2514) ;  /* 0x0000000000181947 */ /* 0x000fea0003800000 */
[----:B------:R-:W2:Y:S01]  /*9a90*/  LD.E.64 R4, desc[UR54][R72.64+0x8] ;  /* 0x0000083648047980 */ /* 0x000ea2000c101b00 */
[----:B-----5:R-:W-:Y:S02]  /*9aa0*/  SHF.L.U32 R3, R6, 0x1f, RZ ;  /* 0x0000001f06037819 */ /* 0x020fe400000006ff */
[----:B--2---:R-:W-:-:S05]  /*9ab0*/  MOV R5, R4 ;  /* 0x0000000400057202 */ /* 0x004fca0000000f00 */
[----:B------:R-:W-:-:S04]  /*9ac0*/  IMAD R0, R0, 0x8, R5 ;  /* 0x0000000800007824 */ /* 0x000fc800078e0205 */
[----:B------:R-:W0:Y:S02]  /*9ad0*/  SYNCS.PHASECHK.TRANS64.TRYWAIT P1, [R0+URZ], R3 ;  /* 0x00000003000075a7 */ /* 0x000e24000802017f */
[----:B0-----:R-:W-:Y:S05]  /*9ae0*/  @!P1 BRA `(.L_x_2515) ;  /* 0x000001cc00549947 */ /* 0x001fea0003800000 */
.L_x_2514:
[----:B------:R-:W-:Y:S05]  /*9af0*/  BSYNC B0 ;  /* 0x0000000000007941 */ /* 0x000fea0003800000 */
.L_x_2513:
        /* <DEDUP_REMOVED lines=14> */
[----:B0-----:R-:W-:Y:S01]  /*9be0*/  IMAD.MOV.U32 R0, RZ, RZ, 0x1 ;  /* 0x00000001ff007424 */ /* 0x001fe200078e00ff */
        /* <DEDUP_REMOVED lines=42> */
[----:B0-----:R-:W-:Y:S05]  /*9e90*/  @!P2 BRA `(.L_x_2517) ;  /* 0x000000000004a947 */ /* 0x001fea0003800000 */
[----:B------:R-:W-:Y:S01]  /*9ea0*/  BPT.TRAP 0x1 ;  /* 0x000000040000795c */ /* 0x000fe20000300000 */
.L_x_2517:
[----:B------:R-:W-:Y:S05]  /*9eb0*/  BSYNC B0 ;  /* 0x0000000000007941 */ /* 0x000fea0003800000 */
.L_x_2516:
[----:B------:R-:W2:Y:S01]  /*9ec0*/  LDL.64 R6, [R1+0x40] ;  /* 0x0000400001067983 */ /* 0x000ea20000100a00 */
[----:B-----5:R-:W-:Y:S02]  /*9ed0*/  SHF.L.U32 R8, R5, 0x1f, RZ ;  /* 0x0000001f05087819 */ /* 0x020fe400000006ff */
[----:B--2---:R-:W-:-:S05]  /*9ee0*/  MOV R6, R6 ;  /* 0x0000000600067202 */ /* 0x004fca0000000f00 */
[----:B------:R-:W-:-:S04]  /*9ef0*/  IMAD R3, R3, 0x8, R6 ;  /* 0x0000000803037824 */ /* 0x000fc800078e0206 */
[----:B------:R0:W1:Y:S01]  /*9f00*/  SYNCS.PHASECHK.TRANS64.TRYWAIT P1, [R3+URZ], R8 ;  /* 0x00000008030075a7 */ /* 0x000062000802017f */
[----:B------:R0:W5:Y:S04]  /*9f10*/  LD.E R4, desc[UR54][R22.64+0x210] ;  /* 0x0002103616047980 */ /* 0x000168000c101900 */
[----:B------:R0:W5:Y:S01]  /*9f20*/  LD.E R5, desc[UR54][R22.64+0x214] ;  /* 0x0002143616057980 */ /* 0x000162000c101900 */
[----:B------:R-:W-:Y:S04]  /*9f30*/  BSSY B0, `(.L_x_2518) ;  /* 0x0000003000007945 */ /* 0x000fe80003800000 */
[----:B------:R-:W-:Y:S05]  /*9f40*/  @!P2 BRA `(.L_x_2519) ;  /* 0x000000000004a947 */ /* 0x000fea0003800000 */
[----:B------:R-:W-:Y:S01]  /*9f50*/  BPT.TRAP 0x1 ;  /* 0x000000040000795c */ /* 0x000fe20000300000 */
.L_x_2519:
[----:B------:R-:W-:Y:S05]  /*9f60*/  BSYNC B0 ;  /* 0x0000000000007941 */ /* 0x000fea0003800000 */
.L_x_2518:
[----:B------:R-:W-:Y:S04]  /*9f70*/  BSSY B0, `(.L_x_2520) ;  /* 0x0000006000007945 */ /* 0x000fe80003800000 */
[----:B-1----:R-:W-:Y:S05]  /*9f80*/  @P1 BRA `(.L_x_2521) ;  /* 0x0000000000101947 */ /* 0x002fea0003800000 */
[----:B-----5:R-:W-:Y:S01]  /*9f90*/  IMAD R4, R4, 0x8, R6 ;  /* 0x0000000804047824 */ /* 0x020fe200078e0206 */
[----:B------:R-:W-:-:S04]  /*9fa0*/  SHF.L.U32 R5, R5, 0x1f, RZ ;  /* 0x0000001f05057819 */ /* 0x000fc800000006ff */
[----:B------:R-:W1:Y:S02]  /*9fb0*/  SYNCS.PHASECHK.TRANS64.TRYWAIT P1, [R4+URZ], R5 ;  /* 0x00000005040075a7 */ /* 0x000e64000802017f */
[----:B-1----:R-:W-:Y:S05]  /*9fc0*/  @!P1 BRA `(.L_x_2522) ;  /* 0x000001c800309947 */ /* 0x002fea0003800000 */
.L_x_2521:
[----:B------:R-:W-:Y:S05]  /*9fd0*/  BSYNC B0 ;  /* 0x0000000000007941 */ /* 0x000fea0003800000 */
.L_x_2520:
[----:B------:R-:W2:Y:S04]  /*9fe0*/  LD.E R11, desc[UR54][R22.64+0x210] ;  /* 0x00021036160b7980 */ /* 0x000ea8000c101900 */
[----:B------:R-:W2:Y:S04]  /*9ff0*/  LDL.64 R6, [R1+0x118] ;  /* 0x0001180001067983 */ /* 0x000ea80000100a00 */
[----:B0-----:R-:W3:Y:S04]  /*a000*/  LDL R3, [R1+0x90] ;  /* 0x0000900001037983 */ /* 0x001ee80000100800 */
[----:B-1---5:R-:W4:Y:S04]  /*a010*/  LDL.64 R4, [R1+0x110] ;  /* 0x0001100001047983 */ /* 0x022f280000100a00 */
[----:B------:R-:W4:Y:S04]  /*a020*/  LDL.64 R8, [R1+0x110] ;  /* 0x0001100001087983 */ /* 0x000f280000100a00 */
[----:B------:R-:W4:Y:S04]  /*a030*/  LDL.64 R12, [R1+0x110] ;  /* 0x00011000010c7983 */ /* 0x000f280000100a00 */
[----:B------:R-:W4:Y:S01]  /*a040*/  LDL.64 R14, [R1+0x110] ;  /* 0x00011000010e7983 */ /* 0x000f220000100a00 */
[----:B------:R-:W-:Y:S05]  /*a050*/  WARPSYNC.ALL ;  /* 0x0000000000007948 */ /* 0x000fea0003800000 */
[----:B------:R-:W-:Y:S01]  /*a060*/  WARPGROUP.ARRIVE ;  /* 0x00000000000079c5 */ /* 0x000fe20000000000 */
[----:B------:R-:W4:Y:S01]  /*a070*/  LDL.64 R20, [R1+0x110] ;  /* 0x0001100001147983 */ /* 0x000f220000100a00 */
[----:B--2---:R-:W-:Y:S01]  /*a080*/  IMAD R6, R11, 0xc00, R6 ;  /* 0x00000c000b067824 */ /* 0x004fe200078e0206 */
[----:B------:R-:W-:-:S02]  /*a090*/  R2UR UR7, R7 ;  /* 0x00000000070772ca */ /* 0x000fc400000e0000 */
[----:B---3--:R-:W-:Y:S02]  /*a0a0*/  ISETP.NE.U32.AND P1, PT, R3, RZ, PT ;  /* 0x000000ff0300720c */ /* 0x008fe40003f25070 */
[----:B------:R-:W-:Y:S02]  /*a0b0*/  R2UR UR6, R6 ;  /* 0x00000000060672ca */ /* 0x000fe400000e0000 */
[----:B----4-:R-:W-:Y:S02]  /*a0c0*/  R2UR UR4, R4 ;  /* 0x00000000040472ca */ /* 0x010fe400000e0000 */
        /* <DEDUP_REMOVED lines=160> */
[----:B------:R-:W0:Y:S01]  /*aad0*/  S2R R19, SR_TID.X ;  /* 0x0000000000137919 */ /* 0x000e220000002100 */
[----:B------:R-:W-:Y:S04]  /*aae0*/  STL [R1+0x90], R0 ;  /* 0x0000900001007387 */ /* 0x000fe80000100800 */
[----:B------:R-:W-:Y:S01]  /*aaf0*/  STL [R1+0x90], R0 ;  /* 0x0000900001007387 */ /* 0x000fe20000100800 */
[----:B------:R-:W-:-:S02]  /*ab00*/  WARPGROUP.DEPBAR.LE gsb0, 0x0 ;  /* 0x00008000000079c5 */ /* 0x000fc40000010000 */
[----:B------:R-:W-:-:S06]  /*ab10*/  WARPGROUP.ARRIVE ;  /* 0x00000000000079c5 */ /* 0x000fcc0000000000 */
[----:B------:R-:W-:Y:S01]  /*ab20*/  HGMMA.64x96x16.F32 R24, gdesc[UR4], R24, gsb0 ;  /* 0x01600000041879f0 */ /* 0x000fe20008000818 */
[----:B------:R-:W-:Y:S01]  /*ab30*/  STL [R1+0x90], R0 ;  /* 0x0000900001007387 */ /* 0x000fe20000100800 */
[----:B0-----:R-:W-:-:S03]  /*ab40*/  LOP3.LUT P2, RZ, R19, 0x7f, RZ, 0xc0, !PT ;  /* 0x0000007f13ff7812 */ /* 0x001fc6000784c0ff */
        /* <DEDUP_REMOVED lines=21> */
[----:B------:R-:W2:Y:S04]  /*aca0*/  LDL.64 R74, [R1+0x430] ;  /* 0x00043000014a7983 */ /* 0x000ea80000100a00 */
[----:B------:R-:W3:Y:S04]  /*acb0*/  LDL R72, [R1+0x450] ;  /* 0x0004500001487983 */ /* 0x000ee80000100800 */
[----:B------:R-:W4:Y:S01]  /*acc0*/  LDL.64 R14, [R1+0x440] ;  /* 0x00044000010e7983 */ /* 0x000f220000100a00 */
[----:B--2---:R-:W-:-:S04]  /*acd0*/  FMNMX.FTZ R4, R24, R74, !PT ;  /* 0x0000004a18047209 */ /* 0x004fc80007810000 */
[----:B-1----:R-:W-:-:S04]  /*ace0*/  FMNMX.FTZ R3, R25, R4, !PT ;  /* 0x0000000419037209 */ /* 0x002fc80007810000 */
        /* <DEDUP_REMOVED lines=49> */
[----:B-1----:R-:W-:-:S03]  /*b000*/  FMNMX.FTZ R6, R7, R8, !PT ;  /* 0x0000000807067209 */ /* 0x002fc60007810000 */
[----:B------:R-:W-:Y:S04]  /*b010*/  STL.64 [R1+0x430], R4 ;  /* 0x0004300401007387 */ /* 0x000fe80000100a00 */
[----:B------:R-:W2:Y:S04]  /*b020*/  LDL R7, [R1+0x434] ;  /* 0x0004340001077983 */ /* 0x000ea80000100800 */
[----:B------:R-:W-:Y:S04]  /*b030*/  STL [R1+0x430], R6 ;  /* 0x0004300601007387 */ /* 0x000fe80000100800 */
[----:B------:R-:W3:Y:S04]  /*b040*/  LDL R77, [R1+0x430] ;  /* 0x00043000014d7983 */ /* 0x000ee80000100800 */
[----:B--2---:R-:W1:Y:S01]  /*b050*/  SHFL.BFLY PT, R4, R7, 0x2, 0x1f ;  /* 0x0c401f0007047f89 */ /* 0x004e6200000e0000 */
[----:B---3--:R-:W-:Y:S01]  /*b060*/  FADD.FTZ R3, R74, -R77 ;  /* 0x8000004d4a037221 */ /* 0x008fe20000010000 */
[----:B------:R-:W-:-:S04]  /*b070*/  FMUL.FTZ R77, R72, R77 ;  /* 0x0000004d484d7220 */ /* 0x000fc80000410000 */
[----:B------:R-:W-:Y:S01]  /*b080*/  FFMA.FTZ R152, R24, R72, -R77 ;  /* 0x0000004818987223 */ /* 0x000fe2000001084d */
[----:B-1----:R-:W-:-:S05]  /*b090*/  FMNMX.FTZ R5, R4, R7, !PT ;  /* 0x0000000704057209 */ /* 0x002fca0007810000 */
[----:B------:R-:W1:Y:S01]  /*b0a0*/  SHFL.BFLY PT, R24, R5, 0x1, 0x1f ;  /* 0x0c201f0005187f89 */ /* 0x000e6200000e0000 */
[-C--:B------:R-:W-:Y:S01]  /*b0b0*/  FMUL.FTZ R73, R3, R72.reuse ;  /* 0x0000004803497220 */ /* 0x080fe20000410000 */
[-CC-:B------:R-:W-:Y:S01]  /*b0c0*/  FFMA.FTZ R3, R25, R72.reuse, -R77.reuse ;  /* 0x0000004819037223 */ /* 0x180fe2000001084d */
[-CC-:B------:R-:W-:Y:S01]  /*b0d0*/  FFMA.FTZ R12, R44, R72.reuse, -R77.reuse ;  /* 0x000000482c0c7223 */ /* 0x180fe2000001084d */
[----:B------:R-:W-:Y:S01]  /*b0e0*/  MUFU.EX2 R152, R152 ;  /* 0x0000009800987308 */ /* 0x000fe20000000800 */
[----:B------:R-:W-:Y:S01]  /*b0f0*/  FFMA.FTZ R154, R28, R72, -R77 ;  /* 0x000000481c9a7223 */ /* 0x000fe2000001084d */
[----:B-1----:R-:W-:-:S05]  /*b100*/  FMNMX.FTZ R24, R5, R24, !PT ;  /* 0x0000001805187209 */ /* 0x002fca0007810000 */
[----:B------:R-:W-:Y:S01]  /*b110*/  FADD.FTZ R75, R75, -R24 ;  /* 0x800000184b4b7221 */ /* 0x000fe20000010000 */
[----:B------:R-:W-:-:S03]  /*b120*/  FMUL.FTZ R25, R24, R72 ;  /* 0x0000004818197220 */ /* 0x000fc60000410000 */
[----:B------:R-:W-:Y:S01]  /*b130*/  FMUL.FTZ R44, R72, R75 ;  /* 0x0000004b482c7220 */ /* 0x000fe20000410000 */
[-CC-:B------:R-:W-:Y:S01]  /*b140*/  FFMA.FTZ R153, R26, R72.reuse, -R25.reuse ;  /* 0x000000481a997223 */ /* 0x180fe20000010819 */
[-CC-:B------:R-:W-:Y:S01]  /*b150*/  FFMA.FTZ R187, R27, R72.reuse, -R25.reuse ;  /* 0x000000481bbb7223 */ /* 0x180fe20000010819 */
[----:B------:R-:W-:Y:S01]  /*b160*/  MUFU.EX2 R73, R73 ;  /* 0x0000004900497308 */ /* 0x000fe20000000800 */
[-CC-:B------:R-:W-:Y:S01]  /*b170*/  FFMA.FTZ R185, R30, R72.reuse, -R25.reuse ;  /* 0x000000481eb97223 */ /* 0x180fe20000010819 */
[----:B------:R-:W-:-:S06]  /*b180*/  FFMA.FTZ R188, R31, R72, -R25 ;  /* 0x000000481fbc7223 */ /* 0x000fcc0000010819 */
[----:B------:R-:W-:Y:S01]  /*b190*/  MUFU.EX2 R44, R44 ;  /* 0x0000002c002c7308 */ /* 0x000fe20000000800 */
[----:B------:R-:W-:-:S07]  /*b1a0*/  FFMA.FTZ R155, R29, R72, -R77 ;  /* 0x000000481d9b7223 */ /* 0x000fce000001084d */
[----:B------:R-:W4:Y:S01]  /*b1b0*/  MUFU.EX2 R153, R153 ;  /* 0x0000009900997308 */ /* 0x000f220000000800 */
[----:B------:R-:W-:-:S07]  /*b1c0*/  FFMA.FTZ R181, R34, R72, -R25 ;  /* 0x0000004822b57223 */ /* 0x000fce0000010819 */
[----:B------:R-:W1:Y:S01]  /*b1d0*/  MUFU.EX2 R187, R187 ;  /* 0x000000bb00bb7308 */ /* 0x000e620000000800 */
[----:B------:R-:W-:-:S07]  /*b1e0*/  FFMA.FTZ R19, R32, R72, -R77 ;  /* 0x0000004820137223 */ /* 0x000fce000001084d */
[----:B------:R-:W2:Y:S01]  /*b1f0*/  MUFU.EX2 R3, R3 ;  /* 0x0000000300037308 */ /* 0x000ea20000000800 */
[----:B------:R-:W-:-:S07]  /*b200*/  FFMA.FTZ R183, R35, R72, -R25 ;  /* 0x0000004823b77223 */ /* 0x000fce0000010819 */
[----:B------:R-:W3:Y:S01]  /*b210*/  MUFU.EX2 R185, R185 ;  /* 0x000000b900b97308 */ /* 0x000ee20000000800 */
[----:B------:R-:W-:-:S07]  /*b220*/  FFMA.FTZ R163, R33, R72, -R77 ;  /* 0x0000004821a37223 */ /* 0x000fce000001084d */
[----:B------:R-:W0:Y:S01]  /*b230*/  MUFU.EX2 R154, R154 ;  /* 0x0000009a009a7308 */ /* 0x000e220000000800 */
[----:B----4-:R-:W-:Y:S01]  /*b240*/  FFMA.FTZ R26, R15, R44, R153 ;  /* 0x0000002c0f1a7223 */ /* 0x010fe20000010099 */
[----:B------:R-:W-:-:S06]  /*b250*/  FFMA.FTZ R182, R38, R72, -R25 ;  /* 0x0000004826b67223 */ /* 0x000fcc0000010819 */
[----:B------:R-:W4:Y:S01]  /*b260*/  MUFU.EX2 R188, R188 ;  /* 0x000000bc00bc7308 */ /* 0x000f220000000800 */
[----:B------:R-:W-:Y:S01]  /*b270*/  FFMA.FTZ R14, R73, R14, R152 ;  /* 0x0000000e490e7223 */ /* 0x000fe20000010098 */
[----:B------:R-:W-:-:S06]  /*b280*/  FFMA.FTZ R13, R36, R72, -R77 ;  /* 0x00000048240d7223 */ /* 0x000fcc000001084d */
[----:B------:R-:W4:Y:S01]  /*b290*/  MUFU.EX2 R155, R155 ;  /* 0x0000009b009b7308 */ /* 0x000f220000000800 */
[----:B-1----:R-:W-:Y:S01]  /*b2a0*/  FADD.FTZ R26, R187, R26 ;  /* 0x0000001abb1a7221 */ /* 0x002fe20000010000 */
[----:B------:R-:W-:-:S06]  /*b2b0*/  FFMA.FTZ R184, R39, R72, -R25 ;  /* 0x0000004827b87223 */ /* 0x000fcc0000010819 */
[----:B------:R-:W1:Y:S01]  /*b2c0*/  MUFU.EX2 R181, R181 ;  /* 0x000000b500b57308 */ /* 0x000e620000000800 */
[----:B--2---:R-:W-:Y:S01]  /*b2d0*/  FADD.FTZ R15, R3, R14 ;  /* 0x0000000e030f7221 */ /* 0x004fe20000010000 */
[----:B------:R-:W-:-:S06]  /*b2e0*/  FFMA.FTZ R162, R37, R72, -R77 ;  /* 0x0000004825a27223 */ /* 0x000fcc000001084d */
[----:B------:R-:W2:Y:S01]  /*b2f0*/  MUFU.EX2 R19, R19 ;  /* 0x0000001300137308 */ /* 0x000ea20000000800 */
[----:B---3--:R-:W-:Y:S01]  /*b300*/  FADD.FTZ R27, R185, R26 ;  /* 0x0000001ab91b7221 */ /* 0x008fe20000010000 */
[----:B------:R-:W-:-:S06]  /*b310*/  FFMA.FTZ R177, R42, R72, -R25 ;  /* 0x000000482ab17223 */ /* 0x000fcc0000010819 */
[----:B------:R-:W3:Y:S01]  /*b320*/  MUFU.EX2 R183, R183 ;  /* 0x000000b700b77308 */ /* 0x000ee20000000800 */
[----:B0-----:R-:W-:Y:S01]  /*b330*/  FADD.FTZ R14, R154, R15 ;  /* 0x0000000f9a0e7221 */ /* 0x001fe20000010000 */
[----:B------:R-:W-:-:S06]  /*b340*/  FFMA.FTZ R11, R40, R72, -R77 ;  /* 0x00000048280b7223 */ /* 0x000fcc000001084d */
[----:B------:R-:W0:Y:S01]  /*b350*/  MUFU.EX2 R163, R163 ;  /* 0x000000a300a37308 */ /* 0x000e220000000800 */
[----:B----4-:R-:W-:Y:S01]  /*b360*/  FADD.FTZ R26, R188, R27 ;  /* 0x0000001bbc1a7221 */ /* 0x010fe20000010000 */
[----:B------:R-:W-:-:S06]  /*b370*/  FFMA.FTZ R179, R43, R72, -R25 ;  /* 0x000000482bb37223 */ /* 0x000fcc0000010819 */
[----:B------:R-:W4:Y:S01]  /*b380*/  MUFU.EX2 R182, R182 ;  /* 0x000000b600b67308 */ /* 0x000f220000000800 */
[----:B------:R-:W-:Y:S01]  /*b390*/  FADD.FTZ R14, R155, R14 ;  /* 0x0000000e9b0e7221 */ /* 0x000fe20000010000 */
[----:B------:R-:W-:-:S06]  /*b3a0*/  FFMA.FTZ R160, R41, R72, -R77 ;  /* 0x0000004829a07223 */ /* 0x000fcc000001084d */
[----:B------:R-:W4:Y:S01]  /*b3b0*/  MUFU.EX2 R13, R13 ;  /* 0x0000000d000d7308 */ /* 0x000f220000000800 */
[----:B-1----:R-:W-:Y:S01]  /*b3c0*/  FADD.FTZ R26, R181, R26 ;  /* 0x0000001ab51a7221 */ /* 0x002fe20000010000 */
[----:B------:R-:W-:-:S06]  /*b3d0*/  FFMA.FTZ R178, R46, R72, -R25 ;  /* 0x000000482eb27223 */ /* 0x000fcc0000010819 */
[----:B------:R-:W1:Y:S01]  /*b3e0*/  MUFU.EX2 R184, R184 ;  /* 0x000000b800b87308 */ /* 0x000e620000000800 */
[----:B--2---:R-:W-:-:S07]  /*b3f0*/  FADD.FTZ R14, R19, R14 ;  /* 0x0000000e130e7221 */ /* 0x004fce0000010000 */
        /* <DEDUP_REMOVED lines=20> */
[----:B0-----:R-:W-:-:S06]  /*b540*/  FADD.FTZ R15, R11, R14 ;  /* 0x0000000e0b0f7221 */ /* 0x001fcc0000010000 */
[----:B------:R-:W0:Y:S01]  /*b550*/  MUFU.EX2 R180, R180 ;  /* 0x000000b400b47308 */ /* 0x000e220000000800 */
[-C--:B------:R-:W-:Y:S01]  /*b560*/  FFMA.FTZ R9, R52, R72.reuse, -R77 ;  /* 0x0000004834097223 */ /* 0x080fe2000001084d */
[----:B------:R-:W-:-:S06]  /*b570*/  FFMA.FTZ R166, R54, R72, -R25 ;  /* 0x0000004836a67223 */ /* 0x000fcc0000010819 */
[----:B------:R-:W3:Y:S01]  /*b580*/  MUFU.EX2 R161, R161 ;  /* 0x000000a100a17308 */ /* 0x000ee20000000800 */
[----:B----4-:R-:W-:Y:S01]  /*b590*/  FADD.FTZ R27, R179, R26 ;  /* 0x0000001ab31b7221 */ /* 0x010fe20000010000 */
[----:B------:R-:W-:-:S06]  /*b5a0*/  FADD.FTZ R15, R160, R15 ;  /* 0x0000000fa00f7221 */ /* 0x000fcc0000010000 */
[----:B------:R-:W4:Y:S01]  /*b5b0*/  MUFU.EX2 R164, R164 ;  /* 0x000000a400a47308 */ /* 0x000f220000000800 */
[-C--:B------:R-:W-:Y:S01]  /*b5c0*/  FFMA.FTZ R159, R53, R72.reuse, -R77 ;  /* 0x00000048359f7223 */ /* 0x080fe2000001084d */
[----:B------:R-:W-:-:S06]  /*b5d0*/  FFMA.FTZ R172, R55, R72, -R25 ;  /* 0x0000004837ac7223 */ /* 0x000fcc0000010819 */
[----:B------:R-:W4:Y:S01]  /*b5e0*/  MUFU.EX2 R8, R8 ;  /* 0x0000000800087308 */ /* 0x000f220000000800 */
[----:B-1----:R-:W-:Y:S01]  /*b5f0*/  FADD.FTZ R27, R178, R27 ;  /* 0x0000001bb21b7221 */ /* 0x002fe20000010000 */
[----:B--2---:R-:W-:-:S06]  /*b600*/  FADD.FTZ R14, R12, R15 ;  /* 0x0000000f0c0e7221 */ /* 0x004fcc0000010000 */
[----:B------:R-:W1:Y:S01]  /*b610*/  MUFU.EX2 R171, R171 ;  /* 0x000000ab00ab7308 */ /* 0x000e620000000800 */
[-C--:B------:R-:W-:Y:S01]  /*b620*/  FFMA.FTZ R6, R56, R72.reuse, -R77 ;  /* 0x0000004838067223 */ /* 0x080fe2000001084d */
[----:B------:R-:W-:-:S06]  /*b630*/  FFMA.FTZ R167, R58, R72, -R25 ;  /* 0x000000483aa77223 */ /* 0x000fcc0000010819 */
[----:B------:R-:W2:Y:S01]  /*b640*/  MUFU.EX2 R158, R158 ;  /* 0x0000009e009e7308 */ /* 0x000ea20000000800 */
[----:B0-----:R-:W-:Y:S01]  /*b650*/  FADD.FTZ R27, R180, R27 ;  /* 0x0000001bb41b7221 */ /* 0x001fe20000010000 */
[----:B---3--:R-:W-:-:S06]  /*b660*/  FADD.FTZ R15, R161, R14 ;  /* 0x0000000ea10f7221 */ /* 0x008fcc0000010000 */
[----:B------:R-:W-:Y:S01]  /*b670*/  MUFU.EX2 R9, R9 ;  /* 0x0000000900097308 */ /* 0x000fe20000000800 */
[-C--:B------:R-:W-:Y:S01]  /*b680*/  FFMA.FTZ R156, R57, R72.reuse, -R77 ;  /* 0x00000048399c7223 */ /* 0x080fe2000001084d */
[----:B------:R-:W-:-:S06]  /*b690*/  FFMA.FTZ R173, R59, R72, -R25 ;  /* 0x000000483bad7223 */ /* 0x000fcc0000010819 */
[----:B------:R-:W0:Y:S01]  /*b6a0*/  MUFU.EX2 R166, R166 ;  /* 0x000000a600a67308 */ /* 0x000e220000000800 */
[----:B----4-:R-:W-:Y:S01]  /*b6b0*/  FADD.FTZ R14, R164, R27 ;  /* 0x0000001ba40e7221 */ /* 0x010fe20000010000 */
[----:B------:R-:W-:-:S06]  /*b6c0*/  FADD.FTZ R15, R8, R15 ;  /* 0x0000000f080f7221 */ /* 0x000fcc0000010000 */
[----:B------:R-:W-:Y:S01]  /*b6d0*/  MUFU.EX2 R159, R159 ;  /* 0x0000009f009f7308 */ /* 0x000fe20000000800 */
[-C--:B------:R-:W-:Y:S01]  /*b6e0*/  FFMA.FTZ R7, R60, R72.reuse, -R77 ;  /* 0x000000483c077223 */ /* 0x080fe2000001084d */
[----:B------:R-:W-:-:S06]  /*b6f0*/  FFMA.FTZ R168, R62, R72, -R25 ;  /* 0x000000483ea87223 */ /* 0x000fcc0000010819 */
[----:B------:R-:W3:Y:S01]  /*b700*/  MUFU.EX2 R172, R172 ;  /* 0x000000ac00ac7308 */ /* 0x000ee20000000800 */
[----:B-1----:R-:W-:Y:S01]  /*b710*/  FADD.FTZ R27, R171, R14 ;  /* 0x0000000eab1b7221 */ /* 0x002fe20000010000 */
[----:B--2---:R-:W-:-:S06]  /*b720*/  FADD.FTZ R14, R158, R15 ;  /* 0x0000000f9e0e7221 */ /* 0x004fcc0000010000 */
[----:B------:R-:W-:Y:S01]  /*b730*/  MUFU.EX2 R6, R6 ;  /* 0x0000000600067308 */ /* 0x000fe20000000800 */
[-C--:B------:R-:W-:Y:S01]  /*b740*/  FFMA.FTZ R157, R61, R72.reuse, -R77 ;  /* 0x000000483d9d7223 */ /* 0x080fe2000001084d */
[----:B------:R-:W-:-:S06]  /*b750*/  FFMA.FTZ R174, R63, R72, -R25 ;  /* 0x000000483fae7223 */ /* 0x000fcc0000010819 */
[----:B------:R-:W1:Y:S01]  /*b760*/  MUFU.EX2 R167, R167 ;  /* 0x000000a700a77308 */ /* 0x000e620000000800 */
[----:B0-----:R-:W-:Y:S01]  /*b770*/  FADD.FTZ R27, R166, R27 ;  /* 0x0000001ba61b7221 */ /* 0x001fe20000010000 */
[----:B------:R-:W-:-:S06]  /*b780*/  FADD.FTZ R14, R9, R14 ;  /* 0x0000000e090e7221 */ /* 0x000fcc0000010000 */
[----:B------:R-:W-:Y:S01]  /*b790*/  MUFU.EX2 R156, R156 ;  /* 0x0000009c009c7308 */ /* 0x000fe20000000800 */
[-C--:B------:R-:W-:Y:S01]  /*b7a0*/  FFMA.FTZ R4, R64, R72.reuse, -R77 ;  /* 0x0000004840047223 */ /* 0x080fe2000001084d */
[----:B------:R-:W-:-:S06]  /*b7b0*/  FFMA.FTZ R169, R66, R72, -R25 ;  /* 0x0000004842a97223 */ /* 0x000fcc0000010819 */
[----:B------:R-:W0:Y:S01]  /*b7c0*/  MUFU.EX2 R173, R173 ;  /* 0x000000ad00ad7308 */ /* 0x000e220000000800 */
[----:B---3--:R-:W-:Y:S01]  /*b7d0*/  FADD.FTZ R26, R172, R27 ;  /* 0x0000001bac1a7221 */ /* 0x008fe20000010000 */
[----:B------:R-:W-:-:S06]  /*b7e0*/  FADD.FTZ R15, R159, R14 ;  /* 0x0000000e9f0f7221 */ /* 0x000fcc0000010000 */
[----:B------:R-:W-:Y:S01]  /*b7f0*/  MUFU.EX2 R7, R7 ;  /* 0x0000000700077308 */ /* 0x000fe20000000800 */
[-C--:B------:R-:W-:Y:S01]  /*b800*/  FFMA.FTZ R21, R65, R72.reuse, -R77 ;  /* 0x0000004841157223 */ /* 0x080fe2000001084d */
[----:B------:R-:W-:-:S06]  /*b810*/  FFMA.FTZ R175, R67, R72, -R25 ;  /* 0x0000004843af7223 */ /* 0x000fcc0000010819 */
[----:B------:R-:W2:Y:S01]  /*b820*/  MUFU.EX2 R168, R168 ;  /* 0x000000a800a87308 */ /* 0x000ea20000000800 */
[----:B-1----:R-:W-:Y:S01]  /*b830*/  FADD.FTZ R26, R167, R26 ;  /* 0x0000001aa71a7221 */ /* 0x002fe20000010000 */
[----:B------:R-:W-:-:S06]  /*b840*/  FADD.FTZ R15, R6, R15 ;  /* 0x0000000f060f7221 */ /* 0x000fcc0000010000 */
[----:B------:R-:W-:Y:S01]  /*b850*/  MUFU.EX2 R157, R157 ;  /* 0x0000009d009d7308 */ /* 0x000fe20000000800 */
[----:B------:R-:W-:-:S07]  /*b860*/  FFMA.FTZ R170, R70, R72, -R25 ;  /* 0x0000004846aa7223 */ /* 0x000fce0000010819 */
[----:B------:R-:W1:Y:S01]  /*b870*/  MUFU.EX2 R174, R174 ;  /* 0x000000ae00ae7308 */ /* 0x000e620000000800 */
[----:B------:R-:W-:Y:S01]  /*b880*/  FFMA.FTZ R68, R68, R72, -R77 ;  /* 0x0000004844447223 */ /* 0x000fe2000001084d */
[----:B0-----:R-:W-:Y:S01]  /*b890*/  FADD.FTZ R27, R173, R26 ;  /* 0x0000001aad1b7221 */ /* 0x001fe20000010000 */
[----:B------:R-:W-:-:S05]  /*b8a0*/  FADD.FTZ R14, R156, R15 ;  /* 0x0000000f9c0e7221 */ /* 0x000fca0000010000 */
[----:B------:R-:W-:Y:S01]  /*b8b0*/  MUFU.EX2 R4, R4 ;  /* 0x0000000400047308 */ /* 0x000fe20000000800 */
[-C--:B------:R-:W-:Y:S01]  /*b8c0*/  FFMA.FTZ R20, R69, R72.reuse, -R77 ;  /* 0x0000004845147223 */ /* 0x080fe2000001084d */
[----:B------:R-:W-:-:S06]  /*b8d0*/  FFMA.FTZ R176, R71, R72, -R25 ;  /* 0x0000004847b07223 */ /* 0x000fcc0000010819 */
[----:B------:R-:W0:Y:S01]  /*b8e0*/  MUFU.EX2 R169, R169 ;  /* 0x000000a900a97308 */ /* 0x000e220000000800 */
[----:B--2---:R-:W-:Y:S01]  /*b8f0*/  FADD.FTZ R27, R168, R27 ;  /* 0x0000001ba81b7221 */ /* 0x004fe20000010000 */
[----:B------:R-:W-:-:S06]  /*b900*/  FADD.FTZ R14, R7, R14 ;  /* 0x0000000e070e7221 */ /* 0x000fcc0000010000 */
[----:B------:R-:W-:Y:S08]  /*b910*/  MUFU.EX2 R21, R21 ;  /* 0x0000001500157308 */ /* 0x000ff00000000800 */
[----:B------:R-:W2:Y:S01]  /*b920*/  MUFU.EX2 R175, R175 ;  /* 0x000000af00af7308 */ /* 0x000ea20000000800 */
[----:B-1----:R-:W-:Y:S01]  /*b930*/  FADD.FTZ R26, R174, R27 ;  /* 0x0000001bae1a7221 */ /* 0x002fe20000010000 */
[----:B------:R-:W-:-:S06]  /*b940*/  FADD.FTZ R15, R157, R14 ;  /* 0x0000000e9d0f7221 */ /* 0x000fcc0000010000 */
[----:B------:R-:W-:Y:S08]  /*b950*/  MUFU.EX2 R5, R68 ;  /* 0x0000004400057308 */ /* 0x000ff00000000800 */
[----:B------:R-:W1:Y:S01]  /*b960*/  MUFU.EX2 R170, R170 ;  /* 0x000000aa00aa7308 */ /* 0x000e620000000800 */
[----:B0-----:R-:W-:Y:S01]  /*b970*/  FADD.FTZ R26, R169, R26 ;  /* 0x0000001aa91a7221 */ /* 0x001fe20000010000 */
[----:B------:R-:W-:-:S06]  /*b980*/  FADD.FTZ R14, R4, R15 ;  /* 0x0000000f040e7221 */ /* 0x000fcc0000010000 */
[----:B------:R-:W0:Y:S08]  /*b990*/  MUFU.EX2 R20, R20 ;  /* 0x0000001400147308 */ /* 0x000e300000000800 */
[----:B------:R-:W3:Y:S01]  /*b9a0*/  MUFU.EX2 R176, R176 ;  /* 0x000000b000b07308 */ /* 0x000ee20000000800 */
[----:B--2---:R-:W-:Y:S01]  /*b9b0*/  FADD.FTZ R15, R175, R26 ;  /* 0x0000001aaf0f7221 */ /* 0x004fe20000010000 */
[----:B------:R-:W-:-:S03]  /*b9c0*/  FADD.FTZ R14, R21, R14 ;  /* 0x0000000e150e7221 */ /* 0x000fc60000010000 */
[----:B-1----:R-:W-:Y:S01]  /*b9d0*/  FADD.FTZ R15, R170, R15 ;  /* 0x0000000faa0f7221 */ /* 0x002fe20000010000 */
[----:B------:R-:W-:-:S04]  /*b9e0*/  FADD.FTZ R25, R5, R14 ;  /* 0x0000000e05197221 */ /* 0x000fc80000010000 */
[----:B0-----:R-:W-:Y:S01]  /*b9f0*/  FADD.FTZ R14, R20, R25 ;  /* 0x00000019140e7221 */ /* 0x001fe20000010000 */
[----:B------:R0:W-:Y:S01]  /*ba00*/  STL [R1+0x434], R24 ;  /* 0x0004341801007387 */ /* 0x0001e20000100800 */
[----:B---3--:R-:W-:-:S05]  /*ba10*/  FADD.FTZ R15, R176, R15 ;  /* 0x0000000fb00f7221 */ /* 0x008fca0000010000 */
[----:B------:R1:W-:Y:S04]  /*ba20*/  STL.64 [R1+0x440], R14 ;  /* 0x0004400e01007387 */ /* 0x0003e80000100a00 */
[----:B------:R-:W2:Y:S04]  /*ba30*/  LD.E R25, desc[UR54][R22.64+0x41c] ;  /* 0x00041c3616197980 */ /* 0x000ea8000c101900 */
        /* <DEDUP_REMOVED lines=8> */
[----:B0-----:R-:W4:Y:S04]  /*bac0*/  LD.E R24, desc[UR54][R22.64+0x254] ;  /* 0x0002543616187980 */ /* 0x001f28000c101900 */
        /* <DEDUP_REMOVED lines=117> */
[----:B------:R-:W4:Y:S01]  /*c220*/  LD.E R27, desc[UR54][R22.64+0x418] ;  /* 0x00041836161b7980 */ /* 0x000f22000c101900 */
[----:B--2---:R-:W-:Y:S01]  /*c230*/  FMUL.FTZ R217, R44, R25 ;  /* 0x000000192cd97220 */ /* 0x004fe20000410000 */
[C---:B---3--:R-:W-:Y:S01]  /*c240*/  FMUL.FTZ R215, R73.reuse, R40 ;  /* 0x0000002849d77220 */ /* 0x048fe20000410000 */
[C---:B----4-:R-:W-:Y:S01]  /*c250*/  FMUL.FTZ R25, R73.reuse, R26 ;  /* 0x0000001a49197220 */ /* 0x050fe20000410000 */
[C---:B------:R-:W-:Y:S01]  /*c260*/  FMUL.FTZ R189, R73.reuse, R28 ;  /* 0x0000001c49bd7220 */ /* 0x040fe20000410000 */
[C---:B------:R-:W-:Y:S01]  /*c270*/  FMUL.FTZ R191, R73.reuse, R30 ;  /* 0x0000001e49bf7220 */ /* 0x040fe20000410000 */
[----:B------:R0:W-:Y:S01]  /*c280*/  ST.E desc[UR54][R22.64+0x41c], R217 ;  /* 0x00041cd916007985 */ /* 0x0001e2000c101936 */
[C---:B------:R-:W-:Y:S01]  /*c290*/  FMUL.FTZ R201, R73.reuse, R32 ;  /* 0x0000002049c97220 */ /* 0x040fe20000410000 */
[C---:B------:R-:W-:Y:S01]  /*c2a0*/  FMUL.FTZ R203, R73.reuse, R34 ;  /* 0x0000002249cb7220 */ /* 0x040fe20000410000 */
[C---:B------:R-:W-:Y:S01]  /*c2b0*/  FMUL.FTZ R213, R73.reuse, R36 ;  /* 0x0000002449d57220 */ /* 0x040fe20000410000 */
[----:B------:R1:W-:Y:S01]  /*c2c0*/  ST.E desc[UR54][R22.64+0x414], R215 ;  /* 0x000414d716007985 */ /* 0x0003e2000c101936 */
[----:B------:R-:W-:-:S03]  /*c2d0*/  FMUL.FTZ R227, R73, R146 ;  /* 0x0000009249e37220 */ /* 0x000fc60000410000 */
[----:B------:R2:W-:Y:S04]  /*c2e0*/  ST.E desc[UR54][R22.64+0x220], R25 ;  /* 0x0002201916007985 */ /* 0x0005e8000c101936 */
[----:B------:R3:W-:Y:S01]  /*c2f0*/  ST.E desc[UR54][R22.64+0x224], R189 ;  /* 0x000224bd16007985 */ /* 0x0007e2000c101936 */
[----:B0-----:R-:W-:-:S03]  /*c300*/  FMUL.FTZ R217, R73, R150 ;  /* 0x0000009649d97220 */ /* 0x001fc60000410000 */
[----:B------:R0:W-:Y:S01]  /*c310*/  ST.E desc[UR54][R22.64+0x230], R191 ;  /* 0x000230bf16007985 */ /* 0x0001e2000c101936 */
[C---:B-1----:R-:W-:Y:S01]  /*c320*/  FMUL.FTZ R215, R73.reuse, R38 ;  /* 0x0000002649d77220 */ /* 0x042fe20000410000 */
[C---:B--2---:R-:W-:Y:S01]  /*c330*/  FMUL.FTZ R25, R73.reuse, R24 ;  /* 0x0000001849197220 */ /* 0x044fe20000410000 */
[C---:B---3--:R-:W-:Y:S01]  /*c340*/  FMUL.FTZ R189, R73.reuse, R148 ;  /* 0x0000009449bd7220 */ /* 0x048fe20000410000 */
[C---:B0-----:R-:W-:Y:S01]  /*c350*/  FMUL.FTZ R191, R73.reuse, R144 ;  /* 0x0000009049bf7220 */ /* 0x041fe20000410000 */
[----:B------:R0:W-:Y:S01]  /*c360*/  ST.E desc[UR54][R22.64+0x234], R201 ;  /* 0x000234c916007985 */ /* 0x0001e2000c101936 */
[----:B------:R-:W-:-:S03]  /*c370*/  FMUL.FTZ R229, R73, R136 ;  /* 0x0000008849e57220 */ /* 0x000fc60000410000 */
[----:B------:R1:W-:Y:S04]  /*c380*/  ST.E desc[UR54][R22.64+0x240], R203 ;  /* 0x000240cb16007985 */ /* 0x0003e8000c101936 */
[----:B------:R2:W-:Y:S04]  /*c390*/  ST.E desc[UR54][R22.64+0x244], R213 ;  /* 0x000244d516007985 */ /* 0x0005e8000c101936 */
[----:B------:R3:W-:Y:S01]  /*c3a0*/  ST.E desc[UR54][R22.64+0x250], R215 ;  /* 0x000250d716007985 */ /* 0x0007e2000c101936 */
[----:B0-----:R-:W-:-:S03]  /*c3b0*/  FMUL.FTZ R201, R73, R142 ;  /* 0x0000008e49c97220 */ /* 0x001fc60000410000 */
[----:B------:R0:W-:Y:S01]  /*c3c0*/  ST.E desc[UR54][R22.64+0x254], R25 ;  /* 0x0002541916007985 */ /* 0x0001e2000c101936 */
[----:B-1----:R-:W-:-:S03]  /*c3d0*/  FMUL.FTZ R203, R73, R140 ;  /* 0x0000008c49cb7220 */ /* 0x002fc60000410000 */
[----:B------:R1:W-:Y:S01]  /*c3e0*/  ST.E desc[UR54][R22.64+0x260], R189 ;  /* 0x000260bd16007985 */ /* 0x0003e2000c101936 */
[----:B--2---:R-:W-:-:S03]  /*c3f0*/  FMUL.FTZ R213, R73, R138 ;  /* 0x0000008a49d57220 */ /* 0x004fc60000410000 */
[----:B------:R2:W-:Y:S01]  /*c400*/  ST.E desc[UR54][R22.64+0x264], R217 ;  /* 0x000264d916007985 */ /* 0x0005e2000c101936 */
[----:B---3--:R-:W-:-:S03]  /*c410*/  FMUL.FTZ R215, R73, R132 ;  /* 0x0000008449d77220 */ /* 0x008fc60000410000 */
[----:B------:R3:W-:Y:S01]  /*c420*/  ST.E desc[UR54][R22.64+0x270], R227 ;  /* 0x000270e316007985 */ /* 0x0007e2000c101936 */
[----:B0-----:R-:W-:-:S03]  /*c430*/  FMUL.FTZ R25, R73, R134 ;  /* 0x0000008649197220 */ /* 0x001fc60000410000 */
[----:B------:R0:W-:Y:S01]  /*c440*/  ST.E desc[UR54][R22.64+0x274], R191 ;  /* 0x000274bf16007985 */ /* 0x0001e2000c101936 */
[C---:B-1----:R-:W-:Y:S01]  /*c450*/  FMUL.FTZ R189, R73.reuse, R126 ;  /* 0x0000007e49bd7220 */ /* 0x042fe20000410000 */
[C---:B--2---:R-:W-:Y:S01]  /*c460*/  FMUL.FTZ R217, R73.reuse, R130 ;  /* 0x0000008249d97220 */ /* 0x044fe20000410000 */
[C---:B---3--:R-:W-:Y:S01]  /*c470*/  FMUL.FTZ R227, R73.reuse, R128 ;  /* 0x0000008049e37220 */ /* 0x048fe20000410000 */
[C---:B0-----:R-:W-:Y:S01]  /*c480*/  FMUL.FTZ R191, R73.reuse, R124 ;  /* 0x0000007c49bf7220 */ /* 0x041fe20000410000 */
[----:B------:R0:W-:Y:S04]  /*c490*/  ST.E desc[UR54][R22.64+0x280], R201 ;  /* 0x000280c916007985 */ /* 0x0001e8000c101936 */
        /* <DEDUP_REMOVED lines=13> */
[----:B-1----:R-:W-:-:S03]  /*c570*/  FMUL.FTZ R189, R73, R106 ;  /* 0x0000006a49bd7220 */ /* 0x002fc60000410000 */
[----:B------:R1:W-:Y:S01]  /*c580*/  ST.E desc[UR54][R22.64+0x2c4], R191 ;  /* 0x0002c4bf16007985 */ /* 0x0003e2000c101936 */
[C---:B--2---:R-:W-:Y:S01]  /*c590*/  FMUL.FTZ R215, R73.reuse, R112 ;  /* 0x0000007049d77220 */ /* 0x044fe20000410000 */
[C---:B---3--:R-:W-:Y:S01]  /*c5a0*/  FMUL.FTZ R217, R73.reuse, R110 ;  /* 0x0000006e49d97220 */ /* 0x048fe20000410000 */
[C---:B0-----:R-:W-:Y:S01]  /*c5b0*/  FMUL.FTZ R227, R73.reuse, R108 ;  /* 0x0000006c49e37220 */ /* 0x041fe20000410000 */
[C---:B-1----:R-:W-:Y:S01]  /*c5c0*/  FMUL.FTZ R191, R73.reuse, R104 ;  /* 0x0000006849bf7220 */ /* 0x042fe20000410000 */
        /* <DEDUP_REMOVED lines=39> */
[----:B-1----:R-:W-:Y:S01]  /*c840*/  FMUL.FTZ R191, R73, R64 ;  /* 0x0000004049bf7220 */ /* 0x002fe20000410000 */
[----:B------:R0:W-:Y:S01]  /*c850*/  ST.E desc[UR54][R22.64+0x370], R201 ;  /* 0x000370c916007985 */ /* 0x0001e2000c101936 */
[C---:B------:R-:W-:Y:S01]  /*c860*/  FMUL.FTZ R151, R44.reuse, R151 ;  /* 0x000000972c977220 */ /* 0x040fe20000410000 */
        /* <DEDUP_REMOVED lines=8> */
[C---:B0-----:R-:W-:Y:S01]  /*c8f0*/  FMUL.FTZ R201, R73.reuse, R56 ;  /* 0x0000003849c97220 */ /* 0x041fe20000410000 */
        /* <DEDUP_REMOVED lines=9> */
[C---:B------:R-:W-:Y:S02]  /*c990*/  FMUL.FTZ R127, R44.reuse, R127 ;  /* 0x0000007f2c7f7220 */ /* 0x040fe40000410000 */
[----:B------:R3:W-:Y:S01]  /*c9a0*/  ST.E desc[UR54][R22.64+0x3a4], R217 ;  /* 0x0003a4d916007985 */ /* 0x0007e2000c101936 */
[----:B0-----:R-:W-:Y:S01]  /*c9b0*/  FMUL.FTZ R25, R73, R54 ;  /* 0x0000003649197220 */ /* 0x001fe20000410000 */
[----:B------:R-:W-:-:S02]  /*c9c0*/  FMUL.FTZ R133, R44, R133 ;  /* 0x000000852c857220 */ /* 0x000fc40000410000 */
[----:B------:R0:W-:Y:S01]  /*c9d0*/  ST.E desc[UR54][R22.64+0x3b0], R227 ;  /* 0x0003b0e316007985 */ /* 0x0001e2000c101936 */
[C---:B-1----:R-:W-:Y:S01]  /*c9e0*/  FMUL.FTZ R189, R73.reuse, R46 ;  /* 0x0000002e49bd7220 */ /* 0x042fe20000410000 */
[C---:B------:R-:W-:Y:S02]  /*c9f0*/  FMUL.FTZ R131, R44.reuse, R131 ;  /* 0x000000832c837220 */ /* 0x040fe40000410000 */
[----:B------:R1:W-:Y:S01]  /*ca00*/  ST.E desc[UR54][R22.64+0x3b4], R191 ;  /* 0x0003b4bf16007985 */ /* 0x0003e2000c101936 */
[C---:B--2---:R-:W-:Y:S01]  /*ca10*/  FMUL.FTZ R215, R73.reuse, R52 ;  /* 0x0000003449d77220 */ /* 0x044fe20000410000 */
[C---:B------:R-:W-:Y:S01]  /*ca20*/  FMUL.FTZ R129, R44.reuse, R129 ;  /* 0x000000812c817220 */ /* 0x040fe20000410000 */
[C---:B------:R-:W-:Y:S01]  /*ca30*/  FMUL.FTZ R125, R44.reuse, R125 ;  /* 0x0000007d2c7d7220 */ /* 0x040fe20000410000 */
[C---:B---3--:R-:W-:Y:S01]  /*ca40*/  FMUL.FTZ R217, R73.reuse, R50 ;  /* 0x0000003249d97220 */ /* 0x048fe20000410000 */
[C---:B------:R-:W-:Y:S01]  /*ca50*/  FMUL.FTZ R117, R44.reuse, R117 ;  /* 0x000000752c757220 */ /* 0x040fe20000410000 */
[C---:B------:R-:W-:Y:S01]  /*ca60*/  FMUL.FTZ R123, R44.reuse, R123 ;  /* 0x0000007b2c7b7220 */ /* 0x040fe20000410000 */
[C---:B------:R-:W-:Y:S01]  /*ca70*/  FMUL.FTZ R121, R44.reuse, R121 ;  /* 0x000000792c797220 */ /* 0x040fe20000410000 */
[C---:B0-----:R-:W-:Y:S01]  /*ca80*/  FMUL.FTZ R227, R73.reuse, R48 ;  /* 0x0000003049e37220 */ /* 0x041fe20000410000 */
[C---:B------:R-:W-:Y:S01]  /*ca90*/  FMUL.FTZ R119, R44.reuse, R119 ;  /* 0x000000772c777220 */ /* 0x040fe20000410000 */
[C---:B------:R-:W-:Y:S01]  /*caa0*/  FMUL.FTZ R115, R44.reuse, R115 ;  /* 0x000000732c737220 */ /* 0x040fe20000410000 */
[C---:B------:R-:W-:Y:S01]  /*cab0*/  FMUL.FTZ R107, R44.reuse, R107 ;  /* 0x0000006b2c6b7220 */ /* 0x040fe20000410000 */
[C---:B-1----:R-:W-:Y:S01]  /*cac0*/  FMUL.FTZ R191, R73.reuse, R42 ;  /* 0x0000002a49bf7220 */ /* 0x042fe20000410000 */
        /* <DEDUP_REMOVED lines=119> */
[----:B0-----:R-:W4:Y:S04]  /*d240*/  LD.E R25, desc[UR54][R22.64+0x220] ;  /* 0x0002203616197980 */ /* 0x001f28000c101900 */
[----:B-1----:R-:W4:Y:S04]  /*d250*/  LD.E R35, desc[UR54][R22.64+0x224] ;  /* 0x0002243616237980 */ /* 0x002f28000c101900 */
[----:B--2---:R-:W2:Y:S04]  /*d260*/  LD.E R37, desc[UR54][R22.64+0x228] ;  /* 0x0002283616257980 */ /* 0x004ea8000c101900 */
[----:B------:R-:W2:Y:S04]  /*d270*/  LD.E R39, desc[UR54][R22.64+0x22c] ;  /* 0x00022c3616277980 */ /* 0x000ea8000c101900 */
[----:B------:R-:W2:Y:S04]  /*d280*/  LD.E R41, desc[UR54][R22.64+0x230] ;  /* 0x0002303616297980 */ /* 0x000ea8000c101900 */
        /* <DEDUP_REMOVED lines=126> */
[----:B------:R-:W-:Y:S04]  /*da70*/  ST.E desc[UR54][R22.64+0x22c], R39 ;  /* 0x00022c2716007985 */ /* 0x000fe8000c101936 */
[----:B------:R-:W-:Y:S04]  /*da80*/  ST.E desc[UR54][R22.64+0x230], R41 ;  /* 0x0002302916007985 */ /* 0x000fe8000c101936 */
[----:B---3--:R-:W-:Y:S04]  /*da90*/  ST.E desc[UR54][R22.64+0x234], R33 ;  /* 0x0002342116007985 */ /* 0x008fe8000c101936 */
        /* <DEDUP_REMOVED lines=122> */
[----:B0-----:R-:W4:Y:S04]  /*e240*/  LD.E R189, desc[UR54][R22.64+0x210] ;  /* 0x0002103616bd7980 */ /* 0x001f28000c101900 */
[----:B-1----:R-:W4:Y:S04]  /*e250*/  LD.E.64 R14, desc[UR54][R22.64+0xa8] ;  /* 0x0000a836160e7980 */ /* 0x002f28000c101b00 */
[----:B------:R-:W4:Y:S04]  /*e260*/  LDL R190, [R1+0x88] ;  /* 0x0000880001be7983 */ /* 0x000f280000100800 */
[----:B--2---:R-:W2:Y:S04]  /*e270*/  LD.E R24, desc[UR54][R22.64+0x220] ;  /* 0x0002203616187980 */ /* 0x004ea8000c101900 */
[----:B------:R-:W2:Y:S04]  /*e280*/  LD.E R25, desc[UR54][R22.64+0x224] ;  /* 0x0002243616197980 */ /* 0x000ea8000c101900 */
[----:B---3--:R-:W2:Y:S04]  /*e290*/  LD.E R26, desc[UR54][R22.64+0x228] ;  /* 0x00022836161a7980 */ /* 0x008ea8000c101900 */
[----:B------:R-:W2:Y:S04]  /*e2a0*/  LD.E R27, desc[UR54][R22.64+0x22c] ;  /* 0x00022c36161b7980 */ /* 0x000ea8000c101900 */
[----:B----4-:R-:W2:Y:S04]  /*e2b0*/  LD.E R28, desc[UR54][R22.64+0x230] ;  /* 0x00023036161c7980 */ /* 0x010ea8000c101900 */
        /* <DEDUP_REMOVED lines=132> */
[----:B--2---:R-:W-:-:S06]  /*eb00*/  WARPGROUP.ARRIVE ;  /* 0x00000000000079c5 */ /* 0x004fcc0000000000 */
        /* <DEDUP_REMOVED lines=138> */
[----:B0-----:R-:W-:-:S06]  /*f3b0*/  WARPGROUP.ARRIVE ;  /* 0x00000000000079c5 */ /* 0x001fcc0000000000 */
        /* <DEDUP_REMOVED lines=281> */
[----:B------:R-:W-:Y:S02]  /*10550*/  VIADD R8, R14, 0x200 ;  /* 0x000002000e087836 */ /* 0x000fe40000000000 */
[----:B------:R-:W-:-:S03]  /*10560*/  IMAD.MOV.U32 R9, RZ, RZ, R15 ;  /* 0x000000ffff097224 */ /* 0x000fc600078e000f */
        /* <DEDUP_REMOVED lines=667> */
[----:B0-----:R-:W2:Y:S04]  /*12f20*/  LDL.64 R4, [R1+0x68] ;  /* 0x0000680001047983 */ /* 0x001ea80000100a00 */
[----:B------:R-:W3:Y:S01]  /*12f30*/  LD.E R0, desc[UR54][R22.64+0x210] ;  /* 0x0002103616007980 */ /* 0x000ee2000c101900 */
[----:B--2---:R-:W-:-:S05]  /*12f40*/  MOV R3, R4 ;  /* 0x0000000400037202 */ /* 0x004fca0000000f00 */
[----:B---3--:R-:W-:-:S05]  /*12f50*/  IMAD R0, R0, 0x8, R3 ;  /* 0x0000000800007824 */ /* 0x008fca00078e0203 */
[----:B------:R-:W-:-:S04]  /*12f60*/  PRMT R0, RZ, 0x654, R0 ;  /* 0x00000654ff007816 */ /* 0x000fc80000000000 */
[----:B------:R1:W-:Y:S03]  /*12f70*/  SYNCS.ARRIVE.TRANS64.RED.A1T0 RZ, [R0+URZ], RZ ;  /* 0x000000ff00ff79a7 */ /* 0x0003e6000810043f */
.L_x_2524:
[----:B------:R-:W-:Y:S05]  /*12f80*/  BSYNC B0 ;  /* 0x0000000000007941 */ /* 0x000fea0003800000 */
.L_x_2523:
[----:B------:R-:W-:Y:S05]  /*12f90*/  @P0 BRA `(.L_x_2525) ;  /* 0xffffff6800180947 */ /* 0x000fea000383ffff */
.L_x_2508:
[----:B------:R-:W-:-:S13]  /*12fa0*/  ISETP.GE.AND P0, PT, R10, UR43, PT ;  /* 0x0000002b0a007c0c */ /* 0x000fda000bf06270 */
[----:B------:R-:W-:Y:S05]  /*12fb0*/  @!P0 BRA `(.L_x_2526) ;  /* 0x000000a800d48947 */ /* 0x000fea0003800000 */
[----:B0-----:R0:W5:Y:S02]  /*12fc0*/  LDL.64 R2, [R1+0x170] ;  /* 0x0001700001027983 */ /* 0x0011640000100a00 */
.L_x_2557:
[----:B-----5:R-:W2:Y:S04]  /*12fd0*/  LD.E R5, desc[UR54][R2.64] ;  /* 0x0000003602057980 */ /* 0x020ea8000c101900 */
[----:B01----:R-:W3:Y:S01]  /*12fe0*/  LD.E R0, desc[UR54][R2.64+0x8] ;  /* 0x0000083602007980 */ /* 0x003ee2000c101900 */
        /* <DEDUP_REMOVED lines=12> */
[----:B------:R-:W-:Y:S05]  /*130b0*/  YIELD ;  /* 0x0000000000007946 */ /* 0x000fea0003800000 */
[----:B------:R-:W-:Y:S01]  /*130c0*/  BSSY B0, `(.L_x_2527) ;  /* 0x0000006000007945 */ /* 0x000fe20003800000 */
[----:B---3--:R-:W-:Y:S01]  /*130d0*/  @!P0 IMAD.MOV.U32 R5, RZ, RZ, RZ ;  /* 0x000000ffff058224 */ /* 0x008fe200078e00ff */
[----:B--2---:R-:W-:-:S04]  /*130e0*/  LOP3.LUT R0, R0, 0x1, RZ, 0xfc, !PT ;  /* 0x0000000100007812 */ /* 0x004fc800078efcff */
[----:B------:R-:W-:-:S13]  /*130f0*/  ISETP.NE.AND P1, PT, R0, 0x3, PT ;  /* 0x000000030000780c */ /* 0x000fda0003f25270 */
[----:B-1----:R-:W-:Y:S05]  /*13100*/  @!P1 BRA `(.L_x_2528) ;  /* 0x0000000000049947 */ /* 0x002fea0003800000 */
[----:B------:R-:W-:Y:S01]  /*13110*/  BPT.TRAP 0x1 ;  /* 0x000000040000795c */ /* 0x000fe20000300000 */
.L_x_2528:
[----:B------:R-:W-:Y:S05]  /*13120*/  BSYNC B0 ;  /* 0x0000000000007941 */ /* 0x000fea0003800000 */
.L_x_2527:
        /* <DEDUP_REMOVED lines=13> */
.L_x_2530:
[----:B------:R-:W-:Y:S05]  /*13200*/  BSYNC B0 ;  /* 0x0000000000007941 */ /* 0x000fea0003800000 */
.L_x_2529:
        /* <DEDUP_REMOVED lines=8> */
.L_x_2532:
[----:B------:R-:W-:Y:S05]  /*13290*/  BSYNC B0 ;  /* 0x0000000000007941 */ /* 0x000fea0003800000 */
.L_x_2531:
[----:B------:R-:W2:Y:S04]  /*132a0*/  LD.E R5, desc[UR54][R2.64] ;  /* 0x0000003602057980 */ /* 0x000ea8000c101900 */
[----:B------:R-:W2:Y:S01]  /*132b0*/  LDL.64 R8, [R1+0xa0] ;  /* 0x0000a00001087983 */ /* 0x000ea20000100a00 */
[----:B------:R-:W-:Y:S05]  /*132c0*/  WARPSYNC.ALL ;  /* 0x0000000000007948 */ /* 0x000fea0003800000 */
[----:B------:R-:W3:Y:S04]  /*132d0*/  LDL.64 R20, [R1+0x98] ;  /* 0x0000980001147983 */ /* 0x000ee80000100a00 */
[----:B-1---5:R-:W4:Y:S04]  /*132e0*/  LDL.64 R6, [R1+0x98] ;  /* 0x0000980001067983 */ /* 0x022f280000100a00 */
        /* <DEDUP_REMOVED lines=54> */
.L_x_2535:
[----:B------:R-:W-:Y:S05]  /*13650*/  BSYNC B0 ;  /* 0x0000000000007941 */ /* 0x000fea0003800000 */
.L_x_2534:
        /* <DEDUP_REMOVED lines=10> */
.L_x_2537:
[----:B------:R-:W-:Y:S05]  /*13700*/  BSYNC B0 ;  /* 0x0000000000007941 */ /* 0x000fea0003800000 */
.L_x_2536:
[----:B------:R-:W-:Y:S04]  /*13710*/  BSSY B0, `(.L_x_2538) ;  /* 0x0000006000007945 */ /* 0x000fe80003800000 */
[----:B--2---:R-:W-:Y:S05]  /*13720*/  @P0 BRA `(.L_x_2539) ;  /* 0x0000000000100947 */ /* 0x004fea0003800000 */
[----:B-----5:R-:W-:Y:S01]  /*13730*/  IMAD R4, R4, 0x8, R7 ;  /* 0x0000000804047824 */ /* 0x020fe200078e0207 */
[----:B-1----:R-:W-:-:S04]  /*13740*/  SHF.L.U32 R5, R6, 0x1f, RZ ;  /* 0x0000001f06057819 */ /* 0x002fc800000006ff */
[----:B------:R-:W1:Y:S02]  /*13750*/  SYNCS.PHASECHK.TRANS64.TRYWAIT P0, [R4+URZ], R5 ;  /* 0x00000005040075a7 */ /* 0x000e64000800017f */
[----:B-1----:R-:W-:Y:S05]  /*13760*/  @!P0 BRA `(.L_x_2540) ;  /* 0x0000013000708947 */ /* 0x002fea0003800000 */
.L_x_2539:
[----:B------:R-:W-:Y:S05]  /*13770*/  BSYNC B0 ;  /* 0x0000000000007941 */ /* 0x000fea0003800000 */
.L_x_2538:
        /* <DEDUP_REMOVED lines=263> */
.L_x_2546:
[----:B------:R-:W-:Y:S05]  /*147f0*/  BSYNC B2 ;  /* 0x0000000000027941 */ /* 0x000fea0003800000 */
.L_x_2545:
[----:B------:R-:W-:Y:S01]  /*14800*/  LOP3.LUT R9, RZ, R9, RZ, 0x33, !PT ;  /* 0x00000009ff097212 */ /* 0x000fe200078e33ff */
[----:B------:R-:W-:Y:S06]  /*14810*/  BRA `(.L_x_2547) ;  /* 0x0000000000187947 */ /* 0x000fec0003800000 */
.L_x_2544:
[----:B------:R-:W-:-:S13]  /*14820*/  ISETP.NE.AND P0, PT, R12, 0x1, PT ;  /* 0x000000010c00780c */ /* 0x000fda0003f05270 */
[----:B------:R-:W-:Y:S05]  /*14830*/  @!P0 BRA `(.L_x_2547) ;  /* 0x0000000000108947 */ /* 0x000fea0003800000 */
[----:B------:R-:W2:Y:S04]  /*14840*/  LDL R6, [R13+0x1c] ;  /* 0x00001c000d067983 */ /* 0x000ea80000100800 */
[----:B------:R-:W3:Y:S01]  /*14850*/  LDL R14, [R13+0x20] ;  /* 0x000020000d0e7983 */ /* 0x000ee20000100800 */
[----:B--2---:R-:W-:-:S05]  /*14860*/  IMAD.HI.U32 R9, R9, R6, RZ ;  /* 0x0000000609097227 */ /* 0x004fca00078e00ff */
[----:B---3--:R-:W-:-:S07]  /*14870*/  SHF.R.U32.HI R9, RZ, R14, R9 ;  /* 0x0000000eff097219 */ /* 0x008fce0000011609 */
.L_x_2547:
[----:B------:R-:W-:Y:S05]  /*14880*/  BSYNC B1 ;  /* 0x0000000000017941 */ /* 0x000fea0003800000 */
.L_x_2543:
[----:B------:R-:W-:-:S05]  /*14890*/  IMAD R9, R12, R9, R21 ;  /* 0x000000090c097224 */ /* 0x000fca00078e0215 */
[----:B------:R-:W-:Y:S02]  /*148a0*/  VIMNMX R4, R4, R9, !PT ;  /* 0x0000000904047248 */ /* 0x000fe40007fe0100 */
[----:B------:R-:W-:-:S07]  /*148b0*/  VIADDMNMX R5, R9, R12, R5, PT ;  /* 0x0000000c09057246 */ /* 0x000fce0003800105 */
.L_x_2542:
[----:B------:R-:W-:Y:S05]  /*148c0*/  BSYNC B0 ;  /* 0x0000000000007941 */ /* 0x000fea0003800000 */
.L_x_2541:
        /* <DEDUP_REMOVED lines=132> */
.L_x_2553:
[----:B------:R-:W-:Y:S05]  /*15110*/  BSYNC B2 ;  /* 0x0000000000027941 */ /* 0x000fea0003800000 */
.L_x_2552:
[----:B------:R-:W-:Y:S01]  /*15120*/  LOP3.LUT R7, RZ, R7, RZ, 0x33, !PT ;  /* 0x00000007ff077212 */ /* 0x000fe200078e33ff */
[----:B------:R-:W-:Y:S06]  /*15130*/  BRA `(.L_x_2554) ;  /* 0x0000000000187947 */ /* 0x000fec0003800000 */
.L_x_2551:
[----:B------:R-:W-:-:S13]  /*15140*/  ISETP.NE.AND P6, PT, R12, 0x1, PT ;  /* 0x000000010c00780c */ /* 0x000fda0003fc5270 */
[----:B------:R-:W-:Y:S05]  /*15150*/  @!P6 BRA `(.L_x_2554) ;  /* 0x000000000010e947 */ /* 0x000fea0003800000 */
[----:B------:R-:W2:Y:S04]  /*15160*/  LDL R4, [R13+0x1c] ;  /* 0x00001c000d047983 */ /* 0x000ea80000100800 */
[----:B------:R-:W3:Y:S01]  /*15170*/  LDL R8, [R13+0x20] ;  /* 0x000020000d087983 */ /* 0x000ee20000100800 */
[----:B--2---:R-:W-:-:S05]  /*15180*/  IMAD.HI.U32 R7, R7, R4, RZ ;  /* 0x0000000407077227 */ /* 0x004fca00078e00ff */
[----:B---3--:R-:W-:-:S07]  /*15190*/  SHF.R.U32.HI R7, RZ, R8, R7 ;  /* 0x00000008ff077219 */ /* 0x008fce0000011607 */
.L_x_2554:
[----:B------:R-:W-:Y:S05]  /*151a0*/  BSYNC B1 ;  /* 0x0000000000017941 */ /* 0x000fea0003800000 */
.L_x_2550:
[----:B------:R-:W-:-:S05]  /*151b0*/  IMAD R7, R12, R7, R21 ;  /* 0x000000070c077224 */ /* 0x000fca00078e0215 */
[----:B------:R-:W-:Y:S02]  /*151c0*/  VIADDMNMX R5, R7, R12, R5, PT ;  /* 0x0000000c07057246 */ /* 0x000fe40003800105 */
[----:B------:R-:W-:-:S07]  /*151d0*/  VIMNMX R6, R6, R7, !PT ;  /* 0x0000000706067248 */ /* 0x000fce0007fe0100 */
.L_x_2549:
[----:B------:R-:W-:Y:S05]  /*151e0*/  BSYNC B0 ;  /* 0x0000000000007941 */ /* 0x000fea0003800000 */
.L_x_2548:
        /* <DEDUP_REMOVED lines=137> */
[----:B------:R-:W-:Y:S02]  /*15a80*/  ISETP.LT.OR P0, PT, R5, 0x5a, P0 ;  /* 0x0000005a0500780c */ /* 0x000fe40000701670 */
[----:B------:R-:W-:Y:S02]  /*15a90*/  FSEL R70, R70, -INF , !P5 ;  /* 0xff80000046467808 */ /* 0x000fe40006800000 */
[----:B------:R-:W-:Y:S02]  /*15aa0*/  FMNMX.FTZ R5, R67, R4, !PT ;  /* 0x0000000443057209 */ /* 0x000fe40007810000 */
[----:B------:R-:W-:-:S02]  /*15ab0*/  FSEL R71, R71, -INF , !P0 ;  /* 0xff80000047477808 */ /* 0x000fc40004000000 */
[----:B------:R-:W-:-:S04]  /*15ac0*/  FMNMX.FTZ R4, R70, R5, !PT ;  /* 0x0000000546047209 */ /* 0x000fc80007810000 */
[----:B------:R-:W-:Y:S02]  /*15ad0*/  FMNMX.FTZ R9, R71, R4, !PT ;  /* 0x0000000447097209 */ /* 0x000fe40007810000 */
[----:B-1----:R-:W-:Y:S01]  /*15ae0*/  FMNMX.FTZ R6, R11, R12, !PT ;  /* 0x0000000c0b067209 */ /* 0x002fe20007810000 */
[----:B------:R-:W3:Y:S04]  /*15af0*/  LDL.64 R4, [R1+0x440] ;  /* 0x0004400001047983 */ /* 0x000ee80000100a00 */
        /* <DEDUP_REMOVED lines=29> */
[-C--:B------:R-:W-:Y:S01]  /*15cd0*/  FFMA.FTZ R154, R154, R26.reuse, -R11 ;  /* 0x0000001a9a9a7223 */ /* 0x080fe2000001080b */
[----:B------:R-:W-:-:S05]  /*15ce0*/  FFMA.FTZ R155, R30, R26, -R9 ;  /* 0x0000001a1e9b7223 */ /* 0x000fca0000010809 */
[----:B------:R-:W3:Y:S08]  /*15cf0*/  MUFU.EX2 R32, R15 ;  /* 0x0000000f00207308 */ /* 0x000ef00000000800 */
[----:B------:R-:W-:Y:S08]  /*15d00*/  MUFU.EX2 R202, R202 ;  /* 0x000000ca00ca7308 */ /* 0x000ff00000000800 */
[----:B------:R-:W1:Y:S01]  /*15d10*/  MUFU.EX2 R31, R25 ;  /* 0x00000019001f7308 */ /* 0x000e620000000800 */
[----:B------:R-:W-:-:S07]  /*15d20*/  FFMA.FTZ R190, R84, R26, -R11 ;  /* 0x0000001a54be7223 */ /* 0x000fce000001080b */
[----:B------:R-:W2:Y:S01]  /*15d30*/  MUFU.EX2 R152, R152 ;  /* 0x0000009800987308 */ /* 0x000ea20000000800 */
[----:B------:R-:W-:-:S07]  /*15d40*/  FFMA.FTZ R185, R34, R26, -R9 ;  /* 0x0000001a22b97223 */ /* 0x000fce0000010809 */
[----:B------:R-:W4:Y:S01]  /*15d50*/  MUFU.EX2 R189, R189 ;  /* 0x000000bd00bd7308 */ /* 0x000f220000000800 */
[----:B------:R-:W-:-:S07]  /*15d60*/  FFMA.FTZ R187, R82, R26, -R11 ;  /* 0x0000001a52bb7223 */ /* 0x000fce000001080b */
[----:B------:R-:W5:Y:S01]  /*15d70*/  MUFU.EX2 R154, R154 ;  /* 0x0000009a009a7308 */ /* 0x000f620000000800 */
[----:B------:R-:W-:-:S07]  /*15d80*/  FFMA.FTZ R188, R35, R26, -R9 ;  /* 0x0000001a23bc7223 */ /* 0x000fce0000010809 */
[----:B------:R-:W0:Y:S01]  /*15d90*/  MUFU.EX2 R155, R155 ;  /* 0x0000009b009b7308 */ /* 0x000e220000000800 */
[----:B---3--:R-:W-:Y:S01]  /*15da0*/  FFMA.FTZ R15, R32, R4, R7 ;  /* 0x00000004200f7223 */ /* 0x008fe20000010007 */
[----:B------:R-:W-:Y:S01]  /*15db0*/  FFMA.FTZ R183, R80, R26, -R11 ;  /* 0x0000001a50b77223 */ /* 0x000fe2000001080b */
[----:B-1----:R-:W-:-:S05]  /*15dc0*/  FFMA.FTZ R4, R5, R31, R202 ;  /* 0x0000001f05047223 */ /* 0x002fca00000100ca */
[----:B------:R-:W1:Y:S01]  /*15dd0*/  MUFU.EX2 R194, R194 ;  /* 0x000000c200c27308 */ /* 0x000e620000000800 */
[----:B------:R-:W-:Y:S01]  /*15de0*/  FFMA.FTZ R181, R38, R26, -R9 ;  /* 0x0000001a26b57223 */ /* 0x000fe20000010809 */
[----:B--2---:R-:W-:-:S06]  /*15df0*/  FADD.FTZ R15, R152, R15 ;  /* 0x0000000f980f7221 */ /* 0x004fcc0000010000 */
[----:B------:R-:W2:Y:S01]  /*15e00*/  MUFU.EX2 R190, R190 ;  /* 0x000000be00be7308 */ /* 0x000ea20000000800 */
[----:B------:R-:W-:Y:S01]  /*15e10*/  FFMA.FTZ R184, R78, R26, -R11 ;  /* 0x0000001a4eb87223 */ /* 0x000fe2000001080b */
[----:B----4-:R-:W-:-:S06]  /*15e20*/  FADD.FTZ R4, R189, R4 ;  /* 0x00000004bd047221 */ /* 0x010fcc0000010000 */
[----:B------:R-:W3:Y:S01]  /*15e30*/  MUFU.EX2 R185, R185 ;  /* 0x000000b900b97308 */ /* 0x000ee20000000800 */
[----:B------:R-:W-:Y:S01]  /*15e40*/  FFMA.FTZ R182, R39, R26, -R9 ;  /* 0x0000001a27b67223 */ /* 0x000fe20000010809 */
[----:B-----5:R-:W-:-:S06]  /*15e50*/  FADD.FTZ R8, R154, R15 ;  /* 0x0000000f9a087221 */ /* 0x020fcc0000010000 */
[----:B------:R-:W4:Y:S01]  /*15e60*/  MUFU.EX2 R187, R187 ;  /* 0x000000bb00bb7308 */ /* 0x000f220000000800 */
[----:B------:R-:W-:Y:S01]  /*15e70*/  FFMA.FTZ R179, R76, R26, -R11 ;  /* 0x0000001a4cb37223 */ /* 0x000fe2000001080b */
[----:B0-----:R-:W-:-:S06]  /*15e80*/  FADD.FTZ R5, R155, R4 ;  /* 0x000000049b057221 */ /* 0x001fcc0000010000 */
[----:B------:R-:W0:Y:S01]  /*15e90*/  MUFU.EX2 R188, R188 ;  /* 0x000000bc00bc7308 */ /* 0x000e220000000800 */
[----:B------:R-:W-:Y:S01]  /*15ea0*/  FFMA.FTZ R177, R42, R26, -R9 ;  /* 0x0000001a2ab17223 */ /* 0x000fe20000010809 */
[----:B------:R-:W-:-:S06]  /*15eb0*/  FADD.FTZ R15, R153, R8 ;  /* 0x00000008990f7221 */ /* 0x000fcc0000010000 */
[----:B------:R-:W5:Y:S01]  /*15ec0*/  MUFU.EX2 R183, R183 ;  /* 0x000000b700b77308 */ /* 0x000f620000000800 */
[----:B------:R-:W-:Y:S01]  /*15ed0*/  FFMA.FTZ R180, R74, R26, -R11 ;  /* 0x0000001a4ab47223 */ /* 0x000fe2000001080b */
[----:B-1----:R-:W-:-:S06]  /*15ee0*/  FADD.FTZ R4, R194, R5 ;  /* 0x00000005c2047221 */ /* 0x002fcc0000010000 */
[----:B------:R-:W1:Y:S01]  /*15ef0*/  MUFU.EX2 R181, R181 ;  /* 0x000000b500b57308 */ /* 0x000e620000000800 */
[----:B------:R-:W-:Y:S01]  /*15f00*/  FFMA.FTZ R178, R43, R26, -R9 ;  /* 0x0000001a2bb27223 */ /* 0x000fe20000010809 */
[----:B--2---:R-:W-:-:S06]  /*15f10*/  FADD.FTZ R8, R190, R15 ;  /* 0x0000000fbe087221 */ /* 0x004fcc0000010000 */
[----:B------:R-:W2:Y:S01]  /*15f20*/  MUFU.EX2 R184, R184 ;  /* 0x000000b800b87308 */ /* 0x000ea20000000800 */
[----:B------:R-:W-:Y:S01]  /*15f30*/  FFMA.FTZ R176, R72, R26, -R11 ;  /* 0x0000001a48b07223 */ /* 0x000fe2000001080b */
[----:B---3--:R-:W-:-:S06]  /*15f40*/  FADD.FTZ R5, R185, R4 ;  /* 0x00000004b9057221 */ /* 0x008fcc0000010000 */
[----:B------:R-:W3:Y:S01]  /*15f50*/  MUFU.EX2 R182, R182 ;  /* 0x000000b600b67308 */ /* 0x000ee20000000800 */
[----:B------:R-:W-:Y:S01]  /*15f60*/  FFMA.FTZ R173, R46, R26, -R9 ;  /* 0x0000001a2ead7223 */ /* 0x000fe20000010809 */
[----:B----4-:R-:W-:-:S06]  /*15f70*/  FADD.FTZ R8, R187, R8 ;  /* 0x00000008bb087221 */ /* 0x010fcc0000010000 */
[----:B------:R-:W4:Y:S01]  /*15f80*/  MUFU.EX2 R179, R179 ;  /* 0x000000b300b37308 */ /* 0x000f220000000800 */
[----:B------:R-:W-:Y:S01]  /*15f90*/  FFMA.FTZ R175, R44, R26, -R11 ;  /* 0x0000001a2caf7223 */ /* 0x000fe2000001080b */
[----:B0-----:R-:W-:-:S06]  /*15fa0*/  FADD.FTZ R4, R188, R5 ;  /* 0x00000005bc047221 */ /* 0x001fcc0000010000 */
[----:B------:R-:W0:Y:S01]  /*15fb0*/  MUFU.EX2 R177, R177 ;  /* 0x000000b100b17308 */ /* 0x000e220000000800 */
[----:B------:R-:W-:Y:S01]  /*15fc0*/  FFMA.FTZ R174, R47, R26, -R9 ;  /* 0x0000001a2fae7223 */ /* 0x000fe20000010809 */
[----:B-----5:R-:W-:-:S06]  /*15fd0*/  FADD.FTZ R5, R183, R8 ;  /* 0x00000008b7057221 */ /* 0x020fcc0000010000 */
        /* <DEDUP_REMOVED lines=31> */
[----:B0-----:R-:W-:Y:S01]  /*161d0*/  FADD.FTZ R4, R174, R5 ;  /* 0x00000005ae047221 */ /* 0x001fe20000010000 */
[----:B------:R-:W-:-:S06]  /*161e0*/  FFMA.FTZ R164, R59, R26, -R9 ;  /* 0x0000001a3ba47223 */ /* 0x000fcc0000010809 */
[----:B------:R-:W0:Y:S01]  /*161f0*/  MUFU.EX2 R171, R171 ;  /* 0x000000ab00ab7308 */ /* 0x000e220000000800 */
[----:B-----5:R-:W-:Y:S01]  /*16200*/  FADD.FTZ R8, R170, R15 ;  /* 0x0000000faa087221 */ /* 0x020fe20000010000 */
[----:B------:R-:W-:-:S06]  /*16210*/  FFMA.FTZ R21, R60, R26, -R11 ;  /* 0x0000001a3c157223 */ /* 0x000fcc000001080b */
[----:B------:R-:W5:Y:S01]  /*16220*/  MUFU.EX2 R166, R166 ;  /* 0x000000a600a67308 */ /* 0x000f620000000800 */
        /* <DEDUP_REMOVED lines=28> */
[----:B0-----:R-:W-:-:S06]  /*163f0*/  FADD.FTZ R4, R164, R5 ;  /* 0x00000005a4047221 */ /* 0x001fcc0000010000 */
[----:B------:R-:W0:Y:S01]  /*16400*/  MUFU.EX2 R13, R13 ;  /* 0x0000000d000d7308 */ /* 0x000e220000000800 */
[-C--:B------:R-:W-:Y:S01]  /*16410*/  FFMA.FTZ R11, R28, R26.reuse, -R11 ;  /* 0x0000001a1c0b7223 */ /* 0x080fe2000001080b */
[----:B------:R-:W-:-:S06]  /*16420*/  FFMA.FTZ R20, R71, R26, -R9 ;  /* 0x0000001a47147223 */ /* 0x000fcc0000010809 */
[----:B------:R-:W4:Y:S01]  /*16430*/  MUFU.EX2 R19, R19 ;  /* 0x0000001300137308 */ /* 0x000f220000000800 */
[----:B-----5:R-:W-:Y:S01]  /*16440*/  FADD.FTZ R5, R21, R8 ;  /* 0x0000000815057221 */ /* 0x020fe20000010000 */
[----:B-1----:R-:W-:-:S06]  /*16450*/  FADD.FTZ R9, R159, R4 ;  /* 0x000000049f097221 */ /* 0x002fcc0000010000 */
[----:B------:R-:W1:Y:S08]  /*16460*/  MUFU.EX2 R14, R14 ;  /* 0x0000000e000e7308 */ /* 0x000e700000000800 */
[----:B------:R-:W5:Y:S01]  /*16470*/  MUFU.EX2 R156, R156 ;  /* 0x0000009c009c7308 */ /* 0x000f620000000800 */
[----:B--2---:R-:W-:Y:S01]  /*16480*/  FADD.FTZ R4, R158, R5 ;  /* 0x000000059e047221 */ /* 0x004fe20000010000 */
[----:B---3--:R-:W-:-:S06]  /*16490*/  FADD.FTZ R8, R162, R9 ;  /* 0x00000009a2087221 */ /* 0x008fcc0000010000 */
[----:B------:R-:W2:Y:S08]  /*164a0*/  MUFU.EX2 R12, R12 ;  /* 0x0000000c000c7308 */ /* 0x000eb00000000800 */
[----:B------:R-:W3:Y:S01]  /*164b0*/  MUFU.EX2 R15, R15 ;  /* 0x0000000f000f7308 */ /* 0x000ee20000000800 */
[----:B0-----:R-:W-:Y:S01]  /*164c0*/  FADD.FTZ R5, R13, R4 ;  /* 0x000000040d057221 */ /* 0x001fe20000010000 */
[----:B----4-:R-:W-:-:S06]  /*164d0*/  FADD.FTZ R9, R19, R8 ;  /* 0x0000000813097221 */ /* 0x010fcc0000010000 */
[----:B------:R-:W0:Y:S08]  /*164e0*/  MUFU.EX2 R11, R11 ;  /* 0x0000000b000b7308 */ /* 0x000e300000000800 */
[----:B------:R-:W4:Y:S01]  /*164f0*/  MUFU.EX2 R20, R20 ;  /* 0x0000001400147308 */ /* 0x000f220000000800 */
[----:B-1----:R-:W-:Y:S01]  /*16500*/  FADD.FTZ R5, R14, R5 ;  /* 0x000000050e057221 */ /* 0x002fe20000010000 */
[----:B-----5:R-:W-:-:S03]  /*16510*/  FADD.FTZ R4, R156, R9 ;  /* 0x000000099c047221 */ /* 0x020fc60000010000 */
[----:B--2---:R-:W-:Y:S01]  /*16520*/  FADD.FTZ R8, R12, R5 ;  /* 0x000000050c087221 */ /* 0x004fe20000010000 */
[----:B---3--:R-:W-:-:S03]  /*16530*/  FADD.FTZ R5, R15, R4 ;  /* 0x000000040f057221 */ /* 0x008fc60000010000 */
[----:B0-----:R-:W-:Y:S01]  /*16540*/  FADD.FTZ R4, R11, R8 ;  /* 0x000000080b047221 */ /* 0x001fe20000010000 */
[----:B------:R0:W-:Y:S01]  /*16550*/  STL [R1+0x434], R6 ;  /* 0x0004340601007387 */ /* 0x0001e20000100800 */
[----:B----4-:R-:W-:-:S05]  /*16560*/  FADD.FTZ R5, R20, R5 ;  /* 0x0000000514057221 */ /* 0x010fca0000010000 */
[----:B------:R1:W-:Y:S04]  /*16570*/  STL.64 [R1+0x440], R4 ;  /* 0x0004400401007387 */ /* 0x0003e80000100a00 */
[----:B------:R-:W2:Y:S04]  /*16580*/  LD.E R29, desc[UR54][R22.64+0x414] ;  /* 0x00041436161d7980 */ /* 0x000ea8000c101900 */
[----:B------:R-:W3:Y:S04]  /*16590*/  LD.E R8, desc[UR54][R22.64+0x220] ;  /* 0x0002203616087980 */ /* 0x000ee8000c101900 */
[----:B------:R-:W4:Y:S04]  /*165a0*/  LD.E R9, desc[UR54][R22.64+0x224] ;  /* 0x0002243616097980 */ /* 0x000f28000c101900 */
[----:B------:R-:W5:Y:S04]  /*165b0*/  LD.E R25, desc[UR54][R22.64+0x234] ;  /* 0x0002343616197980 */ /* 0x000f68000c101900 */
[----:B------:R-:W5:Y:S04]  /*165c0*/  LD.E R27, desc[UR54][R22.64+0x244] ;  /* 0x00024436161b7980 */ /* 0x000f68000c101900 */
[----:B0-----:R-:W5:Y:S04]  /*165d0*/  LD.E R6, desc[UR54][R22.64+0x254] ;  /* 0x0002543616067980 */ /* 0x001f68000c101900 */
        /* <DEDUP_REMOVED lines=122> */
[C---:B--2---:R-:W-:Y:S01]  /*16d80*/  FMUL.FTZ R141, R32.reuse, R29 ;  /* 0x0000001d208d7220 */ /* 0x044fe20000410000 */
[C---:B---3--:R-:W-:Y:S01]  /*16d90*/  FMUL.FTZ R29, R32.reuse, R8 ;  /* 0x00000008201d7220 */ /* 0x048fe20000410000 */
[C---:B----4-:R-:W-:Y:S01]  /*16da0*/  FMUL.FTZ R9, R32.reuse, R9 ;  /* 0x0000000920097220 */ /* 0x050fe20000410000 */
[C---:B-----5:R-:W-:Y:S01]  /*16db0*/  FMUL.FTZ R25, R32.reuse, R25 ;  /* 0x0000001920197220 */ /* 0x060fe20000410000 */
        /* <DEDUP_REMOVED lines=10> */
[C---:B0-----:R-:W-:Y:S01]  /*16e60*/  FMUL.FTZ R29, R32.reuse, R6 ;  /* 0x00000006201d7220 */ /* 0x041fe20000410000 */
[C---:B-1----:R-:W-:Y:S01]  /*16e70*/  FMUL.FTZ R9, R31.reuse, R216 ;  /* 0x000000d81f097220 */ /* 0x042fe20000410000 */
[C---:B--2---:R-:W-:Y:S01]  /*16e80*/  FMUL.FTZ R25, R31.reuse, R214 ;  /* 0x000000d61f197220 */ /* 0x044fe20000410000 */
[----:B---3--:R-:W-:Y:S02]  /*16e90*/  FMUL.FTZ R27, R31, R212 ;  /* 0x000000d41f1b7220 */ /* 0x008fe40000410000 */
        /* <DEDUP_REMOVED lines=99> */
[----:B------:R0:W-:Y:S01]  /*174d0*/  ST.E desc[UR54][R22.64+0x378], R33 ;  /* 0x0003782116007985 */ /* 0x0001e2000c101936 */
[----:B------:R-:W-:Y:S01]  /*174e0*/  FMUL.FTZ R147, R31, R30 ;  /* 0x0000001e1f937220 */ /* 0x000fe20000410000 */
        /* <DEDUP_REMOVED lines=29> */
[----:B------:R2:W-:Y:S01]  /*176c0*/  ST.E desc[UR54][R22.64+0x414], R141 ;  /* 0x0004148d16007985 */ /* 0x0005e2000c101936 */
[C---:B---3--:R-:W-:Y:S01]  /*176d0*/  FMUL.FTZ R9, R31.reuse, R4 ;  /* 0x000000041f097220 */ /* 0x048fe20000410000 */
[C---:B------:R-:W-:Y:S01]  /*176e0*/  FMUL.FTZ R119, R32.reuse, R119 ;  /* 0x0000007720777220 */ /* 0x040fe20000410000 */
[C---:B------:R-:W-:Y:S01]  /*176f0*/  FMUL.FTZ R117, R32.reuse, R117 ;  /* 0x0000007520757220 */ /* 0x040fe20000410000 */
[C---:B0-----:R-:W-:Y:S01]  /*17700*/  FMUL.FTZ R25, R31.reuse, R38 ;  /* 0x000000261f197220 */ /* 0x041fe20000410000 */
        /* <DEDUP_REMOVED lines=97> */
[----:B------:R-:W-:Y:S04]  /*17d20*/  ST.E desc[UR54][R22.64+0x3ec], R41 ;  /* 0x0003ec2916007985 */ /* 0x000fe8000c101936 */
[----:B------:R4:W-:Y:S04]  /*17d30*/  ST.E desc[UR54][R22.64+0x3f8], R5 ;  /* 0x0003f80516007985 */ /* 0x0009e8000c101936 */
[----:B------:R-:W-:Y:S04]  /*17d40*/  ST.E desc[UR54][R22.64+0x3fc], R9 ;  /* 0x0003fc0916007985 */ /* 0x000fe8000c101936 */
[----:B------:R5:W-:Y:S04]  /*17d50*/  ST.E desc[UR54][R22.64+0x408], R25 ;  /* 0x0004081916007985 */ /* 0x000be8000c101936 */
[----:B------:R5:W-:Y:S04]  /*17d60*/  ST.E desc[UR54][R22.64+0x40c], R27 ;  /* 0x00040c1b16007985 */ /* 0x000be8000c101936 */
[----:B------:R5:W-:Y:S01]  /*17d70*/  ST.E desc[UR54][R22.64+0x418], R31 ;  /* 0x0004181f16007985 */ /* 0x000be2000c101936 */
[----:B------:R1:W-:Y:S06]  /*17d80*/  BAR.SYNC.DEFER_BLOCKING R205, 0x100 ;  /* 0x000400cd0000751d */ /* 0x0003ec0000010000 */
[----:B0-----:R-:W5:Y:S04]  /*17d90*/  LD.E R29, desc[UR54][R22.64+0x220] ;  /* 0x00022036161d7980 */ /* 0x001f68000c101900 */
[----:B------:R-:W5:Y:S04]  /*17da0*/  LD.E R33, desc[UR54][R22.64+0x224] ;  /* 0x0002243616217980 */ /* 0x000f68000c101900 */
[----:B-1----:R-:W5:Y:S04]  /*17db0*/  LD.E R35, desc[UR54][R22.64+0x228] ;  /* 0x0002283616237980 */ /* 0x002f68000c101900 */
[----:B--2---:R-:W2:Y:S04]  /*17dc0*/  LD.E R37, desc[UR54][R22.64+0x22c] ;  /* 0x00022c3616257980 */ /* 0x004ea8000c101900 */
[----:B---3--:R-:W3:Y:S04]  /*17dd0*/  LD.E R39, desc[UR54][R22.64+0x230] ;  /* 0x0002303616277980 */ /* 0x008ee8000c101900 */
[----:B----4-:R-:W4:Y:S04]  /*17de0*/  LD.E R5, desc[UR54][R22.64+0x234] ;  /* 0x0002343616057980 */ /* 0x010f28000c101900 */
[----:B------:R-:W4:Y:S04]  /*17df0*/  LD.E R41, desc[UR54][R22.64+0x238] ;  /* 0x0002383616297980 */ /* 0x000f28000c101900 */
        /* <DEDUP_REMOVED lines=123> */
[----:B------:R-:W-:Y:S04]  /*185b0*/  ST.E desc[UR54][R22.64+0x224], R33 ;  /* 0x0002242116007985 */ /* 0x000fe8000c101936 */
[----:B------:R-:W-:Y:S04]  /*185c0*/  ST.E desc[UR54][R22.64+0x228], R35 ;  /* 0x0002282316007985 */ /* 0x000fe8000c101936 */
[----:B--2---:R-:W-:Y:S04]  /*185d0*/  ST.E desc[UR54][R22.64+0x22c], R37 ;  /* 0x00022c2516007985 */ /* 0x004fe8000c101936 */
[----:B---3--:R-:W-:Y:S04]  /*185e0*/  ST.E desc[UR54][R22.64+0x230], R39 ;  /* 0x0002302716007985 */ /* 0x008fe8000c101936 */
[----:B----4-:R-:W-:Y:S04]  /*185f0*/  ST.E desc[UR54][R22.64+0x234], R5 ;  /* 0x0002340516007985 */ /* 0x010fe8000c101936 */
[----:B------:R-:W-:Y:S04]  /*18600*/  ST.E desc[UR54][R22.64+0x238], R41 ;  /* 0x0002382916007985 */ /* 0x000fe8000c101936 */
        /* <DEDUP_REMOVED lines=121> */
[----:B0-----:R-:W5:Y:S04]  /*18da0*/  LD.E.64 R4, desc[UR54][R22.64+0xa8] ;  /* 0x0000a83616047980 */ /* 0x001f68000c101b00 */
[----:B-1----:R-:W5:Y:S04]  /*18db0*/  LDL R6, [R1+0x88] ;  /* 0x0000880001067983 */ /* 0x002f680000100800 */
        /* <DEDUP_REMOVED lines=976> */
[----:B0-----:R-:W5:Y:S04]  /*1cac0*/  LD.E R25, desc[UR54][R22.64+0x240] ;  /* 0x0002403616197980 */ /* 0x001f68000c101900 */
        /* <DEDUP_REMOVED lines=249> */
[----:B0-----:R-:W-:Y:S05]  /*1da60*/  @P6 BRA `(.L_x_2556) ;  /* 0x0000000000186947 */ /* 0x001fea0003800000 */
[----:B------:R-:W2:Y:S04]  /*1da70*/  LDL.64 R4, [R1+0x68] ;  /* 0x0000680001047983 */ /* 0x000ea80000100a00 */
[----:B------:R-:W3:Y:S01]  /*1da80*/  LD.E R0, desc[UR54][R2.64] ;  /* 0x0000003602007980 */ /* 0x000ee2000c101900 */
[----:B--2---:R-:W-:-:S05]  /*1da90*/  MOV R5, R4 ;  /* 0x0000000400057202 */ /* 0x004fca0000000f00 */
[----:B---3--:R-:W-:-:S05]  /*1daa0*/  IMAD R0, R0, 0x8, R5 ;  /* 0x0000000800007824 */ /* 0x008fca00078e0205 */
[----:B------:R-:W-:-:S04]  /*1dab0*/  PRMT R0, RZ, 0x654, R0 ;  /* 0x00000654ff007816 */ /* 0x000fc80000000000 */
[----:B------:R0:W-:Y:S03]  /*1dac0*/  SYNCS.ARRIVE.TRANS64.RED.A1T0 RZ, [R0+URZ], RZ ;  /* 0x000000ff00ff79a7 */ /* 0x0001e6000810043f */
.L_x_2556:
[----:B------:R-:W-:Y:S05]  /*1dad0*/  BSYNC B0 ;  /* 0x0000000000007941 */ /* 0x000fea0003800000 */
.L_x_2555:
[C---:B------:R-:W-:Y:S01]  /*1dae0*/  ISETP.GT.AND P0, PT, R10.reuse, UR43, PT ;  /* 0x0000002b0a007c0c */ /* 0x040fe2000bf04270 */
[----:B------:R-:W-:-:S12]  /*1daf0*/  VIADD R10, R10, 0xffffffff ;  /* 0xffffffff0a0a7836 */ /* 0x000fd80000000000 */
[----:B------:R-:W-:Y:S05]  /*1db00*/  @P0 BRA `(.L_x_2557) ;  /* 0xffffff5400300947 */ /* 0x000fea000383ffff */
.L_x_2526:
[----:B------:R-:W-:Y:S05]  /*1db10*/  WARPSYNC.ALL ;  /* 0x0000000000007948 */ /* 0x000fea0003800000 */
[----:B0-----:R-:W1:Y:S04]  /*1db20*/  LDL R5, [R1+0x440] ;  /* 0x0004400001057983 */ /* 0x001e680000100800 */
[----:B------:R-:W2:Y:S04]  /*1db30*/  LDL R4, [R1+0x444] ;  /* 0x0004440001047983 */ /* 0x000ea80000100800 */
[----:B------:R-:W3:Y:S04]  /*1db40*/  LDL R136, [R1+0x210] ;  /* 0x0002100001887983 */ /* 0x000ee80000100800 */
[----:B------:R-:W4:Y:S04]  /*1db50*/  LDL.64 R6, [R1+0x240] ;  /* 0x0002400001067983 */ /* 0x000f280000100a00 */
        /* <DEDUP_REMOVED lines=61> */
[----:B-1----:R-:W0:Y:S02]  /*1df30*/  SHFL.BFLY PT, R0, R5, 0x2, 0x1f ;  /* 0x0c401f0005007f89 */ /* 0x002e2400000e0000 */
[----:B0-----:R-:W-:-:S05]  /*1df40*/  FADD.FTZ R0, R5, R0 ;  /* 0x0000000005007221 */ /* 0x001fca0000010000 */
[----:B------:R-:W0:Y:S02]  /*1df50*/  SHFL.BFLY PT, R3, R0, 0x1, 0x1f ;  /* 0x0c201f0000037f89 */ /* 0x000e2400000e0000 */
[----:B0-----:R-:W-:Y:S01]  /*1df60*/  FADD.FTZ R2, R0, R3 ;  /* 0x0000000300027221 */ /* 0x001fe20000010000 */
[----:B---3--:R-:W-:Y:S01]  /*1df70*/  VIADD R136, R136, 0x1 ;  /* 0x0000000188887836 */ /* 0x008fe20000000000 */
[----:B------:R-:W3:Y:S04]  /*1df80*/  LDL R0, [R1+0x21c] ;  /* 0x00021c0001007983 */ /* 0x000ee80000100800 */
[----:B------:R-:W-:Y:S04]  /*1df90*/  STL [R1+0x440], R2 ;  /* 0x0004400201007387 */ /* 0x000fe80000100800 */
[----:B------:R-:W4:Y:S04]  /*1dfa0*/  LDL R148, [R1+0x440] ;  /* 0x0004400001947983 */ /* 0x000f280000100800 */
[----:B--2---:R-:W0:Y:S02]  /*1dfb0*/  SHFL.BFLY PT, R3, R4, 0x2, 0x1f ;  /* 0x0c401f0004037f89 */ /* 0x004e2400000e0000 */
[----:B0-----:R-:W-:Y:S01]  /*1dfc0*/  FADD.FTZ R8, R3, R4 ;  /* 0x0000000403087221 */ /* 0x001fe20000010000 */
[----:B------:R-:W-:Y:S01]  /*1dfd0*/  ISETP.NE.AND P2, PT, R136, 0x2, PT ;  /* 0x000000028800780c */ /* 0x000fe20003f45270 */
[----:B------:R-:W2:Y:S04]  /*1dfe0*/  LDL.64 R4, [R1+0x230] ;  /* 0x0002300001047983 */ /* 0x000ea80000100a00 */
[----:B------:R-:W0:Y:S08]  /*1dff0*/  SHFL.BFLY PT, R3, R8, 0x1, 0x1f ;  /* 0x0c201f0008037f89 */ /* 0x000e3000000e0000 */
[----:B------:R-:W5:Y:S01]  /*1e000*/  @!P2 LDL R19, [R1+0x214] ;  /* 0x000214000113a983 */ /* 0x000f620000100800 */
[----:B0-----:R-:W-:-:S03]  /*1e010*/  FADD.FTZ R140, R8, R3 ;  /* 0x00000003088c7221 */ /* 0x001fc60000010000 */
[----:B------:R-:W5:Y:S02]  /*1e020*/  LDL.64 R2, [R1+0x220] ;  /* 0x0002200001027983 */ /* 0x000f640000100a00 */
[----:B------:R-:W-:Y:S02]  /*1e030*/  FSETP.NE.FTZ.AND P1, PT, R140, RZ, PT ;  /* 0x000000ff8c00720b */ /* 0x000fe40003f35000 */
[----:B------:R-:W5:Y:S11]  /*1e040*/  LDL.64 R8, [R1+0x250] ;  /* 0x0002500001087983 */ /* 0x000f760000100a00 */
[----:B------:R-:W5:Y:S04]  /*1e050*/  @P1 LDL R143, [R1+0x450] ;  /* 0x00045000018f1983 */ /* 0x000f680000100800 */
[----:B------:R-:W5:Y:S01]  /*1e060*/  @P1 LDL R145, [R1+0x434] ;  /* 0x0004340001911983 */ /* 0x000f620000100800 */
[----:B------:R-:W-:-:S02]  /*1e070*/  IMAD.MOV.U32 R138, RZ, RZ, RZ ;  /* 0x000000ffff8a7224 */ /* 0x000fc400078e00ff */
[----:B------:R-:W-:Y:S01]  /*1e080*/  IMAD.MOV.U32 R142, RZ, RZ, -0x800000 ;  /* 0xff800000ff8e7424 */ /* 0x000fe200078e00ff */
[----:B------:R0:W-:Y:S08]  /*1e090*/  BAR.ARV R204, 0x100 ;  /* 0x000400cc0000751d */ /* 0x0001f00000002000 */
[----:B------:R-:W-:Y:S06]  /*1e0a0*/  BAR.ARV 0x8, 0x120 ;  /* 0x0204800000007b1d */ /* 0x000fec0000002000 */
[----:B----4-:R-:W-:-:S13]  /*1e0b0*/  FSETP.NE.FTZ.AND P0, PT, R148, RZ, PT ;  /* 0x000000ff9400720b */ /* 0x010fda0003f15000 */
[----:B------:R-:W4:Y:S04]  /*1e0c0*/  @P0 LDL R139, [R1+0x450] ;  /* 0x00045000018b0983 */ /* 0x000f280000100800 */
[----:B------:R-:W4:Y:S01]  /*1e0d0*/  @P0 LDL R144, [R1+0x430] ;  /* 0x0004300001900983 */ /* 0x000f220000100800 */
[----:B------:R-:W1:Y:S08]  /*1e0e0*/  @P0 MUFU.LG2 R141, R148 ;  /* 0x00000094008d0308 */ /* 0x000e700000000c00 */
[----:B------:R-:W2:Y:S01]  /*1e0f0*/  @P0 MUFU.RCP R138, R148 ;  /* 0x00000094008a0308 */ /* 0x000ea20000001000 */
[----:B-1----:R-:W-:-:S07]  /*1e100*/  @P0 FMUL.FTZ R146, R141, 0.69314718246459960938 ;  /* 0x3f3172188d920820 */ /* 0x002fce0000410000 */
[----:B------:R-:W1:Y:S01]  /*1e110*/  @P1 MUFU.LG2 R147, R140 ;  /* 0x0000008c00931308 */ /* 0x000e620000000c00 */
[----:B---3--:R-:W-:Y:S02]  /*1e120*/  VIADD R0, R0, 0x1 ;  /* 0x0000000100007836 */ /* 0x008fe40000000000 */
[-C--:B--2---:R-:W-:Y:S01]  /*1e130*/  FMUL.FTZ R5, R5, R138.reuse ;  /* 0x0000008a05057220 */ /* 0x084fe20000410000 */
[-C--:B------:R-:W-:Y:S01]  /*1e140*/  FMUL.FTZ R4, R4, R138.reuse ;  /* 0x0000008a04047220 */ /* 0x080fe20000410000 */
[-C--:B------:R-:W-:Y:S01]  /*1e150*/  FMUL.FTZ R7, R7, R138.reuse ;  /* 0x0000008a07077220 */ /* 0x080fe20000410000 */
[-C--:B------:R-:W-:Y:S01]  /*1e160*/  FMUL.FTZ R6, R6, R138.reuse ;  /* 0x0000008a06067220 */ /* 0x080fe20000410000 */
[-C--:B-----5:R-:W-:Y:S01]  /*1e170*/  FMUL.FTZ R11, R11, R138.reuse ;  /* 0x0000008a0b0b7220 */ /* 0x0a0fe20000410000 */
[-C--:B------:R-:W-:Y:S01]  /*1e180*/  FMUL.FTZ R10, R10, R138.reuse ;  /* 0x0000008a0a0a7220 */ /* 0x080fe20000410000 */
[----:B------:R-:W-:Y:S01]  /*1e190*/  STL.64 [R1+0x230], R4 ;  /* 0x0002300401007387 */ /* 0x000fe20000100a00 */
        /* <DEDUP_REMOVED lines=61> */
[----:B------:R-:W-:Y:S01]  /*1e570*/  @!P2 LOP3.LUT R4, R19, 0x1, RZ, 0x3c, !PT ;  /* 0x000000011304a812 */ /* 0x000fe200078e3cff */
[----:B------:R0:W-:Y:S04]  /*1e580*/  STL [R1+0x444], R140 ;  /* 0x0004448c01007387 */ /* 0x0001e80000100800 */
        /* <DEDUP_REMOVED lines=32> */
[----:B------:R0:W-:Y:S04]  /*1e790*/  @!P2 STL [R1+0x214], R4 ;  /* 0x000214040100a387 */ /* 0x0001e80000100800 */
[----:B------:R0:W-:Y:S04]  /*1e7a0*/  STL [R1+0x21c], R0 ;  /* 0x00021c0001007387 */ /* 0x0001e80000100800 */
[----:B------:R0:W-:Y:S01]  /*1e7b0*/  @!P2 STL [R1+0x210], RZ ;  /* 0x000210ff0100a387 */ /* 0x0001e20000100800 */
[----:B----4-:R-:W-:-:S04]  /*1e7c0*/  @P0 FMUL.FTZ R139, R139, 0.69314718246459960938 ;  /* 0x3f3172188b8b0820 */ /* 0x010fc80000410000 */
[----:B------:R-:W-:Y:S01]  /*1e7d0*/  @P0 FFMA.FTZ R142, R139, R144, R146 ;  /* 0x000000908b8e0223 */ /* 0x000fe20000010092 */
[----:B------:R-:W-:-:S06]  /*1e7e0*/  IMAD.MOV.U32 R139, RZ, RZ, RZ ;  /* 0x000000ffff8b7224 */ /* 0x000fcc00078e00ff */
[----:B------:R-:W1:Y:S01]  /*1e7f0*/  @P1 MUFU.RCP R139, R140 ;  /* 0x0000008c008b1308 */ /* 0x000e620000001000 */
[----:B------:R-:W-:Y:S01]  /*1e800*/  @P1 FMUL.FTZ R146, R143, 0.69314718246459960938 ;  /* 0x3f3172188f921820 */ /* 0x000fe20000410000 */
[----:B------:R-:W-:-:S03]  /*1e810*/  IMAD.MOV.U32 R144, RZ, RZ, -0x800000 ;  /* 0xff800000ff907424 */ /* 0x000fc600078e00ff */
[----:B------:R-:W-:Y:S01]  /*1e820*/  @P1 FFMA.FTZ R144, R146, R145, R147 ;  /* 0x0000009192901223 */ /* 0x000fe20000010093 */
[----:B------:R0:W-:Y:S04]  /*1e830*/  STL [R1+0x440], R142 ;  /* 0x0004408e01007387 */ /* 0x0001e80000100800 */
[----:B------:R0:W-:Y:S01]  /*1e840*/  STL [R1+0x444], R144 ;  /* 0x0004449001007387 */ /* 0x0001e20000100800 */
        /* <DEDUP_REMOVED lines=95> */
[----:B------:R0:W-:Y:S01]  /*1ee40*/  STL.64 [R1+0x418], R134 ;  /* 0x0004188601007387 */ /* 0x0001e20000100a00 */
[----:B------:R-:W-:-:S13]  /*1ee50*/  PLOP3.LUT P0, PT, PT, PT, PT, 0x8, 0x0 ;  /* 0x000000000000781c */ /* 0x000fda0003f0e170 */
.L_x_2461:
[----:B------:R-:W1:Y:S08]  /*1ee60*/  S2UR UR4, SR_CgaCtaId ;  /* 0x00000000000479c3 */ /* 0x000e700000008800 */
[----:B------:R-:W-:Y:S06]  /*1ee70*/  BAR.SYNC.DEFER_BLOCKING 0x5, 0x120 ;  /* 0x0144800000007b1d */ /* 0x000fec0000010000 */
[----:B------:R-:W-:Y:S01]  /*1ee80*/  UMOV UR44, 0x400 ;  /* 0x00000400002c7882 */ /* 0x000fe20000000000 */
[----:B------:R-:W-:Y:S01]  /*1ee90*/  BSSY B0, `(.L_x_2558) ;  /* 0x0000275000007945 */ /* 0x000fe20003800000 */
[----:B-1----:R-:W-:-:S09]  /*1eea0*/  ULEA UR44, UR4, UR44, 0x18 ;  /* 0x0000002c042c7291 */ /* 0x002fd2000f8ec03f */
[----:B0--3--:R-:W0:Y:S02]  /*1eeb0*/  LDS.128 R4, [UR44+0x324d0] ;  /* 0x0324d02cff047984 */ /* 0x009e240008000c00 */
[----:B0-----:R-:W-:Y:S02]  /*1eec0*/  R2UR UR5, R5 ;  /* 0x00000000050572ca */ /* 0x001fe400000e0000 */
[----:B------:R-:W-:Y:S02]  /*1eed0*/  R2UR UR7, R6 ;  /* 0x00000000060772ca */ /* 0x000fe400000e0000 */
[----:B------:R-:W-:Y:S01]  /*1eee0*/  R2UR UR6, R7 ;  /* 0x00000000070672ca */ /* 0x000fe200000e0000 */
[----:B------:R-:W-:Y:S06]  /*1eef0*/  BAR.ARV 0x4, 0x120 ;  /* 0x0104800000007b1d */ /* 0x000fec0000002000 */
[----:B------:R-:W-:Y:S08]  /*1ef00*/  @P0 BRA `(.L_x_2559) ;  /* 0x0000001800a40947 */ /* 0x000ff00003800000 */
[----:B------:R-:W2:Y:S04]  /*1ef10*/  LDL.128 R136, [R1+0x220] ;  /* 0x0002200001887983 */ /* 0x000ea80000100c00 */
[----:B------:R-:W3:Y:S04]  /*1ef20*/  LDL.128 R8, [R1+0x240] ;  /* 0x0002400001087983 */ /* 0x000ee80000100c00 */
[----:B------:R-:W4:Y:S04]  /*1ef30*/  LDL.128 R4, [R1+0x230] ;  /* 0x0002300001047983 */ /* 0x000f280000100c00 */
[----:B------:R-:W5:Y:S04]  /*1ef40*/  LDL.128 R24, [R1+0x260] ;  /* 0x0002600001187983 */ /* 0x000f680000100c00 */
        /* <DEDUP_REMOVED lines=10> */
[----:B------:R-:W5:Y:S04]  /*1eff0*/  LDL R21, [R1+0x478] ;  /* 0x0004780001157983 */ /* 0x000f680000100800 */
        /* <DEDUP_REMOVED lines=19> */
[----:B------:R-:W5:Y:S01]  /*1f130*/  LDL.128 R132, [R1+0x410] ;  /* 0x0004100001847983 */ /* 0x000f620000100c00 */
[----:B------:R-:W-:Y:S01]  /*1f140*/  LOP3.LUT R3, R196, 0x380, RZ, 0xc0, !PT ;  /* 0x00000380c4037812 */ /* 0x000fe200078ec0ff */
[----:B------:R-:W-:Y:S01]  /*1f150*/  ULDC.64 UR8, c[0x0][0xce0] ;  /* 0x0003380000087ab9 */ /* 0x000fe20000000a00 */
[----:B------:R-:W-:-:S02]  /*1f160*/  ULDC.64 UR10, c[0x0][0xcd8] ;  /* 0x00033600000a7ab9 */ /* 0x000fc40000000a00 */
[----:B------:R-:W-:-:S04]  /*1f170*/  SHF.R.U64 R3, R3, 0x3, RZ ;  /* 0x0000000303037819 */ /* 0x000fc800000012ff */
[----:B------:R-:W-:Y:S01]  /*1f180*/  LOP3.LUT R2, R3, R196, RZ, 0x3c, !PT ;  /* 0x000000c403027212 */ /* 0x000fe200078e3cff */
[----:B------:R-:W-:-:S05]  /*1f190*/  IMAD.MOV.U32 R3, RZ, RZ, R197 ;  /* 0x000000ffff037224 */ /* 0x000fca00078e00c5 */
[----:B------:R-:W-:Y:S01]  /*1f1a0*/  MOV R0, R2 ;  /* 0x0000000200007202 */ /* 0x000fe20000000f00 */
[----:B------:R-:W-:-:S04]  /*1f1b0*/  UISETP.NE.U32.AND UP1, UPT, UR8, URZ, UPT ;  /* 0x0000003f0800728c */ /* 0x000fc8000bf25070 */
[----:B------:R-:W-:-:S03]  /*1f1c0*/  UISETP.NE.AND.EX UP1, UPT, UR9, URZ, UPT, UP1 ;  /* 0x0000003f0900728c */ /* 0x000fc6000bf25310 */
[----:B------:R-:W-:Y:S02]  /*1f1d0*/  ULDC.64 UR8, c[0x0][0xcd8] ;  /* 0x0003360000087ab9 */ /* 0x000fe40000000a00 */
[----:B------:R-:W-:-:S04]  /*1f1e0*/  UISETP.NE.U32.AND UP0, UPT, UR8, URZ, UPT ;  /* 0x0000003f0800728c */ /* 0x000fc8000bf05070 */
[----:B------:R-:W-:Y:S01]  /*1f1f0*/  UISETP.NE.AND.EX UP0, UPT, UR9, URZ, UPT, UP0 ;  /* 0x0000003f0900728c */ /* 0x000fe2000bf05300 */
[----:B------:R-:W-:Y:S02]  /*1f200*/  PLOP3.LUT P2, PT, PT, PT, UP1, 0x80, 0x0 ;  /* 0x000000000000781c */ /* 0x000fe40003f4f018 */
[----:B------:R-:W-:Y:S01]  /*1f210*/  @UP1 ULDC.64 UR8, c[0x0][0xce0] ;  /* 0x0003380000081ab9 */ /* 0x000fe20000000a00 */
[----:B------:R-:W-:Y:S02]  /*1f220*/  UIMAD.WIDE UR10, UR41, 0x4, UR10 ;  /* 0x00000004290a78a5 */ /* 0x000fe4000f8e020a */
[----:B------:R-:W-:Y:S01]  /*1f230*/  PLOP3.LUT P1, PT, PT, PT, UP0, 0x80, 0x0 ;  /* 0x000000000000781c */ /* 0x000fe20003f2f008 */
[----:B------:R-:W-:-:S03]  /*1f240*/  @UP1 UIMAD.WIDE UR8, UR41, 0x4, UR8 ;  /* 0x00000004290818a5 */ /* 0x000fc6000f8e0208 */
[----:B------:R-:W-:Y:S02]  /*1f250*/  IMAD.U32 R2, RZ, RZ, UR10 ;  /* 0x0000000aff027e24 */ /* 0x000fe4000f8e00ff */
[----:B------:R-:W-:Y:S01]  /*1f260*/  IMAD.U32 R3, RZ, RZ, UR11 ;  /* 0x0000000bff037e24 */ /* 0x000fe2000f8e00ff */
[----:B--2---:R-:W-:Y:S02]  /*1f270*/  F2FP.F16.F32.PACK_AB R136, R137, R136 ;  /* 0x000000888988723e */ /* 0x004fe400000000ff */
[----:B------:R-:W-:Y:S02]  /*1f280*/  F2FP.F16.F32.PACK_AB R137, R139, R138 ;  /* 0x0000008a8b89723e */ /* 0x000fe400000000ff */
[----:B---3--:R-:W-:Y:S02]  /*1f290*/  F2FP.F16.F32.PACK_AB R8, R9, R8 ;  /* 0x000000080908723e */ /* 0x008fe400000000ff */
[----:B------:R-:W-:Y:S02]  /*1f2a0*/  F2FP.F16.F32.PACK_AB R9, R11, R10 ;  /* 0x0000000a0b09723e */ /* 0x000fe400000000ff */
[----:B----4-:R-:W-:-:S02]  /*1f2b0*/  F2FP.F16.F32.PACK_AB R138, R5, R4 ;  /* 0x00000004058a723e */ /* 0x010fc400000000ff */
[----:B------:R-:W-:Y:S01]  /*1f2c0*/  F2FP.F16.F32.PACK_AB R139, R7, R6 ;  /* 0x00000006078b723e */ /* 0x000fe200000000ff */
[----:B------:R-:W-:Y:S01]  /*1f2d0*/  BAR.SYNC.DEFER_BLOCKING 0x1, 0x100 ;  /* 0x0044000000007b1d */ /* 0x000fe20000010000 */
[----:B-----5:R-:W-:Y:S02]  /*1f2e0*/  F2FP.F16.F32.PACK_AB R24, R25, R24 ;  /* 0x000000181918723e */ /* 0x020fe400000000ff */
        /* <DEDUP_REMOVED lines=11> */
[----:B------:R-:W-:Y:S01]  /*1f3a0*/  F2FP.F16.F32.PACK_AB R48, R49, R48 ;  /* 0x000000303130723e */ /* 0x000fe200000000ff */
[----:B------:R0:W-:Y:S01]  /*1f3b0*/  STSM.16.M88.4 [R0], R136 ;  /* 0x0000008800007844 */ /* 0x0001e20000000200 */
        /* <DEDUP_REMOVED lines=8> */
[----:B------:R-:W-:Y:S01]  /*1f440*/  F2FP.F16.F32.PACK_AB R65, R67, R66 ;  /* 0x000000424341723e */ /* 0x000fe200000000ff */
[----:B------:R1:W-:Y:S01]  /*1f450*/  STSM.16.M88.4 [R21], R8 ;  /* 0x0000000815007844 */ /* 0x0003e20000000200 */
        /* <DEDUP_REMOVED lines=10> */
[----:B------:R-:W-:-:S03]  /*1f500*/  F2FP.F16.F32.PACK_AB R74, R77, R76 ;  /* 0x0000004c4d4a723e */ /* 0x000fc600000000ff */
[----:B------:R1:W-:Y:S01]  /*1f510*/  STSM.16.M88.4 [R237], R40 ;  /* 0x00000028ed007844 */ /* 0x0003e20000000200 */
[----:B------:R-:W-:Y:S02]  /*1f520*/  F2FP.F16.F32.PACK_AB R75, R79, R78 ;  /* 0x0000004e4f4b723e */ /* 0x000fe400000000ff */
[----:B------:R-:W-:Y:S01]  /*1f530*/  F2FP.F16.F32.PACK_AB R88, R89, R88 ;  /* 0x000000585958723e */ /* 0x000fe200000000ff */
[----:B------:R1:W-:Y:S01]  /*1f540*/  STSM.16.M88.4 [R236], R48 ;  /* 0x00000030ec007844 */ /* 0x0003e20000000200 */
        /* <DEDUP_REMOVED lines=27> */
[----:B------:R-:W-:Y:S01]  /*1f700*/  F2FP.F16.F32.PACK_AB R123, R127, R126 ;  /* 0x0000007e7f7b723e */ /* 0x000fe200000000ff */
[----:B------:R1:W-:Y:S01]  /*1f710*/  STSM.16.M88.4 [R225], R96 ;  /* 0x00000060e1007844 */ /* 0x0003e20000000200 */
[----:B------:R-:W-:-:S02]  /*1f720*/  F2FP.F16.F32.PACK_AB R130, R133, R132 ;  /* 0x000000848582723e */ /* 0x000fc400000000ff */
[----:B------:R-:W-:Y:S01]  /*1f730*/  F2FP.F16.F32.PACK_AB R131, R135, R134 ;  /* 0x000000868783723e */ /* 0x000fe200000000ff */
[----:B------:R1:W-:Y:S04]  /*1f740*/  STSM.16.M88.4 [R224], R104 ;  /* 0x00000068e0007844 */ /* 0x0003e80000000200 */
[----:B------:R1:W-:Y:S04]  /*1f750*/  STSM.16.M88.4 [R223], R112 ;  /* 0x00000070df007844 */ /* 0x0003e80000000200 */
[----:B------:R1:W-:Y:S04]  /*1f760*/  STSM.16.M88.4 [R222], R120 ;  /* 0x00000078de007844 */ /* 0x0003e80000000200 */
[----:B------:R1:W-:Y:S01]  /*1f770*/  STSM.16.M88.4 [R221], R128 ;  /* 0x00000080dd007844 */ /* 0x0003e20000000200 */
[----:B------:R-:W-:Y:S01]  /*1f780*/  BAR.SYNC.DEFER_BLOCKING 0x1, 0x100 ;  /* 0x0044000000007b1d */ /* 0x000fe20000010000 */
[----:B------:R-:W-:-:S02]  /*1f790*/  IMAD.U32 R4, RZ, RZ, UR8 ;  /* 0x00000008ff047e24 */ /* 0x000fc4000f8e00ff */
[----:B------:R-:W-:-:S05]  /*1f7a0*/  IMAD.U32 R5, RZ, RZ, UR9 ;  /* 0x00000009ff057e24 */ /* 0x000fca000f8e00ff */
[----:B------:R-:W2:Y:S04]  /*1f7b0*/  @P2 LDG.E R4, desc[UR54][R4.64] ;  /* 0x0000003604042981 */ /* 0x000ea8000c1e1900 */
[----:B0-----:R-:W3:Y:S01]  /*1f7c0*/  @P1 LDG.E R0, desc[UR54][R2.64] ;  /* 0x0000003602001981 */ /* 0x001ee2000c1e1900 */
[----:B------:R-:W-:Y:S01]  /*1f7d0*/  IMAD.U32 R7, RZ, RZ, UR40 ;  /* 0x00000028ff077e24 */ /* 0x000fe2000f8e00ff */
[----:B------:R-:W-:Y:S01]  /*1f7e0*/  ULDC UR12, c[0x0][0xb88] ;  /* 0x0002e200000c7ab9 */ /* 0x000fe20000000800 */
[----:B------:R-:W-:Y:S02]  /*1f7f0*/  UMOV UR4, URZ ;  /* 0x0000003f00047c82 */ /* 0x000fe40008000000 */
[----:B------:R-:W-:Y:S01]  /*1f800*/  IMAD R7, R7, 0x80, R198 ;  /* 0x0000008007077824 */ /* 0x000fe200078e02c6 */
[----:B------:R-:W-:-:S03]  /*1f810*/  LOP3.LUT P0, RZ, R206, 0x3, RZ, 0xc0, !PT ;  /* 0x00000003ceff7812 */ /* 0x000fc6000780c0ff */
[----:B------:R-:W-:Y:S01]  /*1f820*/  VIADD R6, R7, 0x8 ;  /* 0x0000000807067836 */ /* 0x000fe20000000000 */
[----:B--2---:R-:W-:Y:S02]  /*1f830*/  @P2 R2UR UR12, R4 ;  /* 0x00000000040c22ca */ /* 0x004fe400000e0000 */
[----:B---3--:R-:W-:Y:S01]  /*1f840*/  @P1 R2UR UR4, R0 ;  /* 0x00000000000412ca */ /* 0x008fe200000e0000 */
[----:B-1----:R-:W-:-:S14]  /*1f850*/  @P2 BRA `(.L_x_2560) ;  /* 0x0000000000182947 */ /* 0x002fdc0003800000 */
[----:B------:R-:W-:Y:S05]  /*1f860*/  @!P1 BRA `(.L_x_2560) ;  /* 0x0000000000149947 */ /* 0x000fea0003800000 */
[----:B------:R-:W2:Y:S04]  /*1f870*/  LDG.E R4, desc[UR54][R2.64] ;  /* 0x0000003602047981 */ /* 0x000ea8000c1e1900 */
[----:B------:R-:W3:Y:S01]  /*1f880*/  LDG.E R0, desc[UR54][R2.64+0x4] ;  /* 0x0000043602007981 */ /* 0x000ee2000c1e1900 */
[----:B--2---:R-:W-:Y:S02]  /*1f890*/  R2UR UR8, R4 ;  /* 0x00000000040872ca */ /* 0x004fe400000e0000 */
[----:B---3--:R-:W-:-:S13]  /*1f8a0*/  R2UR UR12, R0 ;  /* 0x00000000000c72ca */ /* 0x008fda00000e0000 */
[----:B------:R-:W-:-:S12]  /*1f8b0*/  UIADD3 UR12, -UR8, UR12, URZ ;  /* 0x0000000c080c7290 */ /* 0x000fd8000fffe13f */
.L_x_2560:
[----:B------:R-:W-:Y:S01]  /*1f8c0*/  ISETP.GE.OR P1, PT, R7, UR12, P0 ;  /* 0x0000000c07007c0c */ /* 0x000fe20008726670 */
[----:B------:R-:W-:Y:S01]  /*1f8d0*/  USHF.R.S32.HI UR11, URZ, 0x1f, UR4 ;  /* 0x0000001f3f0b7899 */ /* 0x000fe20008011404 */
[----:B------:R-:W-:Y:S01]  /*1f8e0*/  ISETP.GE.OR P0, PT, R6, UR12, P0 ;  /* 0x0000000c06007c0c */ /* 0x000fe20008706670 */
[----:B------:R-:W-:Y:S01]  /*1f8f0*/  USHF.R.S32.HI UR16, URZ, 0x1f, UR39 ;  /* 0x0000001f3f107899 */ /* 0x000fe20008011427 */
[----:B------:R-:W-:-:S09]  /*1f900*/  ULDC.64 UR14, c[0x0][0xc70] ;  /* 0x00031c00000e7ab9 */ /* 0x000fd20000000a00 */
[----:B------:R-:W2:Y:S04]  /*1f910*/  @!P1 LDL R3, [R1+0x440] ;  /* 0x0004400001039983 */ /* 0x000ea80000100800 */
[----:B------:R-:W3:Y:S01]  /*1f920*/  @!P0 LDL R2, [R1+0x444] ;  /* 0x0004440001028983 */ /* 0x000ee20000100800 */
[----:B------:R-:W-:Y:S01]  /*1f930*/  UMOV UR10, UR4 ;  /* 0x00000004000a7c82 */ /* 0x000fe20008000000 */
[----:B------:R-:W-:Y:S01]  /*1f940*/  UIMAD UR13, UR16, UR14, URZ ;  /* 0x0000000e100d72a4 */ /* 0x000fe2000f8e023f */
[----:B------:R-:W-:Y:S01]  /*1f950*/  IMAD R0, R192, 0x40, R186 ;  /* 0x00000040c0007824 */ /* 0x000fe200078e02ba */
[----:B------:R-:W-:Y:S01]  /*1f960*/  UIMAD.WIDE.U32 UR8, UR39, UR14, UR10 ;  /* 0x0000000e270872a5 */ /* 0x000fe2000f8e000a */
[----:B------:R-:W-:Y:S01]  /*1f970*/  IMAD.MOV.U32 R5, RZ, RZ, 0x2 ;  /* 0x00000002ff057424 */ /* 0x000fe200078e00ff */
[----:B------:R-:W-:-:S02]  /*1f980*/  USHF.R.S32.HI UR10, URZ, 0x1f, UR41 ;  /* 0x0000001f3f0a7899 */ /* 0x000fc40008011429 */
[----:B------:R-:W-:Y:S01]  /*1f990*/  UIMAD UR13, UR39, UR15, UR13 ;  /* 0x0000000f270d72a4 */ /* 0x000fe2000f8e020d */
[----:B------:R-:W-:Y:S01]  /*1f9a0*/  IMAD.WIDE R4, R0, R5, UR36 ;  /* 0x0000002400047e25 */ /* 0x000fe2000f8e0205 */
[----:B------:R-:W-:Y:S01]  /*1f9b0*/  USEL UR17, UR10, URZ, !UP0 ;  /* 0x0000003f0a117287 */ /* 0x000fe2000c000000 */
[----:B------:R-:W-:Y:S01]  /*1f9c0*/  SHF.R.S32.HI R0, RZ, 0x1f, R7 ;  /* 0x0000001fff007819 */ /* 0x000fe20000011407 */
[----:B------:R-:W-:Y:S01]  /*1f9d0*/  ULDC.64 UR14, c[0x0][0xc78] ;  /* 0x00031e00000e7ab9 */ /* 0x000fe20000000a00 */
[----:B------:R-:W-:Y:S01]  /*1f9e0*/  USEL UR18, UR41, URZ, !UP0 ;  /* 0x0000003f29127287 */ /* 0x000fe2000c000000 */
[C---:B------:R-:W-:Y:S01]  /*1f9f0*/  IADD3 R9, P5, R4.reuse, 0x1000, RZ ;  /* 0x0000100004097810 */ /* 0x040fe20007fbe0ff */
[----:B------:R-:W-:Y:S01]  /*1fa00*/  UIMAD UR10, UR17, UR14, URZ ;  /* 0x0000000e110a72a4 */ /* 0x000fe2000f8e023f */
[C---:B------:R-:W-:Y:S01]  /*1fa10*/  IADD3 R13, P2, R4.reuse, 0x2000, RZ ;  /* 0x00002000040d7810 */ /* 0x040fe20007f5e0ff */
[----:B------:R-:W-:Y:S01]  /*1fa20*/  UIADD3 UR9, UR9, UR13, URZ ;  /* 0x0000000d09097290 */ /* 0x000fe2000fffe03f */
[C---:B------:R-:W-:Y:S01]  /*1fa30*/  IADD3 R25, P4, R4.reuse, 0x3000, RZ ;  /* 0x0000300004197810 */ /* 0x040fe20007f9e0ff */
[----:B------:R-:W-:Y:S01]  /*1fa40*/  UIMAD UR10, UR18, UR15, UR10 ;  /* 0x0000000f120a72a4 */ /* 0x000fe2000f8e020a */
[----:B------:R-:W-:Y:S01]  /*1fa50*/  IADD3 R33, P6, R4, 0x5000, RZ ;  /* 0x0000500004217810 */ /* 0x000fe20007fde0ff */
[----:B------:R-:W-:Y:S01]  /*1fa60*/  UIMAD.WIDE.U32 UR8, UR18, UR14, UR8 ;  /* 0x0000000e120872a5 */ /* 0x000fe2000f8e0008 */
[----:B------:R-:W-:-:S02]  /*1fa70*/  LOP3.LUT R8, R9, 0x380, RZ, 0xc0, !PT ;  /* 0x0000038009087812 */ /* 0x000fc400078ec0ff */
[----:B------:R-:W-:Y:S01]  /*1fa80*/  LOP3.LUT R12, R13, 0x380, RZ, 0xc0, !PT ;  /* 0x000003800d0c7812 */ /* 0x000fe200078ec0ff */
[----:B------:R-:W-:Y:S01]  /*1fa90*/  IMAD.U32 R11, RZ, RZ, UR10 ;  /* 0x0000000aff0b7e24 */ /* 0x000fe2000f8e00ff */
[----:B------:R-:W-:Y:S01]  /*1faa0*/  LOP3.LUT R24, R25, 0x380, RZ, 0xc0, !PT ;  /* 0x0000038019187812 */ /* 0x000fe200078ec0ff */
[----:B------:R-:W-:Y:S01]  /*1fab0*/  ULDC.64 UR14, c[0x0][0xba0] ;  /* 0x0002e800000e7ab9 */ /* 0x000fe20000000a00 */
[----:B------:R-:W-:Y:S02]  /*1fac0*/  IADD3 R6, P3, R7, UR8, RZ ;  /* 0x0000000807067c10 */ /* 0x000fe4000ff7e0ff */
[----:B------:R-:W-:Y:S02]  /*1fad0*/  LOP3.LUT R32, R33, 0x380, RZ, 0xc0, !PT ;  /* 0x0000038021207812 */ /* 0x000fe400078ec0ff */
[----:B------:R-:W-:Y:S01]  /*1fae0*/  IADD3.X R7, R0, UR9, R11, P3, !PT ;  /* 0x0000000900077c10 */ /* 0x000fe20009ffe40b */
[----:B------:R-:W-:Y:S01]  /*1faf0*/  ULDC.64 UR8, c[0x0][0xc40] ;  /* 0x0003100000087ab9 */ /* 0x000fe20000000a00 */
[----:B------:R-:W-:-:S02]  /*1fb00*/  SHF.R.U64 R8, R8, 0x3, RZ ;  /* 0x0000000308087819 */ /* 0x000fc400000012ff */
[----:B------:R-:W-:Y:S02]  /*1fb10*/  LEA R20, P3, R6, UR8, 0x2 ;  /* 0x0000000806147c11 */ /* 0x000fe4000f8610ff */
[----:B------:R-:W-:Y:S02]  /*1fb20*/  SHF.R.U64 R12, R12, 0x3, RZ ;  /* 0x000000030c0c7819 */ /* 0x000fe400000012ff */
[----:B------:R-:W-:Y:S02]  /*1fb30*/  LEA.HI.X R21, R6, UR9, R7, 0x2, P3 ;  /* 0x0000000906157c11 */ /* 0x000fe400098f1407 */
[----:B------:R-:W-:Y:S02]  /*1fb40*/  IADD3 R29, P3, R4, 0x4000, RZ ;  /* 0x00004000041d7810 */ /* 0x000fe40007f7e0ff */
[----:B------:R-:W-:Y:S02]  /*1fb50*/  SHF.R.U64 R24, R24, 0x3, RZ ;  /* 0x0000000318187819 */ /* 0x000fe400000012ff */
[----:B------:R-:W-:-:S02]  /*1fb60*/  LOP3.LUT R28, R29, 0x380, RZ, 0xc0, !PT ;  /* 0x000003801d1c7812 */ /* 0x000fc400078ec0ff */
        /* <DEDUP_REMOVED lines=15> */
[C---:B------:R-:W-:Y:S02]  /*1fc60*/  IADD3 R49, P3, R4.reuse, 0x9000, RZ ;  /* 0x0000900004317810 */ /* 0x040fe40007f7e0ff */
[----:B------:R-:W-:Y:S02]  /*1fc70*/  IADD3 R53, P6, R4, 0xa000, RZ ;  /* 0x0000a00004357810 */ /* 0x000fe40007fde0ff */
[----:B------:R-:W-:Y:S02]  /*1fc80*/  LOP3.LUT R36, R37, 0x380, RZ, 0xc0, !PT ;  /* 0x0000038025247812 */ /* 0x000fe400078ec0ff */
[----:B------:R-:W-:-:S02]  /*1fc90*/  LOP3.LUT R40, R41, 0x380, RZ, 0xc0, !PT ;  /* 0x0000038029287812 */ /* 0x000fc400078ec0ff */
[----:B------:R-:W-:Y:S02]  /*1fca0*/  LOP3.LUT R44, R45, 0x380, RZ, 0xc0, !PT ;  /* 0x000003802d2c7812 */ /* 0x000fe400078ec0ff */
[----:B------:R-:W-:Y:S02]  /*1fcb0*/  LOP3.LUT R48, R49, 0x380, RZ, 0xc0, !PT ;  /* 0x0000038031307812 */ /* 0x000fe400078ec0ff */
[----:B------:R-:W-:Y:S02]  /*1fcc0*/  LOP3.LUT R52, R53, 0x380, RZ, 0xc0, !PT ;  /* 0x0000038035347812 */ /* 0x000fe400078ec0ff */
[----:B------:R-:W-:Y:S02]  /*1fcd0*/  SHF.R.U64 R36, R36, 0x3, RZ ;  /* 0x0000000324247819 */ /* 0x000fe400000012ff */
        /* <DEDUP_REMOVED lines=21> */
[----:B------:R-:W-:Y:S01]  /*1fe30*/  LOP3.LUT R11, R4, 0x380, RZ, 0xc0, !PT ;  /* 0x00000380040b7812 */ /* 0x000fe200078ec0ff */
[----:B------:R-:W-:Y:S01]  /*1fe40*/  UIMAD UR8, UR11, UR14, URZ ;  /* 0x0000000e0b0872a4 */ /* 0x000fe2000f8e023f */
[----:B------:R-:W-:Y:S01]  /*1fe50*/  LOP3.LUT R64, R65, 0x380, RZ, 0xc0, !PT ;  /* 0x0000038041407812 */ /* 0x000fe200078ec0ff */
[----:B------:R-:W-:Y:S01]  /*1fe60*/  IMAD.X R73, RZ, RZ, R5, P6 ;  /* 0x000000ffff497224 */ /* 0x000fe200030e0605 */
[----:B------:R-:W-:Y:S01]  /*1fe70*/  LOP3.LUT R68, R69, 0x380, RZ, 0xc0, !PT ;  /* 0x0000038045447812 */ /* 0x000fe200078ec0ff */
[----:B------:R-:W-:Y:S01]  /*1fe80*/  ULDC.64 UR10, c[0x0][0xbe0] ;  /* 0x0002f800000a7ab9 */ /* 0x000fe20000000a00 */
[----:B------:R-:W-:Y:S02]  /*1fe90*/  LOP3.LUT R0, R7, 0x380, RZ, 0xc0, !PT ;  /* 0x0000038007007812 */ /* 0x000fe400078ec0ff */
[----:B------:R-:W-:Y:S02]  /*1fea0*/  SHF.R.U64 R56, R56, 0x3, RZ ;  /* 0x0000000338387819 */ /* 0x000fe400000012ff */
[----:B------:R-:W-:-:S02]  /*1feb0*/  SHF.R.U64 R60, R60, 0x3, RZ ;  /* 0x000000033c3c7819 */ /* 0x000fc400000012ff */
[----:B------:R-:W-:Y:S02]  /*1fec0*/  SHF.R.U64 R64, R64, 0x3, RZ ;  /* 0x0000000340407819 */ /* 0x000fe400000012ff */
        /* <DEDUP_REMOVED lines=11> */
[----:B------:R-:W-:-:S02]  /*1ff80*/  LOP3.LUT R4, R11, R4, RZ, 0x3c, !PT ;  /* 0x000000040b047212 */ /* 0x000fc400078e3cff */
[----:B------:R-:W-:Y:S02]  /*1ff90*/  LOP3.LUT R72, R0, R7, RZ, 0x3c, !PT ;  /* 0x0000000700487212 */ /* 0x000fe400078e3cff */
[----:B------:R-:W-:Y:S01]  /*1ffa0*/  SHF.R.S32.HI R187, RZ, 0x1f, R186 ;  /* 0x0000001fffbb7819 */ /* 0x000fe200000114ba */
[----:B------:R-:W-:Y:S01]  /*1ffb0*/  UIMAD UR8, UR4, UR15, UR8 ;  /* 0x0000000f040872a4 */ /* 0x000fe2000f8e0208 */
[----:B------:R-:W-:Y:S01]  /*1ffc0*/  IMAD.U32 R19, RZ, RZ, UR10 ;  /* 0x0000000aff137e24 */ /* 0x000fe2000f8e00ff */
[----:B------:R-:W-:Y:S01]  /*1ffd0*/  UIMAD UR12, UR40, -0x80, UR12 ;  /* 0xffffff80280c78a4 */ /* 0x000fe2000f8e020c */
[----:B------:R-:W-:-:S05]  /*1ffe0*/  VIADD R0, R192, 0x20 ;  /* 0x00000020c0007836 */ /* 0x000fca0000000000 */
[----:B------:R-:W-:Y:S02]  /*1fff0*/  ISETP.GE.AND P3, PT, R192, UR12, PT ;  /* 0x0000000cc0007c0c */ /* 0x000fe4000bf66270 */
[----:B------:R-:W-:Y:S01]  /*20000*/  SHF.R.S32.HI R193, RZ, 0x1f, R192 ;  /* 0x0000001fffc17819 */ /* 0x000fe200000114c0 */
[----:B------:R-:W-:Y:S01]  /*20010*/  BSSY B1, `(.L_x_2561) ;  /* 0x0000047000017945 */ /* 0x000fe20003800000 */
[----:B--2---:R0:W-:Y:S04]  /*20020*/  @!P1 STG.E desc[UR54][R20.64], R3 ;  /* 0x0000000314009986 */ /* 0x0041e8000c101936 */
[----:B---3--:R1:W-:Y:S04]  /*20030*/  @!P0 STG.E desc[UR54][R20.64+0x20], R2 ;  /* 0x0000200214008986 */ /* 0x0083e8000c101936 */
[----:B------:R-:W5:Y:S01]  /*20040*/  LD.E.128 R4, desc[UR54][R4.64] ;  /* 0x0000003604047980 */ /* 0x000f62000c101d00 */
[----:B0-----:R-:W-:-:S03]  /*20050*/  IMAD.U32 R3, RZ, RZ, UR14 ;  /* 0x0000000eff037e24 */ /* 0x001fc6000f8e00ff */
[----:B------:R-:W5:Y:S01]  /*20060*/  LD.E.128 R8, desc[UR54][R8.64] ;  /* 0x0000003608087980 */ /* 0x000f62000c101d00 */
[----:B-1----:R-:W-:-:S03]  /*20070*/  IMAD.WIDE.U32 R2, R3, UR4, R186 ;  /* 0x0000000403027c25 */ /* 0x002fc6000f8e00ba */
[----:B------:R-:W5:Y:S01]  /*20080*/  LD.E.128 R12, desc[UR54][R12.64] ;  /* 0x000000360c0c7980 */ /* 0x000f62000c101d00 */
[----:B------:R-:W-:-:S03]  /*20090*/  UIMAD UR4, UR16, UR10, URZ ;  /* 0x0000000a100472a4 */ /* 0x000fc6000f8e023f */
[----:B------:R-:W5:Y:S01]  /*200a0*/  LD.E.128 R24, desc[UR54][R24.64] ;  /* 0x0000003618187980 */ /* 0x000f62000c101d00 */
[----:B------:R-:W-:-:S03]  /*200b0*/  VIADD R3, R3, UR8 ;  /* 0x0000000803037c36 */ /* 0x000fc60008000000 */
        /* <DEDUP_REMOVED lines=12> */
[----:B------:R-:W-:-:S02]  /*20180*/  UIMAD UR4, UR39, UR11, UR4 ;  /* 0x0000000b270472a4 */ /* 0x000fc4000f8e0204 */
[----:B------:R-:W-:Y:S01]  /*20190*/  IMAD.WIDE.U32 R2, R19, UR39, R2 ;  /* 0x0000002713027c25 */ /* 0x000fe2000f8e0002 */
[----:B------:R-:W-:Y:S01]  /*201a0*/  ISETP.GE.AND P0, PT, R0, UR12, PT ;  /* 0x0000000c00007c0c */ /* 0x000fe2000bf06270 */
[----:B------:R-:W-:Y:S01]  /*201b0*/  @!PT LDS RZ, [RZ] ;  /* 0x00000000fffff984 */ /* 0x000fe20000000800 */
[----:B------:R-:W-:Y:S01]  /*201c0*/  @!PT LDS RZ, [RZ] ;  /* 0x00000000fffff984 */ /* 0x000fe20000000800 */
[----:B------:R-:W-:Y:S01]  /*201d0*/  @!PT LDS RZ, [RZ] ;  /* 0x00000000fffff984 */ /* 0x000fe20000000800 */
[----:B------:R-:W-:Y:S01]  /*201e0*/  @!PT LDS RZ, [RZ] ;  /* 0x00000000fffff984 */ /* 0x000fe20000000800 */
[----:B------:R0:W-:Y:S06]  /*201f0*/  MEMBAR.ALL.CTA ;  /* 0x0000000000007992 */ /* 0x0001ec0000008000 */
[----:B0-----:R-:W0:Y:S01]  /*20200*/  FENCE.VIEW.ASYNC.S ;  /* 0x00000000000073c6 */ /* 0x001e220000000000 */
[----:B------:R-:W-:Y:S01]  /*20210*/  ULDC.64 UR10, c[0x0][0xbe8] ;  /* 0x0002fa00000a7ab9 */ /* 0x000fe20000000a00 */
[C---:B------:R-:W-:Y:S01]  /*20220*/  VIADD R19, R192.reuse, 0x40 ;  /* 0x00000040c0137836 */ /* 0x040fe20000000000 */
[----:B------:R-:W-:Y:S01]  /*20230*/  UIMAD UR8, UR17, UR10, URZ ;  /* 0x0000000a110872a4 */ /* 0x000fe2000f8e023f */
[----:B------:R-:W-:Y:S01]  /*20240*/  VIADD R3, R3, UR4 ;  /* 0x0000000403037c36 */ /* 0x000fe20008000000 */
[----:B------:R-:W-:Y:S01]  /*20250*/  UIADD3 UR4, UR44, 0x32420, URZ ;  /* 0x000324202c047890 */ /* 0x000fe2000fffe03f */
[----:B------:R-:W-:Y:S01]  /*20260*/  IMAD.U32 R77, RZ, RZ, UR10 ;  /* 0x0000000aff4d7e24 */ /* 0x000fe2000f8e00ff */
[----:B------:R-:W-:Y:S01]  /*20270*/  UIMAD UR8, UR18, UR11, UR8 ;  /* 0x0000000b120872a4 */ /* 0x000fe2000f8e0208 */
[----:B------:R-:W-:Y:S01]  /*20280*/  VIADD R0, R192, 0x60 ;  /* 0x00000060c0007836 */ /* 0x000fe20000000000 */
[----:B------:R-:W-:Y:S01]  /*20290*/  UPRMT UR4, URZ, 0x654, UR4 ;  /* 0x000006543f047896 */ /* 0x000fe20008000004 */
[----:B------:R-:W-:Y:S01]  /*202a0*/  IMAD.WIDE.U32 R76, R77, UR18, R2 ;  /* 0x000000124d4c7c25 */ /* 0x000fe2000f8e0002 */
[----:B------:R-:W-:-:S02]  /*202b0*/  ISETP.GE.AND P1, PT, R19, UR12, PT ;  /* 0x0000000c13007c0c */ /* 0x000fc4000bf26270 */
[----:B------:R-:W-:Y:S01]  /*202c0*/  ISETP.GE.AND P2, PT, R0, UR12, PT ;  /* 0x0000000c00007c0c */ /* 0x000fe2000bf46270 */
[----:B------:R-:W-:Y:S02]  /*202d0*/  IMAD.U32 R21, RZ, RZ, UR40 ;  /* 0x00000028ff157e24 */ /* 0x000fe4000f8e00ff */
[----:B------:R-:W-:Y:S02]  /*202e0*/  VIADD R81, R77, UR8 ;  /* 0x000000084d517c36 */ /* 0x000fe40008000000 */
[----:B------:R-:W-:Y:S01]  /*202f0*/  IMAD.WIDE R20, R21, 0x80, R192 ;  /* 0x0000008015147825 */ /* 0x000fe200078e02c0 */
[----:B0-----:R-:W-:Y:S01]  /*20300*/  SYNCS.ARRIVE.TRANS64.RED.A1T0 RZ, [UR4], RZ ;  /* 0x000000ffffff79a7 */ /* 0x001fe20008100404 */
[----:B------:R-:W-:Y:S06]  /*20310*/  @P3 BRA `(.L_x_2562) ;  /* 0x0000000000583947 */ /* 0x000fec0003800000 */
        /* <DEDUP_REMOVED lines=22> */
.L_x_2562:
[----:B------:R-:W-:Y:S05]  /*20480*/  BSYNC B1 ;  /* 0x0000000000017941 */ /* 0x000fea0003800000 */
.L_x_2561:
[----:B------:R-:W-:Y:S04]  /*20490*/  BSSY B1, `(.L_x_2563) ;  /* 0x000001a000017945 */ /* 0x000fe80003800000 */
[----:B------:R-:W-:Y:S05]  /*204a0*/  @P0 BRA `(.L_x_2564) ;  /* 0x0000000000600947 */ /* 0x000fea0003800000 */
[----:B0----5:R-:W-:Y:S01]  /*204b0*/  IADD3 R5, P0, R20, 0x20, RZ ;  /* 0x0000002014057810 */ /* 0x021fe20007f1e0ff */
        /* <DEDUP_REMOVED lines=23> */
.L_x_2564:
[----:B------:R-:W-:Y:S05]  /*20630*/  BSYNC B1 ;  /* 0x0000000000017941 */ /* 0x000fea0003800000 */
.L_x_2563:
[----:B------:R-:W-:Y:S04]  /*20640*/  BSSY B1, `(.L_x_2565) ;  /* 0x000001a000017945 */ /* 0x000fe80003800000 */
[----:B------:R-:W-:Y:S05]  /*20650*/  @P1 BRA `(.L_x_2566) ;  /* 0x0000000000601947 */ /* 0x000fea0003800000 */
[----:B01---5:R-:W-:Y:S01]  /*20660*/  IADD3 R5, P0, R20, 0x40, RZ ;  /* 0x0000004014057810 */ /* 0x023fe20007f1e0ff */
        /* <DEDUP_REMOVED lines=23> */
.L_x_2566:
[----:B------:R-:W-:Y:S05]  /*207e0*/  BSYNC B1 ;  /* 0x0000000000017941 */ /* 0x000fea0003800000 */
.L_x_2565:
[----:B------:R-:W-:Y:S05]  /*207f0*/  @P2 BRA `(.L_x_2567) ;  /* 0x0000000c00782947 */ /* 0x000fea0003800000 */
[----:B012--5:R-:W-:Y:S01]  /*20800*/  IADD3 R5, P0, R20, 0x60, RZ ;  /* 0x0000006014057810 */ /* 0x027fe20007f1e0ff */
        /* <DEDUP_REMOVED lines=25> */
.L_x_2559:
[----:B------:R-:W-:Y:S02]  /*209a0*/  ULDC.64 UR8, c[0x0][0xce0] ;  /* 0x0003380000087ab9 */ /* 0x000fe40000000a00 */
        /* <DEDUP_REMOVED lines=8> */
[----:B------:R-:W-:Y:S02]  /*20a30*/  PLOP3.LUT P1, PT, PT, PT, UP0, 0x80, 0x0 ;  /* 0x000000000000781c */ /* 0x000fe40003f2f008 */
[----:B------:R-:W-:Y:S02]  /*20a40*/  ULDC.64 UR8, c[0x0][0xcd8] ;  /* 0x0003360000087ab9 */ /* 0x000fe40000000a00 */
[----:B------:R-:W-:Y:S01]  /*20a50*/  UIMAD.WIDE UR8, UR41, 0x4, UR8 ;  /* 0x00000004290878a5 */ /* 0x000fe2000f8e0208 */
[----:B------:R-:W-:Y:S02]  /*20a60*/  IMAD.U32 R4, RZ, RZ, UR10 ;  /* 0x0000000aff047e24 */ /* 0x000fe4000f8e00ff */
[----:B------:R-:W-:-:S02]  /*20a70*/  IMAD.U32 R5, RZ, RZ, UR11 ;  /* 0x0000000bff057e24 */ /* 0x000fc4000f8e00ff */
[----:B------:R-:W-:-:S03]  /*20a80*/  IMAD.MOV.U32 R7, RZ, RZ, RZ ;  /* 0x000000ffff077224 */ /* 0x000fc600078e00ff */
[----:B------:R-:W2:Y:S01]  /*20a90*/  @P2 LDG.E R4, desc[UR54][R4.64] ;  /* 0x0000003604042981 */ /* 0x000ea2000c1e1900 */
[----:B------:R-:W-:Y:S02]  /*20aa0*/  IMAD.U32 R2, RZ, RZ, UR8 ;  /* 0x00000008ff027e24 */ /* 0x000fe4000f8e00ff */
[----:B------:R-:W-:-:S05]  /*20ab0*/  IMAD.U32 R3, RZ, RZ, UR9 ;  /* 0x00000009ff037e24 */ /* 0x000fca000f8e00ff */
[----:B------:R0:W5:Y:S01]  /*20ac0*/  @P1 LDG.E R7, desc[UR54][R2.64] ;  /* 0x0000003602071981 */ /* 0x000162000c1e1900 */
[----:B------:R-:W-:Y:S01]  /*20ad0*/  ULDC UR4, c[0x0][0xb88] ;  /* 0x0002e20000047ab9 */ /* 0x000fe20000000800 */
[----:B------:R-:W-:Y:S01]  /*20ae0*/  USHF.R.S32.HI UR10, URZ, 0x1f, UR39 ;  /* 0x0000001f3f0a7899 */ /* 0x000fe20008011427 */
[----:B------:R-:W-:Y:S02]  /*20af0*/  ISETP.GT.AND P0, PT, R195, 0x7f, PT ;  /* 0x0000007fc300780c */ /* 0x000fe40003f04270 */
[----:B--2---:R-:W-:Y:S01]  /*20b00*/  @P2 R2UR UR4, R4 ;  /* 0x00000000040422ca */ /* 0x004fe200000e0000 */
[----:B0-----:R-:W-:-:S14]  /*20b10*/  @P2 BRA `(.L_x_2568) ;  /* 0x0000000000182947 */ /* 0x001fdc0003800000 */
[----:B------:R-:W-:Y:S05]  /*20b20*/  @!P1 BRA `(.L_x_2568) ;  /* 0x0000000000149947 */ /* 0x000fea0003800000 */
[----:B------:R-:W2:Y:S04]  /*20b30*/  LDG.E R4, desc[UR54][R2.64] ;  /* 0x0000003602047981 */ /* 0x000ea8000c1e1900 */
[----:B------:R-:W3:Y:S01]  /*20b40*/  LDG.E R0, desc[UR54][R2.64+0x4] ;  /* 0x0000043602007981 */ /* 0x000ee2000c1e1900 */
[----:B--2---:R-:W-:Y:S02]  /*20b50*/  R2UR UR8, R4 ;  /* 0x00000000040872ca */ /* 0x004fe400000e0000 */
[----:B---3--:R-:W-:-:S13]  /*20b60*/  R2UR UR4, R0 ;  /* 0x00000000000472ca */ /* 0x008fda00000e0000 */
[----:B------:R-:W-:-:S12]  /*20b70*/  UIADD3 UR4, -UR8, UR4, URZ ;  /* 0x0000000408047290 */ /* 0x000fd8000fffe13f */
.L_x_2568:
[----:B------:R-:W-:Y:S01]  /*20b80*/  USHF.R.S32.HI UR8, URZ, 0x1f, UR41 ;  /* 0x0000001f3f087899 */ /* 0x000fe20008011429 */
[----:B------:R-:W-:Y:S01]  /*20b90*/  BSSY B1, `(.L_x_2569) ;  /* 0x000001f000017945 */ /* 0x000fe20003800000 */
[----:B------:R-:W-:Y:S01]  /*20ba0*/  USEL UR12, UR41, URZ, !UP0 ;  /* 0x0000003f290c7287 */ /* 0x000fe2000c000000 */
[----:B------:R-:W-:Y:S01]  /*20bb0*/  SHF.R.S32.HI R187, RZ, 0x1f, R186 ;  /* 0x0000001fffbb7819 */ /* 0x000fe200000114ba */
[----:B------:R-:W-:Y:S01]  /*20bc0*/  USEL UR11, UR8, URZ, !UP0 ;  /* 0x0000003f080b7287 */ /* 0x000fe2000c000000 */
[----:B-----5:R-:W-:Y:S01]  /*20bd0*/  SHF.R.S32.HI R6, RZ, 0x1f, R7 ;  /* 0x0000001fff067819 */ /* 0x020fe20000011407 */
[----:B------:R-:W-:Y:S10]  /*20be0*/  @P0 BRA `(.L_x_2570) ;  /* 0x0000000000640947 */ /* 0x000ff40003800000 */
[----:B------:R-:W0:Y:S01]  /*20bf0*/  S2R R2, SR_TID.X ;  /* 0x0000000000027919 */ /* 0x000e220000002100 */
[----:B------:R-:W-:-:S04]  /*20c00*/  IMAD.U32 R0, RZ, RZ, UR40 ;  /* 0x00000028ff007e24 */ /* 0x000fc8000f8e00ff */
[----:B0-----:R-:W-:-:S04]  /*20c10*/  IMAD R0, R0, 0x80, R2 ;  /* 0x0000008000007824 */ /* 0x001fc800078e0202 */
[----:B------:R-:W-:-:S05]  /*20c20*/  VIADD R0, R0, 0xffffff80 ;  /* 0xffffff8000007836 */ /* 0x000fca0000000000 */
[----:B------:R-:W-:-:S13]  /*20c30*/  ISETP.GE.AND P0, PT, R0, UR4, PT ;  /* 0x0000000400007c0c */ /* 0x000fda000bf06270 */
[----:B------:R-:W-:Y:S05]  /*20c40*/  @P0 BRA `(.L_x_2570) ;  /* 0x00000000004c0947 */ /* 0x000fea0003800000 */
[C---:B------:R-:W-:Y:S01]  /*20c50*/  IADD3 R2, P0, R0.reuse, R7, RZ ;  /* 0x0000000700027210 */ /* 0x040fe20007f1e0ff */
        /* <DEDUP_REMOVED lines=18> */
.L_x_2570:
[----:B------:R-:W-:Y:S05]  /*20d80*/  BSYNC B1 ;  /* 0x0000000000017941 */ /* 0x000fea0003800000 */
.L_x_2569:
[----:B------:R-:W-:Y:S01]  /*20d90*/  ULDC.64 UR8, c[0x0][0xba0] ;  /* 0x0002e80000087ab9 */ /* 0x000fe20000000a00 */
[----:B------:R-:W-:Y:S01]  /*20da0*/  ULDC.64 UR14, c[0x0][0xbe0] ;  /* 0x0002f800000e7ab9 */ /* 0x000fe20000000a00 */
[----:B------:R-:W-:Y:S01]  /*20db0*/  IMAD R0, R6, UR8, RZ ;  /* 0x0000000806007c24 */ /* 0x000fe2000f8e02ff */
[----:B------:R-:W-:Y:S01]  /*20dc0*/  BSSY B1, `(.L_x_2571) ;  /* 0x0000031000017945 */ /* 0x000fe20003800000 */
[----:B0-----:R-:W-:Y:S01]  /*20dd0*/  IMAD.WIDE.U32 R2, R7, UR8, R186 ;  /* 0x0000000807027c25 */ /* 0x001fe2000f8e00ba */
[----:B------:R-:W-:-:S03]  /*20de0*/  UIMAD UR8, UR10, UR14, URZ ;  /* 0x0000000e0a0872a4 */ /* 0x000fc6000f8e023f */
[----:B------:R-:W-:Y:S01]  /*20df0*/  IMAD R7, R7, UR9, R0 ;  /* 0x0000000907077c24 */ /* 0x000fe2000f8e0200 */
[----:B------:R-:W-:Y:S01]  /*20e00*/  UIMAD UR9, UR40, -0x80, UR4 ;  /* 0xffffff80280978a4 */ /* 0x000fe2000f8e0204 */
[----:B------:R-:W-:Y:S01]  /*20e10*/  IMAD.U32 R5, RZ, RZ, UR14 ;  /* 0x0000000eff057e24 */ /* 0x000fe2000f8e00ff */
[----:B------:R-:W-:Y:S01]  /*20e20*/  UIMAD UR8, UR39, UR15, UR8 ;  /* 0x0000000f270872a4 */ /* 0x000fe2000f8e0208 */
[----:B------:R-:W-:Y:S01]  /*20e30*/  IMAD.IADD R3, R3, 0x1, R7 ;  /* 0x0000000103037824 */ /* 0x000fe200078e0207 */
[----:B------:R-:W-:Y:S01]  /*20e40*/  SHF.R.S32.HI R7, RZ, 0x1f, R192 ;  /* 0x0000001fff077819 */ /* 0x000fe200000114c0 */
[----:B------:R-:W-:Y:S01]  /*20e50*/  ULDC.64 UR14, c[0x0][0xbe8] ;  /* 0x0002fa00000e7ab9 */ /* 0x000fe20000000a00 */
[----:B------:R-:W-:Y:S01]  /*20e60*/  ISETP.GE.AND P2, PT, R192, UR9, PT ;  /* 0x00000009c0007c0c */ /* 0x000fe2000bf46270 */
[----:B------:R-:W-:Y:S01]  /*20e70*/  IMAD.WIDE.U32 R2, R5, UR39, R2 ;  /* 0x0000002705027c25 */ /* 0x000fe2000f8e0002 */
[----:B------:R-:W-:-:S03]  /*20e80*/  UIMAD UR4, UR11, UR14, URZ ;  /* 0x0000000e0b0472a4 */ /* 0x000fc6000f8e023f */
[----:B------:R-:W-:Y:S01]  /*20e90*/  VIADD R4, R192, 0x40 ;  /* 0x00000040c0047836 */ /* 0x000fe20000000000 */
[----:B------:R-:W-:Y:S01]  /*20ea0*/  UIMAD UR4, UR12, UR15, UR4 ;  /* 0x0000000f0c0472a4 */ /* 0x000fe2000f8e0204 */
[----:B------:R-:W-:Y:S02]  /*20eb0*/  VIADD R3, R3, UR8 ;  /* 0x0000000803037c36 */ /* 0x000fe40008000000 */
[----:B------:R-:W-:Y:S01]  /*20ec0*/  IMAD.U32 R5, RZ, RZ, UR14 ;  /* 0x0000000eff057e24 */ /* 0x000fe2000f8e00ff */
[----:B------:R-:W-:Y:S01]  /*20ed0*/  ISETP.GE.AND P0, PT, R4, UR9, PT ;  /* 0x0000000904007c0c */ /* 0x000fe2000bf06270 */
[----:B------:R-:W-:Y:S02]  /*20ee0*/  VIADD R0, R192, 0x20 ;  /* 0x00000020c0007836 */ /* 0x000fe40000000000 */
[----:B------:R-:W-:-:S03]  /*20ef0*/  IMAD.WIDE.U32 R4, R5, UR12, R2 ;  /* 0x0000000c05047c25 */ /* 0x000fc6000f8e0002 */
[----:B------:R-:W-:Y:S01]  /*20f00*/  ISETP.GE.AND P1, PT, R0, UR9, PT ;  /* 0x0000000900007c0c */ /* 0x000fe2000bf26270 */
[----:B------:R-:W-:Y:S02]  /*20f10*/  IMAD.U32 R9, RZ, RZ, UR40 ;  /* 0x00000028ff097e24 */ /* 0x000fe4000f8e00ff */
        /* <DEDUP_REMOVED lines=27> */
.L_x_2572:
[----:B------:R-:W-:Y:S05]  /*210d0*/  BSYNC B1 ;  /* 0x0000000000017941 */ /* 0x000fea0003800000 */
.L_x_2571:
[----:B------:R-:W-:Y:S01]  /*210e0*/  BSSY B1, `(.L_x_2573) ;  /* 0x000001b000017945 */ /* 0x000fe20003800000 */
[----:B------:R-:W-:-:S03]  /*210f0*/  ISETP.GE.AND P2, PT, R10, UR9, PT ;  /* 0x000000090a007c0c */ /* 0x000fc6000bf46270 */
[----:B------:R-:W-:Y:S10]  /*21100*/  @P1 BRA `(.L_x_2574) ;  /* 0x0000000000601947 */ /* 0x000ff40003800000 */
[----:B0-----:R-:W-:Y:S01]  /*21110*/  IADD3 R9, P1, R6, 0x20, RZ ;  /* 0x0000002006097810 */ /* 0x001fe20007f3e0ff */
        /* <DEDUP_REMOVED lines=23> */
.L_x_2574:
[----:B------:R-:W-:Y:S05]  /*21290*/  BSYNC B1 ;  /* 0x0000000000017941 */ /* 0x000fea0003800000 */
.L_x_2573:
[----:B------:R-:W-:Y:S04]  /*212a0*/  BSSY B1, `(.L_x_2575) ;  /* 0x000001a000017945 */ /* 0x000fe80003800000 */
[----:B------:R-:W-:Y:S05]  /*212b0*/  @P0 BRA `(.L_x_2576) ;  /* 0x0000000000600947 */ /* 0x000fea0003800000 */
[----:B01----:R-:W-:Y:S01]  /*212c0*/  IADD3 R9, P0, R6, 0x40, RZ ;  /* 0x0000004006097810 */ /* 0x003fe20007f1e0ff */
        /* <DEDUP_REMOVED lines=23> */
.L_x_2576:
[----:B------:R-:W-:Y:S05]  /*21440*/  BSYNC B1 ;  /* 0x0000000000017941 */ /* 0x000fea0003800000 */
.L_x_2575:
        /* <DEDUP_REMOVED lines=25> */
.L_x_2567:
[----:B------:R-:W-:Y:S05]  /*215e0*/  BSYNC B0 ;  /* 0x0000000000007941 */ /* 0x000fea0003800000 */
.L_x_2558:
[----:B------:R-:W-:Y:S02]  /*215f0*/  ULDC UR4, c[0x0][0xd14] ;  /* 0x0003450000047ab9 */ /* 0x000fe40000000800 */
[----:B------:R-:W-:-:S06]  /*21600*/  UISETP.GE.AND UP0, UPT, UR6, UR4, UPT ;  /* 0x000000040600728c */ /* 0x000fcc000bf06270 */
[----:B------:R-:W-:-:S13]  /*21610*/  PLOP3.LUT P0, PT, PT, PT, UP0, 0x80, 0x0 ;  /* 0x000000000000781c */ /* 0x000fda0003f0f008 */
[----:B------:R-:W-:Y:S05]  /*21620*/  @!P0 BRA `(.L_x_2577) ;  /* 0xfffffdfc00d08947 */ /* 0x000fea000383ffff */
[----:B------:R-:W-:Y:S05]  /*21630*/  EXIT ;  /* 0x000000000000794d */ /* 0x000fea0003800000 */
.L_x_2450:
[----:B------:R-:W-:-:S08]  /*21640*/  NOP ;  /* 0x0000000000007918 */ /* 0x000fd00000000000 */
[----:B----4-:R-:W0:-:S00]  /*21650*/  USETMAXREG.DEALLOC.CTAPOOL 0x18 ;  /* 0x00000018000079c8 */ /* 0x010e0000080e0500 */
[----:B0-----:R-:W-:-:S06]  /*21660*/  LOP3.LUT R0, R0, 0x3, RZ, 0xc0, !PT ;  /* 0x0000000300007812 */ /* 0x001fcc00078ec0ff */
[----:B------:R-:W0:Y:S02]  /*21670*/  SHFL.IDX PT, R0, R0, RZ, 0x1f ;  /* 0x00001fff00007589 */ /* 0x000e2400000e0000 */
[----:B0-----:R-:W-:-:S13]  /*21680*/  ISETP.NE.AND P0, PT, R0, RZ, PT ;  /* 0x000000ff0000720c */ /* 0x001fda0003f05270 */
[----:B------:R-:W-:Y:S05]  /*21690*/  @P0 EXIT ;  /* 0x000000000000094d */ /* 0x000fea0003800000 */
[----:B------:R-:W2:Y:S01]  /*216a0*/  LDL.LU R6, [R1+0x460] ;  /* 0x0004600001067983 */ /* 0x000ea20000300800 */
[----:B------:R-:W-:Y:S01]  /*216b0*/  ULDC UR5, c[0x0][0xd14] ;  /* 0x0003450000057ab9 */ /* 0x000fe20000000800 */
[----:B------:R-:W0:Y:S01]  /*216c0*/  S2R R2, SR_TID.X ;  /* 0x0000000000027919 */ /* 0x000e220000002100 */
[----:B------:R-:W-:Y:S01]  /*216d0*/  CS2R R16, SRZ ;  /* 0x0000000000107805 */ /* 0x000fe2000001ff00 */
[----:B------:R-:W1:Y:S01]  /*216e0*/  S2UR UR6, SR_CTAID.X ;  /* 0x00000000000679c3 */ /* 0x000e620000002500 */
[----:B------:R-:W-:Y:S01]  /*216f0*/  ULDC UR4, c[0x0][0xd10] ;  /* 0x0003440000047ab9 */ /* 0x000fe20000000800 */
[----:B0-----:R-:W-:-:S04]  /*21700*/  LOP3.LUT R7, R2, 0x1f, RZ, 0xc0, !PT ;  /* 0x0000001f02077812 */ /* 0x001fc800078ec0ff */
[----:B------:R-:W-:Y:S02]  /*21710*/  ISETP.NE.AND P0, PT, R7, 0x1f, PT ;  /* 0x0000001f0700780c */ /* 0x000fe40003f05270 */
[----:B--2---:R-:W-:-:S11]  /*21720*/  LOP3.LUT R6, R6, 0xffffffdf, RZ, 0xc0, !PT ;  /* 0xffffffdf06067812 */ /* 0x004fd600078ec0ff */
[----:B------:R-:W-:Y:S02]  /*21730*/  @P0 LOP3.LUT R6, R6, 0x20, RZ, 0xfc, !PT ;  /* 0x0000002006060812 */ /* 0x000fe400078efcff */
[----:B------:R-:W-:-:S13]  /*21740*/  ISETP.GE.OR P0, PT, R7, UR5, !P0 ;  /* 0x0000000507007c0c */ /* 0x000fda000c706670 */
[----:B------:R-:W0:Y:S02]  /*21750*/  @!P0 LDC.64 R2, c[0x0][0xd58] ;  /* 0x00035600ff028b82 */ /* 0x000e240000000a00 */
[----:B0-----:R-:W-:-:S05]  /*21760*/  @!P0 IMAD.WIDE.U32 R2, R7, 0x4, R2 ;  /* 0x0000000407028825 */ /* 0x001fca00078e0002 */
[----:B------:R-:W2:Y:S01]  /*21770*/  @!P0 LDG.E R17, desc[UR54][R2.64] ;  /* 0x0000003602118981 */ /* 0x000ea2000c1e1900 */
[C---:B------:R-:W-:Y:S02]  /*21780*/  ISETP.NE.AND P1, PT, R7.reuse, RZ, PT ;  /* 0x000000ff0700720c */ /* 0x040fe40003f25270 */
[----:B------:R-:W-:Y:S02]  /*21790*/  ISETP.GE.U32.AND P0, PT, R7, 0x2, PT ;  /* 0x000000020700780c */ /* 0x000fe40003f06070 */
[----:B------:R-:W-:-:S09]  /*217a0*/  LOP3.LUT R6, R6, 0xfffffffe, RZ, 0xc0, !PT ;  /* 0xfffffffe06067812 */ /* 0x000fd200078ec0ff */
[----:B------:R-:W-:-:S04]  /*217b0*/  @P1 LOP3.LUT R6, R6, 0x1, RZ, 0xfc, !PT ;  /* 0x0000000106061812 */ /* 0x000fc800078efcff */
[----:B------:R-:W-:-:S04]  /*217c0*/  LOP3.LUT R6, R6, 0xffffffef, RZ, 0xc0, !PT ;  /* 0xffffffef06067812 */ /* 0x000fc800078ec0ff */
[----:B------:R-:W-:-:S04]  /*217d0*/  @P0 LOP3.LUT R6, R6, 0x10, RZ, 0xfc, !PT ;  /* 0x0000001006060812 */ /* 0x000fc800078efcff */
[----:B------:R-:W-:Y:S01]  /*217e0*/  LOP3.LUT R6, R6, 0xfffffff7, RZ, 0xc0, !PT ;  /* 0xfffffff706067812 */ /* 0x000fe200078ec0ff */
[----:B------:R-:W-:Y:S01]  /*217f0*/  IMAD.MOV.U32 R19, RZ, RZ, RZ ;  /* 0x000000ffff137224 */ /* 0x000fe200078e00ff */
[----:B--2---:R-:W0:Y:S02]  /*21800*/  SHFL.UP PT, R0, R17, 0x1, RZ ;  /* 0x0420000011007989 */ /* 0x004e2400000e00ff */
[----:B0-----:R-:W-:-:S05]  /*21810*/  SEL R0, R0, RZ, P1 ;  /* 0x000000ff00007207 */ /* 0x001fca0000800000 */
[----:B------:R-:W-:-:S05]  /*21820*/  IMAD.IADD R0, R17, 0x1, R0 ;  /* 0x0000000111007824 */ /* 0x000fca00078e0200 */
[----:B------:R-:W0:Y:S02]  /*21830*/  SHFL.UP PT, R4, R0, 0x2, RZ ;  /* 0x0440000000047989 */ /* 0x000e2400000e00ff */
[----:B0-----:R-:W-:-:S05]  /*21840*/  SEL R5, R4, RZ, P0 ;  /* 0x000000ff04057207 */ /* 0x001fca0000000000 */
[----:B------:R-:W-:-:S05]  /*21850*/  IMAD.IADD R5, R0, 0x1, R5 ;  /* 0x0000000100057824 */ /* 0x000fca00078e0205 */
[----:B------:R-:W0:Y:S01]  /*21860*/  SHFL.UP PT, R4, R5, 0x4, RZ ;  /* 0x0480000005047989 */ /* 0x000e2200000e00ff */
[----:B------:R-:W-:-:S04]  /*21870*/  ISETP.GE.U32.AND P0, PT, R7, 0x4, PT ;  /* 0x000000040700780c */ /* 0x000fc80003f06070 */
[----:B0-----:R-:W-:-:S05]  /*21880*/  SEL R4, R4, RZ, P0 ;  /* 0x000000ff04047207 */ /* 0x001fca0000000000 */
[----:B------:R-:W-:-:S05]  /*21890*/  IMAD.IADD R4, R5, 0x1, R4 ;  /* 0x0000000105047824 */ /* 0x000fca00078e0204 */
[----:B------:R-:W0:Y:S01]  /*218a0*/  SHFL.UP PT, R2, R4, 0x8, RZ ;  /* 0x0500000004027989 */ /* 0x000e2200000e00ff */
[----:B------:R-:W-:Y:S02]  /*218b0*/  @P0 LOP3.LUT R6, R6, 0x8, RZ, 0xfc, !PT ;  /* 0x0000000806060812 */ /* 0x000fe400078efcff */
[----:B------:R-:W-:-:S04]  /*218c0*/  ISETP.GE.U32.AND P0, PT, R7, 0x8, PT ;  /* 0x000000080700780c */ /* 0x000fc80003f06070 */
[----:B0-----:R-:W-:-:S05]  /*218d0*/  SEL R3, R2, RZ, P0 ;  /* 0x000000ff02037207 */ /* 0x001fca0000000000 */
[----:B------:R-:W-:-:S05]  /*218e0*/  IMAD.IADD R3, R4, 0x1, R3 ;  /* 0x0000000104037824 */ /* 0x000fca00078e0203 */
[----:B------:R-:W0:Y:S01]  /*218f0*/  SHFL.UP PT, R0, R3, 0x10, RZ ;  /* 0x0600000003007989 */ /* 0x000e2200000e00ff */
[----:B------:R-:W-:-:S04]  /*21900*/  LOP3.LUT R6, R6, 0xfffffffb, RZ, 0xc0, !PT ;  /* 0xfffffffb06067812 */ /* 0x000fc800078ec0ff */
[----:B------:R-:W-:Y:S02]  /*21910*/  @P0 LOP3.LUT R6, R6, 0x4, RZ, 0xfc, !PT ;  /* 0x0000000406060812 */ /* 0x000fe400078efcff */
[----:B------:R-:W-:-:S04]  /*21920*/  ISETP.GE.U32.AND P0, PT, R7, 0x10, PT ;  /* 0x000000100700780c */ /* 0x000fc80003f06070 */
[----:B0-----:R-:W-:-:S05]  /*21930*/  SEL R0, R0, RZ, P0 ;  /* 0x000000ff00007207 */ /* 0x001fca0000000000 */
[----:B------:R-:W-:-:S05]  /*21940*/  IMAD.IADD R0, R3, 0x1, R0 ;  /* 0x0000000103007824 */ /* 0x000fca00078e0200 */
[----:B------:R-:W0:Y:S01]  /*21950*/  SHFL.IDX PT, R2, R0, 0x1f, 0x1f ;  /* 0x03e01f0000027f89 */ /* 0x000e2200000e0000 */
[----:B------:R-:W-:-:S04]  /*21960*/  LOP3.LUT R6, R6, 0xfffffffd, RZ, 0xc0, !PT ;  /* 0xfffffffd06067812 */ /* 0x000fc800078ec0ff */
[----:B------:R-:W-:-:S05]  /*21970*/  @P0 LOP3.LUT R6, R6, 0x2, RZ, 0xfc, !PT ;  /* 0x0000000206060812 */ /* 0x000fca00078efcff */
[----:B------:R2:W-:Y:S01]  /*21980*/  STL [R1+0x460], R6 ;  /* 0x0004600601007387 */ /* 0x0005e20000100800 */
[----:B0-----:R-:W-:-:S05]  /*21990*/  IMAD R4, R2, UR4, RZ ;  /* 0x0000000402047c24 */ /* 0x001fca000f8e02ff */
[----:B-1----:R-:W-:Y:S01]  /*219a0*/  ISETP.GT.AND P0, PT, R4, UR6, PT ;  /* 0x0000000604007c0c */ /* 0x002fe2000bf04270 */
[----:B------:R-:W-:-:S12]  /*219b0*/  IMAD.MOV.U32 R5, RZ, RZ, R4 ;  /* 0x000000ffff057224 */ /* 0x000fd800078e0004 */
[----:B--2---:R-:W-:Y:S05]  /*219c0*/  @P0 BRA `(.L_x_2578) ;  /* 0x0000000000bc0947 */ /* 0x004fea0003800000 */
[----:B------:R-:W-:Y:S01]  /*219d0*/  IMAD.MOV.U32 R4, RZ, RZ, R5 ;  /* 0x000000ffff047224 */ /* 0x000fe200078e0005 */
[----:B------:R-:W-:Y:S01]  /*219e0*/  ULDC UR5, c[0x0][0xd14] ;  /* 0x0003450000057ab9 */ /* 0x000fe20000000800 */
[----:B------:R-:W-:Y:S01]  /*219f0*/  IMAD.MOV.U32 R19, RZ, RZ, RZ ;  /* 0x000000ffff137224 */ /* 0x000fe200078e00ff */
[----:B------:R-:W-:Y:S01]  /*21a00*/  ULDC UR7, c[0x0][0xd14] ;  /* 0x0003450000077ab9 */ /* 0x000fe20000000800 */
[----:B------:R-:W-:-:S05]  /*21a10*/  ULDC UR4, c[0x0][0xd10] ;  /* 0x0003440000047ab9 */ /* 0x000fca0000000800 */
.L_x_2582:
        /* <DEDUP_REMOVED lines=16> */
.L_x_2581:
[----:B------:R-:W-:Y:S05]  /*21b20*/  BSYNC B0 ;  /* 0x0000000000007941 */ /* 0x000fea0003800000 */
.L_x_2580:
[----:B-----5:R-:W1:Y:S01]  /*21b30*/  SHFL.UP PT, R0, R17, 0x1, RZ ;  /* 0x0420000011007989 */ /* 0x020e6200000e00ff */
[C---:B------:R-:W-:Y:S02]  /*21b40*/  ISETP.NE.AND P0, PT, R6.reuse, RZ, PT ;  /* 0x000000ff0600720c */ /* 0x040fe40003f05270 */
[----:B------:R-:W-:Y:S02]  /*21b50*/  ISETP.GE.U32.AND P1, PT, R6, 0x2, PT ;  /* 0x000000020600780c */ /* 0x000fe40003f26070 */
[----:B-1----:R-:W-:Y:S02]  /*21b60*/  SEL R0, R0, RZ, P0 ;  /* 0x000000ff00007207 */ /* 0x002fe40000000000 */
[----:B------:R-:W-:-:S03]  /*21b70*/  ISETP.GE.U32.AND P0, PT, R6, 0x4, PT ;  /* 0x000000040600780c */ /* 0x000fc60003f06070 */
[----:B------:R-:W-:-:S05]  /*21b80*/  IMAD.IADD R0, R17, 0x1, R0 ;  /* 0x0000000111007824 */ /* 0x000fca00078e0200 */
[----:B0-----:R-:W0:Y:S02]  /*21b90*/  SHFL.UP PT, R2, R0, 0x2, RZ ;  /* 0x0440000000027989 */ /* 0x001e2400000e00ff */
        /* <DEDUP_REMOVED lines=18> */
.L_x_2578:
[----:B------:R-:W-:-:S04]  /*21cc0*/  IMAD.IADD R5, R4, 0x1, -R5 ;  /* 0x0000000104057824 */ /* 0x000fc800078e0a05 */
[----:B------:R-:W-:-:S05]  /*21cd0*/  IMAD R2, R0, UR4, R5 ;  /* 0x0000000400027c24 */ /* 0x000fca000f8e0205 */
[----:B------:R-:W-:Y:S02]  /*21ce0*/  ISETP.GT.AND P0, PT, R2, UR6, PT ;  /* 0x0000000602007c0c */ /* 0x000fe4000bf04270 */
[----:B------:R-:W0:Y:S11]  /*21cf0*/  LDC.64 R2, c[0x0][0xd68] ;  /* 0x00035a00ff027b82 */ /* 0x000e360000000a00 */
        /* <DEDUP_REMOVED lines=16> */
.L_x_2583:
        /* <DEDUP_REMOVED lines=24> */
[----:B------:R-:W-:Y:S02]  /*21f80*/  IMAD R5, R6, R2, R5 ;  /* 0x0000000206057224 */ /* 0x000fe400078e0205 */
[----:B------:R-:W-:Y:S01]  /*21f90*/  IMAD.MOV.U32 R2, RZ, RZ, RZ ;  /* 0x000000ffff027224 */ /* 0x000fe200078e00ff */
[----:B------:R-:W-:-:S04]  /*21fa0*/  VIADDMNMX R8, R3, UR4, R8, PT ;  /* 0x0000000403087c46 */ /* 0x000fc8000b800108 */
[-C--:B------:R-:W-:Y:S02]  /*21fb0*/  IABS R4, R8.reuse ;  /* 0x0000000800047213 */ /* 0x080fe40000000000 */
[----:B------:R-:W-:Y:S02]  /*21fc0*/  IABS R6, R8 ;  /* 0x0000000800067213 */ /* 0x000fe40000000000 */
[----:B------:R-:W1:Y:S08]  /*21fd0*/  I2F.RP R7, R4 ;  /* 0x0000000400077306 */ /* 0x000e700000209400 */
[----:B-1----:R-:W1:Y:S02]  /*21fe0*/  MUFU.RCP R7, R7 ;  /* 0x0000000700077308 */ /* 0x002e640000001000 */
[----:B-1----:R-:W-:Y:S01]  /*21ff0*/  VIADD R3, R7, 0xffffffe ;  /* 0x0ffffffe07037836 */ /* 0x002fe20000000000 */
[----:B------:R-:W-:-:S05]  /*22000*/  IABS R7, R5 ;  /* 0x0000000500077213 */ /* 0x000fca0000000000 */
[----:B------:R-:W1:Y:S02]  /*22010*/  F2I.FTZ.U32.TRUNC.NTZ R3, R3 ;  /* 0x0000000300037305 */ /* 0x000e64000021f000 */
[----:B-1----:R-:W-:-:S04]  /*22020*/  IMAD.MOV R9, RZ, RZ, -R3 ;  /* 0x000000ffff097224 */ /* 0x002fc800078e0a03 */
[----:B------:R-:W-:-:S04]  /*22030*/  IMAD R9, R9, R4, RZ ;  /* 0x0000000409097224 */ /* 0x000fc800078e02ff */
[----:B------:R-:W-:-:S04]  /*22040*/  IMAD.HI.U32 R2, R3, R9, R2 ;  /* 0x0000000903027227 */ /* 0x000fc800078e0002 */
[----:B------:R-:W-:Y:S02]  /*22050*/  IMAD.MOV R3, RZ, RZ, -R6 ;  /* 0x000000ffff037224 */ /* 0x000fe400078e0a06 */
[----:B------:R-:W-:-:S04]  /*22060*/  IMAD.HI.U32 R2, R2, R7, RZ ;  /* 0x0000000702027227 */ /* 0x000fc800078e00ff */
[----:B------:R-:W-:-:S05]  /*22070*/  IMAD R3, R2, R3, R7 ;  /* 0x0000000302037224 */ /* 0x000fca00078e0207 */
[----:B------:R-:W-:-:S13]  /*22080*/  ISETP.GT.U32.AND P0, PT, R4, R3, PT ;  /* 0x000000030400720c */ /* 0x000fda0003f04070 */
[----:B------:R-:W-:Y:S02]  /*22090*/  @!P0 IMAD.IADD R3, R3, 0x1, -R4 ;  /* 0x0000000103038824 */ /* 0x000fe400078e0a04 */
[----:B------:R-:W-:-:S03]  /*220a0*/  @!P0 VIADD R2, R2, 0x1 ;  /* 0x0000000102028836 */ /* 0x000fc60000000000 */
[----:B------:R-:W-:Y:S02]  /*220b0*/  ISETP.GE.U32.AND P0, PT, R3, R4, PT ;  /* 0x000000040300720c */ /* 0x000fe40003f06070 */
[C---:B------:R-:W-:Y:S01]  /*220c0*/  LOP3.LUT R3, R5.reuse, R8, RZ, 0x3c, !PT ;  /* 0x0000000805037212 */ /* 0x040fe200078e3cff */
[----:B------:R-:W-:-:S10]  /*220d0*/  IMAD.IADD R5, R5, 0x1, R0 ;  /* 0x0000000105057824 */ /* 0x000fd400078e0200 */
        /* <DEDUP_REMOVED lines=10> */
.L_x_2579:
[----:B------:R-:W-:Y:S02]  /*22180*/  IMAD.MOV.U32 R17, RZ, RZ, RZ ;  /* 0x000000ffff117224 */ /* 0x000fe400078e00ff */
[----:B------:R-:W-:Y:S02]  /*22190*/  IMAD.U32 R16, RZ, RZ, UR6 ;  /* 0x00000006ff107e24 */ /* 0x000fe4000f8e00ff */
[----:B------:R-:W-:-:S07]  /*221a0*/  IMAD.MOV.U32 R18, RZ, RZ, RZ ;  /* 0x000000ffff127224 */ /* 0x000fce00078e00ff */
.L_x_2584:
[----:B------:R-:W1:Y:S01]  /*221b0*/  S2R R0, SR_TID.X ;  /* 0x0000000000007919 */ /* 0x000e620000002100 */
[----:B------:R-:W-:Y:S01]  /*221c0*/  UMOV UR50, URZ ;  /* 0x0000003f00327c82 */ /* 0x000fe20008000000 */
[----:B------:R-:W-:Y:S01]  /*221d0*/  STL [R1+0x460], RZ ;  /* 0x000460ff01007387 */ /* 0x000fe20000100800 */
        /* <DEDUP_REMOVED lines=9> */
[----:B------:R1:W-:Y:S07]  /*22270*/  STL [R1+0x464], R0 ;  /* 0x0004640001007387 */ /* 0x0003ee0000100800 */
[----:B------:R-:W-:Y:S05]  /*22280*/  @P0 BRA `(.L_x_2585) ;  /* 0x0000004000280947 */ /* 0x000fea0003800000 */
[----:B-1----:R-:W-:Y:S01]  /*22290*/  IMAD.MOV.U32 R0, RZ, RZ, 0x1 ;  /* 0x00000001ff007424 */ /* 0x002fe200078e00ff */
[----:B------:R1:W-:Y:S01]  /*222a0*/  STL [R1+0x460], RZ ;  /* 0x000460ff01007387 */ /* 0x0003e20000100800 */
[----:B------:R-:W-:Y:S01]  /*222b0*/  ULDC UR49, c[0x0][0xc] ;  /* 0x0000030000317ab9 */ /* 0x000fe20000000800 */
[----:B------:R-:W-:Y:S01]  /*222c0*/  ULDC.64 UR52, c[0x0][0x198] ;  /* 0x0000660000347ab9 */ /* 0x000fe20000000a00 */
[----:B------:R-:W-:Y:S01]  /*222d0*/  UMOV UR50, URZ ;  /* 0x0000003f00327c82 */ /* 0x000fe20008000000 */
[----:B------:R1:W-:Y:S04]  /*222e0*/  STL [R1+0x464], R0 ;  /* 0x0004640001007387 */ /* 0x0003e80000100800 */
.L_x_2659:
[----:B------:R-:W-:Y:S05]  /*222f0*/  YIELD ;  /* 0x0000000000007946 */ /* 0x000fea0003800000 */
[----:B------:R-:W-:Y:S01]  /*22300*/  ULDC.64 UR4, c[0x0][0xb20] ;  /* 0x0002c80000047ab9 */ /* 0x000fe20000000a00 */
[----:B-1----:R-:W-:Y:S01]  /*22310*/  IMAD.MOV.U32 R0, RZ, RZ, RZ ;  /* 0x000000ffff007224 */ /* 0x002fe200078e00ff */
[----:B------:R-:W-:Y:S01]  /*22320*/  ISETP.NE.U32.AND P0, PT, RZ, UR4, PT ;  /* 0x00000004ff007c0c */ /* 0x000fe2000bf05070 */
[----:B------:R-:W-:Y:S01]  /*22330*/  IMAD.MOV.U32 R4, RZ, RZ, RZ ;  /* 0x000000ffff047224 */ /* 0x000fe200078e00ff */
        /* <DEDUP_REMOVED lines=13> */
[----:B------:R-:W-:Y:S02]  /*22410*/  ULDC UR4, c[0x0][0x288] ;  /* 0x0000a20000047ab9 */ /* 0x000fe40000000800 */
[----:B------:R-:W-:Y:S01]  /*22420*/  IMAD.U32 R6, RZ, RZ, UR4 ;  /* 0x00000004ff067e24 */ /* 0x000fe2000f8e00ff */
[----:B------:R-:W-:Y:S01]  /*22430*/  ISETP.NE.AND.EX P1, PT, RZ, UR5, PT, P1 ;  /* 0x00000005ff007c0c */ /* 0x000fe2000bf25310 */
[----:B------:R-:W-:Y:S02]  /*22440*/  ULDC.64 UR4, c[0x0][0x3f8] ;  /* 0x0000fe0000047ab9 */ /* 0x000fe40000000a00 */
[----:B------:R-:W-:-:S03]  /*22450*/  UISETP.NE.U32.AND UP0, UPT, UR4, URZ, UPT ;  /* 0x0000003f0400728c */ /* 0x000fc6000bf05070 */
[----:B------:R-:W-:Y:S01]  /*22460*/  ULDC UR4, c[0x0][0x404] ;  /* 0x0001010000047ab9 */ /* 0x000fe20000000800 */
[----:B------:R-:W-:-:S03]  /*22470*/  UISETP.NE.AND.EX UP0, UPT, UR5, URZ, UPT, UP0 ;  /* 0x0000003f0500728c */ /* 0x000fc6000bf05300 */
[----:B------:R-:W-:Y:S01]  /*22480*/  ULDC UR5, c[0x0][0x2e0] ;  /* 0x0000b80000057ab9 */ /* 0x000fe20000000800 */
[----:B------:R-:W-:Y:S01]  /*22490*/  USEL UR4, UR4, 0x1, UP0 ;  /* 0x0000000104047887 */ /* 0x000fe20008000000 */
[----:B------:R-:W-:-:S03]  /*224a0*/  ISETP.NE.U32.AND P0, PT, RZ, UR6, PT ;  /* 0x00000006ff007c0c */ /* 0x000fc6000bf05070 */
[----:B------:R-:W-:Y:S01]  /*224b0*/  UIMAD UR4, UR4, UR5, URZ ;  /* 0x00000005040472a4 */ /* 0x000fe2000f8e023f */
[----:B------:R-:W-:Y:S01]  /*224c0*/  ISETP.NE.AND.EX P0, PT, RZ, UR7, PT, P0 ;  /* 0x00000007ff007c0c */ /* 0x000fe2000bf05300 */
[----:B--2---:R1:W-:Y:S02]  /*224d0*/  STL [R1+0x47c], R4 ;  /* 0x00047c0401007387 */ /* 0x0043e40000100800 */
[----:B-1----:R-:W1:Y:S02]  /*224e0*/  @P1 LDC.64 R4, c[0x0][0xb10] ;  /* 0x0002c400ff041b82 */ /* 0x002e640000000a00 */
[----:B-1----:R-:W-:-:S05]  /*224f0*/  @P1 IMAD.WIDE R4, R19, 0x4, R4 ;  /* 0x0000000413041825 */ /* 0x002fca00078e0204 */
[----:B------:R1:W5:Y:S02]  /*22500*/  @P1 LDG.E R6, desc[UR54][R4.64] ;  /* 0x0000003604061981 */ /* 0x000364000c1e1900 */
[----:B-1----:R-:W-:Y:S01]  /*22510*/  IMAD.U32 R4, RZ, RZ, UR4 ;  /* 0x00000004ff047e24 */ /* 0x002fe2000f8e00ff */
[----:B------:R-:W-:Y:S06]  /*22520*/  @P1 BRA `(.L_x_2586) ;  /* 0x0000000000101947 */ /* 0x000fec0003800000 */
[----:B------:R-:W-:Y:S05]  /*22530*/  @!P2 BRA `(.L_x_2586) ;  /* 0x00000000000ca947 */ /* 0x000fea0003800000 */
[----:B------:R-:W2:Y:S04]  /*22540*/  LDG.E R5, desc[UR54][R2.64] ;  /* 0x0000003602057981 */ /* 0x000ea8000c1e1900 */
[----:B-----5:R-:W2:Y:S02]  /*22550*/  LDG.E R6, desc[UR54][R2.64+0x4] ;  /* 0x0000043602067981 */ /* 0x020ea4000c1e1900 */
[----:B--2---:R-:W-:-:S07]  /*22560*/  IMAD.IADD R6, R6, 0x1, -R5 ;  /* 0x0000000106067824 */ /* 0x004fce00078e0a05 */
.L_x_2586:
        /* <DEDUP_REMOVED lines=14> */
.L_x_2587:
[----:B------:R-:W-:Y:S05]  /*22650*/  @!P0 BRA `(.L_x_2588) ;  /* 0x00000000000c8947 */ /* 0x000fea0003800000 */
[----:B-1----:R-:W2:Y:S04]  /*22660*/  LDG.E R5, desc[UR54][R2.64] ;  /* 0x0000003602057981 */ /* 0x002ea8000c1e1900 */
[----:B------:R-:W2:Y:S02]  /*22670*/  LDG.E R4, desc[UR54][R2.64+0x4] ;  /* 0x0000043602047981 */ /* 0x000ea4000c1e1900 */
[----:B--2---:R-:W-:-:S07]  /*22680*/  IMAD.IADD R4, R4, 0x1, -R5 ;  /* 0x0000000104047824 */ /* 0x004fce00078e0a05 */
.L_x_2588:
        /* <DEDUP_REMOVED lines=9> */
[----:B------:R-:W-:-:S11]  /*22720*/  VIADD R0, R9, 0xffffffff ;  /* 0xffffffff09007836 */ /* 0x000fd60000000000 */
[----:B------:R-:W-:Y:S05]  /*22730*/  @P1 BRA `(.L_x_2591) ;  /* 0x00000000001c1947 */ /* 0x000fea0003800000 */
[----:B------:R-:W-:Y:S01]  /*22740*/  ISETP.NE.AND P1, PT, R3, 0x1, PT ;  /* 0x000000010300780c */ /* 0x000fe20003f25270 */
[----:B------:R-:W-:-:S12]  /*22750*/  IMAD.MOV R9, RZ, RZ, -R9 ;  /* 0x000000ffff097224 */ /* 0x000fd800078e0a09 */
[----:B-1----:R-:W1:Y:S02]  /*22760*/  @P1 LDC.64 R4, c[0x0][0xae0] ;  /* 0x0002b800ff041b82 */ /* 0x002e640000000a00 */
[----:B-1----:R-:W-:-:S05]  /*22770*/  @P1 IMAD.HI.U32 R4, R9, R4, RZ ;  /* 0x0000000409041227 */ /* 0x002fca00078e00ff */
[----:B------:R-:W-:-:S04]  /*22780*/  @P1 SHF.R.U32.HI R9, RZ, R5, R4 ;  /* 0x00000005ff091219 */ /* 0x000fc80000011604 */
[----:B------:R-:W-:Y:S01]  /*22790*/  LOP3.LUT R0, RZ, R9, RZ, 0x33, !PT ;  /* 0x00000009ff007212 */ /* 0x000fe200078e33ff */
[----:B------:R-:W-:Y:S06]  /*227a0*/  BRA `(.L_x_2592) ;  /* 0x0000000000107947 */ /* 0x000fec0003800000 */
.L_x_2591:
[----:B------:R-:W-:-:S13]  /*227b0*/  ISETP.NE.AND P1, PT, R3, 0x1, PT ;  /* 0x000000010300780c */ /* 0x000fda0003f25270 */
[----:B-1----:R-:W1:Y:S02]  /*227c0*/  @P1 LDC.64 R4, c[0x0][0xae0] ;  /* 0x0002b800ff041b82 */ /* 0x002e640000000a00 */
[----:B-1----:R-:W-:-:S05]  /*227d0*/  @P1 IMAD.HI.U32 R4, R0, R4, RZ ;  /* 0x0000000400041227 */ /* 0x002fca00078e00ff */
[----:B------:R-:W-:-:S07]  /*227e0*/  @P1 SHF.R.U32.HI R0, RZ, R5, R4 ;  /* 0x00000005ff001219 */ /* 0x000fce0000011604 */
.L_x_2592:
[----:B------:R-:W-:Y:S05]  /*227f0*/  BSYNC B0 ;  /* 0x0000000000007941 */ /* 0x000fea0003800000 */
.L_x_2590:
[----:B------:R-:W-:-:S05]  /*22800*/  IMAD R5, R0, R3, R3 ;  /* 0x0000000300057224 */ /* 0x000fca00078e0203 */
[----:B------:R-:W-:-:S07]  /*22810*/  VIMNMX R2, R2, R5, PT ;  /* 0x0000000502027248 */ /* 0x000fce0003fe0100 */
.L_x_2589:
[----:B------:R-:W-:Y:S01]  /*22820*/  VIADD R2, R2, 0x5f ;  /* 0x0000005f02027836 */ /* 0x000fe20000000000 */
[----:B------:R-:W-:Y:S01]  /*22830*/  ULDC UR4, c[0x0][0xad4] ;  /* 0x0002b50000047ab9 */ /* 0x000fe20000000800 */
[----:B------:R-:W-:Y:S02]  /*22840*/  VIADD R0, R7, 0x5f ;  /* 0x0000005f07007836 */ /* 0x000fe40000000000 */
[----:B------:R-:W-:-:S04]  /*22850*/  IMAD.HI R2, R2, 0x2aaaaaab, RZ ;  /* 0x2aaaaaab02027827 */ /* 0x000fc800078e02ff */
[----:B------:R-:W-:Y:S01]  /*22860*/  IMAD.HI R0, R0, 0x2aaaaaab, RZ ;  /* 0x2aaaaaab00007827 */ /* 0x000fe200078e02ff */
[----:B-1----:R-:W-:-:S03]  /*22870*/  SHF.R.U32.HI R5, RZ, 0x1f, R2 ;  /* 0x0000001fff057819 */ /* 0x002fc60000011602 */
[----:B------:R-:W-:Y:S01]  /*22880*/  IMAD R6, R17, 0x80, -R6 ;  /* 0x0000008011067824 */ /* 0x000fe200078e0a06 */
[----:B------:R-:W-:Y:S02]  /*22890*/  LEA.HI.SX32 R2, R2, R5, 0x1c ;  /* 0x0000000502027211 */ /* 0x000fe400078fe2ff */
[----:B------:R-:W-:Y:S01]  /*228a0*/  SHF.R.U32.HI R5, RZ, 0x1f, R0 ;  /* 0x0000001fff057819 */ /* 0x000fe20000011600 */
[----:B------:R-:W-:-:S03]  /*228b0*/  IMAD.IADD R6, R7, 0x1, R6 ;  /* 0x0000000107067824 */ /* 0x000fc600078e0206 */
        /* <DEDUP_REMOVED lines=15> */
.L_x_2595:
[----:B------:R-:W-:-:S13]  /*229b0*/  ISETP.NE.AND P0, PT, R3, 0x1, PT ;  /* 0x000000010300780c */ /* 0x000fda0003f05270 */
[----:B------:R-:W2:Y:S02]  /*229c0*/  @P0 LDC.64 R4, c[0x0][0xae0] ;  /* 0x0002b800ff040b82 */ /* 0x000ea40000000a00 */
[----:B--2---:R-:W-:-:S05]  /*229d0*/  @P0 IMAD.HI.U32 R4, R6, R4, RZ ;  /* 0x0000000406040227 */ /* 0x004fca00078e00ff */
[----:B------:R-:W-:-:S07]  /*229e0*/  @P0 SHF.R.U32.HI R6, RZ, R5, R4 ;  /* 0x00000005ff060219 */ /* 0x000fce0000011604 */
.L_x_2596:
[----:B------:R-:W-:Y:S05]  /*229f0*/  BSYNC B0 ;  /* 0x0000000000007941 */ /* 0x000fea0003800000 */
.L_x_2594:
[----:B------:R-:W-:-:S05]  /*22a00*/  IMAD R3, R6, R3, RZ ;  /* 0x0000000306037224 */ /* 0x000fca00078e02ff */
[----:B------:R-:W-:-:S07]  /*22a10*/  VIMNMX R0, R0, R3, !PT ;  /* 0x0000000300007248 */ /* 0x000fce0007fe0100 */
.L_x_2593:
        /* <DEDUP_REMOVED lines=25> */
.L_x_2598:
        /* <DEDUP_REMOVED lines=14> */
[----:B------:R-:W-:Y:S02]  /*22c90*/  IMAD.U32 R6, RZ, RZ, UR8 ;  /* 0x00000008ff067e24 */ /* 0x000fe4000f8e00ff */
[----:B------:R-:W-:-:S02]  /*22ca0*/  IMAD.U32 R7, RZ, RZ, UR9 ;  /* 0x00000009ff077e24 */ /* 0x000fc4000f8e00ff */
[----:B------:R-:W-:Y:S02]  /*22cb0*/  IMAD.U32 R10, RZ, RZ, UR4 ;  /* 0x00000004ff0a7e24 */ /* 0x000fe4000f8e00ff */
[----:B0-----:R-:W-:Y:S02]  /*22cc0*/  IMAD.U32 R11, RZ, RZ, UR5 ;  /* 0x00000005ff0b7e24 */ /* 0x001fe4000f8e00ff */
[----:B-1----:R-:W-:Y:S02]  /*22cd0*/  IMAD.MOV.U32 R8, RZ, RZ, 0x70 ;  /* 0x00000070ff087424 */ /* 0x002fe400078e00ff */
[----:B------:R-:W-:Y:S02]  /*22ce0*/  IMAD.MOV.U32 R12, RZ, RZ, 0x1 ;  /* 0x00000001ff0c7424 */ /* 0x000fe400078e00ff */
[----:B------:R-:W-:-:S07]  /*22cf0*/  IMAD.MOV.U32 R13, RZ, RZ, RZ ;  /* 0x000000ffff0d7224 */ /* 0x000fce00078e00ff */
[----:B------:R-:W-:-:S07]  /*22d00*/  LEPC R20, `(.L_x_2600) ;  /* 0x000000001014794e */ /* 0x000fce0000000000 */
[----:B--2---:R-:W-:Y:S05]  /*22d10*/  CALL.ABS.NOINC R2 ;  /* 0x0000000002007343 */ /* 0x004fea0003c00000 */
.L_x_2600:
        /* <DEDUP_REMOVED lines=11> */
[----:B------:R-:W-:Y:S02]  /*22dd0*/  IMAD.U32 R6, RZ, RZ, UR8 ;  /* 0x00000008ff067e24 */ /* 0x000fe4000f8e00ff */
[----:B------:R-:W-:-:S02]  /*22de0*/  IMAD.U32 R7, RZ, RZ, UR9 ;  /* 0x00000009ff077e24 */ /* 0x000fc4000f8e00ff */
[----:B------:R-:W-:Y:S02]  /*22df0*/  IMAD.U32 R10, RZ, RZ, UR4 ;  /* 0x00000004ff0a7e24 */ /* 0x000fe4000f8e00ff */
[----:B0-----:R-:W-:Y:S02]  /*22e00*/  IMAD.U32 R11, RZ, RZ, UR5 ;  /* 0x00000005ff0b7e24 */ /* 0x001fe4000f8e00ff */
[----:B-1----:R-:W-:Y:S02]  /*22e10*/  IMAD.MOV.U32 R8, RZ, RZ, 0x70 ;  /* 0x00000070ff087424 */ /* 0x002fe400078e00ff */
[----:B------:R-:W-:Y:S02]  /*22e20*/  IMAD.MOV.U32 R12, RZ, RZ, 0x1 ;  /* 0x00000001ff0c7424 */ /* 0x000fe400078e00ff */
[----:B--2---:R-:W-:-:S07]  /*22e30*/  IMAD.MOV.U32 R13, RZ, RZ, RZ ;  /* 0x000000ffff0d7224 */ /* 0x004fce00078e00ff */
[----:B------:R-:W-:-:S07]  /*22e40*/  LEPC R20, `(.L_x_2602) ;  /* 0x000000001014794e */ /* 0x000fce0000000000 */
[----:B---3--:R-:W-:Y:S05]  /*22e50*/  CALL.ABS.NOINC R2 ;  /* 0x0000000002007343 */ /* 0x008fea0003c00000 */
.L_x_2602:
        /* <DEDUP_REMOVED lines=16> */
.L_x_2601:
[----:B------:R-:W2:Y:S01]  /*22f60*/  LDL.LU R7, [R1+0x47c] ;  /* 0x00047c0001077983 */ /* 0x000ea20000300800 */
[----:B------:R-:W3:Y:S01]  /*22f70*/  LDC R0, c[0x0][0x428] ;  /* 0x00010a00ff007b82 */ /* 0x000ee20000000800 */
[----:B------:R-:W-:Y:S01]  /*22f80*/  ULDC.64 UR4, c[0x0][0xaf0] ;  /* 0x0002bc0000047ab9 */ /* 0x000fe20000000a00 */
[----:B------:R-:W4:Y:S01]  /*22f90*/  S2R R4, SR_TID.X ;  /* 0x0000000000047919 */ /* 0x000f220000002100 */
[----:B---3--:R-:W-:Y:S01]  /*22fa0*/  ISETP.NE.AND P0, PT, R0, 0x1, PT ;  /* 0x000000010000780c */ /* 0x008fe20003f05270 */
[----:B------:R-:W-:Y:S01]  /*22fb0*/  IMAD.MOV.U32 R0, RZ, RZ, R18 ;  /* 0x000000ffff007224 */ /* 0x000fe200078e0012 */
[----:B----4-:R-:W-:Y:S01]  /*22fc0*/  LOP3.LUT R6, R4, 0x1f, RZ, 0xc0, !PT ;  /* 0x0000001f04067812 */ /* 0x010fe200078ec0ff */
[----:B------:R-:W-:-:S10]  /*22fd0*/  IMAD.MOV.U32 R4, RZ, RZ, R19 ;  /* 0x000000ffff047224 */ /* 0x000fd400078e0013 */
[----:B------:R-:W3:Y:S08]  /*22fe0*/  @P0 LDC R3, c[0x0][0x42c] ;  /* 0x00010b00ff030b82 */ /* 0x000ef00000000800 */
[----:B------:R-:W4:Y:S01]  /*22ff0*/  @P0 LDC R5, c[0x0][0x430] ;  /* 0x00010c00ff050b82 */ /* 0x000f220000000800 */
[----:B---3--:R-:W-:-:S05]  /*23000*/  @P0 IMAD.HI.U32 R2, R18, R3, RZ ;  /* 0x0000000312020227 */ /* 0x008fca00078e00ff */
[----:B----4-:R-:W-:Y:S02]  /*23010*/  @P0 SHF.R.U32.HI R0, RZ, R5, R2 ;  /* 0x00000005ff000219 */ /* 0x010fe40000011602 */
[----:B------:R-:W-:-:S04]  /*23020*/  ISETP.NE.U32.AND P0, PT, RZ, UR4, PT ;  /* 0x00000004ff007c0c */ /* 0x000fc8000bf05070 */
[----:B------:R-:W-:Y:S01]  /*23030*/  ISETP.NE.AND.EX P0, PT, RZ, UR5, PT, P0 ;  /* 0x00000005ff007c0c */ /* 0x000fe2000bf05300 */
[----:B------:R-:W-:-:S12]  /*23040*/  ULDC.64 UR4, c[0x0][0xaf8] ;  /* 0x0002be0000047ab9 */ /* 0x000fd80000000a00 */
[----:B------:R-:W3:Y:S01]  /*23050*/  @P0 LDC.64 R2, c[0x0][0xaf0] ;  /* 0x0002bc00ff020b82 */ /* 0x000ee20000000a00 */
[----:B------:R-:W-:-:S04]  /*23060*/  ISETP.NE.AND P6, PT, R6, RZ, PT ;  /* 0x000000ff0600720c */ /* 0x000fc80003fc5270 */
[----:B------:R-:W-:-:S09]  /*23070*/  PLOP3.LUT P1, PT, P6, PT, PT, 0x8, 0x0 ;  /* 0x000000000000781c */ /* 0x000fd2000372e170 */
[----:B------:R-:W-:Y:S01]  /*23080*/  VOTEU.ALL UP1, P6 ;  /* 0x00000000003f7886 */ /* 0x000fe20003020000 */
[----:B---3--:R-:W-:-:S05]  /*23090*/  @P0 IMAD.WIDE R2, R19, 0x4, R2 ;  /* 0x0000000413020825 */ /* 0x008fca00078e0202 */
[----:B------:R3:W5:Y:S01]  /*230a0*/  @P0 LDG.E R4, desc[UR54][R2.64] ;  /* 0x0000003602040981 */ /* 0x000762000c1e1900 */
[----:B------:R-:W-:Y:S01]  /*230b0*/  ISETP.NE.U32.AND P0, PT, RZ, UR4, PT ;  /* 0x00000004ff007c0c */ /* 0x000fe2000bf05070 */
[----:B------:R-:W-:-:S03]  /*230c0*/  @!UP1 UIADD3 UR8, UP0, UR52, 0x270, URZ ;  /* 0x0000027034089890 */ /* 0x000fc6000ff1e03f */
[----:B------:R-:W-:Y:S01]  /*230d0*/  ISETP.NE.AND.EX P0, PT, RZ, UR5, PT, P0 ;  /* 0x00000005ff007c0c */ /* 0x000fe2000bf05300 */
[----:B------:R-:W-:-:S03]  /*230e0*/  @!UP1 UIADD3.X UR9, URZ, UR53, URZ, UP0, !UPT ;  /* 0x000000353f099290 */ /* 0x000fc600087fe43f */
[----:B------:R-:W-:Y:S01]  /*230f0*/  SEL R6, R19, RZ, !P0 ;  /* 0x000000ff13067207 */ /* 0x000fe20004000000 */
[----:B------:R-:W-:Y:S01]  /*23100*/  VOTEU.ALL UP0, P6 ;  /* 0x00000000003f7886 */ /* 0x000fe20003000000 */
[----:B--23--:R-:W-:-:S07]  /*23110*/  IMAD R17, R17, 0x80, R7 ;  /* 0x0000008011117824 */ /* 0x00cfce00078e0207 */
.L_x_2603:
        /* <DEDUP_REMOVED lines=9> */
[----:B--2---:R-:W-:Y:S05]  /*231b0*/  @P1 BRA.U.ANY `(.L_x_2603) ;  /* 0xfffffffd00d81947 */ /* 0x004fea000393ffff */
[----:B------:R-:W1:Y:S01]  /*231c0*/  LDL R5, [R1+0x478] ;  /* 0x0004780001057983 */ /* 0x000e620000100800 */
[----:B------:R-:W2:Y:S01]  /*231d0*/  LDC.64 R2, c[0x0][0x3f8] ;  /* 0x0000fe00ff027b82 */ /* 0x000ea20000000a00 */
[----:B------:R-:W-:Y:S02]  /*231e0*/  ULDC.64 UR4, c[0x0][0xb00] ;  /* 0x0002c00000047ab9 */ /* 0x000fe40000000a00 */
[----:B--2---:R-:W-:Y:S01]  /*231f0*/  LOP3.LUT P0, RZ, R2, UR4, RZ, 0xfc, !PT ;  /* 0x0000000402ff7c12 */ /* 0x004fe2000f80fcff */
[----:B------:R-:W-:-:S03]  /*23200*/  UMOV UR4, 0xffffffff ;  /* 0xffffffff00047882 */ /* 0x000fc60000000000 */
[----:B------:R-:W-:-:S04]  /*23210*/  LOP3.LUT P0, RZ, R3, UR5, RZ, 0xfc, P0 ;  /* 0x0000000503ff7c12 */ /* 0x000fc8000800fcff */
[----:B-----5:R-:W-:Y:S01]  /*23220*/  SEL R7, R4, RZ, !P0 ;  /* 0x000000ff04077207 */ /* 0x020fe20004000000 */
[----:B-1----:R-:W-:Y:S01]  /*23230*/  VIADD R8, R5, 0xffffffff ;  /* 0xffffffff05087836 */ /* 0x002fe20000000000 */
[----:B------:R-:W-:Y:S07]  /*23240*/  BRA.DIV UR4, `(.L_x_2604) ;  /* 0x0000003604cc7947 */ /* 0x000fee000b800000 */
.L_x_2675:
[----:B------:R-:W-:Y:S01]  /*23250*/  UMOV UR4, 0xffffffff ;  /* 0xffffffff00047882 */ /* 0x000fe20000000000 */
[----:B------:R-:W-:Y:S02]  /*23260*/  SHF.R.S32.HI R5, RZ, 0x1f, R4 ;  /* 0x0000001fff057819 */ /* 0x000fe40000011404 */
[----:B------:R-:W-:Y:S05]  /*23270*/  BRA.DIV UR4, `(.L_x_2605) ;  /* 0x0000003604f47947 */ /* 0x000fea000b800000 */
[----:B------:R-:W-:-:S13]  /*23280*/  ELECT P6, URZ, PT ;  /* 0x00000000003f782f */ /* 0x000fda00038c0000 */
.L_x_2678:
        /* <DEDUP_REMOVED lines=8> */
[----:B0-----:R-:W0:Y:S02]  /*23310*/  @P0 LDC.64 R10, c[0x0][0x420] ;  /* 0x00010800ff0a0b82 */ /* 0x001e240000000a00 */
[----:B0-----:R-:W-:-:S05]  /*23320*/  @P0 IMAD.HI.U32 R10, R8, R10, RZ ;  /* 0x0000000a080a0227 */ /* 0x001fca00078e00ff */
        /* <DEDUP_REMOVED lines=10> */
[----:B------:R-:W-:-:S05]  /*233d0*/  LEA.HI.X R13, R10, R3, R7, 0x2, P0 ;  /* 0x000000030a0d7211 */ /* 0x000fca00000f1407 */
[----:B------:R1:W5:Y:S02]  /*233e0*/  LDG.E R7, desc[UR54][R12.64] ;  /* 0x000000360c077981 */ /* 0x000364000c1e1900 */
.L_x_2607:
[----:B------:R-:W2:Y:S01]  /*233f0*/  LDL R9, [R1+0x460] ;  /* 0x0004600001097983 */ /* 0x000ea20000100800 */
[----:B0-----:R-:W-:-:S03]  /*23400*/  MOV R11, 0x400 ;  /* 0x00000400000b7802 */ /* 0x001fc60000000f00 */
[----:B------:R-:W3:Y:S01]  /*23410*/  LDL R10, [R1+0x464] ;  /* 0x00046400010a7983 */ /* 0x000ee20000100800 */
[----:B-1----:R-:W0:Y:S02]  /*23420*/  S2R R12, SR_CgaCtaId ;  /* 0x00000000000c7919 */ /* 0x002e240000008800 */
[----:B0-----:R-:W-:-:S05]  /*23430*/  LEA R11, R12, R11, 0x18 ;  /* 0x0000000b0c0b7211 */ /* 0x001fca00078ec0ff */
[----:B--2---:R-:W-:Y:S01]  /*23440*/  IMAD R9, R9, 0x8, R11 ;  /* 0x0000000809097824 */ /* 0x004fe200078e020b */
[----:B---3--:R-:W-:-:S04]  /*23450*/  SHF.L.U32 R10, R10, 0x1f, RZ ;  /* 0x0000001f0a0a7819 */ /* 0x008fc800000006ff */
[----:B------:R-:W0:Y:S02]  /*23460*/  SYNCS.PHASECHK.TRANS64.TRYWAIT P0, [R9+URZ+0x32440], R10 ;  /* 0x0324400a090075a7 */ /* 0x000e24000800017f */
[----:B0-----:R-:W-:Y:S05]  /*23470*/  @!P0 BRA `(.L_x_2608) ;  /* 0x0000003400948947 */ /* 0x001fea0003800000 */
.L_x_2679:
        /* <DEDUP_REMOVED lines=11> */
.L_x_2609:
[----:B------:R-:W2:Y:S01]  /*23530*/  LDL R11, [R1+0x460] ;  /* 0x00046000010b7983 */ /* 0x000ea20000100800 */
        /* <DEDUP_REMOVED lines=21> */
.L_x_2606:
[----:B------:R-:W1:Y:S01]  /*23690*/  S2R R10, SR_CgaCtaId ;  /* 0x00000000000a7919 */ /* 0x000e620000008800 */
[----:B------:R-:W-:Y:S05]  /*236a0*/  WARPSYNC.ALL ;  /* 0x0000000000007948 */ /* 0x000fea0003800000 */
[----:B------:R-:W-:Y:S01]  /*236b0*/  BAR.SYNC.DEFER_BLOCKING 0x8, 0x120 ;  /* 0x0204800000007b1d */ /* 0x000fe20000010000 */
[----:B------:R-:W-:Y:S02]  /*236c0*/  ELECT P0, URZ, PT ;  /* 0x00000000003f782f */ /* 0x000fe40003800000 */
[----:B------:R-:W-:-:S03]  /*236d0*/  MOV R9, 0x400 ;  /* 0x0000040000097802 */ /* 0x000fc60000000f00 */
[----:B------:R-:W-:Y:S01]  /*236e0*/  BSSY B0, `(.L_x_2610) ;  /* 0x0000032000007945 */ /* 0x000fe20003800000 */
[----:B-1----:R-:W-:-:S07]  /*236f0*/  LEA R9, R10, R9, 0x18 ;  /* 0x000000090a097211 */ /* 0x002fce00078ec0ff */
        /* <DEDUP_REMOVED lines=19> */
[----:B-1----:R-:W-:Y:S01]  /*23830*/  IMAD.MOV.U32 R6, RZ, RZ, 0x10000 ;  /* 0x00010000ff067424 */ /* 0x002fe200078e00ff */
        /* <DEDUP_REMOVED lines=27> */
[----:B-1----:R-:W-:Y:S01]  /*239f0*/  NOP ;  /* 0x0000000000007918 */ /* 0x002fe20000000000 */
.L_x_2611:
[----:B------:R-:W-:Y:S05]  /*23a00*/  BSYNC B0 ;  /* 0x0000000000007941 */ /* 0x000fea0003800000 */
.L_x_2610:
[----:B------:R-:W-:-:S04]  /*23a10*/  UIADD3 UR50, UR50, 0x1, URZ ;  /* 0x0000000132327890 */ /* 0x000fc8000fffe03f */
[----:B------:R-:W-:-:S04]  /*23a20*/  ULEA.HI UR4, UR50, UR50, URZ, 0x1 ;  /* 0x0000003232047291 */ /* 0x000fc8000f8f083f */
[----:B------:R-:W-:-:S04]  /*23a30*/  ULOP3.LUT UR4, UR4, 0xfffffffe, URZ, 0xc0, !UPT ;  /* 0xfffffffe04047892 */ /* 0x000fc8000f8ec03f */
[----:B------:R-:W-:-:S06]  /*23a40*/  UIADD3 UR4, UR50, -UR4, URZ ;  /* 0x8000000432047290 */ /* 0x000fcc000fffe03f */
[----:B------:R-:W-:-:S05]  /*23a50*/  IMAD.U32 R6, RZ, RZ, UR4 ;  /* 0x00000004ff067e24 */ /* 0x000fca000f8e00ff */
[----:B------:R-:W-:-:S04]  /*23a60*/  SHF.L.U32 R6, R6, 0x1f, RZ ;  /* 0x0000001f06067819 */ /* 0x000fc800000006ff */
[----:B------:R-:W1:Y:S02]  /*23a70*/  SYNCS.PHASECHK.TRANS64.TRYWAIT P0, [R9+URZ+0x32420], R6 ;  /* 0x03242006090075a7 */ /* 0x000e64000800017f */
[----:B-1----:R-:W-:Y:S05]  /*23a80*/  @!P0 BRA `(.L_x_2612) ;  /* 0x0000003000248947 */ /* 0x002fea0003800000 */
.L_x_2680:
[----:B------:R-:W-:Y:S01]  /*23a90*/  ULDC.64 UR46, c[0x0][0x3f8] ;  /* 0x0000fe00002e7ab9 */ /* 0x000fe20000000a00 */
[----:B------:R-:W-:Y:S01]  /*23aa0*/  ULDC.64 UR38, c[0x0][0x408] ;  /* 0x0001020000267ab9 */ /* 0x000fe20000000a00 */
[----:B------:R-:W-:Y:S04]  /*23ab0*/  BSSY B0, `(.L_x_2613) ;  /* 0x000003b000007945 */ /* 0x000fe80003800000 */
[----:B------:R-:W-:Y:S05]  /*23ac0*/  @!P6 BRA `(.L_x_2614) ;  /* 0x0000000000e4e947 */ /* 0x000fea0003800000 */
[----:B-1----:R-:W2:Y:S01]  /*23ad0*/  LDL R9, [R1+0x460] ;  /* 0x0004600001097983 */ /* 0x002ea20000100800 */
[----:B0-----:R-:W-:-:S03]  /*23ae0*/  MOV R11, 0x400 ;  /* 0x00000400000b7802 */ /* 0x001fc60000000f00 */
[----:B------:R-:W3:Y:S01]  /*23af0*/  LDL R10, [R1+0x464] ;  /* 0x00046400010a7983 */ /* 0x000ee20000100800 */
[----:B------:R-:W0:Y:S02]  /*23b00*/  S2R R12, SR_CgaCtaId ;  /* 0x00000000000c7919 */ /* 0x000e240000008800 */
[----:B0-----:R-:W-:-:S05]  /*23b10*/  LEA R11, R12, R11, 0x18 ;  /* 0x0000000b0c0b7211 */ /* 0x001fca00078ec0ff */
[----:B--2---:R-:W-:Y:S01]  /*23b20*/  IMAD R9, R9, 0x8, R11 ;  /* 0x0000000809097824 */ /* 0x004fe200078e020b */
[----:B---3--:R-:W-:-:S04]  /*23b30*/  SHF.L.U32 R6, R10, 0x1f, RZ ;  /* 0x0000001f0a067819 */ /* 0x008fc800000006ff */
[----:B------:R-:W0:Y:S02]  /*23b40*/  SYNCS.PHASECHK.TRANS64.TRYWAIT P0, [R9+URZ+0x32460], R6 ;  /* 0x03246006090075a7 */ /* 0x000e24000800017f */
[----:B0-----:R-:W-:Y:S05]  /*23b50*/  @!P0 BRA `(.L_x_2615) ;  /* 0x0000003000108947 */ /* 0x001fea0003800000 */
.L_x_2681:
        /* <DEDUP_REMOVED lines=11> */
.L_x_2616:
[----:B0-----:R-:W2:Y:S01]  /*23c10*/  LDL R6, [R1+0x460] ;  /* 0x0004600001067983 */ /* 0x001ea20000100800 */
[----:B------:R-:W-:-:S03]  /*23c20*/  MOV R11, 0x400 ;  /* 0x00000400000b7802 */ /* 0x000fc60000000f00 */
[----:B------:R-:W3:Y:S01]  /*23c30*/  LDL R10, [R1+0x468] ;  /* 0x00046800010a7983 */ /* 0x000ee20000100800 */
[----:B------:R-:W0:Y:S01]  /*23c40*/  S2R R12, SR_CgaCtaId ;  /* 0x00000000000c7919 */ /* 0x000e220000008800 */
[----:B------:R-:W-:Y:S02]  /*23c50*/  R2UR UR11, R8 ;  /* 0x00000000080b72ca */ /* 0x000fe400000e0000 */
[----:B------:R-:W-:Y:S01]  /*23c60*/  R2UR UR9, R9 ;  /* 0x00000000090972ca */ /* 0x000fe200000e0000 */
[----:B------:R-:W-:Y:S01]  /*23c70*/  UIADD3 UR4, UP0, UR52, 0x470, URZ ;  /* 0x0000047034047890 */ /* 0x000fe2000ff1e03f */
[----:B------:R-:W-:Y:S02]  /*23c80*/  R2UR UR12, R0 ;  /* 0x00000000000c72ca */ /* 0x000fe400000e0000 */
[----:B------:R-:W-:Y:S02]  /*23c90*/  R2UR UR13, R7 ;  /* 0x00000000070d72ca */ /* 0x000fe400000e0000 */
        /* <DEDUP_REMOVED lines=28> */
.L_x_2614:
[----:B------:R-:W-:Y:S05]  /*23e60*/  BSYNC B0 ;  /* 0x0000000000007941 */ /* 0x000fea0003800000 */
.L_x_2613:
        /* <DEDUP_REMOVED lines=14> */
[----:B0-----:R-:W2:Y:S04]  /*23f50*/  LDL.LU R11, [R1+0x460] ;  /* 0x00046000010b7983 */ /* 0x001ea80000300800 */
[----:B------:R-:W3:Y:S01]  /*23f60*/  LDL.LU R13, [R1+0x464] ;  /* 0x00046400010d7983 */ /* 0x000ee20000300800 */
[----:B------:R-:W-:Y:S01]  /*23f70*/  BSSY B2, `(.L_x_2621) ;  /* 0x0000070000027945 */ /* 0x000fe20003800000 */
[----:B--2---:R-:W-:-:S05]  /*23f80*/  VIADD R6, R11, 0x1 ;  /* 0x000000010b067836 */ /* 0x004fca0000000000 */
[----:B------:R-:W-:-:S04]  /*23f90*/  ISETP.NE.AND P0, PT, R6, 0x2, PT ;  /* 0x000000020600780c */ /* 0x000fc80003f05270 */
[----:B------:R-:W-:Y:S02]  /*23fa0*/  SEL R9, RZ, 0x1, P0 ;  /* 0x00000001ff097807 */ /* 0x000fe40000000000 */
[----:B------:R-:W-:Y:S02]  /*23fb0*/  SEL R14, R6, RZ, P0 ;  /* 0x000000ff060e7207 */ /* 0x000fe40000000000 */
[----:B---3--:R-:W-:-:S03]  /*23fc0*/  LOP3.LUT R13, R13, R9, RZ, 0x3c, !PT ;  /* 0x000000090d0d7212 */ /* 0x008fc600078e3cff */
[----:B------:R0:W-:Y:S04]  /*23fd0*/  STL [R1+0x460], R14 ;  /* 0x0004600e01007387 */ /* 0x0001e80000100800 */
[----:B------:R0:W-:Y:S01]  /*23fe0*/  STL [R1+0x464], R13 ;  /* 0x0004640d01007387 */ /* 0x0001e20000100800 */
        /* <DEDUP_REMOVED lines=22> */
.L_x_2623:
[----:B-1----:R-:W1:Y:S01]  /*24150*/  S2R R3, SR_CgaCtaId ;  /* 0x0000000000037919 */ /* 0x002e620000008800 */
[----:B------:R-:W-:-:S04]  /*24160*/  MOV R2, 0x400 ;  /* 0x0000040000027802 */ /* 0x000fc80000000f00 */
[----:B-1----:R-:W-:Y:S02]  /*24170*/  LEA R2, R3, R2, 0x18 ;  /* 0x0000000203027211 */ /* 0x002fe400078ec0ff */
[----:B------:R-:W-:-:S03]  /*24180*/  SHF.L.U32 R3, R13, 0x1f, RZ ;  /* 0x0000001f0d037819 */ /* 0x000fc600000006ff */
[----:B------:R-:W-:-:S04]  /*24190*/  IMAD R2, R14, 0x8, R2 ;  /* 0x000000080e027824 */ /* 0x000fc800078e0202 */
[----:B------:R-:W1:Y:S02]  /*241a0*/  SYNCS.PHASECHK.TRANS64.TRYWAIT P0, [R2+URZ+0x32440], R3 ;  /* 0x03244003020075a7 */ /* 0x000e64000800017f */
[----:B-1----:R-:W-:Y:S05]  /*241b0*/  @!P0 BRA `(.L_x_2624) ;  /* 0x00000028008c8947 */ /* 0x002fea0003800000 */
.L_x_2682:
        /* <DEDUP_REMOVED lines=11> */
.L_x_2625:
[----:B------:R-:W2:Y:S01]  /*24270*/  LDL R6, [R1+0x460] ;  /* 0x0004600001067983 */ /* 0x000ea20000100800 */
        /* <DEDUP_REMOVED lines=21> */
.L_x_2683:
        /* <DEDUP_REMOVED lines=8> */
.L_x_2627:
[----:B-12---:R-:W2:Y:S01]  /*24450*/  LDL R3, [R1+0x460] ;  /* 0x0004600001037983 */ /* 0x006ea20000100800 */
        /* <DEDUP_REMOVED lines=33> */
.L_x_2622:
[----:B------:R-:W-:Y:S05]  /*24670*/  BSYNC B2 ;  /* 0x0000000000027941 */ /* 0x000fea0003800000 */
.L_x_2621:
[----:B------:R-:W2:Y:S02]  /*24680*/  LDL R2, [R1+0x478] ;  /* 0x0004780001027983 */ /* 0x000ea40000100800 */
[----:B--2---:R-:W-:-:S07]  /*24690*/  VIADD R8, R2, 0xfffffffd ;  /* 0xfffffffd02087836 */ /* 0x004fce0000000000 */
.L_x_2620:
[----:B------:R-:W-:Y:S05]  /*246a0*/  BSYNC B1 ;  /* 0x0000000000017941 */ /* 0x000fea0003800000 */
.L_x_2619:
[----:B------:R-:W2:Y:S01]  /*246b0*/  LDL.LU R2, [R1+0x478] ;  /* 0x0004780001027983 */ /* 0x000ea20000300800 */
[----:B------:R-:W-:Y:S01]  /*246c0*/  VIADD R10, R10, 0xfffffffe ;  /* 0xfffffffe0a0a7836 */ /* 0x000fe20000000000 */
[----:B--2---:R-:W-:-:S04]  /*246d0*/  LOP3.LUT R3, RZ, R2, RZ, 0x33, !PT ;  /* 0x00000002ff037212 */ /* 0x004fc800078e33ff */
[----:B------:R-:W-:-:S13]  /*246e0*/  ISETP.NE.AND P0, PT, R10, R3, PT ;  /* 0x000000030a00720c */ /* 0x000fda0003f05270 */
[----:B------:R-:W-:Y:S05]  /*246f0*/  @!P0 BRA `(.L_x_2618) ;  /* 0x0000000c00948947 */ /* 0x000fea0003800000 */
.L_x_2642:
[----:B------:R-:W2:Y:S04]  /*24700*/  LDL.LU R3, [R1+0x460] ;  /* 0x0004600001037983 */ /* 0x000ea80000300800 */
        /* <DEDUP_REMOVED lines=9> */
[----:B------:R-:W-:Y:S01]  /*247a0*/  ISETP.NE.U32.AND P0, PT, RZ, UR46, PT ;  /* 0x0000002eff007c0c */ /* 0x000fe2000bf05070 */
[----:B------:R-:W-:-:S03]  /*247b0*/  IMAD.MOV.U32 R12, RZ, RZ, R8 ;  /* 0x000000ffff0c7224 */ /* 0x000fc600078e0008 */
[----:B------:R-:W-:-:S13]  /*247c0*/  ISETP.NE.AND.EX P0, PT, RZ, UR47, PT, P0 ;  /* 0x0000002fff007c0c */ /* 0x000fda000bf05300 */
[----:B------:R-:W-:Y:S05]  /*247d0*/  @!P0 BRA `(.L_x_2630) ;  /* 0x0000000000448947 */ /* 0x000fea0003800000 */
[----:B------:R-:W1:Y:S01]  /*247e0*/  LDC R12, c[0x0][0x41c] ;  /* 0x00010700ff0c7b82 */ /* 0x000e620000000800 */
[----:B0-----:R-:W-:Y:S02]  /*247f0*/  IMAD.MOV.U32 R11, RZ, RZ, R8 ;  /* 0x000000ffff0b7224 */ /* 0x001fe400078e0008 */
[----:B------:R-:W-:-:S04]  /*24800*/  IMAD R7, R5, UR38, RZ ;  /* 0x0000002605077c24 */ /* 0x000fc8000f8e02ff */
[----:B------:R-:W-:Y:S01]  /*24810*/  IMAD R7, R4, UR39, R7 ;  /* 0x0000002704077c24 */ /* 0x000fe2000f8e0207 */
[----:B-1----:R-:W-:-:S13]  /*24820*/  ISETP.NE.AND P0, PT, R12, 0x1, PT ;  /* 0x000000010c00780c */ /* 0x002fda0003f05270 */
[----:B------:R-:W0:Y:S02]  /*24830*/  @P0 LDC.64 R2, c[0x0][0x420] ;  /* 0x00010800ff020b82 */ /* 0x000e240000000a00 */
[----:B0-----:R-:W-:-:S05]  /*24840*/  @P0 IMAD.HI.U32 R2, R8, R2, RZ ;  /* 0x0000000208020227 */ /* 0x001fca00078e00ff */
        /* <DEDUP_REMOVED lines=10> */
.L_x_2630:
[----:B------:R-:W2:Y:S01]  /*248f0*/  S2R R3, SR_CgaCtaId ;  /* 0x0000000000037919 */ /* 0x000ea20000008800 */
[----:B------:R-:W-:-:S04]  /*24900*/  MOV R2, 0x400 ;  /* 0x0000040000027802 */ /* 0x000fc80000000f00 */
[----:B--2---:R-:W-:Y:S02]  /*24910*/  LEA R2, R3, R2, 0x18 ;  /* 0x0000000203027211 */ /* 0x004fe400078ec0ff */
[----:B------:R-:W-:-:S03]  /*24920*/  SHF.L.U32 R3, R10, 0x1f, RZ ;  /* 0x0000001f0a037819 */ /* 0x000fc600000006ff */
[----:B------:R-:W-:-:S04]  /*24930*/  IMAD R2, R9, 0x8, R2 ;  /* 0x0000000809027824 */ /* 0x000fc800078e0202 */
[----:B------:R-:W2:Y:S02]  /*24940*/  SYNCS.PHASECHK.TRANS64.TRYWAIT P0, [R2+URZ+0x32440], R3 ;  /* 0x03244003020075a7 */ /* 0x000ea4000800017f */
[----:B--2---:R-:W-:Y:S05]  /*24950*/  @!P0 BRA `(.L_x_2631) ;  /* 0x0000002000cc8947 */ /* 0x004fea0003800000 */
.L_x_2684:
        /* <DEDUP_REMOVED lines=11> */
.L_x_2632:
[----:B0-----:R-:W3:Y:S01]  /*24a10*/  LDL R11, [R1+0x468] ;  /* 0x00046800010b7983 */ /* 0x001ee20000100800 */
[----:B------:R-:W-:Y:S01]  /*24a20*/  MOV R6, 0x400 ;  /* 0x0000040000067802 */ /* 0x000fe20000000f00 */
        /* <DEDUP_REMOVED lines=19> */
.L_x_2685:
        /* <DEDUP_REMOVED lines=8> */
.L_x_2634:
        /* <DEDUP_REMOVED lines=33> */
.L_x_2629:
[----:B------:R-:W-:Y:S05]  /*24df0*/  BSYNC B1 ;  /* 0x0000000000017941 */ /* 0x000fea0003800000 */
.L_x_2628:
[----:B------:R-:W-:Y:S01]  /*24e00*/  VIADD R9, R9, 0x1 ;  /* 0x0000000109097836 */ /* 0x000fe20000000000 */
[----:B------:R-:W-:Y:S04]  /*24e10*/  BSSY B1, `(.L_x_2635) ;  /* 0x000006f000017945 */ /* 0x000fe80003800000 */
[----:B------:R-:W-:-:S04]  /*24e20*/  ISETP.NE.AND P0, PT, R9, 0x2, PT ;  /* 0x000000020900780c */ /* 0x000fc80003f05270 */
[----:B------:R-:W-:Y:S02]  /*24e30*/  SEL R3, RZ, 0x1, P0 ;  /* 0x00000001ff037807 */ /* 0x000fe40000000000 */
[----:B------:R-:W-:Y:S01]  /*24e40*/  SEL R12, R9, RZ, P0 ;  /* 0x000000ff090c7207 */ /* 0x000fe20000000000 */
[----:B------:R-:W-:Y:S01]  /*24e50*/  VIADD R9, R8, 0xffffffff ;  /* 0xffffffff08097836 */ /* 0x000fe20000000000 */
[----:B0-----:R-:W-:-:S03]  /*24e60*/  LOP3.LUT R11, R10, R3, RZ, 0x3c, !PT ;  /* 0x000000030a0b7212 */ /* 0x001fc600078e3cff */
[----:B------:R0:W-:Y:S04]  /*24e70*/  STL [R1+0x460], R12 ;  /* 0x0004600c01007387 */ /* 0x0001e80000100800 */
[----:B------:R0:W-:Y:S01]  /*24e80*/  STL [R1+0x464], R11 ;  /* 0x0004640b01007387 */ /* 0x0001e20000100800 */
[----:B------:R-:W-:Y:S05]  /*24e90*/  @!P6 BRA `(.L_x_2636) ;  /* 0x000000040098e947 */ /* 0x000fea0003800000 */
[----:B------:R-:W-:Y:S01]  /*24ea0*/  ISETP.NE.U32.AND P0, PT, RZ, UR46, PT ;  /* 0x0000002eff007c0c */ /* 0x000fe2000bf05070 */
[----:B------:R-:W-:-:S03]  /*24eb0*/  IMAD.MOV.U32 R10, RZ, RZ, R9 ;  /* 0x000000ffff0a7224 */ /* 0x000fc600078e0009 */
[----:B------:R-:W-:-:S13]  /*24ec0*/  ISETP.NE.AND.EX P0, PT, RZ, UR47, PT, P0 ;  /* 0x0000002fff007c0c */ /* 0x000fda000bf05300 */
[----:B------:R-:W-:Y:S05]  /*24ed0*/  @!P0 BRA `(.L_x_2637) ;  /* 0x0000000000408947 */ /* 0x000fea0003800000 */
[----:B------:R-:W1:Y:S02]  /*24ee0*/  LDC R7, c[0x0][0x41c] ;  /* 0x00010700ff077b82 */ /* 0x000e640000000800 */
        /* <DEDUP_REMOVED lines=15> */
.L_x_2637:
[----:B------:R-:W2:Y:S01]  /*24fe0*/  S2R R3, SR_CgaCtaId ;  /* 0x0000000000037919 */ /* 0x000ea20000008800 */
[----:B------:R-:W-:-:S04]  /*24ff0*/  MOV R2, 0x400 ;  /* 0x0000040000027802 */ /* 0x000fc80000000f00 */
[----:B--2---:R-:W-:Y:S02]  /*25000*/  LEA R2, R3, R2, 0x18 ;  /* 0x0000000203027211 */ /* 0x004fe400078ec0ff */
[----:B------:R-:W-:-:S03]  /*25010*/  SHF.L.U32 R3, R11, 0x1f, RZ ;  /* 0x0000001f0b037819 */ /* 0x000fc600000006ff */
[----:B------:R-:W-:-:S04]  /*25020*/  IMAD R2, R12, 0x8, R2 ;  /* 0x000000080c027824 */ /* 0x000fc800078e0202 */
[----:B------:R-:W2:Y:S02]  /*25030*/  SYNCS.PHASECHK.TRANS64.TRYWAIT P0, [R2+URZ+0x32440], R3 ;  /* 0x03244003020075a7 */ /* 0x000ea4000800017f */
[----:B--2---:R-:W-:Y:S05]  /*25040*/  @!P0 BRA `(.L_x_2638) ;  /* 0x0000001c00388947 */ /* 0x004fea0003800000 */
.L_x_2686:
        /* <DEDUP_REMOVED lines=11> */
.L_x_2639:
[----:B------:R-:W3:Y:S01]  /*25100*/  LDL R6, [R1+0x460] ;  /* 0x0004600001067983 */ /* 0x000ee20000100800 */
        /* <DEDUP_REMOVED lines=19> */
[----:B------:R-:W1:Y:S02]  /*25240*/  SYNCS.PHASECHK.TRANS64.TRYWAIT P1, [R2+URZ+0x32460], R3 ;  /* 0x03246003020075a7 */ /* 0x000e64000802017f */
[----:B01----:R-:W-:Y:S05]  /*25250*/  @!P1 BRA `(.L_x_2640) ;  /* 0x0000001800c89947 */ /* 0x003fea0003800000 */
.L_x_2687:
        /* <DEDUP_REMOVED lines=8> */
.L_x_2641:
[----:B0-2---:R-:W2:Y:S01]  /*252e0*/  LDL R3, [R1+0x460] ;  /* 0x0004600001037983 */ /* 0x005ea20000100800 */
        /* <DEDUP_REMOVED lines=33> */
.L_x_2636:
[----:B------:R-:W-:Y:S05]  /*25500*/  BSYNC B1 ;  /* 0x0000000000017941 */ /* 0x000fea0003800000 */
.L_x_2635:
[----:B------:R-:W2:Y:S01]  /*25510*/  LDL R2, [R1+0x46c] ;  /* 0x00046c0001027983 */ /* 0x000ea20000100800 */
[----:B------:R-:W-:Y:S01]  /*25520*/  VIADD R8, R8, 0xfffffffe ;  /* 0xfffffffe08087836 */ /* 0x000fe20000000000 */
[----:B--2---:R-:W-:-:S13]  /*25530*/  ISETP.GT.AND P0, PT, R9, R2, PT ;  /* 0x000000020900720c */ /* 0x004fda0003f04270 */
[----:B------:R-:W-:Y:S05]  /*25540*/  @P0 BRA `(.L_x_2642) ;  /* 0xfffffff0006c0947 */ /* 0x000fea000383ffff */
.L_x_2618:
[----:B------:R-:W-:Y:S05]  /*25550*/  BSYNC B0 ;  /* 0x0000000000007941 */ /* 0x000fea0003800000 */
.L_x_2617:
[----:B------:R-:W2:Y:S01]  /*25560*/  LDL.LU R3, [R1+0x460] ;  /* 0x0004600001037983 */ /* 0x000ea20000300800 */
[----:B------:R-:W-:Y:S01]  /*25570*/  BSSY B0, `(.L_x_2643) ;  /* 0x0000016000007945 */ /* 0x000fe20003800000 */
[----:B------:R-:W1:Y:S02]  /*25580*/  S2R R2, SR_TID.X ;  /* 0x0000000000027919 */ /* 0x000e640000002100 */
[----:B-1----:R-:W-:-:S04]  /*25590*/  LOP3.LUT R2, R2, 0x1f, RZ, 0xc0, !PT ;  /* 0x0000001f02027812 */ /* 0x002fc800078ec0ff */
[----:B------:R-:W-:Y:S01]  /*255a0*/  ISETP.NE.AND P1, PT, R2, RZ, PT ;  /* 0x000000ff0200720c */ /* 0x000fe20003f25270 */
[----:B--2---:R-:W-:-:S05]  /*255b0*/  VIADD R0, R3, 0x1 ;  /* 0x0000000103007836 */ /* 0x004fca0000000000 */
[----:B------:R-:W-:-:S04]  /*255c0*/  ISETP.NE.AND P0, PT, R0, 0x2, PT ;  /* 0x000000020000780c */ /* 0x000fc80003f05270 */
[----:B------:R-:W-:Y:S02]  /*255d0*/  SEL R2, R0, RZ, P0 ;  /* 0x000000ff00027207 */ /* 0x000fe40000000000 */
[----:B------:R-:W-:-:S03]  /*255e0*/  SEL R0, RZ, 0x1, P0 ;  /* 0x00000001ff007807 */ /* 0x000fc60000000000 */
[----:B------:R1:W-:Y:S01]  /*255f0*/  STL [R1+0x460], R2 ;  /* 0x0004600201007387 */ /* 0x0003e20000100800 */
[----:B------:R-:W-:Y:S05]  /*25600*/  @P1 BRA `(.L_x_2644) ;  /* 0x0000000000301947 */ /* 0x000fea0003800000 */
[----:B------:R-:W2:Y:S01]  /*25610*/  S2R R7, SR_LANEID ;  /* 0x0000000000077919 */ /* 0x000ea20000000000 */
[----:B------:R-:W-:Y:S01]  /*25620*/  VOTEU.ANY UR4, UPT, PT ;  /* 0x0000000000047886 */ /* 0x000fe200038e0100 */
[----:B-1----:R-:W1:Y:S01]  /*25630*/  LDC.64 R2, c[0x0][0xd38] ;  /* 0x00034e00ff027b82 */ /* 0x002e620000000a00 */
[----:B------:R-:W2:Y:S08]  /*25640*/  FLO.U32 R4, UR4 ;  /* 0x0000000400047d00 */ /* 0x000eb000080e0000 */
[----:B------:R-:W1:Y:S01]  /*25650*/  POPC R5, UR4 ;  /* 0x0000000400057d09 */ /* 0x000e620008000000 */
[----:B--2---:R-:W-:-:S13]  /*25660*/  ISETP.EQ.U32.AND P0, PT, R4, R7, PT ;  /* 0x000000070400720c */ /* 0x004fda0003f02070 */
[----:B-1----:R-:W2:Y:S01]  /*25670*/  @P0 ATOMG.E.ADD.STRONG.GPU PT, R3, desc[UR54][R2.64], R5 ;  /* 0x00000005020309a8 */ /* 0x002ea200081ee1f6 */
[----:B------:R-:W1:Y:S02]  /*25680*/  S2R R6, SR_LTMASK ;  /* 0x0000000000067919 */ /* 0x000e640000003900 */
[----:B-1----:R-:W-:-:S04]  /*25690*/  LOP3.LUT R6, R6, UR4, RZ, 0xc0, !PT ;  /* 0x0000000406067c12 */ /* 0x002fc8000f8ec0ff */
[----:B------:R-:W1:Y:S01]  /*256a0*/  POPC R7, R6 ;  /* 0x0000000600077309 */ /* 0x000e620000000000 */
[----:B--2---:R-:W1:Y:S02]  /*256b0*/  SHFL.IDX PT, R4, R3, R4, 0x1f ;  /* 0x00001f0403047589 */ /* 0x004e6400000e0000 */
[----:B-1----:R-:W-:-:S07]  /*256c0*/  IADD3 R16, R4, UR49, R7 ;  /* 0x0000003104107c10 */ /* 0x002fce000fffe007 */
.L_x_2644:
[----:B------:R-:W-:Y:S05]  /*256d0*/  BSYNC B0 ;  /* 0x0000000000007941 */ /* 0x000fea0003800000 */
.L_x_2643:
[----:B-1----:R-:W2:Y:S02]  /*256e0*/  LDL.LU R2, [R1+0x464] ;  /* 0x0004640001027983 */ /* 0x002ea40000300800 */
[----:B--2---:R-:W-:-:S05]  /*256f0*/  LOP3.LUT R2, R2, R0, RZ, 0x3c, !PT ;  /* 0x0000000002027212 */ /* 0x004fca00078e3cff */
[----:B------:R1:W-:Y:S02]  /*25700*/  STL [R1+0x464], R2 ;  /* 0x0004640201007387 */ /* 0x0003e40000100800 */
.L_x_2599:
[----:B------:R-:W-:Y:S05]  /*25710*/  BSYNC B6 ;  /* 0x0000000000067941 */ /* 0x000fea0003800000 */
.L_x_2597:
[----:B------:R-:W-:-:S03]  /*25720*/  UMOV UR4, 0xffffffff ;  /* 0xffffffff00047882 */ /* 0x000fc60000000000 */
[----:B------:R-:W-:Y:S05]  /*25730*/  BRA.DIV UR4, `(.L_x_2645) ;  /* 0x0000001604a47947 */ /* 0x000fea000b800000 */
[----:B------:R2:W3:Y:S04]  /*25740*/  SHFL.IDX PT, R4, R16, RZ, 0x1f ;  /* 0x00001fff10047589 */ /* 0x0004e800000e0000 */
[----:B------:R2:W4:Y:S02]  /*25750*/  SHFL.IDX PT, R6, R16, 0x1, 0x1f ;  /* 0x00201f0010067f89 */ /* 0x00052400000e0000 */
.L_x_2691:
[----:B------:R-:W5:Y:S01]  /*25760*/  S2R R0, SR_TID.X ;  /* 0x0000000000007919 */ /* 0x000f620000002100 */
[----:B------:R-:W-:Y:S01]  /*25770*/  ULDC UR4, c[0x0][0xd14] ;  /* 0x0003450000047ab9 */ /* 0x000fe20000000800 */
[----:B------:R-:W-:Y:S01]  /*25780*/  BSSY B0, `(.L_x_2646) ;  /* 0x000000b000007945 */ /* 0x000fe20003800000 */
[----:B-1----:R-:W-:Y:S01]  /*25790*/  IMAD.MOV.U32 R2, RZ, RZ, RZ ;  /* 0x000000ffff027224 */ /* 0x002fe200078e00ff */
[----:B-----5:R-:W-:Y:S01]  /*257a0*/  LOP3.LUT R8, R0, 0x1f, RZ, 0xc0, !PT ;  /* 0x0000001f00087812 */ /* 0x020fe200078ec0ff */
[----:B------:R-:W-:-:S03]  /*257b0*/  IMAD.U32 R0, RZ, RZ, UR4 ;  /* 0x00000004ff007e24 */ /* 0x000fc6000f8e00ff */
[C---:B------:R-:W-:Y:S01]  /*257c0*/  ISETP.NE.AND P0, PT, R8.reuse, 0x1f, PT ;  /* 0x0000001f0800780c */ /* 0x040fe20003f05270 */
[----:B------:R-:W-:-:S05]  /*257d0*/  IMAD.IADD R5, R8, 0x1, R19 ;  /* 0x0000000108057824 */ /* 0x000fca00078e0213 */
[----:B------:R-:W-:-:S13]  /*257e0*/  ISETP.GE.OR P0, PT, R5, R0, !P0 ;  /* 0x000000000500720c */ /* 0x000fda0004706670 */
[----:B------:R-:W-:Y:S05]  /*257f0*/  @P0 BRA `(.L_x_2647) ;  /* 0x00000000000c0947 */ /* 0x000fea0003800000 */
[----:B------:R-:W1:Y:S02]  /*25800*/  LDC.64 R2, c[0x0][0xd58] ;  /* 0x00035600ff027b82 */ /* 0x000e640000000a00 */
[----:B-1----:R-:W-:-:S06]  /*25810*/  IMAD.WIDE R2, R5, 0x4, R2 ;  /* 0x0000000405027825 */ /* 0x002fcc00078e0202 */
[----:B------:R1:W5:Y:S02]  /*25820*/  LDG.E R2, desc[UR54][R2.64] ;  /* 0x0000003602027981 */ /* 0x000364000c1e1900 */
.L_x_2647:
[----:B------:R-:W-:Y:S05]  /*25830*/  BSYNC B0 ;  /* 0x0000000000007941 */ /* 0x000fea0003800000 */
.L_x_2646:
        /* <DEDUP_REMOVED lines=23> */
.L_x_2699:
[----:B------:R-:W-:Y:S02]  /*259b0*/  ULDC UR4, c[0x0][0xd10] ;  /* 0x0003440000047ab9 */ /* 0x000fe40000000800 */
[----:B------:R-:W-:-:S04]  /*259c0*/  IMAD.U32 R5, RZ, RZ, UR4 ;  /* 0x00000004ff057e24 */ /* 0x000fc8000f8e00ff */
[----:B-1----:R-:W-:-:S04]  /*259d0*/  IMAD R14, R14, R5, RZ ;  /* 0x000000050e0e7224 */ /* 0x002fc800078e02ff */
[----:B----4-:R-:W-:-:S05]  /*259e0*/  IMAD.IADD R7, R6, 0x1, R14 ;  /* 0x0000000106077824 */ /* 0x010fca00078e020e */
[----:B---3--:R-:W-:-:S13]  /*259f0*/  ISETP.GT.AND P0, PT, R7, R4, PT ;  /* 0x000000040700720c */ /* 0x008fda0003f04270 */
[----:B------:R-:W-:Y:S05]  /*25a00*/  @P0 BRA `(.L_x_2649) ;  /* 0x0000000000b40947 */ /* 0x000fea0003800000 */
[----:B------:R-:W1:Y:S02]  /*25a10*/  LDC R0, c[0x0][0xd14] ;  /* 0x00034500ff007b82 */ /* 0x000e640000000800 */
.L_x_2654:
[----:B------:R-:W-:-:S05]  /*25a20*/  VIADD R19, R19, 0x1f ;  /* 0x0000001f13137836 */ /* 0x000fca0000000000 */
[----:B-1----:R-:W-:-:S13]  /*25a30*/  ISETP.GE.AND P0, PT, R19, R0, PT ;  /* 0x000000001300720c */ /* 0x002fda0003f06270 */
[----:B------:R-:W-:Y:S05]  /*25a40*/  @P0 BRA `(.L_x_2650) ;  /* 0x0000000400ec0947 */ /* 0x000fea0003800000 */
[----:B------:R-:W1:Y:S01]  /*25a50*/  S2R R2, SR_TID.X ;  /* 0x0000000000027919 */ /* 0x000e620000002100 */
[----:B------:R-:W-:Y:S01]  /*25a60*/  BSSY B0, `(.L_x_2651) ;  /* 0x000000a000007945 */ /* 0x000fe20003800000 */
[----:B-1----:R-:W-:Y:S01]  /*25a70*/  LOP3.LUT R8, R2, 0x1f, RZ, 0xc0, !PT ;  /* 0x0000001f02087812 */ /* 0x002fe200078ec0ff */
[----:B------:R-:W-:-:S03]  /*25a80*/  IMAD.MOV.U32 R2, RZ, RZ, RZ ;  /* 0x000000ffff027224 */ /* 0x000fc600078e00ff */
[C---:B------:R-:W-:Y:S01]  /*25a90*/  ISETP.NE.AND P1, PT, R8.reuse, 0x1f, PT ;  /* 0x0000001f0800780c */ /* 0x040fe20003f25270 */
[----:B------:R-:W-:-:S05]  /*25aa0*/  IMAD.IADD R5, R8, 0x1, R19 ;  /* 0x0000000108057824 */ /* 0x000fca00078e0213 */
[----:B------:R-:W-:-:S13]  /*25ab0*/  ISETP.GE.OR P0, PT, R5, R0, !P1 ;  /* 0x000000000500720c */ /* 0x000fda0004f06670 */
[----:B------:R-:W-:Y:S05]  /*25ac0*/  @P0 BRA `(.L_x_2652) ;  /* 0x00000000000c0947 */ /* 0x000fea0003800000 */
[----:B0-----:R-:W0:Y:S02]  /*25ad0*/  LDC.64 R2, c[0x0][0xd58] ;  /* 0x00035600ff027b82 */ /* 0x001e240000000a00 */
[----:B0-----:R-:W-:-:S06]  /*25ae0*/  IMAD.WIDE R2, R5, 0x4, R2 ;  /* 0x0000000405027825 */ /* 0x001fcc00078e0202 */
[----:B------:R1:W5:Y:S02]  /*25af0*/  LDG.E R2, desc[UR54][R2.64] ;  /* 0x0000003602027981 */ /* 0x000364000c1e1900 */
.L_x_2652:
[----:B------:R-:W-:Y:S05]  /*25b00*/  BSYNC B0 ;  /* 0x0000000000007941 */ /* 0x000fea0003800000 */
.L_x_2651:
        /* <DEDUP_REMOVED lines=8> */
[----:B------:R-:W3:Y:S02]  /*25b90*/  SHFL.UP PT, R14, R13, 0x2, RZ ;  /* 0x044000000d0e7989 */ /* 0x000ee400000e00ff */
[----:B---3--:R-:W-:Y:S02]  /*25ba0*/  SEL R14, R14, RZ, P1 ;  /* 0x000000ff0e0e7207 */ /* 0x008fe40000800000 */
[----:B------:R-:W-:-:S03]  /*25bb0*/  ISETP.GE.U32.AND P1, PT, R8, 0x8, PT ;  /* 0x000000080800780c */ /* 0x000fc60003f26070 */
[----:B01----:R-:W-:-:S05]  /*25bc0*/  IMAD.IADD R3, R13, 0x1, R14 ;  /* 0x000000010d037824 */ /* 0x003fca00078e020e */
        /* <DEDUP_REMOVED lines=11> */
.L_x_2707:
[----:B------:R-:W-:Y:S02]  /*25c80*/  ULDC UR4, c[0x0][0xd10] ;  /* 0x0003440000047ab9 */ /* 0x000fe40000000800 */
[----:B------:R-:W-:-:S04]  /*25c90*/  IMAD.U32 R5, RZ, RZ, UR4 ;  /* 0x00000004ff057e24 */ /* 0x000fc8000f8e00ff */
[----:B-1----:R-:W-:-:S04]  /*25ca0*/  IMAD R14, R14, R5, RZ ;  /* 0x000000050e0e7224 */ /* 0x002fc800078e02ff */
[----:B------:R-:W-:-:S05]  /*25cb0*/  IMAD.IADD R7, R14, 0x1, R7 ;  /* 0x000000010e077824 */ /* 0x000fca00078e0207 */
[----:B------:R-:W-:-:S13]  /*25cc0*/  ISETP.GT.AND P0, PT, R7, R4, PT ;  /* 0x000000040700720c */ /* 0x000fda0003f04270 */
[----:B------:R-:W-:Y:S05]  /*25cd0*/  @!P0 BRA `(.L_x_2654) ;  /* 0xfffffffc00508947 */ /* 0x000fea000383ffff */
.L_x_2649:
[----:B--2---:R-:W-:Y:S01]  /*25ce0*/  IMAD.IADD R16, R7, 0x1, -R14 ;  /* 0x0000000107107824 */ /* 0x004fe200078e0a0e */
[----:B------:R-:W-:-:S03]  /*25cf0*/  UMOV UR4, 0xffffffff ;  /* 0xffffffff00047882 */ /* 0x000fc60000000000 */
[----:B------:R-:W-:-:S05]  /*25d00*/  IMAD R7, R3, R5, R16 ;  /* 0x0000000503077224 */ /* 0x000fca00078e0210 */
[----:B------:R-:W-:Y:S01]  /*25d10*/  ISETP.GT.AND P6, PT, R7, R4, PT ;  /* 0x000000040700720c */ /* 0x000fe20003fc4270 */
[----:B------:R-:W-:-:S12]  /*25d20*/  BRA.DIV UR4, `(.L_x_2655) ;  /* 0x0000001a04147947 */ /* 0x000fd8000b800000 */
[----:B------:R-:W-:-:S04]  /*25d30*/  VOTE.ANY R7, PT, !P6 ;  /* 0x0000000000077806 */ /* 0x000fc800070e0100 */
[----:B------:R-:W1:Y:S02]  /*25d40*/  POPC R6, R7 ;  /* 0x0000000700067309 */ /* 0x000e640000000000 */
[----:B-1----:R1:W2:Y:S02]  /*25d50*/  SHFL.IDX PT, R17, R2, R6, 0x1f ;  /* 0x00001f0602117589 */ /* 0x0022a400000e0000 */
.L_x_2711:
[----:B------:R-:W-:Y:S01]  /*25d60*/  ISETP.NE.AND P0, PT, R7, RZ, PT ;  /* 0x000000ff0700720c */ /* 0x000fe20003f05270 */
[----:B------:R-:W-:-:S12]  /*25d70*/  IMAD.MOV.U32 R14, RZ, RZ, RZ ;  /* 0x000000ffff0e7224 */ /* 0x000fd800078e00ff */
[----:B------:R-:W-:Y:S05]  /*25d80*/  @!P0 BRA `(.L_x_2656) ;  /* 0x0000000000108947 */ /* 0x000fea0003800000 */
[----:B------:R-:W-:Y:S01]  /*25d90*/  UMOV UR4, 0xffffffff ;  /* 0xffffffff00047882 */ /* 0x000fe20000000000 */
[----:B------:R-:W-:Y:S02]  /*25da0*/  VIADD R12, R6, 0xffffffff ;  /* 0xffffffff060c7836 */ /* 0x000fe40000000000 */
[----:B------:R-:W-:Y:S05]  /*25db0*/  BRA.DIV UR4, `(.L_x_2657) ;  /* 0x0000001a04387947 */ /* 0x000fea000b800000 */
[----:B------:R3:W4:Y:S02]  /*25dc0*/  SHFL.IDX PT, R14, R3, R12, 0x1f ;  /* 0x00001f0c030e7589 */ /* 0x00072400000e0000 */
.L_x_2656:
[----:B01-3--:R-:W0:Y:S01]  /*25dd0*/  LDC.64 R2, c[0x0][0xd68] ;  /* 0x00035a00ff027b82 */ /* 0x00be220000000a00 */
[----:B------:R-:W-:-:S04]  /*25de0*/  IMAD.IADD R19, R6, 0x1, R19 ;  /* 0x0000000106137824 */ /* 0x000fc800078e0213 */
[----:B0-----:R-:W-:-:S05]  /*25df0*/  IMAD.WIDE R2, R19, 0x4, R2 ;  /* 0x0000000413027825 */ /* 0x001fca00078e0202 */
[----:B------:R0:W2:Y:S01]  /*25e00*/  LDG.E R8, desc[UR54][R2.64] ;  /* 0x0000003602087981 */ /* 0x0000a2000c1e1900 */
[----:B----4-:R-:W-:Y:S02]  /*25e10*/  IMAD R16, R14, R5, R16 ;  /* 0x000000050e107224 */ /* 0x010fe400078e0210 */
[----:B0-----:R-:W-:Y:S02]  /*25e20*/  IMAD.MOV.U32 R2, RZ, RZ, RZ ;  /* 0x000000ffff027224 */ /* 0x001fe400078e00ff */
[----:B--2---:R-:W-:-:S05]  /*25e30*/  IMAD R6, R17, R8, RZ ;  /* 0x0000000811067224 */ /* 0x004fca00078e02ff */
[----:B------:R-:W-:-:S04]  /*25e40*/  IABS R7, R6 ;  /* 0x0000000600077213 */ /* 0x000fc80000000000 */
[----:B------:R-:W0:Y:S08]  /*25e50*/  I2F.RP R10, R7 ;  /* 0x00000007000a7306 */ /* 0x000e300000209400 */
[----:B0-----:R-:W0:Y:S02]  /*25e60*/  MUFU.RCP R10, R10 ;  /* 0x0000000a000a7308 */ /* 0x001e240000001000 */
[----:B0-----:R-:W-:-:S06]  /*25e70*/  VIADD R11, R10, 0xffffffe ;  /* 0x0ffffffe0a0b7836 */ /* 0x001fcc0000000000 */
[----:B------:R-:W0:Y:S02]  /*25e80*/  F2I.FTZ.U32.TRUNC.NTZ R3, R11 ;  /* 0x0000000b00037305 */ /* 0x000e24000021f000 */
[----:B0-----:R-:W-:-:S04]  /*25e90*/  IMAD.MOV R12, RZ, RZ, -R3 ;  /* 0x000000ffff0c7224 */ /* 0x001fc800078e0a03 */
[----:B------:R-:W-:-:S04]  /*25ea0*/  IMAD R9, R12, R7, RZ ;  /* 0x000000070c097224 */ /* 0x000fc800078e02ff */
        /* <DEDUP_REMOVED lines=27> */
[----:B0-----:R-:W-:Y:S01]  /*26060*/  VIADD R2, R10, 0xffffffe ;  /* 0x0ffffffe0a027836 */ /* 0x001fe20000000000 */
[----:B------:R-:W-:-:S05]  /*26070*/  IABS R10, R6 ;  /* 0x00000006000a7213 */ /* 0x000fca0000000000 */
[----:B------:R0:W1:Y:S02]  /*26080*/  F2I.FTZ.U32.TRUNC.NTZ R3, R2 ;  /* 0x0000000200037305 */ /* 0x000064000021f000 */
[----:B0-----:R-:W-:Y:S02]  /*26090*/  IMAD.MOV.U32 R2, RZ, RZ, RZ ;  /* 0x000000ffff027224 */ /* 0x001fe400078e00ff */
[----:B-1----:R-:W-:-:S04]  /*260a0*/  IMAD.MOV R7, RZ, RZ, -R3 ;  /* 0x000000ffff077224 */ /* 0x002fc800078e0a03 */
[----:B------:R-:W-:-:S04]  /*260b0*/  IMAD R7, R7, R8, RZ ;  /* 0x0000000807077224 */ /* 0x000fc800078e02ff */
[----:B------:R-:W-:Y:S01]  /*260c0*/  IMAD.HI.U32 R3, R3, R7, R2 ;  /* 0x0000000703037227 */ /* 0x000fe200078e0002 */
[-C--:B------:R-:W-:Y:S02]  /*260d0*/  IABS R7, R5.reuse ;  /* 0x0000000500077213 */ /* 0x080fe40000000000 */
[----:B------:R-:W-:-:S03]  /*260e0*/  LOP3.LUT R2, R6, R5, RZ, 0x3c, !PT ;  /* 0x0000000506027212 */ /* 0x000fc600078e3cff */
[----:B------:R-:W-:Y:S02]  /*260f0*/  IMAD.MOV R7, RZ, RZ, -R7 ;  /* 0x000000ffff077224 */ /* 0x000fe400078e0a07 */
        /* <DEDUP_REMOVED lines=16> */
.L_x_2650:
[----:B------:R-:W-:Y:S01]  /*26200*/  UMOV UR4, URZ ;  /* 0x0000003f00047c82 */ /* 0x000fe20008000000 */
[----:B------:R-:W-:Y:S01]  /*26210*/  UMOV UR5, URZ ;  /* 0x0000003f00057c82 */ /* 0x000fe20008000000 */
[----:B------:R-:W-:Y:S01]  /*26220*/  ULDC UR6, c[0x0][0xd14] ;  /* 0x0003450000067ab9 */ /* 0x000fe20000000800 */
[----:B--2---:R-:W-:Y:S02]  /*26230*/  IMAD.MOV.U32 R16, RZ, RZ, R4 ;  /* 0x000000ffff107224 */ /* 0x004fe400078e0004 */
[----:B------:R-:W-:Y:S02]  /*26240*/  IMAD.U32 R17, RZ, RZ, UR4 ;  /* 0x00000004ff117e24 */ /* 0x000fe4000f8e00ff */
[----:B------:R-:W-:Y:S02]  /*26250*/  IMAD.U32 R18, RZ, RZ, UR5 ;  /* 0x00000005ff127e24 */ /* 0x000fe4000f8e00ff */
[----:B------:R-:W-:-:S07]  /*26260*/  IMAD.U32 R19, RZ, RZ, UR6 ;  /* 0x00000006ff137e24 */ /* 0x000fce000f8e00ff */
.L_x_2658:
[----:B------:R-:W1:Y:S01]  /*26270*/  S2R R2, SR_TID.X ;  /* 0x0000000000027919 */ /* 0x000e620000002100 */
[----:B------:R-:W-:Y:S05]  /*26280*/  WARPSYNC.ALL ;  /* 0x0000000000007948 */ /* 0x000fea0003800000 */
[----:B------:R-:W-:Y:S01]  /*26290*/  BAR.SYNC.DEFER_BLOCKING 0x4, 0x120 ;  /* 0x0104800000007b1d */ /* 0x000fe20000010000 */
[----:B-1----:R-:W-:-:S04]  /*262a0*/  LOP3.LUT R2, R2, 0x1f, RZ, 0xc0, !PT ;  /* 0x0000001f02027812 */ /* 0x002fc800078ec0ff */
        /* <DEDUP_REMOVED lines=8> */
.L_x_2585:
[----:B------:R-:W3:Y:S01]  /*26330*/  S2R R3, SR_CgaCtaId ;  /* 0x0000000000037919 */ /* 0x000ee20000008800 */
[----:B------:R-:W-:Y:S01]  /*26340*/  UIADD3 UR4, UR50, 0x1, URZ ;  /* 0x0000000132047890 */ /* 0x000fe2000fffe03f */
[----:B-1----:R-:W-:-:S03]  /*26350*/  MOV R0, 0x400 ;  /* 0x0000040000007802 */ /* 0x002fc60000000f00 */
[----:B------:R-:W-:-:S04]  /*26360*/  ULEA.HI UR5, UR4, UR4, URZ, 0x1 ;  /* 0x0000000404057291 */ /* 0x000fc8000f8f083f */
[----:B------:R-:W-:-:S04]  /*26370*/  ULOP3.LUT UR5, UR5, 0xfffffffe, URZ, 0xc0, !UPT ;  /* 0xfffffffe05057892 */ /* 0x000fc8000f8ec03f */
[----:B------:R-:W-:Y:S01]  /*26380*/  UIADD3 UR5, UR4, -UR5, URZ ;  /* 0x8000000504057290 */ /* 0x000fe2000fffe03f */
[----:B---3--:R-:W-:-:S05]  /*26390*/  LEA R0, R3, R0, 0x18 ;  /* 0x0000000003007211 */ /* 0x008fca00078ec0ff */
[----:B------:R-:W-:-:S05]  /*263a0*/  IMAD.U32 R3, RZ, RZ, UR5 ;  /* 0x00000005ff037e24 */ /* 0x000fca000f8e00ff */
[----:B------:R-:W-:-:S04]  /*263b0*/  SHF.L.U32 R3, R3, 0x1f, RZ ;  /* 0x0000001f03037819 */ /* 0x000fc800000006ff */
[----:B------:R-:W1:Y:S02]  /*263c0*/  SYNCS.PHASECHK.TRANS64.TRYWAIT P0, [R0+URZ+0x32420], R3 ;  /* 0x03242003000075a7 */ /* 0x000e64000800017f */
[----:B-1----:R-:W-:Y:S05]  /*263d0*/  @!P0 BRA `(.L_x_2660) ;  /* 0x0000001000d48947 */ /* 0x002fea0003800000 */
.L_x_2714:
[----:B------:R-:W-:-:S03]  /*263e0*/  UMOV UR4, 0xffffffff ;  /* 0xffffffff00047882 */ /* 0x000fc60000000000 */
[----:B------:R-:W-:Y:S05]  /*263f0*/  BRA.DIV UR4, `(.L_x_2661) ;  /* 0x0000001204e07947 */ /* 0x000fea000b800000 */
[----:B--2---:R-:W2:Y:S02]  /*26400*/  S2R R2, SR_TID.X ;  /* 0x0000000000027919 */ /* 0x004ea40000002100 */
[----:B--2---:R-:W-:-:S04]  /*26410*/  SHF.R.U32.HI R2, RZ, 0x5, R2 ;  /* 0x00000005ff027819 */ /* 0x004fc80000011602 */
[----:B------:R-:W-:-:S05]  /*26420*/  LOP3.LUT R2, R2, 0x3, RZ, 0xc0, !PT ;  /* 0x0000000302027812 */ /* 0x000fca00078ec0ff */
[----:B------:R2:W3:Y:S02]  /*26430*/  SHFL.IDX PT, R14, R2, RZ, 0x1f ;  /* 0x00001fff020e7589 */ /* 0x0004e400000e0000 */
.L_x_2717:
[----:B---3--:R-:W-:Y:S01]  /*26440*/  ISETP.NE.AND P0, PT, R14, RZ, PT ;  /* 0x000000ff0e00720c */ /* 0x008fe20003f05270 */
[----:B------:R-:W-:-:S12]  /*26450*/  BSSY B0, `(.L_x_2662) ;  /* 0x0000027000007945 */ /* 0x000fd80003800000 */
[----:B------:R-:W-:Y:S05]  /*26460*/  @P0 BRA `(.L_x_2663) ;  /* 0x0000000000940947 */ /* 0x000fea0003800000 */
[----:B------:R-:W-:-:S03]  /*26470*/  UMOV UR4, 0xffffffff ;  /* 0xffffffff00047882 */ /* 0x000fc60000000000 */
[----:B------:R-:W-:Y:S05]  /*26480*/  BRA.DIV UR4, `(.L_x_2664) ;  /* 0x0000001204f07947 */ /* 0x000fea000b800000 */
[----:B------:R-:W-:-:S13]  /*26490*/  ELECT P6, URZ, PT ;  /* 0x00000000003f782f */ /* 0x000fda00038c0000 */
.L_x_2720:
[----:B------:R-:W-:Y:S05]  /*264a0*/  @!P6 BRA `(.L_x_2663) ;  /* 0x000000000084e947 */ /* 0x000fea0003800000 */
[----:B------:R-:W-:-:S06]  /*264b0*/  ULOP3.LUT UR4, UR48, 0x2, URZ, 0xfc, !UPT ;  /* 0x0000000230047892 */ /* 0x000fcc000f8efc3f */
[----:B--2---:R-:W-:-:S05]  /*264c0*/  IMAD.U32 R2, RZ, RZ, UR4 ;  /* 0x00000004ff027e24 */ /* 0x004fca000f8e00ff */
[----:B------:R-:W-:-:S13]  /*264d0*/  ISETP.NE.AND P2, PT, R2, 0x3, PT ;  /* 0x000000030200780c */ /* 0x000fda0003f45270 */
[----:B------:R-:W-:Y:S05]  /*264e0*/  @!P2 BRA `(.L_x_2665) ;  /* 0x000000000004a947 */ /* 0x000fea0003800000 */
[----:B------:R-:W-:Y:S01]  /*264f0*/  BPT.TRAP 0x1 ;  /* 0x000000040000795c */ /* 0x000fe20000300000 */
.L_x_2665:
[----:B-1----:R-:W2:Y:S04]  /*26500*/  LDL R3, [R1+0x460] ;  /* 0x0004600001037983 */ /* 0x002ea80000100800 */
        /* <DEDUP_REMOVED lines=13> */
.L_x_2721:
[----:B------:R-:W2:Y:S02]  /*265e0*/  SYNCS.PHASECHK.TRANS64.TRYWAIT P0, [R7+URZ], R2 ;  /* 0x00000002070075a7 */ /* 0x000ea4000800017f */
[----:B--2---:R-:W-:Y:S05]  /*265f0*/  @!P0 BRA `(.L_x_2667) ;  /* 0x0000001000c88947 */ /* 0x004fea0003800000 */
.L_x_2722:
[----:B------:R-:W-:Y:S05]  /*26600*/  @!P2 BRA `(.L_x_2668) ;  /* 0x000000000004a947 */ /* 0x000fea0003800000 */
[----:B------:R-:W-:Y:S01]  /*26610*/  BPT.TRAP 0x1 ;  /* 0x000000040000795c */ /* 0x000fe20000300000 */
.L_x_2668:
[----:B------:R-:W3:Y:S01]  /*26620*/  LDL.LU R4, [R1+0x460] ;  /* 0x0004600001047983 */ /* 0x000ee20000300800 */
[----:B------:R-:W-:-:S04]  /*26630*/  VIADD R0, R0, 0x32460 ;  /* 0x0003246000007836 */ /* 0x000fc80000000000 */
[----:B---3--:R-:W-:-:S04]  /*26640*/  IMAD R4, R4, 0x8, R0 ;  /* 0x0000000804047824 */ /* 0x008fc800078e0200 */
[----:B------:R-:W3:Y:S02]  /*26650*/  SYNCS.PHASECHK.TRANS64.TRYWAIT P0, [R4+URZ], R5 ;  /* 0x00000005040075a7 */ /* 0x000ee4000800017f */
[----:B---3--:R-:W-:Y:S05]  /*26660*/  @!P0 BRA `(.L_x_2669) ;  /* 0x0000001000c08947 */ /* 0x008fea0003800000 */
.L_x_2723:
[----:B------:R-:W-:-:S07]  /*26670*/  IMAD R3, R3, 0x8, R0 ;  /* 0x0000000803037824 */ /* 0x000fce00078e0200 */
.L_x_2670:
[----:B----4-:R4:W0:Y:S02]  /*26680*/  SYNCS.PHASECHK.TRANS64.TRYWAIT P0, [R3+URZ], R2 ;  /* 0x00000002030075a7 */ /* 0x010824000800017f */
[----:B0-----:R-:W-:Y:S05]  /*26690*/  @!P0 NANOSLEEP.SYNCS 0x989680 ;  /* 0x009896800000895d */ /* 0x001fea0003900000 */
[----:B------:R-:W0:Y:S02]  /*266a0*/  @!P0 SYNCS.PHASECHK.TRANS64 P0, [R3+URZ], R2 ;  /* 0x00000002030085a7 */ /* 0x000e24000800007f */
[----:B0-----:R-:W-:Y:S05]  /*266b0*/  @!P0 BRA `(.L_x_2670) ;  /* 0xfffffffc00f08947 */ /* 0x001fea000383ffff */
.L_x_2663:
[----:B------:R-:W-:Y:S05]  /*266c0*/  BSYNC B0 ;  /* 0x0000000000007941 */ /* 0x000fea0003800000 */
.L_x_2662:
[----:B------:R-:W-:Y:S05]  /*266d0*/  EXIT ;  /* 0x000000000000794d */ /* 0x000fea0003800000 */
.L_x_2464:
[----:B0-----:R-:W-:-:S04]  /*266e0*/  IMAD.U32 R7, RZ, RZ, UR44 ;  /* 0x0000002cff077e24 */ /* 0x001fc8000f8e00ff */
[----:B------:R0:W1:Y:S03]  /*266f0*/  SYNCS.PHASECHK.TRANS64.TRYWAIT P0, [R7+URZ+0x32400], R0 ;  /* 0x03240000070075a7 */ /* 0x000066000800017f */
[----:B-1----:R-:W-:Y:S05]  /*26700*/  @!P0 NANOSLEEP.SYNCS 0x989680 ;  /* 0x009896800000895d */ /* 0x002fea0003900000 */
[----:B------:R-:W1:Y:S02]  /*26710*/  @!P0 SYNCS.PHASECHK.TRANS64 P0, [R7+URZ+0x32400], R0 ;  /* 0x03240000070085a7 */ /* 0x000e64000800007f */
[----:B-1----:R-:W-:Y:S05]  /*26720*/  @!P0 BRA `(.L_x_2464) ;  /* 0xfffffffc00ec8947 */ /* 0x002fea000383ffff */
[----:B------:R-:W-:Y:S05]  /*26730*/  BRA `(.L_x_2671) ;  /* 0xfffffdc000e07947 */ /* 0x000fea000383ffff */
.L_x_2471:
[----:B-1----:R1:W2:Y:S02]  /*26740*/  SYNCS.PHASECHK.TRANS64.TRYWAIT P0, [R24+URZ], R25 ;  /* 0x00000019180075a7 */ /* 0x0022a4000800017f */
[----:B--2---:R-:W-:Y:S05]  /*26750*/  @!P0 NANOSLEEP.SYNCS 0x989680 ;  /* 0x009896800000895d */ /* 0x004fea0003900000 */
[----:B------:R-:W2:Y:S02]  /*26760*/  @!P0 SYNCS.PHASECHK.TRANS64 P0, [R24+URZ], R25 ;  /* 0x00000019180085a7 */ /* 0x000ea4000800007f */
[----:B--2---:R-:W-:Y:S05]  /*26770*/  @!P0 BRA `(.L_x_2471) ;  /* 0xfffffffc00f08947 */ /* 0x004fea000383ffff */
[----:B------:R-:W-:Y:S05]  /*26780*/  BRA `(.L_x_2470) ;  /* 0xfffffdc800047947 */ /* 0x000fea000383ffff */
.L_x_2473:
[----:B0-----:R-:W-:-:S04]  /*26790*/  IMAD.U32 R8, RZ, RZ, UR44 ;  /* 0x0000002cff087e24 */ /* 0x001fc8000f8e00ff */
[----:B------:R0:W1:Y:S03]  /*267a0*/  SYNCS.PHASECHK.TRANS64.TRYWAIT P0, [R8+URZ+0x32410], R7 ;  /* 0x03241007080075a7 */ /* 0x000066000800017f */
[----:B-1----:R-:W-:Y:S05]  /*267b0*/  @!P0 NANOSLEEP.SYNCS 0x989680 ;  /* 0x009896800000895d */ /* 0x002fea0003900000 */
[----:B------:R-:W1:Y:S02]  /*267c0*/  @!P0 SYNCS.PHASECHK.TRANS64 P0, [R8+URZ+0x32410], R7 ;  /* 0x03241007080085a7 */ /* 0x000e64000800007f */
[----:B-1----:R-:W-:Y:S05]  /*267d0*/  @!P0 BRA `(.L_x_2473) ;  /* 0xfffffffc00ec8947 */ /* 0x002fea000383ffff */
[----:B------:R-:W-:Y:S05]  /*267e0*/  BRA `(.L_x_2672) ;  /* 0xfffffdc800d87947 */ /* 0x000fea000383ffff */
.L_x_2480:
[----:B-1----:R1:W2:Y:S02]  /*267f0*/  SYNCS.PHASECHK.TRANS64.TRYWAIT P0, [R8+URZ], R9 ;  /* 0x00000009080075a7 */ /* 0x0022a4000800017f */
[----:B--2---:R-:W-:Y:S05]  /*26800*/  @!P0 NANOSLEEP.SYNCS 0x989680 ;  /* 0x009896800000895d */ /* 0x004fea0003900000 */
[----:B------:R-:W2:Y:S02]  /*26810*/  @!P0 SYNCS.PHASECHK.TRANS64 P0, [R8+URZ], R9 ;  /* 0x00000009080085a7 */ /* 0x000ea4000800007f */
[----:B--2---:R-:W-:Y:S05]  /*26820*/  @!P0 BRA `(.L_x_2480) ;  /* 0xfffffffc00f08947 */ /* 0x004fea000383ffff */
[----:B------:R-:W-:Y:S05]  /*26830*/  BRA `(.L_x_2479) ;  /* 0xfffffdcc001c7947 */ /* 0x000fea000383ffff */
.L_x_2515:
[----:B0-----:R0:W1:Y:S02]  /*26840*/  SYNCS.PHASECHK.TRANS64.TRYWAIT P1, [R0+URZ], R3 ;  /* 0x00000003000075a7 */ /* 0x001064000802017f */
[----:B-1----:R-:W-:Y:S05]  /*26850*/  @!P1 NANOSLEEP.SYNCS 0x989680 ;  /* 0x009896800000995d */ /* 0x002fea0003900000 */
[----:B------:R-:W1:Y:S02]  /*26860*/  @!P1 SYNCS.PHASECHK.TRANS64 P1, [R0+URZ], R3 ;  /* 0x00000003000095a7 */ /* 0x000e64000802007f */
[----:B-1----:R-:W-:Y:S05]  /*26870*/  @!P1 BRA `(.L_x_2515) ;  /* 0xfffffffc00f09947 */ /* 0x002fea000383ffff */
[----:B------:R-:W-:Y:S05]  /*26880*/  BRA `(.L_x_2514) ;  /* 0xfffffe3000987947 */ /* 0x000fea000383ffff */
.L_x_2522:
[----:B-1----:R1:W2:Y:S02]  /*26890*/  SYNCS.PHASECHK.TRANS64.TRYWAIT P1, [R4+URZ], R5 ;  /* 0x00000005040075a7 */ /* 0x0022a4000802017f */
[----:B--2---:R-:W-:Y:S05]  /*268a0*/  @!P1 NANOSLEEP.SYNCS 0x989680 ;  /* 0x009896800000995d */ /* 0x004fea0003900000 */
[----:B------:R-:W2:Y:S02]  /*268b0*/  @!P1 SYNCS.PHASECHK.TRANS64 P1, [R4+URZ], R5 ;  /* 0x00000005040095a7 */ /* 0x000ea4000802007f */
[----:B--2---:R-:W-:Y:S05]  /*268c0*/  @!P1 BRA `(.L_x_2522) ;  /* 0xfffffffc00f09947 */ /* 0x004fea000383ffff */
[----:B------:R-:W-:Y:S05]  /*268d0*/  BRA `(.L_x_2521) ;  /* 0xfffffe3400bc7947 */ /* 0x000fea000383ffff */
.L_x_2533:
[----:B-1----:R1:W2:Y:S02]  /*268e0*/  SYNCS.PHASECHK.TRANS64.TRYWAIT P0, [R0+URZ], R7 ;  /* 0x00000007000075a7 */ /* 0x0022a4000800017f */
[----:B--2---:R-:W-:Y:S05]  /*268f0*/  @!P0 NANOSLEEP.SYNCS 0x989680 ;  /* 0x009896800000895d */ /* 0x004fea0003900000 */
[----:B------:R-:W2:Y:S02]  /*26900*/  @!P0 SYNCS.PHASECHK.TRANS64 P0, [R0+URZ], R7 ;  /* 0x00000007000085a7 */ /* 0x000ea4000800007f */
[----:B--2---:R-:W-:Y:S05]  /*26910*/  @!P0 BRA `(.L_x_2533) ;  /* 0xfffffffc00f08947 */ /* 0x004fea000383ffff */
[----:B------:R-:W-:Y:S05]  /*26920*/  BRA `(.L_x_2532) ;  /* 0xfffffec800587947 */ /* 0x000fea000383ffff */
.L_x_2540:
[----:B-1----:R1:W2:Y:S02]  /*26930*/  SYNCS.PHASECHK.TRANS64.TRYWAIT P0, [R4+URZ], R5 ;  /* 0x00000005040075a7 */ /* 0x0022a4000800017f */
[----:B--2---:R-:W-:Y:S05]  /*26940*/  @!P0 NANOSLEEP.SYNCS 0x989680 ;  /* 0x009896800000895d */ /* 0x004fea0003900000 */
[----:B------:R-:W2:Y:S02]  /*26950*/  @!P0 SYNCS.PHASECHK.TRANS64 P0, [R4+URZ], R5 ;  /* 0x00000005040085a7 */ /* 0x000ea4000800007f */
[----:B--2---:R-:W-:Y:S05]  /*26960*/  @!P0 BRA `(.L_x_2540) ;  /* 0xfffffffc00f08947 */ /* 0x004fea000383ffff */
[----:B------:R-:W-:Y:S05]  /*26970*/  BRA `(.L_x_2539) ;  /* 0xfffffecc007c7947 */ /* 0x000fea000383ffff */
.L_x_2604:
[----:B------:R-:W1:Y:S01]  /*26980*/  S2R R5, SR_TID.X ;  /* 0x0000000000057919 */ /* 0x000e620000002100 */
[----:B------:R-:W-:Y:S01]  /*26990*/  BSSY B0, `(.L_x_2673) ;  /* 0x000000a000007945 */ /* 0x000fe20003800000 */
[----:B------:R-:W-:Y:S02]  /*269a0*/  IMAD.MOV.U32 R12, RZ, RZ, RZ ;  /* 0x000000ffff0c7224 */ /* 0x000fe400078e00ff */
[----:B0-----:R-:W-:Y:S02]  /*269b0*/  IMAD.MOV.U32 R11, RZ, RZ, 0x1f ;  /* 0x0000001fff0b7424 */ /* 0x001fe400078e00ff */
[----:B------:R-:W-:Y:S01]  /*269c0*/  IMAD.MOV.U32 R15, RZ, RZ, -0x1 ;  /* 0xffffffffff0f7424 */ /* 0x000fe200078e00ff */
[----:B-1----:R-:W-:-:S04]  /*269d0*/  SHF.R.U32.HI R5, RZ, 0x5, R5 ;  /* 0x00000005ff057819 */ /* 0x002fc80000011605 */
[----:B------:R-:W-:-:S05]  /*269e0*/  LOP3.LUT R5, R5, 0x3, RZ, 0xc0, !PT ;  /* 0x0000000305057812 */ /* 0x000fca00078ec0ff */
[----:B------:R-:W-:-:S07]  /*269f0*/  IMAD.MOV.U32 R13, RZ, RZ, R5 ;  /* 0x000000ffff0d7224 */ /* 0x000fce00078e0005 */
[----:B------:R-:W-:Y:S05]  /*26a00*/  WARPSYNC.COLLECTIVE R15, `(.L_x_2674) ;  /* 0x000000000f087348 */ /* 0x000fea0003c00000 */
[----:B------:R0:W1:Y:S02]  /*26a10*/  SHFL.IDX P6, R14, R13, R12, R11 ;  /* 0x0000000c0d0e7389 */ /* 0x00006400000c000b */
[----:B01----:R-:W-:Y:S01]  /*26a20*/  ENDCOLLECTIVE ;  /* 0x000000000000791b */ /* 0x003fe20003800000 */
.L_x_2674:
[----:B------:R-:W-:Y:S05]  /*26a30*/  BSYNC B0 ;  /* 0x0000000000007941 */ /* 0x000fea0003800000 */
.L_x_2673:
[----:B------:R-:W-:Y:S05]  /*26a40*/  BRA `(.L_x_2675) ;  /* 0xffffffc800007947 */ /* 0x000fea000383ffff */
.L_x_2605:
[----:B------:R-:W-:Y:S01]  /*26a50*/  BSSY B0, `(.L_x_2676) ;  /* 0x0000006000007945 */ /* 0x000fe20003800000 */
[----:B------:R-:W-:-:S07]  /*26a60*/  IMAD.MOV.U32 R15, RZ, RZ, -0x1 ;  /* 0xffffffffff0f7424 */ /* 0x000fce00078e00ff */
[----:B0-----:R-:W-:Y:S05]  /*26a70*/  WARPSYNC.COLLECTIVE R15, `(.L_x_2677) ;  /* 0x000000000f0c7348 */ /* 0x001fea0003c00000 */
[----:B------:R-:W-:Y:S02]  /*26a80*/  ELECT P6, UR62, PT ;  /* 0x00000000003e782f */ /* 0x000fe400038c0000 */
[----:B------:R-:W-:Y:S01]  /*26a90*/  MOV R14, UR62 ;  /* 0x0000003e000e7c02 */ /* 0x000fe20008000f00 */
[----:B0-----:R-:W-:Y:S10]  /*26aa0*/  ENDCOLLECTIVE ;  /* 0x000000000000791b */ /* 0x001ff40003800000 */
.L_x_2677:
[----:B------:R-:W-:Y:S05]  /*26ab0*/  BSYNC B0 ;  /* 0x0000000000007941 */ /* 0x000fea0003800000 */
.L_x_2676:
[----:B------:R-:W-:Y:S05]  /*26ac0*/  BRA `(.L_x_2678) ;  /* 0xffffffc400f07947 */ /* 0x000fea000383ffff */
.L_x_2608:
[----:B0-----:R0:W1:Y:S02]  /*26ad0*/  SYNCS.PHASECHK.TRANS64.TRYWAIT P0, [R9+URZ+0x32440], R10 ;  /* 0x0324400a090075a7 */ /* 0x001064000800017f */
[----:B-1----:R-:W-:Y:S05]  /*26ae0*/  @!P0 NANOSLEEP.SYNCS 0x989680 ;  /* 0x009896800000895d */ /* 0x002fea0003900000 */
[----:B------:R-:W1:Y:S02]  /*26af0*/  @!P0 SYNCS.PHASECHK.TRANS64 P0, [R9+URZ+0x32440], R10 ;  /* 0x0324400a090085a7 */ /* 0x000e64000800007f */
[----:B-1----:R-:W-:Y:S05]  /*26b00*/  @!P0 BRA `(.L_x_2608) ;  /* 0xfffffffc00f08947 */ /* 0x002fea000383ffff */
[----:B------:R-:W-:Y:S05]  /*26b10*/  BRA `(.L_x_2679) ;  /* 0xffffffc800587947 */ /* 0x000fea000383ffff */
.L_x_2612:
        /* <DEDUP_REMOVED lines=8> */
.L_x_2615:
[----:B0-----:R0:W1:Y:S02]  /*26ba0*/  SYNCS.PHASECHK.TRANS64.TRYWAIT P0, [R9+URZ+0x32460], R6 ;  /* 0x03246006090075a7 */ /* 0x001064000800017f */
[----:B-1----:R-:W-:Y:S05]  /*26bb0*/  @!P0 NANOSLEEP.SYNCS 0x989680 ;  /* 0x009896800000895d */ /* 0x002fea0003900000 */
[----:B------:R-:W1:Y:S02]  /*26bc0*/  @!P0 SYNCS.PHASECHK.TRANS64 P0, [R9+URZ+0x32460], R6 ;  /* 0x03246006090085a7 */ /* 0x000e64000800007f */
[----:B-1----:R-:W-:Y:S05]  /*26bd0*/  @!P0 BRA `(.L_x_2615) ;  /* 0xfffffffc00f08947 */ /* 0x002fea000383ffff */
[----:B------:R-:W-:Y:S05]  /*26be0*/  BRA `(.L_x_2681) ;  /* 0xffffffcc00dc7947 */ /* 0x000fea000383ffff */
.L_x_2624:
[----:B-1----:R1:W2:Y:S02]  /*26bf0*/  SYNCS.PHASECHK.TRANS64.TRYWAIT P0, [R2+URZ+0x32440], R3 ;  /* 0x03244003020075a7 */ /* 0x0022a4000800017f */
[----:B--2---:R-:W-:Y:S05]  /*26c00*/  @!P0 NANOSLEEP.SYNCS 0x989680 ;  /* 0x009896800000895d */ /* 0x004fea0003900000 */
[----:B------:R-:W2:Y:S02]  /*26c10*/  @!P0 SYNCS.PHASECHK.TRANS64 P0, [R2+URZ+0x32440], R3 ;  /* 0x03244003020085a7 */ /* 0x000ea4000800007f */
[----:B--2---:R-:W-:Y:S05]  /*26c20*/  @!P0 BRA `(.L_x_2624) ;  /* 0xfffffffc00f08947 */ /* 0x004fea000383ffff */
[----:B------:R-:W-:Y:S05]  /*26c30*/  BRA `(.L_x_2682) ;  /* 0xffffffd400607947 */ /* 0x000fea000383ffff */
.L_x_2626:
[----:B--2---:R2:W3:Y:S02]  /*26c40*/  SYNCS.PHASECHK.TRANS64.TRYWAIT P0, [R2+URZ+0x32460], R3 ;  /* 0x03246003020075a7 */ /* 0x0044e4000800017f */
[----:B---3--:R-:W-:Y:S05]  /*26c50*/  @!P0 NANOSLEEP.SYNCS 0x989680 ;  /* 0x009896800000895d */ /* 0x008fea0003900000 */
[----:B------:R-:W3:Y:S02]  /*26c60*/  @!P0 SYNCS.PHASECHK.TRANS64 P0, [R2+URZ+0x32460], R3 ;  /* 0x03246003020085a7 */ /* 0x000ee4000800007f */
[----:B---3--:R-:W-:Y:S05]  /*26c70*/  @!P0 BRA `(.L_x_2626) ;  /* 0xfffffffc00f08947 */ /* 0x008fea000383ffff */
[----:B------:R-:W-:Y:S05]  /*26c80*/  BRA `(.L_x_2683) ;  /* 0xffffffd400d07947 */ /* 0x000fea000383ffff */
.L_x_2631:
[----:B--2---:R2:W3:Y:S02]  /*26c90*/  SYNCS.PHASECHK.TRANS64.TRYWAIT P0, [R2+URZ+0x32440], R3 ;  /* 0x03244003020075a7 */ /* 0x0044e4000800017f */
[----:B---3--:R-:W-:Y:S05]  /*26ca0*/  @!P0 NANOSLEEP.SYNCS 0x989680 ;  /* 0x009896800000895d */ /* 0x008fea0003900000 */
[----:B------:R-:W3:Y:S02]  /*26cb0*/  @!P0 SYNCS.PHASECHK.TRANS64 P0, [R2+URZ+0x32440], R3 ;  /* 0x03244003020085a7 */ /* 0x000ee4000800007f */
[----:B---3--:R-:W-:Y:S05]  /*26cc0*/  @!P0 BRA `(.L_x_2631) ;  /* 0xfffffffc00f08947 */ /* 0x008fea000383ffff */
[----:B------:R-:W-:Y:S05]  /*26cd0*/  BRA `(.L_x_2684) ;  /* 0xffffffdc00207947 */ /* 0x000fea000383ffff */
.L_x_2633:
[----:B0-----:R0:W1:Y:S02]  /*26ce0*/  SYNCS.PHASECHK.TRANS64.TRYWAIT P1, [R2+URZ+0x32460], R3 ;  /* 0x03246003020075a7 */ /* 0x001064000802017f */
[----:B-1----:R-:W-:Y:S05]  /*26cf0*/  @!P1 NANOSLEEP.SYNCS 0x989680 ;  /* 0x009896800000995d */ /* 0x002fea0003900000 */
[----:B------:R-:W1:Y:S02]  /*26d00*/  @!P1 SYNCS.PHASECHK.TRANS64 P1, [R2+URZ+0x32460], R3 ;  /* 0x03246003020095a7 */ /* 0x000e64000802007f */
[----:B-1----:R-:W-:Y:S05]  /*26d10*/  @!P1 BRA `(.L_x_2633) ;  /* 0xfffffffc00f09947 */ /* 0x002fea000383ffff */
[----:B------:R-:W-:Y:S05]  /*26d20*/  BRA `(.L_x_2685) ;  /* 0xffffffdc008c7947 */ /* 0x000fea000383ffff */
.L_x_2638:
[----:B--2---:R2:W3:Y:S02]  /*26d30*/  SYNCS.PHASECHK.TRANS64.TRYWAIT P0, [R2+URZ+0x32440], R3 ;  /* 0x03244003020075a7 */ /* 0x0044e4000800017f */
[----:B---3--:R-:W-:Y:S05]  /*26d40*/  @!P0 NANOSLEEP.SYNCS 0x989680 ;  /* 0x009896800000895d */ /* 0x008fea0003900000 */
[----:B------:R-:W3:Y:S02]  /*26d50*/  @!P0 SYNCS.PHASECHK.TRANS64 P0, [R2+URZ+0x32440], R3 ;  /* 0x03244003020085a7 */ /* 0x000ee4000800007f */
[----:B---3--:R-:W-:Y:S05]  /*26d60*/  @!P0 BRA `(.L_x_2638) ;  /* 0xfffffffc00f08947 */ /* 0x008fea000383ffff */
[----:B------:R-:W-:Y:S05]  /*26d70*/  BRA `(.L_x_2686) ;  /* 0xffffffe000b47947 */ /* 0x000fea000383ffff */
.L_x_2640:
[----:B0-----:R0:W1:Y:S02]  /*26d80*/  SYNCS.PHASECHK.TRANS64.TRYWAIT P1, [R2+URZ+0x32460], R3 ;  /* 0x03246003020075a7 */ /* 0x001064000802017f */
[----:B-1----:R-:W-:Y:S05]  /*26d90*/  @!P1 NANOSLEEP.SYNCS 0x989680 ;  /* 0x009896800000995d */ /* 0x002fea0003900000 */
[----:B------:R-:W1:Y:S02]  /*26da0*/  @!P1 SYNCS.PHASECHK.TRANS64 P1, [R2+URZ+0x32460], R3 ;  /* 0x03246003020095a7 */ /* 0x000e64000802007f */
[----:B-1----:R-:W-:Y:S05]  /*26db0*/  @!P1 BRA `(.L_x_2640) ;  /* 0xfffffffc00f09947 */ /* 0x002fea000383ffff */
[----:B------:R-:W-:Y:S05]  /*26dc0*/  BRA `(.L_x_2687) ;  /* 0xffffffe400247947 */ /* 0x000fea000383ffff */
.L_x_2645:
[----:B------:R-:W-:Y:S01]  /*26dd0*/  BSSY B0, `(.L_x_2688) ;  /* 0x0000008000007945 */ /* 0x000fe20003800000 */
[----:B0-----:R-:W-:Y:S02]  /*26de0*/  IMAD.MOV.U32 R13, RZ, RZ, R16 ;  /* 0x000000ffff0d7224 */ /* 0x001fe400078e0010 */
[----:B------:R-:W-:Y:S02]  /*26df0*/  IMAD.MOV.U32 R12, RZ, RZ, RZ ;  /* 0x000000ffff0c7224 */ /* 0x000fe400078e00ff */
[----:B------:R-:W-:Y:S02]  /*26e00*/  IMAD.MOV.U32 R11, RZ, RZ, 0x1f ;  /* 0x0000001fff0b7424 */ /* 0x000fe400078e00ff */
[----:B------:R-:W-:-:S07]  /*26e10*/  IMAD.MOV.U32 R15, RZ, RZ, -0x1 ;  /* 0xffffffffff0f7424 */ /* 0x000fce00078e00ff */
[----:B-1----:R-:W-:Y:S05]  /*26e20*/  WARPSYNC.COLLECTIVE R15, `(.L_x_2689) ;  /* 0x000000000f087348 */ /* 0x002fea0003c00000 */
[----:B------:R0:W2:Y:S02]  /*26e30*/  SHFL.IDX P6, R14, R13, R12, R11 ;  /* 0x0000000c0d0e7389 */ /* 0x0000a400000c000b */
[----:B012---:R-:W-:Y:S01]  /*26e40*/  ENDCOLLECTIVE ;  /* 0x000000000000791b */ /* 0x007fe20003800000 */
.L_x_2689:
[----:B------:R-:W-:Y:S05]  /*26e50*/  BSYNC B0 ;  /* 0x0000000000007941 */ /* 0x000fea0003800000 */
.L_x_2688:
        /* <DEDUP_REMOVED lines=8> */
.L_x_2690:
[----:B------:R-:W-:Y:S01]  /*26ee0*/  IMAD.MOV.U32 R6, RZ, RZ, R14 ;  /* 0x000000ffff067224 */ /* 0x000fe200078e000e */
[----:B------:R-:W-:Y:S06]  /*26ef0*/  BRA `(.L_x_2691) ;  /* 0xffffffe800187947 */ /* 0x000fec000383ffff */
.L_x_2648:
        /* <DEDUP_REMOVED lines=8> */
.L_x_2693:
[----:B------:R-:W-:Y:S05]  /*26f80*/  BSYNC B0 ;  /* 0x0000000000007941 */ /* 0x000fea0003800000 */
.L_x_2692:
        /* <DEDUP_REMOVED lines=10> */
.L_x_2694:
        /* <DEDUP_REMOVED lines=8> */
.L_x_2695:
        /* <DEDUP_REMOVED lines=8> */
.L_x_2696:
        /* <DEDUP_REMOVED lines=8> */
.L_x_2697:
        /* <DEDUP_REMOVED lines=8> */
.L_x_2698:
[----:B------:R-:W-:Y:S05]  /*27230*/  BRA `(.L_x_2699) ;  /* 0xffffffe400dc7947 */ /* 0x000fea000383ffff */
.L_x_2653:
[----:B------:R-:W-:Y:S01]  /*27240*/  BSSY B0, `(.L_x_2700) ;  /* 0x0000008000007945 */ /* 0x000fe20003800000 */
[----:B-----5:R-:W-:Y:S02]  /*27250*/  IMAD.MOV.U32 R13, RZ, RZ, R2 ;  /* 0x000000ffff0d7224 */ /* 0x020fe400078e0002 */
[----:B------:R-:W-:Y:S02]  /*27260*/  IMAD.MOV.U32 R12, RZ, RZ, 0x1 ;  /* 0x00000001ff0c7424 */ /* 0x000fe400078e00ff */
[----:B------:R-:W-:Y:S02]  /*27270*/  IMAD.MOV.U32 R11, RZ, RZ, RZ ;  /* 0x000000ffff0b7224 */ /* 0x000fe400078e00ff */
[----:B------:R-:W-:-:S07]  /*27280*/  IMAD.MOV.U32 R15, RZ, RZ, -0x1 ;  /* 0xffffffffff0f7424 */ /* 0x000fce00078e00ff */
[----:B012---:R-:W-:Y:S05]  /*27290*/  WARPSYNC.COLLECTIVE R15, `(.L_x_2701) ;  /* 0x000000000f087348 */ /* 0x007fea0003c00000 */
[----:B------:R3:W4:Y:S02]  /*272a0*/  SHFL.UP P6, R14, R13, R12, R11 ;  /* 0x0400000c0d0e7389 */ /* 0x00072400000c000b */
[----:B01234-:R-:W-:Y:S01]  /*272b0*/  ENDCOLLECTIVE ;  /* 0x000000000000791b */ /* 0x01ffe20003800000 */
.L_x_2701:
[----:B------:R-:W-:Y:S05]  /*272c0*/  BSYNC B0 ;  /* 0x0000000000007941 */ /* 0x000fea0003800000 */
.L_x_2700:
        /* <DEDUP_REMOVED lines=10> */
.L_x_2702:
        /* <DEDUP_REMOVED lines=8> */
.L_x_2703:
        /* <DEDUP_REMOVED lines=8> */
.L_x_2704:
        /* <DEDUP_REMOVED lines=8> */
.L_x_2705:
        /* <DEDUP_REMOVED lines=8> */
.L_x_2706:
[----:B------:R-:W-:Y:S05]  /*27570*/  BRA `(.L_x_2707) ;  /* 0xffffffe400c07947 */ /* 0x000fea000383ffff */
.L_x_2655:
[----:B------:R-:W-:Y:S01]  /*27580*/  BSSY B0, `(.L_x_2708) ;  /* 0x0000006000007945 */ /* 0x000fe20003800000 */
[----:B------:R-:W-:Y:S01]  /*27590*/  PLOP3.LUT P6, PT, P6, PT, PT, 0x8, 0x0 ;  /* 0x000000000000781c */ /* 0x000fe200037ce170 */
[----:B------:R-:W-:-:S12]  /*275a0*/  IMAD.MOV.U32 R15, RZ, RZ, -0x1 ;  /* 0xffffffffff0f7424 */ /* 0x000fd800078e00ff */
[----:B0-----:R-:W-:Y:S05]  /*275b0*/  WARPSYNC.COLLECTIVE R15, `(.L_x_2709) ;  /* 0x000000000f087348 */ /* 0x001fea0003c00000 */
[----:B------:R-:W-:Y:S01]  /*275c0*/  VOTE.ANY R14, PT, P6 ;  /* 0x00000000000e7806 */ /* 0x000fe200030e0100 */
[----:B0-----:R-:W-:Y:S06]  /*275d0*/  ENDCOLLECTIVE ;  /* 0x000000000000791b */ /* 0x001fec0003800000 */
.L_x_2709:
[----:B------:R-:W-:Y:S05]  /*275e0*/  BSYNC B0 ;  /* 0x0000000000007941 */ /* 0x000fea0003800000 */
.L_x_2708:
        /* <DEDUP_REMOVED lines=9> */
.L_x_2710:
[----:B------:R-:W-:Y:S01]  /*27680*/  IMAD.MOV.U32 R17, RZ, RZ, R14 ;  /* 0x000000ffff117224 */ /* 0x000fe200078e000e */
[----:B------:R-:W-:Y:S06]  /*27690*/  BRA `(.L_x_2711) ;  /* 0xffffffe400b07947 */ /* 0x000fec000383ffff */
.L_x_2657:
[----:B------:R-:W-:Y:S01]  /*276a0*/  BSSY B0, `(.L_x_2712) ;  /* 0x0000007000007945 */ /* 0x000fe20003800000 */
[----:B------:R-:W-:Y:S02]  /*276b0*/  IMAD.MOV.U32 R13, RZ, RZ, R3 ;  /* 0x000000ffff0d7224 */ /* 0x000fe400078e0003 */
[----:B------:R-:W-:Y:S02]  /*276c0*/  IMAD.MOV.U32 R11, RZ, RZ, 0x1f ;  /* 0x0000001fff0b7424 */ /* 0x000fe400078e00ff */
[----:B------:R-:W-:-:S07]  /*276d0*/  IMAD.MOV.U32 R15, RZ, RZ, -0x1 ;  /* 0xffffffffff0f7424 */ /* 0x000fce00078e00ff */
[----:B012---:R-:W-:Y:S05]  /*276e0*/  WARPSYNC.COLLECTIVE R15, `(.L_x_2713) ;  /* 0x000000000f087348 */ /* 0x007fea0003c00000 */
[----:B------:R3:W4:Y:S02]  /*276f0*/  SHFL.IDX P6, R14, R13, R12, R11 ;  /* 0x0000000c0d0e7389 */ /* 0x00072400000c000b */
[----:B01234-:R-:W-:Y:S01]  /*27700*/  ENDCOLLECTIVE ;  /* 0x000000000000791b */ /* 0x01ffe20003800000 */
.L_x_2713:
[----:B------:R-:W-:Y:S05]  /*27710*/  BSYNC B0 ;  /* 0x0000000000007941 */ /* 0x000fea0003800000 */
.L_x_2712:
[----:B------:R-:W-:Y:S05]  /*27720*/  BRA `(.L_x_2656) ;  /* 0xffffffe400a87947 */ /* 0x000fea000383ffff */
.L_x_2660:
[----:B-1----:R1:W3:Y:S02]  /*27730*/  SYNCS.PHASECHK.TRANS64.TRYWAIT P0, [R0+URZ+0x32420], R3 ;  /* 0x03242003000075a7 */ /* 0x0022e4000800017f */
[----:B---3--:R-:W-:Y:S05]  /*27740*/  @!P0 NANOSLEEP.SYNCS 0x989680 ;  /* 0x009896800000895d */ /* 0x008fea0003900000 */
[----:B------:R-:W3:Y:S02]  /*27750*/  @!P0 SYNCS.PHASECHK.TRANS64 P0, [R0+URZ+0x32420], R3 ;  /* 0x03242003000085a7 */ /* 0x000ee4000800007f */
[----:B---3--:R-:W-:Y:S05]  /*27760*/  @!P0 BRA `(.L_x_2660) ;  /* 0xfffffffc00f08947 */ /* 0x008fea000383ffff */
[----:B------:R-:W-:Y:S05]  /*27770*/  BRA `(.L_x_2714) ;  /* 0xffffffec00187947 */ /* 0x000fea000383ffff */
.L_x_2661:
[----:B--2---:R-:W2:Y:S01]  /*27780*/  S2R R2, SR_TID.X ;  /* 0x0000000000027919 */ /* 0x004ea20000002100 */
[----:B------:R-:W-:Y:S01]  /*27790*/  BSSY B0, `(.L_x_2715) ;  /* 0x000000a000007945 */ /* 0x000fe20003800000 */
[----:B------:R-:W-:Y:S02]  /*277a0*/  IMAD.MOV.U32 R12, RZ, RZ, RZ ;  /* 0x000000ffff0c7224 */ /* 0x000fe400078e00ff */
[----:B0-----:R-:W-:Y:S02]  /*277b0*/  IMAD.MOV.U32 R11, RZ, RZ, 0x1f ;  /* 0x0000001fff0b7424 */ /* 0x001fe400078e00ff */
[----:B------:R-:W-:Y:S01]  /*277c0*/  IMAD.MOV.U32 R15, RZ, RZ, -0x1 ;  /* 0xffffffffff0f7424 */ /* 0x000fe200078e00ff */
[----:B--2---:R-:W-:-:S04]  /*277d0*/  SHF.R.U32.HI R2, RZ, 0x5, R2 ;  /* 0x00000005ff027819 */ /* 0x004fc80000011602 */
[----:B------:R-:W-:-:S05]  /*277e0*/  LOP3.LUT R2, R2, 0x3, RZ, 0xc0, !PT ;  /* 0x0000000302027812 */ /* 0x000fca00078ec0ff */
[----:B------:R-:W-:-:S07]  /*277f0*/  IMAD.MOV.U32 R13, RZ, RZ, R2 ;  /* 0x000000ffff0d7224 */ /* 0x000fce00078e0002 */
[----:B-1----:R-:W-:Y:S05]  /*27800*/  WARPSYNC.COLLECTIVE R15, `(.L_x_2716) ;  /* 0x000000000f087348 */ /* 0x002fea0003c00000 */
[----:B------:R0:W2:Y:S02]  /*27810*/  SHFL.IDX P6, R14, R13, R12, R11 ;  /* 0x0000000c0d0e7389 */ /* 0x0000a400000c000b */
[----:B012---:R-:W-:Y:S01]  /*27820*/  ENDCOLLECTIVE ;  /* 0x000000000000791b */ /* 0x007fe20003800000 */
.L_x_2716:
[----:B------:R-:W-:Y:S05]  /*27830*/  BSYNC B0 ;  /* 0x0000000000007941 */ /* 0x000fea0003800000 */
.L_x_2715:
[----:B------:R-:W-:Y:S05]  /*27840*/  BRA `(.L_x_2717) ;  /* 0xffffffe800fc7947 */ /* 0x000fea000383ffff */
.L_x_2664:
[----:B------:R-:W-:Y:S01]  /*27850*/  BSSY B1, `(.L_x_2718) ;  /* 0x0000006000017945 */ /* 0x000fe20003800000 */
[----:B------:R-:W-:-:S07]  /*27860*/  IMAD.MOV.U32 R15, RZ, RZ, -0x1 ;  /* 0xffffffffff0f7424 */ /* 0x000fce00078e00ff */
[----:B012---:R-:W-:Y:S05]  /*27870*/  WARPSYNC.COLLECTIVE R15, `(.L_x_2719) ;  /* 0x000000000f0c7348 */ /* 0x007fea0003c00000 */
[----:B------:R-:W-:Y:S02]  /*27880*/  ELECT P6, UR62, PT ;  /* 0x00000000003e782f */ /* 0x000fe400038c0000 */
[----:B------:R-:W-:Y:S01]  /*27890*/  MOV R14, UR62 ;  /* 0x0000003e000e7c02 */ /* 0x000fe20008000f00 */
[----:B012---:R-:W-:Y:S10]  /*278a0*/  ENDCOLLECTIVE ;  /* 0x000000000000791b */ /* 0x007ff40003800000 */
.L_x_2719:
[----:B------:R-:W-:Y:S05]  /*278b0*/  BSYNC B1 ;  /* 0x0000000000017941 */ /* 0x000fea0003800000 */
.L_x_2718:
[----:B------:R-:W-:Y:S05]  /*278c0*/  BRA `(.L_x_2720) ;  /* 0xffffffe800f47947 */ /* 0x000fea000383ffff */
.L_x_2666:
[----:B-1----:R1:W2:Y:S02]  /*278d0*/  SYNCS.PHASECHK.TRANS64.TRYWAIT P0, [R6+URZ], R5 ;  /* 0x00000005060075a7 */ /* 0x0022a4000800017f */
[----:B--2---:R-:W-:Y:S05]  /*278e0*/  @!P0 NANOSLEEP.SYNCS 0x989680 ;  /* 0x009896800000895d */ /* 0x004fea0003900000 */
[----:B------:R-:W2:Y:S02]  /*278f0*/  @!P0 SYNCS.PHASECHK.TRANS64 P0, [R6+URZ], R5 ;  /* 0x00000005060085a7 */ /* 0x000ea4000800007f */
[----:B--2---:R-:W-:Y:S05]  /*27900*/  @!P0 BRA `(.L_x_2666) ;  /* 0xfffffffc00f08947 */ /* 0x004fea000383ffff */
[----:B------:R-:W-:Y:S05]  /*27910*/  BRA `(.L_x_2721) ;  /* 0xffffffec00307947 */ /* 0x000fea000383ffff */
.L_x_2667:
[----:B--2---:R2:W3:Y:S02]  /*27920*/  SYNCS.PHASECHK.TRANS64.TRYWAIT P0, [R7+URZ], R2 ;  /* 0x00000002070075a7 */ /* 0x0044e4000800017f */
[----:B---3--:R-:W-:Y:S05]  /*27930*/  @!P0 NANOSLEEP.SYNCS 0x989680 ;  /* 0x009896800000895d */ /* 0x008fea0003900000 */
[----:B------:R-:W3:Y:S02]  /*27940*/  @!P0 SYNCS.PHASECHK.TRANS64 P0, [R7+URZ], R2 ;  /* 0x00000002070085a7 */ /* 0x000ee4000800007f */
[----:B---3--:R-:W-:Y:S05]  /*27950*/  @!P0 BRA `(.L_x_2667) ;  /* 0xfffffffc00f08947 */ /* 0x008fea000383ffff */
[----:B------:R-:W-:Y:S05]  /*27960*/  BRA `(.L_x_2722) ;  /* 0xffffffec00247947 */ /* 0x000fea000383ffff */
.L_x_2669:
[----:B---3--:R3:W4:Y:S02]  /*27970*/  SYNCS.PHASECHK.TRANS64.TRYWAIT P0, [R4+URZ], R5 ;  /* 0x00000005040075a7 */ /* 0x008724000800017f */
[----:B----4-:R-:W-:Y:S05]  /*27980*/  @!P0 NANOSLEEP.SYNCS 0x989680 ;  /* 0x009896800000895d */ /* 0x010fea0003900000 */
[----:B------:R-:W4:Y:S02]  /*27990*/  @!P0 SYNCS.PHASECHK.TRANS64 P0, [R4+URZ], R5 ;  /* 0x00000005040085a7 */ /* 0x000f24000800007f */
[----:B----4-:R-:W-:Y:S05]  /*279a0*/  @!P0 BRA `(.L_x_2669) ;  /* 0xfffffffc00f08947 */ /* 0x010fea000383ffff */
[----:B------:R-:W-:Y:S05]  /*279b0*/  BRA `(.L_x_2723) ;  /* 0xffffffec002c7947 */ /* 0x000fea000383ffff */
        .type           $_ZN7cutlass13device_kernelIN5flash11enable_sm90INS1_16FlashAttnFwdSm90INS1_25CollectiveMainloopFwdSm90ILi2EN4cute5tupleIJNS5_1CILi1EEES8_S8_EEENS6_IJNS7_ILi128EEENS7_ILi96EEENS7_ILi64EEEEEELi256ENS_6half_tEfNS_4arch4Sm90ELb0ELb1ELb0ELb1ELb0ELb0ELb1ELb1ELb0ELb0ELb0ELb0EEENS1_21CollectiveEpilogueFwdINS6_IJSA_NS7_ILi256EEESB_EEES9_SE_SG_Li256ELb1ELb0ELb0ELb0EEENS1_36VarlenDynamicPersistentTileSchedulerILi128ELi96ELi256ELi32ELb0ELb0ELb1ELb1ELb0ELb1EEEEEEEEEvNT_6ParamsE$_ZZN5flash25CollectiveMainloopFwdSm90ILi2EN4cute5tupleIJNS1_1CILi1EEES4_S4_EEENS2_IJNS3_ILi128EEENS3_ILi96EEENS3_ILi64EEEEEELi256EN7cutlass6half_tEfNSA_4arch4Sm90ELb0ELb1ELb0ELb1ELb0ELb0ELb1ELb1ELb0ELb0ELb0ELb0EE3mmaINS_16FlashAttnFwdSm90ISE_NS_21CollectiveEpilogueFwdINS2_IJS6_NS3_ILi256EEES7_EEES5_SB_SD_Li256ELb1ELb0ELb0ELb0EEENS_36VarlenDynamicPersistentTileSchedulerILi128ELi96ELi256ELi32ELb0ELb0ELb1ELb1ELb0ELb1EEEE13SharedStorageENS1_6TensorINS1_11ArrayEngineIfLm128EEENS1_6LayoutINS2_IJNS2_IJNS3_ILi2EEEST_NS3_ILi32EEEEEES4_S4_EEENS2_IJNS2_IJS4_ST_NS3_ILi4EEEEEENS3_ILi0EEESZ_EEEEEEENS_7SoftmaxILi2ELi0EEEEEbRKNSE_6ParamsENSA_25PipelineTmaAsyncNoClusterILi2ENSA_16PipelineTmaAsyncILi2EEEEES1B_RNSA_13PipelineStateILj2EEERT0_RT1_iRiRKNS_16SeqlenInfoQKNewKILb1ELb0EEENS2_IJiiiiEEERT_ENKUliT_T0_T1_E_clIZSF_ISO_S12_S14_EbS17_S1B_S1B_S1E_S1G_S1I_iS1J_S1N_S1O_S1Q_EUlRS1R_iE1_NS3_ILb0EEENS3_ILb1EEEEEDaiS1R_S1S_S1T_,@function
        .size           $_ZN7cutlass13device_kernelIN5flash11enable_sm90INS1_16FlashAttnFwdSm90INS1_25CollectiveMainloopFwdSm90ILi2EN4cute5tupleIJNS5_1CILi1EEES8_S8_EEENS6_IJNS7_ILi128EEENS7_ILi96EEENS7_ILi64EEEEEELi256ENS_6half_tEfNS_4arch4Sm90ELb0ELb1ELb0ELb1ELb0ELb0ELb1ELb1ELb0ELb0ELb0ELb0EEENS1_21CollectiveEpilogueFwdINS6_IJSA_NS7_ILi256EEESB_EEES9_SE_SG_Li256ELb1ELb0ELb0ELb0EEENS1_36VarlenDynamicPersistentTileSchedulerILi128ELi96ELi256ELi32ELb0ELb0ELb1ELb1ELb0ELb1EEEEEEEEEvNT_6ParamsE$_ZZN5flash25CollectiveMainloopFwdSm90ILi2EN4cute5tupleIJNS1_1CILi1EEES4_S4_EEENS2_IJNS3_ILi128EEENS3_ILi96EEENS3_ILi64EEEEEELi256EN7cutlass6half_tEfNSA_4arch4Sm90ELb0ELb1ELb0ELb1ELb0ELb0ELb1ELb1ELb0ELb0ELb0ELb0EE3mmaINS_16FlashAttnFwdSm90ISE_NS_21CollectiveEpilogueFwdINS2_IJS6_NS3_ILi256EEES7_EEES5_SB_SD_Li256ELb1ELb0ELb0ELb0EEENS_36VarlenDynamicPersistentTileSchedulerILi128ELi96ELi256ELi32ELb0ELb0ELb1ELb1ELb0ELb1EEEE13SharedStorageENS1_6TensorINS1_11ArrayEngineIfLm128EEENS1_6LayoutINS2_IJNS2_IJNS3_ILi2EEEST_NS3_ILi32EEEEEES4_S4_EEENS2_IJNS2_IJS4_ST_NS3_ILi4EEEEEENS3_ILi0EEESZ_EEEEEEENS_7SoftmaxILi2ELi0EEEEEbRKNSE_6ParamsENSA_25PipelineTmaAsyncNoClusterILi2ENSA_16PipelineTmaAsyncILi2EEEEES1B_RNSA_13PipelineStateILj2EEERT0_RT1_iRiRKNS_16SeqlenInfoQKNewKILb1ELb0EEENS2_IJiiiiEEERT_ENKUliT_T0_T1_E_clIZSF_ISO_S12_S14_EbS17_S1B_S1B_S1E_S1G_S1I_iS1J_S1N_S1O_S1Q_EUlRS1R_iE1_NS3_ILb0EEENS3_ILb1EEEEEDaiS1R_S1S_S1T_,(.L_x_4725 - $_ZN7cutlass13device_kernelIN5flash11enable_sm90INS1_16FlashAttnFwdSm90INS1_25CollectiveMainloopFwdSm90ILi2EN4cute5tupleIJNS5_1CILi1EEES8_S8_EEENS6_IJNS7_ILi128EEENS7_ILi96EEENS7_ILi64EEEEEELi256ENS_6half_tEfNS_4arch4Sm90ELb0ELb1ELb0ELb1ELb0ELb0ELb1ELb1ELb0ELb0ELb0ELb0EEENS1_21CollectiveEpilogueFwdINS6_IJSA_NS7_ILi256EEESB_EEES9_SE_SG_Li256ELb1ELb0ELb0ELb0EEENS1_36VarlenDynamicPersistentTileSchedulerILi128ELi96ELi256ELi32ELb0ELb0ELb1ELb1ELb0ELb1EEEEEEEEEvNT_6ParamsE$_ZZN5flash25CollectiveMainloopFwdSm90ILi2EN4cute5tupleIJNS1_1CILi1EEES4_S4_EEENS2_IJNS3_ILi128EEENS3_ILi96EEENS3_ILi64EEEEEELi256EN7cutlass6half_tEfNSA_4arch4Sm90ELb0ELb1ELb0ELb1ELb0ELb0ELb1ELb1ELb0ELb0ELb0ELb0EE3mmaINS_16FlashAttnFwdSm90ISE_NS_21CollectiveEpilogueFwdINS2_IJS6_NS3_ILi256EEES7_EEES5_SB_SD_Li256ELb1ELb0ELb0ELb0EEENS_36VarlenDynamicPersistentTileSchedulerILi128ELi96ELi256ELi32ELb0ELb0ELb1ELb1ELb0ELb1EEEE13SharedStorageENS1_6TensorINS1_11ArrayEngineIfLm128EEENS1_6LayoutINS2_IJNS2_IJNS3_ILi2EEEST_NS3_ILi32EEEEEES4_S4_EEENS2_IJNS2_IJS4_ST_NS3_ILi4EEEEEENS3_ILi0EEESZ_EEEEEEENS_7SoftmaxILi2ELi0EEEEEbRKNSE_6ParamsENSA_25PipelineTmaAsyncNoClusterILi2ENSA_16PipelineTmaAsyncILi2EEEEES1B_RNSA_13PipelineStateILj2EEERT0_RT1_iRiRKNS_16SeqlenInfoQKNewKILb1ELb0EEENS2_IJiiiiEEERT_ENKUliT_T0_T1_E_clIZSF_ISO_S12_S14_EbS17_S1B_S1B_S1E_S1G_S1I_iS1J_S1N_S1O_S1Q_EUlRS1R_iE1_NS3_ILb0EEENS3_ILb1EEEEEDaiS1R_S1S_S1T_)
$_ZN7cutlass13device_kernelIN5flash11enable_sm90INS1_16FlashAttnFwdSm90INS1_25CollectiveMainloopFwdSm90ILi2EN4cute5tupleIJNS5_1CILi1EEES8_S8_EEENS6_IJNS7_ILi128EEENS7_ILi96EEENS7_ILi64EEEEEELi256ENS_6half_tEfNS_4arch4Sm90ELb0ELb1ELb0ELb1ELb0ELb0ELb1ELb1ELb0ELb0ELb0ELb0EEENS1_21CollectiveEpilogueFwdINS6_IJSA_NS7_ILi256EEESB_EEES9_SE_SG_Li256ELb1ELb0ELb0ELb0EEENS1_36VarlenDynamicPersistentTileSchedulerILi128ELi96ELi256ELi32ELb0ELb0ELb1ELb1ELb0ELb1EEEEEEEEEvNT_6ParamsE$_ZZN5flash25CollectiveMainloopFwdSm90ILi2EN4cute5tupleIJNS1_1CILi1EEES4_S4_EEENS2_IJNS3_ILi128EEENS3_ILi96EEENS3_ILi64EEEEEELi256EN7cutlass6half_tEfNSA_4arch4Sm90ELb0ELb1ELb0ELb1ELb0ELb0ELb1ELb1ELb0ELb0ELb0ELb0EE3mmaINS_16FlashAttnFwdSm90ISE_NS_21CollectiveEpilogueFwdINS2_IJS6_NS3_ILi256EEES7_EEES5_SB_SD_Li256ELb1ELb0ELb0ELb0EEENS_36VarlenDynamicPersistentTileSchedulerILi128ELi96ELi256ELi32ELb0ELb0ELb1ELb1ELb0ELb1EEEE13SharedStorageENS1_6TensorINS1_11ArrayEngineIfLm128EEENS1_6LayoutINS2_IJNS2_IJNS3_ILi2EEEST_NS3_ILi32EEEEEES4_S4_EEENS2_IJNS2_IJS4_ST_NS3_ILi4EEEEEENS3_ILi0EEESZ_EEEEEEENS_7SoftmaxILi2ELi0EEEEEbRKNSE_6ParamsENSA_25PipelineTmaAsyncNoClusterILi2ENSA_16PipelineTmaAsyncILi2EEEEES1B_RNSA_13PipelineStateILj2EEERT0_RT1_iRiRKNS_16SeqlenInfoQKNewKILb1ELb0EEENS2_IJiiiiEEERT_ENKUliT_T0_T1_E_clIZSF_ISO_S12_S14_EbS17_S1B_S1B_S1E_S1G_S1I_iS1J_S1N_S1O_S1Q_EUlRS1R_iE1_NS3_ILb0EEENS3_ILb1EEEEEDaiS1R_S1S_S1T_:
[----:B------:R-:W-:Y:S05]  /*279c0*/  YIELD ;  /* 0x0000000000007946 */ /* 0x000fea0003800000 */
[----:B------:R-:W-:Y:S02]  /*279d0*/  ULDC UR4, c[0x0][0x20] ;  /* 0x0000080000047ab9 */ /* 0x000fe40000000800 */
[----:B------:R-:W-:-:S05]  /*279e0*/  VIADD R0, R0, -UR4 ;  /* 0x8000000400007c36 */ /* 0x000fca0008000000 */
[----:B------:R-:W2:Y:S01]  /*279f0*/  LDL.64 R2, [R0] ;  /* 0x0000000000027983 */ /* 0x000ea20000100a00 */
[----:B------:R-:W0:Y:S02]  /*27a00*/  LDC.64 R4, c[0x0][0x208] ;  /* 0x00008200ff047b82 */ /* 0x000e240000000a00 */
[----:B0-----:R-:W-:Y:S02]  /*27a10*/  R2UR UR4, R4 ;  /* 0x00000000040472ca */ /* 0x001fe400000e0000 */
        /* <DEDUP_REMOVED lines=35> */
[----:B0-----:R1:W5:Y:S01]  /*27c50*/  LD.E R11, desc[UR6][R6.64+0x4] ;  /* 0x00000406060b7980 */ /* 0x001362000c101900 */
[----:B--2---:R-:W-:-:S04]  /*27c60*/  LOP3.LUT R14, R14, 0x1, RZ, 0xfc, !PT ;  /* 0x000000010e0e7812 */ /* 0x004fc800078efcff */
[----:B------:R-:W-:-:S13]  /*27c70*/  ISETP.NE.AND P0, PT, R14, 0x3, PT ;  /* 0x000000030e00780c */ /* 0x000fda0003f05270 */
[----:B-1----:R-:W-:Y:S05]  /*27c80*/  @!P0 BRA `(.L_x_2725) ;  /* 0x0000000000048947 */ /* 0x002fea0003800000 */
[----:B------:R-:W-:Y:S01]  /*27c90*/  BPT.TRAP 0x1 ;  /* 0x000000040000795c */ /* 0x000fe20000300000 */
.L_x_2725:
[----:B------:R-:W-:Y:S05]  /*27ca0*/  BSYNC B3 ;  /* 0x0000000000037941 */ /* 0x000fea0003800000 */
.L_x_2724:
[----:B------:R-:W-:Y:S02]  /*27cb0*/  R2UR UR4, R4 ;  /* 0x00000000040472ca */ /* 0x000fe400000e0000 */
[----:B------:R-:W-:-:S13]  /*27cc0*/  R2UR UR5, R5 ;  /* 0x00000000050572ca */ /* 0x000fda00000e0000 */
[----:B------:R-:W2:Y:S01]  /*27cd0*/  LD.E.64 R2, desc[UR4][R8.64+0x8] ;  /* 0x0000080408027980 */ /* 0x000ea2000c101b00 */
[----:B-----5:R-:W-:Y:S02]  /*27ce0*/  SHF.L.U32 R13, R11, 0x1f, RZ ;  /* 0x0000001f0b0d7819 */ /* 0x020fe400000006ff */
[----:B--2---:R-:W-:-:S05]  /*27cf0*/  MOV R3, R2 ;  /* 0x0000000200037202 */ /* 0x004fca0000000f00 */
[----:B------:R-:W-:-:S04]  /*27d00*/  IMAD R12, R12, 0x8, R3 ;  /* 0x000000080c0c7824 */ /* 0x000fc800078e0203 */
[----:B------:R0:W1:Y:S01]  /*27d10*/  SYNCS.PHASECHK.TRANS64.TRYWAIT P0, [R12+URZ], R13 ;  /* 0x0000000d0c0075a7 */ /* 0x000062000800017f */
[----:B------:R-:W2:Y:S01]  /*27d20*/  LD.E R11, desc[UR4][R8.64+0x1c] ;  /* 0x00001c04080b7980 */ /* 0x000ea2000c101900 */
[----:B------:R-:W-:Y:S02]  /*27d30*/  R2UR UR6, R4 ;  /* 0x00000000040672ca */ /* 0x000fe400000e0000 */
[----:B------:R-:W-:Y:S01]  /*27d40*/  R2UR UR7, R5 ;  /* 0x00000000050772ca */ /* 0x000fe200000e0000 */
[----:B------:R0:W5:Y:S01]  /*27d50*/  LD.E R2, desc[UR4][R6.64] ;  /* 0x0000000406027980 */ /* 0x000162000c101900 */
[----:B------:R-:W-:Y:S11]  /*27d60*/  BSSY B3, `(.L_x_2726) ;  /* 0x0000006000037945 */ /* 0x000ff60003800000 */
[----:B------:R0:W5:Y:S01]  /*27d70*/  LD.E R3, desc[UR6][R6.64+0x4] ;  /* 0x0000040606037980 */ /* 0x000162000c101900 */
[----:B--2---:R-:W-:-:S04]  /*27d80*/  LOP3.LUT R11, R11, 0x1, RZ, 0xfc, !PT ;  /* 0x000000010b0b7812 */ /* 0x004fc800078efcff */
[----:B------:R-:W-:-:S13]  /*27d90*/  ISETP.NE.AND P1, PT, R11, 0x3, PT ;  /* 0x000000030b00780c */ /* 0x000fda0003f25270 */
[----:B01----:R-:W-:Y:S05]  /*27da0*/  @!P1 BRA `(.L_x_2727) ;  /* 0x0000000000049947 */ /* 0x003fea0003800000 */
[----:B------:R-:W-:Y:S01]  /*27db0*/  BPT.TRAP 0x1 ;  /* 0x000000040000795c */ /* 0x000fe20000300000 */
.L_x_2727:
[----:B------:R-:W-:Y:S05]  /*27dc0*/  BSYNC B3 ;  /* 0x0000000000037941 */ /* 0x000fea0003800000 */
.L_x_2726:
        /* <DEDUP_REMOVED lines=8> */
[----:B------:R-:W0:Y:S02]  /*27e50*/  SYNCS.PHASECHK.TRANS64.TRYWAIT P0, [R2+URZ], R3 ;  /* 0x00000003020075a7 */ /* 0x000e24000800017f */
[----:B0-----:R-:W-:Y:S05]  /*27e60*/  @!P0 BRA `(.L_x_2730) ;  /* 0x000001b000008947 */ /* 0x001fea0003800000 */
.L_x_2729:
[----:B------:R-:W-:Y:S05]  /*27e70*/  BSYNC B3 ;  /* 0x0000000000037941 */ /* 0x000fea0003800000 */
.L_x_2728:
[----:B------:R-:W2:Y:S04]  /*27e80*/  LDL.64 R8, [R0] ;  /* 0x0000000000087983 */ /* 0x000ea80000100a00 */
[----:B------:R-:W3:Y:S01]  /*27e90*/  LDL.64 R6, [R0+0x28] ;  /* 0x0000280000067983 */ /* 0x000ee20000100a00 */
[C---:B------:R-:W-:Y:S02]  /*27ea0*/  R2UR UR6, R4.reuse ;  /* 0x00000000040672ca */ /* 0x040fe400000e0000 */
[C---:B------:R-:W-:Y:S01]  /*27eb0*/  R2UR UR7, R5.reuse ;  /* 0x00000000050772ca */ /* 0x040fe200000e0000 */
[----:B0----5:R-:W4:Y:S01]  /*27ec0*/  LDL.64 R2, [R0+0x20] ;  /* 0x0000200000027983 */ /* 0x021f220000100a00 */
        /* <DEDUP_REMOVED lines=85> */
[----:B0-----:R-:W-:Y:S05]  /*28420*/  @!P0 BRA `(.L_x_2732) ;  /* 0x0000000000048947 */ /* 0x001fea0003800000 */
[----:B------:R-:W-:Y:S01]  /*28430*/  BPT.TRAP 0x1 ;  /* 0x000000040000795c */ /* 0x000fe20000300000 */
.L_x_2732:
[----:B------:R-:W-:Y:S05]  /*28440*/  BSYNC B3 ;  /* 0x0000000000037941 */ /* 0x000fea0003800000 */
.L_x_2731:
        /* <DEDUP_REMOVED lines=17> */
.L_x_2734:
[----:B------:R-:W-:Y:S05]  /*28560*/  BSYNC B3 ;  /* 0x0000000000037941 */ /* 0x000fea0003800000 */
.L_x_2733:
        /* <DEDUP_REMOVED lines=10> */
.L_x_2736:
[----:B------:R-:W-:Y:S05]  /*28610*/  BSYNC B3 ;  /* 0x0000000000037941 */ /* 0x000fea0003800000 */
.L_x_2735:
[----:B------:R-:W2:Y:S04]  /*28620*/  LDL.64 R12, [R0] ;  /* 0x00000000000c7983 */ /* 0x000ea80000100a00 */
[----:B------:R-:W3:Y:S01]  /*28630*/  LDL.64 R6, [R0+0x58] ;  /* 0x0000580000067983 */ /* 0x000ee20000100a00 */
[C---:B------:R-:W-:Y:S02]  /*28640*/  R2UR UR6, R4.reuse ;  /* 0x00000000040672ca */ /* 0x040fe400000e0000 */
[C---:B------:R-:W-:Y:S01]  /*28650*/  R2UR UR7, R5.reuse ;  /* 0x00000000050772ca */ /* 0x040fe200000e0000 */
[----:B------:R-:W4:Y:S01]  /*28660*/  LDL.64 R2, [R0+0x48] ;  /* 0x0000480000027983 */ /* 0x000f220000100a00 */
[C---:B------:R-:W-:Y:S02]  /*28670*/  R2UR UR4, R4.reuse ;  /* 0x00000000040472ca */ /* 0x040fe400000e0000 */
[C---:B------:R-:W-:Y:S01]  /*28680*/  R2UR UR5, R5.reuse ;  /* 0x00000000050572ca */ /* 0x040fe200000e0000 */
[----:B0----5:R-:W4:Y:S08]  /*28690*/  LDL.64 R8, [R0+0x50] ;  /* 0x0000500000087983 */ /* 0x021f300000100a00 */
[----:B--2---:R-:W2:Y:S04]  /*286a0*/  LD.E R11, desc[UR6][R12.64] ;  /* 0x000000060c0b7980 */ /* 0x004ea8000c101900 */
[----:B---3--:R-:W2:Y:S01]  /*286b0*/  LD.E.64 R6, desc[UR4][R6.64] ;  /* 0x0000000406067980 */ /* 0x008ea2000c101b00 */
[----:B------:R-:W-:Y:S05]  /*286c0*/  WARPSYNC.ALL ;  /* 0x0000000000007948 */ /* 0x000fea0003800000 */
[----:B------:R-:W-:Y:S01]  /*286d0*/  R2UR UR6, R4 ;  /* 0x00000000040672ca */ /* 0x000fe200000e0000 */
[----:B------:R-:W3:Y:S01]  /*286e0*/  LDL.LU R19, [R1+0x460] ;  /* 0x0004600001137983 */ /* 0x000ee20000300800 */
[----:B------:R-:W-:-:S02]  /*286f0*/  R2UR UR7, R5 ;  /* 0x00000000050772ca */ /* 0x000fc400000e0000 */
[----:B------:R-:W-:Y:S01]  /*28700*/  R2UR UR4, R4 ;  /* 0x00000000040472ca */ /* 0x000fe200000e0000 */
[----:B------:R-:W3:Y:S01]  /*28710*/  LDL R21, [R1+0x464] ;  /* 0x0004640001157983 */ /* 0x000ee20000100800 */
[----:B------:R-:W-:-:S03]  /*28720*/  R2UR UR5, R5 ;  /* 0x00000000050572ca */ /* 0x000fc600000e0000 */
[----:B------:R-:W3:Y:S06]  /*28730*/  LDL R20, [R1+0x468] ;  /* 0x0004680001147983 */ /* 0x000eec0000100800 */
[----:B----4-:R-:W4:Y:S04]  /*28740*/  LD.E R14, desc[UR6][R2.64] ;  /* 0x00000006020e7980 */ /* 0x010f28000c101900 */
[----:B------:R-:W3:Y:S01]  /*28750*/  LD.E.64 R12, desc[UR4][R8.64] ;  /* 0x00000004080c7980 */ /* 0x000ee2000c101b00 */
[----:B--2---:R-:W-:Y:S01]  /*28760*/  IMAD R6, R11, 0xc00, R6 ;  /* 0x00000c000b067824 */ /* 0x004fe200078e0206 */
[----:B------:R-:W-:Y:S01]  /*28770*/  R2UR UR7, R7 ;  /* 0x00000000070772ca */ /* 0x000fe200000e0000 */
[----:B------:R-:W-:Y:S01]  /*28780*/  WARPGROUP.ARRIVE ;  /* 0x00000000000079c5 */ /* 0x000fe20000000000 */
[----:B------:R-:W-:-:S02]  /*28790*/  R2UR UR8, R4 ;  /* 0x00000000040872ca */ /* 0x000fc400000e0000 */
[----:B------:R-:W-:Y:S02]  /*287a0*/  R2UR UR6, R6 ;  /* 0x00000000060672ca */ /* 0x000fe400000e0000 */
[C---:B------:R-:W-:Y:S02]  /*287b0*/  R2UR UR9, R5.reuse ;  /* 0x00000000050972ca */ /* 0x040fe400000e0000 */
[----:B------:R-:W-:Y:S02]  /*287c0*/  R2UR UR10, R4 ;  /* 0x00000000040a72ca */ /* 0x000fe400000e0000 */
[----:B------:R-:W-:Y:S02]  /*287d0*/  R2UR UR11, R5 ;  /* 0x00000000050b72ca */ /* 0x000fe400000e0000 */
[----:B----4-:R-:W-:Y:S02]  /*287e0*/  ISETP.NE.U32.AND P0, PT, R14, RZ, PT ;  /* 0x000000ff0e00720c */ /* 0x010fe40003f05070 */
[----:B---3--:R-:W-:-:S02]  /*287f0*/  R2UR UR4, R12 ;  /* 0x000000000c0472ca */ /* 0x008fc400000e0000 */
        /* <DEDUP_REMOVED lines=233> */
[----:B------:R-:W0:Y:S01]  /*29690*/  S2R R201, SR_TID.X ;  /* 0x0000000000c97919 */ /* 0x000e220000002100 */
[----:B------:R-:W-:Y:S02]  /*296a0*/  R2UR UR8, R4 ;  /* 0x00000000040872ca */ /* 0x000fe400000e0000 */
[----:B------:R-:W-:Y:S02]  /*296b0*/  R2UR UR6, R12 ;  /* 0x000000000c0672ca */ /* 0x000fe400000e0000 */
[----:B------:R-:W-:Y:S02]  /*296c0*/  R2UR UR7, R13 ;  /* 0x000000000d0772ca */ /* 0x000fe400000e0000 */
[----:B------:R-:W-:Y:S02]  /*296d0*/  R2UR UR9, R5 ;  /* 0x00000000050972ca */ /* 0x000fe400000e0000 */
[----:B------:R-:W-:Y:S02]  /*296e0*/  LOP3.LUT R19, R19, 0xfffbffff, RZ, 0xc0, !PT ;  /* 0xfffbffff13137812 */ /* 0x000fe400078ec0ff */
[----:B0-----:R-:W-:Y:S01]  /*296f0*/  LOP3.LUT P1, RZ, R201, 0x7f, RZ, 0xc0, !PT ;  /* 0x0000007fc9ff7812 */ /* 0x001fe2000782c0ff */
[----:B--2---:R-:W-:-:S02]  /*29700*/  VIADD R6, R8, 0xc06 ;  /* 0x00000c0608067836 */ /* 0x004fc40000000000 */
[----:B------:R-:W-:Y:S01]  /*29710*/  IMAD.MOV.U32 R7, RZ, RZ, R9 ;  /* 0x000000ffff077224 */ /* 0x000fe200078e0009 */
[----:B------:R-:W-:Y:S02]  /*29720*/  SHF.R.U32.HI R11, RZ, 0x7, R201 ;  /* 0x00000007ff0b7819 */ /* 0x000fe400000116c9 */
[----:B------:R-:W-:Y:S02]  /*29730*/  R2UR UR4, R6 ;  /* 0x00000000060472ca */ /* 0x000fe400000e0000 */
[----:B------:R-:W-:-:S05]  /*29740*/  R2UR UR5, R7 ;  /* 0x00000000070572ca */ /* 0x000fca00000e0000 */
[----:B------:R-:W-:-:S08]  /*29750*/  @P1 LOP3.LUT R19, R19, 0x40000, RZ, 0xfc, !PT ;  /* 0x0004000013131812 */ /* 0x000fd000078efcff */
[----:B------:R-:W-:Y:S03]  /*29760*/  HGMMA.64x96x16.F32 R24, gdesc[UR4], R24, gsb0 ;  /* 0x01600000041879f0 */ /* 0x000fe60008000818 */
[----:B------:R-:W-:Y:S02]  /*29770*/  WARPGROUP.DEPBAR.LE gsb0, 0x0 ;  /* 0x00008000000079c5 */ /* 0x000fe40000010000 */
[----:B------:R-:W-:Y:S04]  /*29780*/  ST.E desc[UR8][R2.64], R194 ;  /* 0x000000c202007985 */ /* 0x000fe8000c101908 */
[----:B------:R-:W2:Y:S04]  /*29790*/  @!P1 LDL.64 R6, [R0+0x18] ;  /* 0x0000180000069983 */ /* 0x000ea80000100a00 */
[----:B------:R-:W3:Y:S01]  /*297a0*/  @!P1 LDL.64 R8, [R0] ;  /* 0x0000000000089983 */ /* 0x000ee20000100a00 */
[----:B------:R-:W-:-:S02]  /*297b0*/  @!P1 R2UR UR4, R4 ;  /* 0x00000000040492ca */ /* 0x000fc400000e0000 */
[C---:B------:R-:W-:Y:S01]  /*297c0*/  @!P1 R2UR UR5, R5.reuse ;  /* 0x00000000050592ca */ /* 0x040fe200000e0000 */
[----:B------:R0:W-:Y:S01]  /*297d0*/  STL [R1+0x460], R19 ;  /* 0x0004601301007387 */ /* 0x0001e20000100800 */
[----:B------:R-:W-:Y:S02]  /*297e0*/  @!P1 R2UR UR6, R4 ;  /* 0x00000000040692ca */ /* 0x000fe400000e0000 */
[----:B------:R-:W-:Y:S02]  /*297f0*/  @!P1 R2UR UR7, R5 ;  /* 0x00000000050792ca */ /* 0x000fe400000e0000 */
[----:B------:R-:W-:-:S05]  /*29800*/  IADD3 R11, -R11, 0xb, RZ ;  /* 0x0000000b0b0b7810 */ /* 0x000fca0007ffe1ff */
[----:B------:R1:W-:Y:S06]  /*29810*/  BAR.ARV R11, 0x100 ;  /* 0x0004000b0000751d */ /* 0x0003ec0000002000 */
[----:B--2---:R-:W2:Y:S04]  /*29820*/  @!P1 LD.E.64 R6, desc[UR4][R6.64+0x30] ;  /* 0x0000300406069980 */ /* 0x004ea8000c101b00 */
[----:B---3--:R-:W3:Y:S01]  /*29830*/  @!P1 LD.E R8, desc[UR6][R8.64] ;  /* 0x0000000608089980 */ /* 0x008ee2000c101900 */
[----:B------:R-:W-:Y:S01]  /*29840*/  R2UR UR4, R4 ;  /* 0x00000000040472ca */ /* 0x000fe200000e0000 */
[----:B0-----:R-:W-:Y:S01]  /*29850*/  IMAD.MOV.U32 R19, RZ, RZ, R165 ;  /* 0x000000ffff137224 */ /* 0x001fe200078e00a5 */
        /* <DEDUP_REMOVED lines=8> */
[----:B------:R-:W-:Y:S02]  /*298e0*/  R2UR UR9, R5 ;  /* 0x00000000050972ca */ /* 0x000fe400000e0000 */
[----:B--2---:R-:W-:-:S05]  /*298f0*/  @!P1 MOV R3, R6 ;  /* 0x0000000600039202 */ /* 0x004fca0000000f00 */
[----:B---3--:R-:W-:-:S05]  /*29900*/  @!P1 IMAD R2, R8, 0x8, R3 ;  /* 0x0000000808029824 */ /* 0x008fca00078e0203 */
[----:B------:R-:W-:-:S04]  /*29910*/  @!P1 PRMT R2, RZ, 0x654, R2 ;  /* 0x00000654ff029816 */ /* 0x000fc80000000002 */
[----:B------:R0:W-:Y:S01]  /*29920*/  @!P1 SYNCS.ARRIVE.TRANS64.RED.A1T0 RZ, [R2+URZ], RZ ;  /* 0x000000ff02ff99a7 */ /* 0x0001e2000810043f */
[----:B------:R-:W2:Y:S01]  /*29930*/  LD.E R12, desc[UR4][R18.64] ;  /* 0x00000004120c7980 */ /* 0x000ea2000c101900 */
[----:B------:R-:W-:Y:S02]  /*29940*/  R2UR UR4, R4 ;  /* 0x00000000040472ca */ /* 0x000fe400000e0000 */
[----:B------:R-:W-:Y:S01]  /*29950*/  R2UR UR5, R5 ;  /* 0x00000000050572ca */ /* 0x000fe200000e0000 */
[----:B------:R-:W-:Y:S01]  /*29960*/  IMAD.MOV.U32 R3, RZ, RZ, R21 ;  /* 0x000000ffff037224 */ /* 0x000fe200078e0015 */
[----:B------:R-:W3:Y:S01]  /*29970*/  LD.E R73, desc[UR12][R18.64+0x18] ;  /* 0x0000180c12497980 */ /* 0x000ee2000c101900 */
[----:B0-----:R-:W-:-:S03]  /*29980*/  IMAD.MOV.U32 R2, RZ, RZ, R20 ;  /* 0x000000ffff027224 */ /* 0x001fc600078e0014 */
[----:B------:R-:W4:Y:S04]  /*29990*/  LD.E R14, desc[UR6][R18.64+0x4] ;  /* 0x00000406120e7980 */ /* 0x000f28000c101900 */
[----:B------:R0:W3:Y:S04]  /*299a0*/  LD.E R72, desc[UR10][R2.64] ;  /* 0x0000000a02487980 */ /* 0x0000e8000c101900 */
[----:B------:R-:W4:Y:S01]  /*299b0*/  LD.E R13, desc[UR4][R18.64+0x8] ;  /* 0x00000804120d7980 */ /* 0x000f22000c101900 */
[C---:B------:R-:W-:Y:S02]  /*299c0*/  R2UR UR4, R4.reuse ;  /* 0x00000000040472ca */ /* 0x040fe400000e0000 */
[----:B------:R-:W-:Y:S01]  /*299d0*/  R2UR UR5, R5 ;  /* 0x00000000050572ca */ /* 0x000fe200000e0000 */
[----:B------:R-:W3:Y:S01]  /*299e0*/  LD.E R20, desc[UR8][R18.64+0xc] ;  /* 0x00000c0812147980 */ /* 0x000ee2000c101900 */
[----:B------:R-:W-:-:S02]  /*299f0*/  R2UR UR10, R4 ;  /* 0x00000000040a72ca */ /* 0x000fc400000e0000 */
[----:B------:R-:W-:-:S09]  /*29a00*/  R2UR UR11, R5 ;  /* 0x00000000050b72ca */ /* 0x000fd200000e0000 */
[----:B------:R-:W3:Y:S04]  /*29a10*/  LD.E R15, desc[UR4][R18.64+0x10] ;  /* 0x00001004120f7980 */ /* 0x000ee8000c101900 */
[----:B------:R-:W3:Y:S01]  /*29a20*/  LD.E R21, desc[UR10][R18.64+0x14] ;  /* 0x0000140a12157980 */ /* 0x000ee2000c101900 */
[----:B------:R-:W-:Y:S01]  /*29a30*/  BSSY B3, `(.L_x_2738) ;  /* 0x0000045000037945 */ /* 0x000fe20003800000 */
[----:B--2---:R-:W-:-:S04]  /*29a40*/  SHF.R.S32.HI R7, RZ, 0x1f, R12 ;  /* 0x0000001fff077819 */ /* 0x004fc8000001140c */
[----:B------:R-:W-:-:S04]  /*29a50*/  LEA.HI R7, R7, R12, RZ, 0x7 ;  /* 0x0000000c07077211 */ /* 0x000fc800078f38ff */
[----:B0-----:R-:W-:-:S05]  /*29a60*/  LOP3.LUT R3, R7, 0xffffff80, RZ, 0xc0, !PT ;  /* 0xffffff8007037812 */ /* 0x001fca00078ec0ff */
[----:B------:R-:W-:-:S05]  /*29a70*/  IMAD.IADD R3, R12, 0x1, -R3 ;  /* 0x000000010c037824 */ /* 0x000fca00078e0a03 */
[----:B------:R-:W-:-:S04]  /*29a80*/  SHF.R.S32.HI R2, RZ, 0x1f, R3 ;  /* 0x0000001fff027819 */ /* 0x000fc80000011403 */
[----:B------:R-:W-:-:S04]  /*29a90*/  LEA.HI R6, R2, R3, RZ, 0x2 ;  /* 0x0000000302067211 */ /* 0x000fc800078f10ff */
[--C-:B------:R-:W-:Y:S02]  /*29aa0*/  SHF.R.S32.HI R8, RZ, 0x2, R6.reuse ;  /* 0x00000002ff087819 */ /* 0x100fe40000011406 */
[----:B-1----:R-:W-:Y:S02]  /*29ab0*/  SHF.R.S32.HI R11, RZ, 0x1f, R6 ;  /* 0x0000001fff0b7819 */ /* 0x002fe40000011406 */
[----:B------:R-:W-:Y:S02]  /*29ac0*/  LEA.HI R9, R2, R3, RZ, 0x5 ;  /* 0x0000000302097211 */ /* 0x000fe400078f28ff */
[----:B------:R-:W-:Y:S02]  /*29ad0*/  SHF.R.S32.HI R2, RZ, 0x7, R7 ;  /* 0x00000007ff027819 */ /* 0x000fe40000011407 */
[----:B------:R-:W-:Y:S02]  /*29ae0*/  LEA.HI R11, R11, R8, RZ, 0x3 ;  /* 0x000000080b0b7211 */ /* 0x000fe400078f18ff */
[----:B------:R-:W-:-:S02]  /*29af0*/  SHF.R.S32.HI R9, RZ, 0x5, R9 ;  /* 0x00000005ff097819 */ /* 0x000fc40000011409 */
[----:B------:R-:W-:Y:S02]  /*29b00*/  LEA.HI R7, R7, R2, RZ, 0x1 ;  /* 0x0000000207077211 */ /* 0x000fe400078f08ff */
[----:B------:R-:W-:Y:S01]  /*29b10*/  LOP3.LUT R11, R11, 0xfffffff8, RZ, 0xc0, !PT ;  /* 0xfffffff80b0b7812 */ /* 0x000fe200078ec0ff */
[----:B----4-:R-:W-:Y:S01]  /*29b20*/  IMAD R12, R10, -0x60, R13 ;  /* 0xffffffa00a0c7824 */ /* 0x010fe200078e020d */
[----:B------:R-:W-:Y:S01]  /*29b30*/  LOP3.LUT R6, R6, 0x7ffffffc, RZ, 0xc0, !PT ;  /* 0x7ffffffc06067812 */ /* 0x000fe200078ec0ff */
[----:B---3--:R-:W-:Y:S01]  /*29b40*/  IMAD R72, R72, 0x8, R9 ;  /* 0x0000000848487824 */ /* 0x008fe200078e0209 */
        /* <DEDUP_REMOVED lines=34> */
.L_x_2743:
[----:B------:R-:W-:Y:S05]  /*29d70*/  BSYNC B5 ;  /* 0x0000000000057941 */ /* 0x000fea0003800000 */
.L_x_2742:
[----:B------:R-:W-:Y:S01]  /*29d80*/  LOP3.LUT R6, RZ, R6, RZ, 0x33, !PT ;  /* 0x00000006ff067212 */ /* 0x000fe200078e33ff */
[----:B------:R-:W-:Y:S06]  /*29d90*/  BRA `(.L_x_2744) ;  /* 0x0000000000287947 */ /* 0x000fec0003800000 */
.L_x_2741:
        /* <DEDUP_REMOVED lines=10> */
.L_x_2744:
[----:B------:R-:W-:Y:S05]  /*29e40*/  BSYNC B4 ;  /* 0x0000000000047941 */ /* 0x000fea0003800000 */
.L_x_2740:
[----:B------:R-:W-:-:S05]  /*29e50*/  IMAD R6, R73, R6, R20 ;  /* 0x0000000649067224 */ /* 0x000fca00078e0214 */
[----:B------:R-:W-:Y:S02]  /*29e60*/  VIMNMX R3, R3, R6, !PT ;  /* 0x0000000603037248 */ /* 0x000fe40007fe0100 */
[----:B------:R-:W-:-:S07]  /*29e70*/  VIADDMNMX R2, R6, R73, R2, PT ;  /* 0x0000004906027246 */ /* 0x000fce0003800102 */
.L_x_2739:
[----:B------:R-:W-:Y:S05]  /*29e80*/  BSYNC B3 ;  /* 0x0000000000037941 */ /* 0x000fea0003800000 */
.L_x_2738:
        /* <DEDUP_REMOVED lines=136> */
.L_x_2750:
[----:B------:R-:W-:Y:S05]  /*2a710*/  BSYNC B5 ;  /* 0x0000000000057941 */ /* 0x000fea0003800000 */
.L_x_2749:
[----:B------:R-:W-:Y:S01]  /*2a720*/  LOP3.LUT R8, RZ, R8, RZ, 0x33, !PT ;  /* 0x00000008ff087212 */ /* 0x000fe200078e33ff */
[----:B------:R-:W-:Y:S06]  /*2a730*/  BRA `(.L_x_2751) ;  /* 0x0000000000287947 */ /* 0x000fec0003800000 */
.L_x_2748:
        /* <DEDUP_REMOVED lines=10> */
.L_x_2751:
[----:B------:R-:W-:Y:S05]  /*2a7e0*/  BSYNC B4 ;  /* 0x0000000000047941 */ /* 0x000fea0003800000 */
.L_x_2747:
[----:B------:R-:W-:-:S05]  /*2a7f0*/  IMAD R8, R73, R8, R20 ;  /* 0x0000000849087224 */ /* 0x000fca00078e0214 */
[----:B------:R-:W-:Y:S02]  /*2a800*/  VIADDMNMX R12, R8, R73, R12, PT ;  /* 0x00000049080c7246 */ /* 0x000fe4000380010c */
[----:B------:R-:W-:-:S07]  /*2a810*/  VIMNMX R9, R9, R8, !PT ;  /* 0x0000000809097248 */ /* 0x000fce0007fe0100 */
.L_x_2746:
[----:B------:R-:W-:Y:S05]  /*2a820*/  BSYNC B3 ;  /* 0x0000000000037941 */ /* 0x000fea0003800000 */
.L_x_2745:
        /* <DEDUP_REMOVED lines=146> */
[----:B------:R-:W0:Y:S04]  /*2b150*/  SHFL.BFLY PT, R13, R8, 0x2, 0x1f ;  /* 0x0c401f00080d7f89 */ /* 0x000e2800000e0000 */
[----:B------:R-:W-:Y:S04]  /*2b160*/  ST.E.64 desc[UR4][R6.64], R8 ;  /* 0x0000000806007985 */ /* 0x000fe8000c101b04 */
[----:B------:R-:W2:Y:S01]  /*2b170*/  LD.E R21, desc[UR6][R6.64+0x4] ;  /* 0x0000040606157980 */ /* 0x000ea2000c101900 */
[----:B0-----:R-:W-:-:S05]  /*2b180*/  FMNMX.FTZ R13, R8, R13, !PT ;  /* 0x0000000d080d7209 */ /* 0x001fca0007810000 */
[----:B------:R-:W0:Y:S02]  /*2b190*/  SHFL.BFLY PT, R12, R13, 0x1, 0x1f ;  /* 0x0c201f000d0c7f89 */ /* 0x000e2400000e0000 */
[----:B0-----:R-:W-:Y:S02]  /*2b1a0*/  FMNMX.FTZ R15, R13, R12, !PT ;  /* 0x0000000c0d0f7209 */ /* 0x001fe40007810000 */
[----:B------:R-:W5:Y:S04]  /*2b1b0*/  LD.E R12, desc[UR4][R6.64+0x20] ;  /* 0x00002004060c7980 */ /* 0x000f68000c101900 */
[----:B------:R-:W-:Y:S04]  /*2b1c0*/  ST.E desc[UR4][R6.64], R15 ;  /* 0x0000000f06007985 */ /* 0x000fe8000c101904 */
[----:B------:R-:W3:Y:S01]  /*2b1d0*/  LD.E R14, desc[UR6][R6.64] ;  /* 0x00000006060e7980 */ /* 0x000ee2000c101900 */
[----:B------:R-:W-:-:S02]  /*2b1e0*/  R2UR UR8, R4 ;  /* 0x00000000040872ca */ /* 0x000fc400000e0000 */
[----:B------:R-:W-:Y:S01]  /*2b1f0*/  R2UR UR9, R5 ;  /* 0x00000000050972ca */ /* 0x000fe200000e0000 */
[----:B--2---:R-:W0:Y:S02]  /*2b200*/  SHFL.BFLY PT, R8, R21, 0x2, 0x1f ;  /* 0x0c401f0015087f89 */ /* 0x004e2400000e0000 */
[----:B0-----:R-:W-:-:S05]  /*2b210*/  FMNMX.FTZ R9, R8, R21, !PT ;  /* 0x0000001508097209 */ /* 0x001fca0007810000 */
[----:B------:R-:W0:Y:S02]  /*2b220*/  SHFL.BFLY PT, R8, R9, 0x1, 0x1f ;  /* 0x0c201f0009087f89 */ /* 0x000e2400000e0000 */
[----:B0-----:R-:W-:Y:S02]  /*2b230*/  FMNMX.FTZ R13, R9, R8, !PT ;  /* 0x00000008090d7209 */ /* 0x001fe40007810000 */
        /* <DEDUP_REMOVED lines=8> */
[----:B------:R-:W0:Y:S08]  /*2b2c0*/  MUFU.EX2 R8, R8 ;  /* 0x0000000800087308 */ /* 0x000e300000000800 */
[----:B------:R-:W4:Y:S01]  /*2b2d0*/  MUFU.EX2 R9, R12 ;  /* 0x0000000c00097308 */ /* 0x000f220000000800 */
[----:B------:R-:W-:Y:S01]  /*2b2e0*/  ST.E desc[UR4][R6.64+0x4], R13 ;  /* 0x0000040d06007985 */ /* 0x000fe2000c101904 */
[----:B0-----:R-:W-:Y:S01]  /*2b2f0*/  FMUL.FTZ R19, R8, R19 ;  /* 0x0000001308137220 */ /* 0x001fe20000410000 */
[----:B----4-:R-:W-:-:S04]  /*2b300*/  FMUL.FTZ R15, R9, R20 ;  /* 0x00000014090f7220 */ /* 0x010fc80000410000 */
[----:B------:R-:W-:Y:S04]  /*2b310*/  ST.E desc[UR6][R6.64+0x10], R19 ;  /* 0x0000101306007985 */ /* 0x000fe8000c101906 */
[----:B------:R0:W-:Y:S04]  /*2b320*/  ST.E desc[UR8][R6.64+0x14], R15 ;  /* 0x0000140f06007985 */ /* 0x0001e8000c101908 */
[----:B------:R-:W2:Y:S04]  /*2b330*/  LDL.64 R2, [R0+0x70] ;  /* 0x0000700000027983 */ /* 0x000ea80000100a00 */
[----:B--2---:R-:W0:Y:S04]  /*2b340*/  LD.E R14, desc[UR6][R2.64+0x20] ;  /* 0x00002006020e7980 */ /* 0x004e28000c101900 */
[----:B------:R-:W0:Y:S04]  /*2b350*/  LD.E R12, desc[UR4][R2.64] ;  /* 0x00000004020c7980 */ /* 0x000e28000c101900 */
[----:B------:R-:W2:Y:S04]  /*2b360*/  LD.E R21, desc[UR8][R2.64+0x4] ;  /* 0x0000040802157980 */ /* 0x000ea8000c101900 */
[----:B------:R-:W3:Y:S04]  /*2b370*/  LD.E R73, desc[UR4][R2.64+0x10] ;  /* 0x0000100402497980 */ /* 0x000ee8000c101900 */
[----:B------:R-:W4:Y:S01]  /*2b380*/  LD.E R24, desc[UR6][R2.64+0x14] ;  /* 0x0000140602187980 */ /* 0x000f22000c101900 */
[C---:B0-----:R-:W-:Y:S01]  /*2b390*/  FMUL.FTZ R6, R12.reuse, R14 ;  /* 0x0000000e0c067220 */ /* 0x041fe20000410000 */
        /* <DEDUP_REMOVED lines=16> */
[----:B------:R-:W0:Y:S08]  /*2b4a0*/  MUFU.EX2 R203, R203 ;  /* 0x000000cb00cb7308 */ /* 0x000e300000000800 */
[----:B------:R-:W1:Y:S01]  /*2b4b0*/  MUFU.EX2 R212, R212 ;  /* 0x000000d400d47308 */ /* 0x000e620000000800 */
[-C--:B------:R-:W-:Y:S01]  /*2b4c0*/  FFMA.FTZ R34, R34, R14.reuse, -R13 ;  /* 0x0000000e22227223 */ /* 0x080fe2000001080d */
[----:B------:R-:W-:-:S06]  /*2b4d0*/  FFMA.FTZ R156, R33, R14, -R7 ;  /* 0x0000000e219c7223 */ /* 0x000fcc0000010807 */
[----:B------:R-:W2:Y:S01]  /*2b4e0*/  MUFU.EX2 R154, R154 ;  /* 0x0000009a009a7308 */ /* 0x000ea20000000800 */
        /* <DEDUP_REMOVED lines=41> */
[----:B---3--:R-:W-:Y:S01]  /*2b780*/  FADD.FTZ R6, R152, R73 ;  /* 0x0000004998067221 */ /* 0x008fe20000010000 */
[----:B------:R-:W3:Y:S01]  /*2b790*/  MUFU.EX2 R13, R34 ;  /* 0x00000022000d7308 */ /* 0x000ee20000000800 */
[----:B----4-:R-:W-:-:S02]  /*2b7a0*/  FADD.FTZ R7, R153, R24 ;  /* 0x0000001899077221 */ /* 0x010fc40000010000 */
[----:B0-----:R-:W-:Y:S02]  /*2b7b0*/  FADD.FTZ R25, R203, R6 ;  /* 0x00000006cb197221 */ /* 0x001fe40000010000 */
[----:B-1----:R-:W-:-:S03]  /*2b7c0*/  FADD.FTZ R6, R212, R7 ;  /* 0x00000007d4067221 */ /* 0x002fc60000010000 */
[----:B------:R-:W0:Y:S01]  /*2b7d0*/  MUFU.EX2 R156, R156 ;  /* 0x0000009c009c7308 */ /* 0x000e220000000800 */
[----:B--2---:R-:W-:Y:S01]  /*2b7e0*/  FADD.FTZ R24, R154, R25 ;  /* 0x000000199a187221 */ /* 0x004fe20000010000 */
[----:B-----5:R-:W-:-:S06]  /*2b7f0*/  FADD.FTZ R7, R155, R6 ;  /* 0x000000069b077221 */ /* 0x020fcc0000010000 */
[----:B------:R-:W1:Y:S01]  /*2b800*/  MUFU.EX2 R12, R12 ;  /* 0x0000000c000c7308 */ /* 0x000e620000000800 */
[----:B------:R-:W-:Y:S01]  /*2b810*/  FADD.FTZ R24, R213, R24 ;  /* 0x00000018d5187221 */ /* 0x000fe20000010000 */
[----:B------:R-:W-:-:S06]  /*2b820*/  FADD.FTZ R6, R158, R7 ;  /* 0x000000079e067221 */ /* 0x000fcc0000010000 */
[----:B------:R-:W2:Y:S08]  /*2b830*/  MUFU.EX2 R21, R21 ;  /* 0x0000001500157308 */ /* 0x000eb00000000800 */
[----:B------:R-:W4:Y:S01]  /*2b840*/  MUFU.EX2 R160, R160 ;  /* 0x000000a000a07308 */ /* 0x000f220000000800 */
[----:B------:R-:W-:Y:S01]  /*2b850*/  FADD.FTZ R7, R157, R24 ;  /* 0x000000189d077221 */ /* 0x000fe20000010000 */
[----:B---3--:R-:W-:-:S06]  /*2b860*/  FADD.FTZ R25, R13, R6 ;  /* 0x000000060d197221 */ /* 0x008fcc0000010000 */
[----:B------:R-:W3:Y:S08]  /*2b870*/  MUFU.EX2 R14, R37 ;  /* 0x00000025000e7308 */ /* 0x000ef00000000800 */
[----:B------:R-:W5:Y:S01]  /*2b880*/  MUFU.EX2 R159, R159 ;  /* 0x0000009f009f7308 */ /* 0x000f620000000800 */
[----:B0-----:R-:W-:Y:S01]  /*2b890*/  FADD.FTZ R6, R156, R7 ;  /* 0x000000079c067221 */ /* 0x001fe20000010000 */
[----:B-1----:R-:W-:-:S06]  /*2b8a0*/  FADD.FTZ R25, R12, R25 ;  /* 0x000000190c197221 */ /* 0x002fcc0000010000 */
[----:B------:R-:W0:Y:S08]  /*2b8b0*/  MUFU.EX2 R167, R167 ;  /* 0x000000a700a77308 */ /* 0x000e300000000800 */
[----:B------:R-:W1:Y:S01]  /*2b8c0*/  MUFU.EX2 R11, R11 ;  /* 0x0000000b000b7308 */ /* 0x000e620000000800 */
[----:B--2---:R-:W-:Y:S01]  /*2b8d0*/  FADD.FTZ R7, R21, R6 ;  /* 0x0000000615077221 */ /* 0x004fe20000010000 */
[----:B----4-:R-:W-:-:S06]  /*2b8e0*/  FADD.FTZ R6, R160, R25 ;  /* 0x00000019a0067221 */ /* 0x010fcc0000010000 */
[----:B------:R-:W2:Y:S08]  /*2b8f0*/  MUFU.EX2 R166, R166 ;  /* 0x000000a600a67308 */ /* 0x000eb00000000800 */
[----:B------:R-:W4:Y:S01]  /*2b900*/  MUFU.EX2 R170, R170 ;  /* 0x000000aa00aa7308 */ /* 0x000f220000000800 */
[----:B---3--:R-:W-:Y:S01]  /*2b910*/  FADD.FTZ R24, R14, R7 ;  /* 0x000000070e187221 */ /* 0x008fe20000010000 */
[----:B-----5:R-:W-:-:S06]  /*2b920*/  FADD.FTZ R6, R159, R6 ;  /* 0x000000069f067221 */ /* 0x020fcc0000010000 */
        /* <DEDUP_REMOVED lines=55> */
[----:B----4-:R-:W-:-:S03]  /*2bca0*/  FADD.FTZ R25, R163, R24 ;  /* 0x00000018a3197221 */ /* 0x010fc60000010000 */
[----:B---3--:R-:W-:Y:S01]  /*2bcb0*/  FADD.FTZ R6, R188, R7 ;  /* 0x00000007bc067221 */ /* 0x008fe20000010000 */
[----:B-----5:R-:W-:-:S03]  /*2bcc0*/  FADD.FTZ R24, R162, R25 ;  /* 0x00000019a2187221 */ /* 0x020fc60000010000 */
[----:B0-----:R-:W-:Y:S01]  /*2bcd0*/  FADD.FTZ R25, R187, R6 ;  /* 0x00000006bb197221 */ /* 0x001fe20000010000 */
[----:B-1----:R-:W-:-:S04]  /*2bce0*/  FADD.FTZ R27, R161, R24 ;  /* 0x00000018a11b7221 */ /* 0x002fc80000010000 */
[----:B------:R0:W-:Y:S04]  /*2bcf0*/  ST.E desc[UR4][R2.64+0x10], R25 ;  /* 0x0000101902007985 */ /* 0x0001e8000c101904 */
[----:B------:R1:W-:Y:S04]  /*2bd00*/  ST.E desc[UR6][R2.64+0x14], R27 ;  /* 0x0000141b02007985 */ /* 0x0003e8000c101906 */
[----:B------:R-:W0:Y:S01]  /*2bd10*/  LDL.64 R6, [R0+0x80] ;  /* 0x0000800000067983 */ /* 0x000e220000100a00 */
[----:B------:R-:W-:Y:S02]  /*2bd20*/  R2UR UR10, R4 ;  /* 0x00000000040a72ca */ /* 0x000fe400000e0000 */
[----:B------:R-:W-:-:S02]  /*2bd30*/  R2UR UR11, R5 ;  /* 0x00000000050b72ca */ /* 0x000fc400000e0000 */
[C---:B------:R-:W-:Y:S02]  /*2bd40*/  R2UR UR12, R4.reuse ;  /* 0x00000000040c72ca */ /* 0x040fe400000e0000 */
[----:B------:R-:W-:Y:S01]  /*2bd50*/  R2UR UR13, R5 ;  /* 0x00000000050d72ca */ /* 0x000fe200000e0000 */
[----:B0-----:R-:W2:Y:S08]  /*2bd60*/  LD.E R25, desc[UR8][R6.64+0x10] ;  /* 0x0000100806197980 */ /* 0x001eb0000c101900 */
[----:B-1----:R-:W3:Y:S04]  /*2bd70*/  LD.E R3, desc[UR10][R6.64+0x14] ;  /* 0x0000140a06037980 */ /* 0x002ee8000c101900 */
        /* <DEDUP_REMOVED lines=47> */
[----:B--2---:R-:W-:-:S05]  /*2c070*/  FMUL.FTZ R25, R8, R25 ;  /* 0x0000001908197220 */ /* 0x004fca0000410000 */
[----:B------:R0:W-:Y:S04]  /*2c080*/  ST.E desc[UR8][R6.64+0x10], R25 ;  /* 0x0000101906007985 */ /* 0x0001e8000c101908 */
[----:B0-----:R-:W2:Y:S01]  /*2c090*/  LD.E R25, desc[UR6][R6.64+0x154] ;  /* 0x0001540606197980 */ /* 0x001ea2000c101900 */
[C---:B---3--:R-:W-:Y:S01]  /*2c0a0*/  FMUL.FTZ R3, R8.reuse, R3 ;  /* 0x0000000308037220 */ /* 0x048fe20000410000 */
[----:B----4-:R-:W-:-:S04]  /*2c0b0*/  FMUL.FTZ R27, R8, R27 ;  /* 0x0000001b081b7220 */ /* 0x010fc80000410000 */
[----:B------:R0:W-:Y:S04]  /*2c0c0*/  ST.E desc[UR10][R6.64+0x14], R3 ;  /* 0x0000140306007985 */ /* 0x0001e8000c10190a */
[----:B------:R1:W-:Y:S04]  /*2c0d0*/  ST.E desc[UR12][R6.64+0x20], R27 ;  /* 0x0000201b06007985 */ /* 0x0003e8000c10190c */
[----:B0-----:R-:W3:Y:S04]  /*2c0e0*/  LD.E R3, desc[UR18][R6.64+0x150] ;  /* 0x0001501206037980 */ /* 0x001ee8000c101900 */
[----:B-1----:R-:W4:Y:S01]  /*2c0f0*/  LD.E R27, desc[UR6][R6.64+0x160] ;  /* 0x00016006061b7980 */ /* 0x002f22000c101900 */
        /* <DEDUP_REMOVED lines=55> */
[----:B------:R5:W-:Y:S02]  /*2c470*/  ST.E desc[UR4][R6.64+0x1e4], R25 ;  /* 0x0001e41906007985 */ /* 0x000be4000c101904 */
[----:B-----5:R-:W-:Y:S02]  /*2c480*/  FMUL.FTZ R25, R9, R2 ;  /* 0x0000000209197220 */ /* 0x020fe40000410000 */
[----:B------:R-:W2:Y:S01]  /*2c490*/  LD.E R2, desc[UR6][R6.64+0xc] ;  /* 0x00000c0606027980 */ /* 0x000ea2000c101900 */
[C---:B---3--:R-:W-:Y:S01]  /*2c4a0*/  FMUL.FTZ R3, R8.reuse, R3 ;  /* 0x0000000308037220 */ /* 0x048fe20000410000 */
[----:B----4-:R-:W-:-:S04]  /*2c4b0*/  FMUL.FTZ R27, R8, R27 ;  /* 0x0000001b081b7220 */ /* 0x010fc80000410000 */
[----:B------:R0:W-:Y:S04]  /*2c4c0*/  ST.E desc[UR4][R6.64+0x1e0], R3 ;  /* 0x0001e00306007985 */ /* 0x0001e8000c101904 */
[----:B------:R2:W-:Y:S04]  /*2c4d0*/  ST.E desc[UR4][R6.64+0x1f0], R27 ;  /* 0x0001f01b06007985 */ /* 0x0005e8000c101904 */
[----:B0-----:R-:W3:Y:S01]  /*2c4e0*/  LD.E R3, desc[UR6][R6.64+0x1f4] ;  /* 0x0001f40606037980 */ /* 0x001ee2000c101900 */
[----:B--2---:R-:W-:-:S03]  /*2c4f0*/  FMUL.FTZ R27, R9, R2 ;  /* 0x00000002091b7220 */ /* 0x004fc60000410000 */
[----:B------:R-:W2:Y:S01]  /*2c500*/  LD.E R2, desc[UR6][R6.64+0x18] ;  /* 0x0000180606027980 */ /* 0x000ea2000c101900 */
[----:B---3--:R-:W-:-:S05]  /*2c510*/  FMUL.FTZ R3, R8, R3 ;  /* 0x0000000308037220 */ /* 0x008fca0000410000 */
        /* <DEDUP_REMOVED lines=134> */
[----:B------:R-:W0:Y:S02]  /*2cd80*/  LD.E R2, desc[UR6][R6.64+0xa8] ;  /* 0x0000a80606027980 */ /* 0x000e24000c101900 */
[----:B0-----:R-:W-:-:S05]  /*2cd90*/  FMUL.FTZ R3, R9, R2 ;  /* 0x0000000209037220 */ /* 0x001fca0000410000 */
[----:B------:R0:W-:Y:S04]  /*2cda0*/  ST.E desc[UR4][R6.64+0xa8], R3 ;  /* 0x0000a80306007985 */ /* 0x0001e8000c101904 */
[----:B------:R-:W1:Y:S02]  /*2cdb0*/  LD.E R2, desc[UR6][R6.64+0xac] ;  /* 0x0000ac0606027980 */ /* 0x000e64000c101900 */
[----:B-1----:R-:W-:-:S05]  /*2cdc0*/  FMUL.FTZ R25, R9, R2 ;  /* 0x0000000209197220 */ /* 0x002fca0000410000 */
[----:B------:R1:W-:Y:S04]  /*2cdd0*/  ST.E desc[UR4][R6.64+0xac], R25 ;  /* 0x0000ac1906007985 */ /* 0x0003e8000c101904 */
[----:B------:R-:W2:Y:S02]  /*2cde0*/  LD.E R2, desc[UR6][R6.64+0xb8] ;  /* 0x0000b80606027980 */ /* 0x000ea4000c101900 */
        /* <DEDUP_REMOVED lines=115> */
[----:B------:R-:W-:Y:S04]  /*2d520*/  ST.E desc[UR4][R6.64+0x1e8], R25 ;  /* 0x0001e81906007985 */ /* 0x000fe8000c101904 */
[----:B------:R-:W2:Y:S02]  /*2d530*/  LD.E R2, desc[UR6][R6.64+0x1ec] ;  /* 0x0001ec0606027980 */ /* 0x000ea4000c101900 */
[----:B--2---:R-:W-:-:S05]  /*2d540*/  FMUL.FTZ R27, R9, R2 ;  /* 0x00000002091b7220 */ /* 0x004fca0000410000 */
[----:B------:R1:W-:Y:S04]  /*2d550*/  ST.E desc[UR4][R6.64+0x1ec], R27 ;  /* 0x0001ec1b06007985 */ /* 0x0003e8000c101904 */
[----:B------:R-:W2:Y:S02]  /*2d560*/  LD.E R2, desc[UR6][R6.64+0x1f8] ;  /* 0x0001f80606027980 */ /* 0x000ea4000c101900 */
[----:B--2---:R-:W-:-:S05]  /*2d570*/  FMUL.FTZ R29, R9, R2 ;  /* 0x00000002091d7220 */ /* 0x004fca0000410000 */
[----:B------:R-:W-:Y:S04]  /*2d580*/  ST.E desc[UR4][R6.64+0x1f8], R29 ;  /* 0x0001f81d06007985 */ /* 0x000fe8000c101904 */
[----:B------:R-:W2:Y:S01]  /*2d590*/  LD.E R2, desc[UR6][R6.64+0x1fc] ;  /* 0x0001fc0606027980 */ /* 0x000ea2000c101900 */
[----:B------:R-:W-:Y:S01]  /*2d5a0*/  LEA.HI R28, R201, 0x8, RZ, 0x19 ;  /* 0x00000008c91c7811 */ /* 0x000fe200078fc8ff */
[----:B--2---:R-:W-:-:S05]  /*2d5b0*/  FMUL.FTZ R9, R9, R2 ;  /* 0x0000000209097220 */ /* 0x004fca0000410000 */
[----:B------:R2:W-:Y:S04]  /*2d5c0*/  ST.E desc[UR4][R6.64+0x1fc], R9 ;  /* 0x0001fc0906007985 */ /* 0x0005e8000c101904 */
[----:B0-----:R-:W3:Y:S01]  /*2d5d0*/  LDL.64 R2, [R0+0x80] ;  /* 0x0000800000027983 */ /* 0x001ee20000100a00 */
[----:B------:R0:W-:Y:S06]  /*2d5e0*/  BAR.SYNC.DEFER_BLOCKING R28, 0x100 ;  /* 0x0004001c0000751d */ /* 0x0001ec0000010000 */
[----:B-1----:R-:W4:Y:S04]  /*2d5f0*/  LDL.64 R26, [R0] ;  /* 0x00000000001a7983 */ /* 0x002f280000100a00 */
[----:B------:R-:W5:Y:S04]  /*2d600*/  LDL.64 R24, [R0+0x98] ;  /* 0x0000980000187983 */ /* 0x000f680000100a00 */
[----:B--2---:R-:W2:Y:S04]  /*2d610*/  LDL.64 R8, [R0+0x88] ;  /* 0x0000880000087983 */ /* 0x004ea80000100a00 */
[----:B---3--:R-:W3:Y:S04]  /*2d620*/  LD.E R29, desc[UR4][R2.64] ;  /* 0x00000004021d7980 */ /* 0x008ee8000c101900 */
[----:B----4-:R-:W4:Y:S04]  /*2d630*/  LD.E R215, desc[UR6][R26.64] ;  /* 0x000000061ad77980 */ /* 0x010f28000c101900 */
[----:B-----5:R-:W4:Y:S04]  /*2d640*/  LD.E.64 R6, desc[UR4][R24.64] ;  /* 0x0000000418067980 */ /* 0x020f28000c101b00 */
[----:B---3--:R1:W-:Y:S04]  /*2d650*/  ST.E desc[UR8][R2.64], R29 ;  /* 0x0000001d02007985 */ /* 0x0083e8000c101908 */
[----:B------:R-:W3:Y:S04]  /*2d660*/  LD.E R31, desc[UR10][R2.64+0x4] ;  /* 0x0000040a021f7980 */ /* 0x000ee8000c101900 */
[----:B---3--:R3:W-:Y:S04]  /*2d670*/  ST.E desc[UR4][R2.64+0x4], R31 ;  /* 0x0000041f02007985 */ /* 0x0087e8000c101904 */
[----:B------:R-:W5:Y:S04]  /*2d680*/  LD.E R33, desc[UR6][R2.64+0x8] ;  /* 0x0000080602217980 */ /* 0x000f68000c101900 */
[----:B-----5:R-:W-:Y:S04]  /*2d690*/  ST.E desc[UR4][R2.64+0x8], R33 ;  /* 0x0000082102007985 */ /* 0x020fe8000c101904 */
[----:B------:R-:W5:Y:S04]  /*2d6a0*/  LD.E R27, desc[UR6][R2.64+0xc] ;  /* 0x00000c06021b7980 */ /* 0x000f68000c101900 */
[----:B-----5:R5:W-:Y:S04]  /*2d6b0*/  ST.E desc[UR4][R2.64+0xc], R27 ;  /* 0x00000c1b02007985 */ /* 0x020be8000c101904 */
[----:B------:R-:W2:Y:S04]  /*2d6c0*/  LD.E R25, desc[UR6][R2.64+0x10] ;  /* 0x0000100602197980 */ /* 0x000ea8000c101900 */
[----:B--2---:R2:W-:Y:S04]  /*2d6d0*/  ST.E desc[UR4][R2.64+0x10], R25 ;  /* 0x0000101902007985 */ /* 0x0045e8000c101904 */
[----:B-1----:R-:W4:Y:S04]  /*2d6e0*/  LD.E R29, desc[UR6][R2.64+0x14] ;  /* 0x00001406021d7980 */ /* 0x002f28000c101900 */
[----:B----4-:R1:W-:Y:S04]  /*2d6f0*/  ST.E desc[UR4][R2.64+0x14], R29 ;  /* 0x0000141d02007985 */ /* 0x0103e8000c101904 */
[----:B---3--:R-:W3:Y:S04]  /*2d700*/  LD.E R31, desc[UR6][R2.64+0x18] ;  /* 0x00001806021f7980 */ /* 0x008ee8000c101900 */
[----:B---3--:R3:W-:Y:S04]  /*2d710*/  ST.E desc[UR4][R2.64+0x18], R31 ;  /* 0x0000181f02007985 */ /* 0x0087e8000c101904 */
[----:B-----5:R-:W4:Y:S04]  /*2d720*/  LD.E R27, desc[UR6][R2.64+0x1c] ;  /* 0x00001c06021b7980 */ /* 0x020f28000c101900 */
[----:B----4-:R4:W-:Y:S04]  /*2d730*/  ST.E desc[UR4][R2.64+0x1c], R27 ;  /* 0x00001c1b02007985 */ /* 0x0109e8000c101904 */
[----:B--2---:R-:W2:Y:S04]  /*2d740*/  LD.E R25, desc[UR6][R2.64+0x20] ;  /* 0x0000200602197980 */ /* 0x004ea8000c101900 */
[----:B--2---:R2:W-:Y:S04]  /*2d750*/  ST.E desc[UR4][R2.64+0x20], R25 ;  /* 0x0000201902007985 */ /* 0x0045e8000c101904 */
[----:B-1----:R-:W5:Y:S04]  /*2d760*/  LD.E R29, desc[UR6][R2.64+0x24] ;  /* 0x00002406021d7980 */ /* 0x002f68000c101900 */
[----:B-----5:R1:W-:Y:S04]  /*2d770*/  ST.E desc[UR4][R2.64+0x24], R29 ;  /* 0x0000241d02007985 */ /* 0x0203e8000c101904 */
[----:B---3--:R-:W3:Y:S04]  /*2d780*/  LD.E R31, desc[UR6][R2.64+0x28] ;  /* 0x00002806021f7980 */ /* 0x008ee8000c101900 */
[----:B---3--:R3:W-:Y:S04]  /*2d790*/  ST.E desc[UR4][R2.64+0x28], R31 ;  /* 0x0000281f02007985 */ /* 0x0087e8000c101904 */
[----:B----4-:R-:W4:Y:S04]  /*2d7a0*/  LD.E R27, desc[UR6][R2.64+0x2c] ;  /* 0x00002c06021b7980 */ /* 0x010f28000c101900 */
        /* <DEDUP_REMOVED lines=228> */
[----:B-----5:R-:W-:Y:S04]  /*2e5f0*/  ST.E desc[UR4][R2.64+0x1f4], R29 ;  /* 0x0001f41d02007985 */ /* 0x020fe8000c101904 */
[----:B---3--:R-:W3:Y:S04]  /*2e600*/  LD.E R31, desc[UR6][R2.64+0x1f8] ;  /* 0x0001f806021f7980 */ /* 0x008ee8000c101900 */
[----:B---3--:R-:W-:Y:S04]  /*2e610*/  ST.E desc[UR4][R2.64+0x1f8], R31 ;  /* 0x0001f81f02007985 */ /* 0x008fe8000c101904 */
[----:B----4-:R-:W3:Y:S01]  /*2e620*/  LD.E R27, desc[UR6][R2.64+0x1fc] ;  /* 0x0001fc06021b7980 */ /* 0x010ee2000c101900 */
        /* <DEDUP_REMOVED lines=28> */
[----:B------:R-:W-:Y:S02]  /*2e7f0*/  R2UR UR56, R4 ;  /* 0x00000000043872ca */ /* 0x000fe400000e0000 */
[----:B------:R-:W-:Y:S01]  /*2e800*/  R2UR UR57, R5 ;  /* 0x00000000053972ca */ /* 0x000fe200000e0000 */
[----:B---3--:R1:W-:Y:S04]  /*2e810*/  ST.E desc[UR4][R2.64+0x1fc], R27 ;  /* 0x0001fc1b02007985 */ /* 0x0083e8000c101904 */
[----:B------:R-:W3:Y:S04]  /*2e820*/  LD.E R214, desc[UR16][R8.64] ;  /* 0x0000001008d67980 */ /* 0x000ee8000c101900 */
[----:B------:R-:W4:Y:S04]  /*2e830*/  LD.E R24, desc[UR18][R2.64] ;  /* 0x0000001202187980 */ /* 0x000f28000c101900 */
[----:B--2---:R-:W4:Y:S04]  /*2e840*/  LD.E R25, desc[UR20][R2.64+0x4] ;  /* 0x0000041402197980 */ /* 0x004f28000c101900 */
[----:B------:R-:W4:Y:S04]  /*2e850*/  LD.E R26, desc[UR22][R2.64+0x8] ;  /* 0x00000816021a7980 */ /* 0x000f28000c101900 */
[----:B-1----:R-:W4:Y:S04]  /*2e860*/  LD.E R27, desc[UR24][R2.64+0xc] ;  /* 0x00000c18021b7980 */ /* 0x002f28000c101900 */
        /* <DEDUP_REMOVED lines=124> */
[----:B------:R-:W-:Y:S01]  /*2f030*/  IMAD R6, R215, 0xc00, R6 ;  /* 0x00000c00d7067824 */ /* 0x000fe200078e0206 */
[----:B---3--:R-:W-:-:S02]  /*2f040*/  ISETP.NE.U32.AND P0, PT, R214, RZ, PT ;  /* 0x000000ffd600720c */ /* 0x008fc40003f05070 */
        /* <DEDUP_REMOVED lines=27> */
[----:B----4-:R-:W-:-:S06]  /*2f200*/  WARPGROUP.ARRIVE ;  /* 0x00000000000079c5 */ /* 0x010fcc0000000000 */
        /* <DEDUP_REMOVED lines=18> */
[----:B------:R-:W-:Y:S02]  /*2f330*/  R2UR UR6, R4 ;  /* 0x00000000040672ca */ /* 0x000fe400000e0000 */
[----:B------:R-:W-:-:S09]  /*2f340*/  R2UR UR7, R5 ;  /* 0x00000000050772ca */ /* 0x000fd200000e0000 */
        /* <DEDUP_REMOVED lines=356> */
[C---:B------:R-:W-:Y:S01]  /*30990*/  R2UR UR19, R5.reuse ;  /* 0x00000000051372ca */ /* 0x040fe200000e0000 */
[----:B------:R5:W-:Y:S01]  /*309a0*/  ST.E desc[UR24][R2.64+0x1f4], R149 ;  /* 0x0001f49502007985 */ /* 0x000be2000c101918 */
        /* <DEDUP_REMOVED lines=12> */
[C---:B------:R-:W-:Y:S02]  /*30a70*/  R2UR UR52, R4.reuse ;  /* 0x00000000043472ca */ /* 0x040fe400000e0000 */
[----:B------:R-:W-:Y:S01]  /*30a80*/  R2UR UR53, R5 ;  /* 0x00000000053572ca */ /* 0x000fe200000e0000 */
[----:B------:R5:W-:Y:S01]  /*30a90*/  ST.E desc[UR6][R2.64+0x1f8], R150 ;  /* 0x0001f89602007985 */ /* 0x000be2000c101906 */
[----:B------:R-:W-:-:S03]  /*30aa0*/  R2UR UR60, R4 ;  /* 0x00000000043c72ca */ /* 0x000fc600000e0000 */
[----:B------:R5:W-:Y:S01]  /*30ab0*/  ST.E desc[UR8][R2.64+0x1fc], R151 ;  /* 0x0001fc9702007985 */ /* 0x000be2000c101908 */
[----:B------:R-:W-:-:S03]  /*30ac0*/  R2UR UR61, R5 ;  /* 0x00000000053d72ca */ /* 0x000fc600000e0000 */
[----:B------:R-:W-:Y:S01]  /*30ad0*/  ST.E desc[UR16][R8.64], R194 ;  /* 0x000000c208007985 */ /* 0x000fe2000c101910 */
[C---:B------:R-:W-:Y:S02]  /*30ae0*/  R2UR UR58, R4.reuse ;  /* 0x00000000043a72ca */ /* 0x040fe400000e0000 */
[C---:B------:R-:W-:Y:S01]  /*30af0*/  R2UR UR59, R5.reuse ;  /* 0x00000000053b72ca */ /* 0x040fe200000e0000 */
[----:B0-----:R-:W5:Y:S01]  /*30b00*/  LD.E R24, desc[UR18][R2.64] ;  /* 0x0000001202187980 */ /* 0x001f62000c101900 */
[C---:B------:R-:W-:Y:S02]  /*30b10*/  R2UR UR56, R4.reuse ;  /* 0x00000000043872ca */ /* 0x040fe400000e0000 */
[C---:B------:R-:W-:Y:S01]  /*30b20*/  R2UR UR57, R5.reuse ;  /* 0x00000000053972ca */ /* 0x040fe200000e0000 */
[----:B-1----:R-:W5:Y:S01]  /*30b30*/  LD.E R25, desc[UR20][R2.64+0x4] ;  /* 0x0000041402197980 */ /* 0x002f62000c101900 */
[C---:B------:R-:W-:Y:S02]  /*30b40*/  R2UR UR4, R4.reuse ;  /* 0x00000000040472ca */ /* 0x040fe400000e0000 */
[----:B------:R-:W-:Y:S01]  /*30b50*/  R2UR UR5, R5 ;  /* 0x00000000050572ca */ /* 0x000fe200000e0000 */
[----:B--2---:R-:W2:Y:S01]  /*30b60*/  LD.E R26, desc[UR22][R2.64+0x8] ;  /* 0x00000816021a7980 */ /* 0x004ea2000c101900 */
[----:B------:R-:W-:-:S02]  /*30b70*/  R2UR UR6, R4 ;  /* 0x00000000040672ca */ /* 0x000fc400000e0000 */
[C---:B------:R-:W-:Y:S01]  /*30b80*/  R2UR UR7, R5.reuse ;  /* 0x00000000050772ca */ /* 0x040fe200000e0000 */
[----:B---3--:R-:W2:Y:S01]  /*30b90*/  LD.E R27, desc[UR24][R2.64+0xc] ;  /* 0x00000c18021b7980 */ /* 0x008ea2000c101900 */
[C---:B------:R-:W-:Y:S02]  /*30ba0*/  R2UR UR8, R4.reuse ;  /* 0x00000000040872ca */ /* 0x040fe400000e0000 */
[C---:B------:R-:W-:Y:S01]  /*30bb0*/  R2UR UR9, R5.reuse ;  /* 0x00000000050972ca */ /* 0x040fe200000e0000 */
[----:B----4-:R-:W2:Y:S01]  /*30bc0*/  LD.E R28, desc[UR26][R2.64+0x10] ;  /* 0x0000101a021c7980 */ /* 0x010ea2000c101900 */
[C---:B------:R-:W-:Y:S02]  /*30bd0*/  R2UR UR10, R4.reuse ;  /* 0x00000000040a72ca */ /* 0x040fe400000e0000 */
[----:B------:R-:W-:Y:S01]  /*30be0*/  R2UR UR11, R5 ;  /* 0x00000000050b72ca */ /* 0x000fe200000e0000 */
[----:B-----5:R-:W2:Y:S01]  /*30bf0*/  LD.E R29, desc[UR28][R2.64+0x14] ;  /* 0x0000141c021d7980 */ /* 0x020ea2000c101900 */
        /* <DEDUP_REMOVED lines=387> */
[----:B------:R-:W-:Y:S02]  /*32430*/  WARPGROUP.DEPBAR.LE gsb0, 0x0 ;  /* 0x00008000000079c5 */ /* 0x000fe40000010000 */
        /* <DEDUP_REMOVED lines=2713> */
[----:B------:R-:W-:Y:S04]  /*3cdd0*/  ST.E desc[UR6][R2.64+0x1ec], R147 ;  /* 0x0001ec9302007985 */ /* 0x000fe8000c101906 */
[----:B------:R-:W-:Y:S04]  /*3cde0*/  ST.E desc[UR8][R2.64+0x1f0], R148 ;  /* 0x0001f09402007985 */ /* 0x000fe8000c101908 */
[----:B------:R-:W-:Y:S04]  /*3cdf0*/  ST.E desc[UR10][R2.64+0x1f4], R149 ;  /* 0x0001f49502007985 */ /* 0x000fe8000c10190a */
[----:B------:R-:W-:Y:S04]  /*3ce00*/  ST.E desc[UR12][R2.64+0x1f8], R150 ;  /* 0x0001f89602007985 */ /* 0x000fe8000c10190c */
[----:B------:R-:W-:Y:S01]  /*3ce10*/  ST.E desc[UR14][R2.64+0x1fc], R151 ;  /* 0x0001fc9702007985 */ /* 0x000fe2000c10190e */
        /* <DEDUP_REMOVED lines=765> */
[----:B------:R-:W2:Y:S01]  /*3fdf0*/  LD.E R11, desc[UR6][R2.64+0x4] ;  /* 0x00000406020b7980 */ /* 0x000ea2000c101900 */
[C---:B------:R-:W-:Y:S02]  /*3fe00*/  R2UR UR4, R4.reuse ;  /* 0x00000000040472ca */ /* 0x040fe400000e0000 */
        /* <DEDUP_REMOVED lines=10> */
[----:B0-----:R-:W4:Y:S01]  /*3feb0*/  LD.E R9, desc[UR6][R2.64+0xc] ;  /* 0x00000c0602097980 */ /* 0x001f22000c101900 */
[C---:B------:R-:W-:Y:S02]  /*3fec0*/  R2UR UR4, R4.reuse ;  /* 0x00000000040472ca */ /* 0x040fe400000e0000 */
[C---:B------:R-:W-:Y:S02]  /*3fed0*/  R2UR UR5, R5.reuse ;  /* 0x00000000050572ca */ /* 0x040fe400000e0000 */
[----:B------:R-:W-:Y:S02]  /*3fee0*/  R2UR UR6, R4 ;  /* 0x00000000040672ca */ /* 0x000fe400000e0000 */
[----:B------:R-:W-:-:S09]  /*3fef0*/  R2UR UR7, R5 ;  /* 0x00000000050772ca */ /* 0x000fd200000e0000 */
[----:B----4-:R0:W-:Y:S04]  /*3ff00*/  ST.E desc[UR4][R2.64+0xc], R9 ;  /* 0x00000c0902007985 */ /* 0x0101e8000c101904 */
[----:B-1----:R-:W4:Y:S01]  /*3ff10*/  LD.E R7, desc[UR6][R2.64+0x10] ;  /* 0x0000100602077980 */ /* 0x002f22000c101900 */
[C---:B------:R-:W-:Y:S02]  /*3ff20*/  R2UR UR4, R4.reuse ;  /* 0x00000000040472ca */ /* 0x040fe400000e0000 */
[C---:B------:R-:W-:Y:S02]  /*3ff30*/  R2UR UR5, R5.reuse ;  /* 0x00000000050572ca */ /* 0x040fe400000e0000 */
[----:B------:R-:W-:Y:S02]  /*3ff40*/  R2UR UR6, R4 ;  /* 0x00000000040672ca */ /* 0x000fe400000e0000 */
[----:B------:R-:W-:-:S09]  /*3ff50*/  R2UR UR7, R5 ;  /* 0x00000000050772ca */ /* 0x000fd200000e0000 */
[----:B----4-:R1:W-:Y:S04]  /*3ff60*/  ST.E desc[UR4][R2.64+0x10], R7 ;  /* 0x0000100702007985 */ /* 0x0103e8000c101904 */
        /* <DEDUP_REMOVED lines=726> */
[----:B---3--:R-:W2:Y:S01]  /*42cd0*/  LD.E R13, desc[UR6][R2.64+0x1f8] ;  /* 0x0001f806020d7980 */ /* 0x008ea2000c101900 */
[C---:B------:R-:W-:Y:S02]  /*42ce0*/  R2UR UR4, R4.reuse ;  /* 0x00000000040472ca */ /* 0x040fe400000e0000 */
[C---:B------:R-:W-:Y:S02]  /*42cf0*/  R2UR UR5, R5.reuse ;  /* 0x00000000050572ca */ /* 0x040fe400000e0000 */
[----:B------:R-:W-:Y:S02]  /*42d00*/  R2UR UR6, R4 ;  /* 0x00000000040672ca */ /* 0x000fe400000e0000 */
[----:B------:R-:W-:-:S02]  /*42d10*/  R2UR UR7, R5 ;  /* 0x00000000050772ca */ /* 0x000fc400000e0000 */
[----:B------:R-:W-:-:S07]  /*42d20*/  LOP3.LUT P6, RZ, R201, 0x7f, RZ, 0xc0, !PT ;  /* 0x0000007fc9ff7812 */ /* 0x000fce00078cc0ff */
[----:B--2---:R1:W-:Y:S04]  /*42d30*/  ST.E desc[UR4][R2.64+0x1f8], R13 ;  /* 0x0001f80d02007985 */ /* 0x0043e8000c101904 */
[----:B0-----:R-:W2:Y:S01]  /*42d40*/  LD.E R9, desc[UR6][R2.64+0x1fc] ;  /* 0x0001fc0602097980 */ /* 0x001ea2000c101900 */
[----:B------:R-:W-:Y:S02]  /*42d50*/  R2UR UR4, R4 ;  /* 0x00000000040472ca */ /* 0x000fe400000e0000 */
[----:B------:R-:W-:-:S13]  /*42d60*/  R2UR UR5, R5 ;  /* 0x00000000050572ca */ /* 0x000fda00000e0000 */
[----:B--2---:R1:W-:Y:S01]  /*42d70*/  ST.E desc[UR4][R2.64+0x1fc], R9 ;  /* 0x0001fc0902007985 */ /* 0x0043e2000c101904 */
[----:B------:R-:W-:Y:S05]  /*42d80*/  @P6 BRA `(.L_x_2752) ;  /* 0x0000000000306947 */ /* 0x000fea0003800000 */
[----:B-1----:R-:W2:Y:S04]  /*42d90*/  LDL.64 R2, [R0+0x40] ;  /* 0x0000400000027983 */ /* 0x002ea80000100a00 */
        /* <DEDUP_REMOVED lines=11> */
.L_x_2752:
[----:B------:R-:W-:-:S04]  /*42e50*/  IMAD.MOV.U32 R203, RZ, RZ, 0x0 ;  /* 0x00000000ffcb7424 */ /* 0x000fc800078e00ff */
[----:B01----:R-:W-:Y:S05]  /*42e60*/  RET.REL.NODEC R202 `(_ZN7cutlass13device_kernelIN5flash11enable_sm90INS1_16FlashAttnFwdSm90INS1_25CollectiveMainloopFwdSm90ILi2EN4cute5tupleIJNS5_1CILi1EEES8_S8_EEENS6_IJNS7_ILi128EEENS7_ILi96EEENS7_ILi64EEEEEELi256ENS_6half_tEfNS_4arch4Sm90ELb0ELb1ELb0ELb1ELb0ELb0ELb1ELb1ELb0ELb0ELb0ELb0EEENS1_21CollectiveEpilogueFwdINS6_IJSA_NS7_ILi256EEESB_EEES9_SE_SG_Li256ELb1ELb0ELb0ELb0EEENS1_36VarlenDynamicPersistentTileSchedulerILi128ELi96ELi256ELi32ELb0ELb0ELb1ELb1ELb0ELb1EEEEEEEEEvNT_6ParamsE) ;  /* 0xfffffbd0ca647950 */ /* 0x003fea0003c3ffff */
.L_x_2730:
[----:B0-----:R0:W1:Y:S02]  /*42e70*/  SYNCS.PHASECHK.TRANS64.TRYWAIT P0, [R2+URZ], R3 ;  /* 0x00000003020075a7 */ /* 0x001064000800017f */
[----:B-1----:R-:W-:Y:S05]  /*42e80*/  @!P0 NANOSLEEP.SYNCS 0x989680 ;  /* 0x009896800000895d */ /* 0x002fea0003900000 */
[----:B------:R-:W1:Y:S02]  /*42e90*/  @!P0 SYNCS.PHASECHK.TRANS64 P0, [R2+URZ], R3 ;  /* 0x00000003020085a7 */ /* 0x000e64000800007f */
[----:B-1----:R-:W-:Y:S05]  /*42ea0*/  @!P0 BRA `(.L_x_2730) ;  /* 0xfffffffc00f08947 */ /* 0x002fea000383ffff */
[----:B------:R-:W-:Y:S05]  /*42eb0*/  BRA `(.L_x_2729) ;  /* 0xfffffe4c00ec7947 */ /* 0x000fea000383ffff */
.L_x_2737:
[----:B0-----:R0:W1:Y:S02]  /*42ec0*/  SYNCS.PHASECHK.TRANS64.TRYWAIT P0, [R8+URZ], R9 ;  /* 0x00000009080075a7 */ /* 0x001064000800017f */
[----:B-1----:R-:W-:Y:S05]  /*42ed0*/  @!P0 NANOSLEEP.SYNCS 0x989680 ;  /* 0x009896800000895d */ /* 0x002fea0003900000 */
[----:B------:R-:W1:Y:S02]  /*42ee0*/  @!P0 SYNCS.PHASECHK.TRANS64 P0, [R8+URZ], R9 ;  /* 0x00000009080085a7 */ /* 0x000e64000800007f */
[----:B-1----:R-:W-:Y:S05]  /*42ef0*/  @!P0 BRA `(.L_x_2737) ;  /* 0xfffffffc00f08947 */ /* 0x002fea000383ffff */
[----:B------:R-:W-:Y:S05]  /*42f00*/  BRA `(.L_x_2736) ;  /* 0xfffffe5400c07947 */ /* 0x000fea000383ffff */
.L_x_2753:
        /* <DEDUP_REMOVED lines=15> */
.L_x_4725:


//--------------------- .text._ZN7cutlass13device_kernelIN5flash11enable_sm90INS1_16FlashAttnFwdSm90INS1_25CollectiveMainloopFwdSm90ILi2EN4cute5tupleIJNS5_1CILi1EEES8_S8_EEENS6_IJNS7_ILi128EEENS7_ILi96EEENS7_ILi64EEEEEELi256ENS_6half_tEfNS_4arch4Sm90ELb0ELb1ELb0ELb1ELb0ELb1ELb1ELb1ELb0ELb0ELb0ELb0EEENS1_21CollectiveEpilogueFwdINS6_IJSA_NS7_ILi256EEESB_EEES9_SE_SG_Li256ELb1ELb0ELb0ELb0EEENS1_36VarlenDynamicPersistentTileSchedulerILi128ELi96ELi256ELi32ELb0ELb0ELb1ELb1ELb0ELb1EEEEEEEEEvNT_6ParamsE --------------------------
	.section	.text._ZN7cutlass13device_kernelIN5flash11enable_sm90INS1_16FlashAttnFwdSm90INS1_25CollectiveMainloopFwdSm90ILi2EN4cute5tupleIJNS5_1CILi1EEES8_S8_EEENS6_IJNS7_ILi128EEENS7_ILi96EEENS7_ILi64EEEEEELi256ENS_6half_tEfNS_4arch4Sm90ELb0ELb1ELb0ELb1ELb0ELb1ELb1ELb1ELb0ELb0ELb0ELb0EEENS1_21CollectiveEpilogueFwdINS6_IJSA_NS7_ILi256EEESB_EEES9_SE_SG_Li256ELb1ELb0ELb0ELb0EEENS1_36VarlenDynamicPersistentTileSchedulerILi128ELi96ELi256ELi32ELb0ELb0ELb1ELb1ELb0ELb1EEEEEEEEEvNT_6ParamsE,"ax",@progbits
	.align	128
.text._ZN7cutlass13device_kernelIN5flash11enable_sm90INS1_16FlashAttnFwdSm90INS1_25CollectiveMainloopFwdSm90ILi2EN4cute5tupleIJNS5_1CILi1EEES8_S8_EEENS6_IJNS7_ILi128EEENS7_ILi96EEENS7_ILi64EEEEEELi256ENS_6half_tEfNS_4arch4Sm90ELb0ELb1ELb0ELb1ELb0ELb1ELb1ELb1ELb0ELb0ELb0ELb0EEENS1_21CollectiveEpilogueFwdINS6_IJSA_NS7_ILi256EEESB_EEES9_SE_SG_Li256ELb1ELb0ELb0ELb0EEENS1_36VarlenDynamicPersistentTileSchedulerILi128ELi96ELi256ELi32ELb0ELb0ELb1ELb1ELb0ELb1EEEEEEEEEvNT_6ParamsE:
        .type           _ZN7cutlass13device_kernelIN5flash11enable_sm90INS1_16FlashAttnFwdSm90INS1_25CollectiveMainloopFwdSm90ILi2EN4cute5tupleIJNS5_1CILi1EEES8_S8_EEENS6_IJNS7_ILi128EEENS7_ILi96EEENS7_ILi64EEEEEELi256ENS_6half_tEfNS_4arch4Sm90ELb0ELb1ELb0ELb1ELb0ELb1ELb1ELb1ELb0ELb0ELb0ELb0EEENS1_21CollectiveEpilogueFwdINS6_IJSA_NS7_ILi256EEESB_EEES9_SE_SG_Li256ELb1ELb0ELb0ELb0EEENS1_36VarlenDynamicPersistentTileSchedulerILi128ELi96ELi256ELi32ELb0ELb0ELb1ELb1ELb0ELb1EEEEEEEEEvNT_6ParamsE,@function
        .size           _ZN7cutlass13device_kernelIN5flash11enable_sm90INS1_16FlashAttnFwdSm90INS1_25CollectiveMainloopFwdSm90ILi2EN4cute5tupleIJNS5_1CILi1EEES8_S8_EEENS6_IJNS7_ILi128EEENS7_ILi96EEENS7_ILi64EEEEEELi256ENS_6half_tEfNS_4arch4Sm90ELb0ELb1ELb0ELb1ELb0ELb1ELb1ELb1ELb0ELb0ELb0ELb0EEENS1_21CollectiveEpilogueFwdINS6_IJSA_NS7_ILi256EEESB_EEES9_SE_SG_Li256ELb1ELb0ELb0ELb0EEENS1_36VarlenDynamicPersistentTileSchedulerILi128ELi96ELi256ELi32ELb0ELb0ELb1ELb1ELb0ELb1EEEEEEEEEvNT_6ParamsE,(.L_x_4727 - _ZN7cutlass13device_kernelIN5flash11enable_sm90INS1_16FlashAttnFwdSm90INS1_25CollectiveMainloopFwdSm90ILi2EN4cute5tupleIJNS5_1CILi1EEES8_S8_EEENS6_IJNS7_ILi128EEENS7_ILi96EEENS7_ILi64EEEEEELi256ENS_6half_tEfNS_4arch4Sm90ELb0ELb1ELb0ELb1ELb0ELb1ELb1ELb1ELb0ELb0ELb0ELb0EEENS1_21CollectiveEpilogueFwdINS6_IJSA_NS7_ILi256EEESB_EEES9_SE_SG_Li256ELb1ELb0ELb0ELb0EEENS1_36VarlenDynamicPersistentTileSchedulerILi128ELi96ELi256ELi32ELb0ELb0ELb1ELb1ELb0ELb1EEEEEEEEEvNT_6ParamsE)
        .other          _ZN7cutlass13device_kernelIN5flash11enable_sm90INS1_16FlashAttnFwdSm90INS1_25CollectiveMainloopFwdSm90ILi2EN4cute5tupleIJNS5_1CILi1EEES8_S8_EEENS6_IJNS7_ILi128EEENS7_ILi96EEENS7_ILi64EEEEEELi256ENS_6half_tEfNS_4arch4Sm90ELb0ELb1ELb0ELb1ELb0ELb1ELb1ELb1ELb0ELb0ELb0ELb0EEENS1_21CollectiveEpilogueFwdINS6_IJSA_NS7_ILi256EEESB_EEES9_SE_SG_Li256ELb1ELb0ELb0ELb0EEENS1_36VarlenDynamicPersistentTileSchedulerILi128ELi96ELi256ELi32ELb0ELb0ELb1ELb1ELb0ELb1EEEEEEEEEvNT_6ParamsE,@"STO_CUDA_ENTRY STV_DEFAULT"
_ZN7cutlass13device_kernelIN5flash11enable_sm90INS1_16FlashAttnFwdSm90INS1_25CollectiveMainloopFwdSm90ILi2EN4cute5tupleIJNS5_1CILi1EEES8_S8_EEENS6_IJNS7_ILi128EEENS7_ILi96EEENS7_ILi64EEEEEELi256ENS_6half_tEfNS_4arch4Sm90ELb0ELb1ELb0ELb1ELb0ELb1ELb1ELb1ELb0ELb0ELb0ELb0EEENS1_21CollectiveEpilogueFwdINS6_IJSA_NS7_ILi256EEESB_EEES9_SE_SG_Li256ELb1ELb0ELb0ELb0EEENS1_36VarlenDynamicPersistentTileSchedulerILi128ELi96ELi256ELi32ELb0ELb0ELb1ELb1ELb0ELb1EEEEEEEEEvNT_6ParamsE:
[----:B------:R-:W0:Y:S02]  /*0000*/  LDC R1, c[0x0][0x28] ;  /* 0x00000a00ff017b82 */ /* 0x000e240000000800 */
[----:B0-----:R-:W-:-:S05]  /*0010*/  VIADD R1, R1, 0xfffffb70 ;  /* 0xfffffb7001017836 */ /* 0x001fca0000000000 */
[----:B------:R-:W-:Y:S01]  /*0020*/  R2UR UR4, R1 ;  /* 0x00000000010472ca */ /* 0x000fe200000e0000 */
[----:B------:R-:W0:Y:S01]  /*0030*/  S2R R3, SR_TID.X ;  /* 0x0000000000037919 */ /* 0x000e220000002100 */
[----:B------:R-:W-:Y:S01]  /*0040*/  ELECT P0, URZ, PT ;  /* 0x00000000003f782f */ /* 0x000fe20003800000 */
[----:B------:R-:W-:Y:S01]  /*0050*/  BSSY B0, `(.L_x_2754) ;  /* 0x000001e000007945 */ /* 0x000fe20003800000 */
[----:B------:R-:W-:Y:S01]  /*0060*/  ULDC UR49, c[0x0][0x20] ;  /* 0x0000080000317ab9 */ /* 0x000fe20000000800 */
[----:B------:R-:W-:-:S08]  /*0070*/  ULDC UR48, c[0x0][0x24] ;  /* 0x0000090000307ab9 */ /* 0x000fd00000000800 */
[----:B------:R-:W-:-:S04]  /*0080*/  UIADD3 UR49, UP0, UR4, UR49, URZ ;  /* 0x0000003104317290 */ /* 0x000fc8000ff1e03f */
[----:B------:R-:W-:Y:S01]  /*0090*/  UIADD3.X UR48, URZ, UR48, URZ, UP0, !UPT ;  /* 0x000000303f307290 */ /* 0x000fe200087fe43f */
        /* <DEDUP_REMOVED lines=25> */
.L_x_2755:
[----:B------:R-:W-:Y:S05]  /*0230*/  BSYNC B0 ;  /* 0x0000000000007941 */ /* 0x000fea0003800000 */
.L_x_2754:
        /* <DEDUP_REMOVED lines=43> */
.L_x_2756:
        /* <DEDUP_REMOVED lines=22> */
.L_x_2757:
        /* <DEDUP_REMOVED lines=18> */
.L_x_2758:
        /* <DEDUP_REMOVED lines=22> */
.L_x_2759:
        /* <DEDUP_REMOVED lines=22> */
.L_x_2760:
[----:B------:R-:W-:Y:S01]  /*0a30*/  PLOP3.LUT P0, PT, PT, PT, UP0, 0x80, 0x0 ;  /* 0x000000000000781c */ /* 0x000fe20003f0f008 */
[----:B------:R-:W-:Y:S01]  /*0a40*/  UMOV UR50, 0x1 ;  /* 0x0000000100327882 */ /* 0x000fe20000000000 */
[----:B------:R-:W-:Y:S01]  /*0a50*/  NOP ;  /* 0x0000000000007918 */ /* 0x000fe20000000000 */
[----:B------:R-:W-:Y:S01]  /*0a60*/  USEL UR50, UR50, 0x2, !UP0 ;  /* 0x0000000232327887 */ /* 0x000fe2000c000000 */
[----:B------:R-:W-:Y:S01]  /*0a70*/  BSSY B7, `(.L_x_2761) ;  /* 0x000327b000077945 */ /* 0x000fe20003800000 */
[----:B------:R-:W-:Y:S01]  /*0a80*/  ULDC.64 UR56, c[0x0][0x208] ;  /* 0x0000820000387ab9 */ /* 0x000fe20000000a00 */
[----:B------:R-:W-:Y:S02]  /*0a90*/  IMAD.U32 R18, RZ, RZ, UR49 ;  /* 0x00000031ff127e24 */ /* 0x000fe4000f8e00ff */
[----:B------:R-:W-:Y:S01]  /*0aa0*/  IMAD.U32 R19, RZ, RZ, UR48 ;  /* 0x00000030ff137e24 */ /* 0x000fe2000f8e00ff */
[----:B0123--:R-:W-:Y:S06]  /*0ab0*/  BAR.SYNC.DEFER_BLOCKING 0x0 ;  /* 0x0000000000007b1d */ /* 0x00ffec0000010000 */
[----:B------:R-:W-:Y:S05]  /*0ac0*/  @!P0 BRA `(.L_x_2762) ;  /* 0x000002c400288947 */ /* 0x000fea0003800000 */
.L_x_2763:
[----:B------:R-:W-:-:S08]  /*0ad0*/  NOP ;  /* 0x0000000000007918 */ /* 0x000fd00000000000 */
[----:B------:R-:W0:Y:S02]  /*0ae0*/  USETMAXREG.TRY_ALLOC.CTAPOOL UP0, 0xf0 ;  /* 0x000000f0000079c8 */ /* 0x000e240008000600 */
[----:B0-----:R-:W-:-:S13]  /*0af0*/  PLOP3.LUT P0, PT, PT, PT, UP0, 0x80, 0x0 ;  /* 0x000000000000781c */ /* 0x001fda0003f0f008 */
[----:B------:R-:W-:Y:S05]  /*0b00*/  @!P0 BRA `(.L_x_2763) ;  /* 0xfffffffc00f08947 */ /* 0x000fea000383ffff */
[----:B------:R-:W2:Y:S01]  /*0b10*/  LDL.LU R2, [R1+0x460] ;  /* 0x0004600001027983 */ /* 0x000ea20000300800 */
[----:B------:R-:W0:Y:S01]  /*0b20*/  S2UR UR5, SR_CgaCtaId ;  /* 0x00000000000579c3 */ /* 0x000e220000008800 */
[----:B------:R-:W-:Y:S01]  /*0b30*/  UMOV UR4, 0x400 ;  /* 0x0000040000047882 */ /* 0x000fe20000000000 */
[----:B------:R-:W-:Y:S01]  /*0b40*/  UIADD3 UR44, UP0, UR49, 0x210, URZ ;  /* 0x00000210312c7890 */ /* 0x000fe2000ff1e03f */
[----:B------:R-:W1:Y:S01]  /*0b50*/  S2R R0, SR_TID.X ;  /* 0x0000000000007919 */ /* 0x000e620000002100 */
[----:B------:R-:W-:Y:S02]  /*0b60*/  UIADD3 UR43, UP1, UR49, 0x21c, URZ ;  /* 0x0000021c312b7890 */ /* 0x000fe4000ff3e03f */
[----:B------:R-:W-:Y:S01]  /*0b70*/  UIADD3.X UR42, URZ, UR48, URZ, UP0, !UPT ;  /* 0x000000303f2a7290 */ /* 0x000fe200087fe43f */
[----:B------:R-:W-:Y:S01]  /*0b80*/  STL.64 [R1+0x210], RZ ;  /* 0x000210ff01007387 */ /* 0x000fe20000100a00 */
[----:B------:R-:W-:-:S03]  /*0b90*/  UIADD3.X UR41, URZ, UR48, URZ, UP1, !UPT ;  /* 0x000000303f297290 */ /* 0x000fc60008ffe43f */
[----:B------:R-:W-:Y:S04]  /*0ba0*/  STL [R1+0x218], RZ ;  /* 0x000218ff01007387 */ /* 0x000fe80000100800 */
[----:B------:R-:W-:Y:S01]  /*0bb0*/  STL [R1+0x21c], RZ ;  /* 0x00021cff01007387 */ /* 0x000fe20000100800 */
[----:B0-----:R-:W-:-:S06]  /*0bc0*/  ULEA UR4, UR5, UR4, 0x18 ;  /* 0x0000000405047291 */ /* 0x001fcc000f8ec03f */
[----:B------:R-:W-:Y:S01]  /*0bd0*/  IMAD.U32 R145, RZ, RZ, UR4 ;  /* 0x00000004ff917e24 */ /* 0x000fe2000f8e00ff */
[----:B------:R-:W-:Y:S06]  /*0be0*/  BAR.ARV 0x8, 0x120 ;  /* 0x0204800000007b1d */ /* 0x000fec0000002000 */
[----:B-1----:R-:W-:Y:S01]  /*0bf0*/  SHF.R.U32.HI R9, RZ, 0x7, R0 ;  /* 0x00000007ff097819 */ /* 0x002fe20000011600 */
[----:B------:R-:W-:-:S03]  /*0c00*/  ULDC UR4, c[0x0][0xd14] ;  /* 0x0003450000047ab9 */ /* 0x000fc60000000800 */
[----:B------:R-:W-:-:S13]  /*0c10*/  ISETP.NE.AND P0, PT, R9, 0x1, PT ;  /* 0x000000010900780c */ /* 0x000fda0003f05270 */
[----:B------:R-:W-:Y:S08]  /*0c20*/  @!P0 BAR.ARV 0x9, 0x100 ;  /* 0x0244000000008b1d */ /* 0x000ff00000002000 */
[----:B------:R-:W-:Y:S06]  /*0c30*/  BAR.SYNC.DEFER_BLOCKING 0x5, 0x120 ;  /* 0x0144800000007b1d */ /* 0x000fec0000010000 */
[----:B------:R-:W0:Y:S02]  /*0c40*/  LDS.128 R116, [R145+0x324d0] ;  /* 0x0324d00091747984 */ /* 0x000e240000000c00 */
[----:B------:R-:W-:Y:S06]  /*0c50*/  BAR.ARV 0x4, 0x120 ;  /* 0x0104800000007b1d */ /* 0x000fec0000002000 */
[----:B--2---:R-:W-:-:S04]  /*0c60*/  LOP3.LUT R2, R2, 0xffefffff, RZ, 0xc0, !PT ;  /* 0xffefffff02027812 */ /* 0x004fc800078ec0ff */
[----:B------:R-:W-:Y:S02]  /*0c70*/  @P0 LOP3.LUT R2, R2, 0x100000, RZ, 0xfc, !PT ;  /* 0x0010000002020812 */ /* 0x000fe400078efcff */
[----:B0-----:R-:W-:-:S03]  /*0c80*/  ISETP.GE.AND P0, PT, R119, UR4, PT ;  /* 0x0000000477007c0c */ /* 0x001fc6000bf06270 */
[----:B------:R0:W-:Y:S10]  /*0c90*/  STL [R1+0x460], R2 ;  /* 0x0004600201007387 */ /* 0x0001f40000100800 */
[----:B0-----:R-:W-:Y:S05]  /*0ca0*/  @P0 BRA `(.L_x_2764) ;  /* 0x00000324005c0947 */ /* 0x001fea0003800000 */
[----:B------:R-:W-:Y:S01]  /*0cb0*/  VIADD R211, R0, 0xffffff80 ;  /* 0xffffff8000d37836 */ /* 0x000fe20000000000 */
[C---:B------:R-:W-:Y:S01]  /*0cc0*/  IADD3 R210, -R9.reuse, 0xb, RZ ;  /* 0x0000000b09d27810 */ /* 0x040fe20007ffe1ff */
[----:B------:R-:W-:Y:S02]  /*0cd0*/  VIADD R179, R9, 0x8 ;  /* 0x0000000809b37836 */ /* 0x000fe40000000000 */
[----:B------:R-:W-:Y:S01]  /*0ce0*/  IMAD.MOV.U32 R152, RZ, RZ, RZ ;  /* 0x000000ffff987224 */ /* 0x000fe200078e00ff */
[----:B------:R-:W-:Y:S01]  /*0cf0*/  SHF.R.S32.HI R0, RZ, 0x1f, R211 ;  /* 0x0000001fff007819 */ /* 0x000fe200000114d3 */
[----:B------:R-:W-:-:S03]  /*0d00*/  IMAD.MOV.U32 R157, RZ, RZ, RZ ;  /* 0x000000ffff9d7224 */ /* 0x000fc600078e00ff */
[CC--:B------:R-:W-:Y:S02]  /*0d10*/  LEA.HI R2, R0.reuse, R211.reuse, RZ, 0x7 ;  /* 0x000000d300027211 */ /* 0x0c0fe400078f38ff */
[-C--:B------:R-:W-:Y:S02]  /*0d20*/  LEA.HI R7, R0, R211.reuse, RZ, 0x4 ;  /* 0x000000d300077211 */ /* 0x080fe400078f20ff */
[----:B------:R-:W-:Y:S02]  /*0d30*/  LOP3.LUT R216, R2, 0xffffff80, RZ, 0xc0, !PT ;  /* 0xffffff8002d87812 */ /* 0x000fe400078ec0ff */
[----:B------:R-:W-:Y:S02]  /*0d40*/  SHF.R.S32.HI R217, RZ, 0x7, R2 ;  /* 0x00000007ffd97819 */ /* 0x000fe40000011402 */
[----:B------:R-:W-:Y:S01]  /*0d50*/  LEA.HI R168, R0, R211, RZ, 0x5 ;  /* 0x000000d300a87211 */ /* 0x000fe200078f28ff */
[----:B------:R-:W-:Y:S01]  /*0d60*/  IMAD.IADD R216, R211, 0x1, -R216 ;  /* 0x00000001d3d87824 */ /* 0x000fe200078e0ad8 */
[----:B------:R-:W-:-:S02]  /*0d70*/  LEA.HI R2, R2, R217, RZ, 0x1 ;  /* 0x000000d902027211 */ /* 0x000fc400078f08ff */
[----:B------:R-:W-:Y:S02]  /*0d80*/  SHF.R.S32.HI R10, RZ, 0x4, R7 ;  /* 0x00000004ff0a7819 */ /* 0x000fe40000011407 */
        /* <DEDUP_REMOVED lines=8> */
[----:B------:R-:W-:Y:S02]  /*0e10*/  LEA.HI R6, R6, R5, RZ, 0x3 ;  /* 0x0000000506067211 */ /* 0x000fe400078f18ff */
[C---:B------:R-:W-:Y:S02]  /*0e20*/  LOP3.LUT R8, R7.reuse, 0x3fffff0, RZ, 0xc0, !PT ;  /* 0x03fffff007087812 */ /* 0x040fe400078ec0ff */
[----:B------:R-:W-:Y:S02]  /*0e30*/  LOP3.LUT R6, R6, 0xfffffff8, RZ, 0xc0, !PT ;  /* 0xfffffff806067812 */ /* 0x000fe400078ec0ff */
[----:B------:R-:W-:-:S02]  /*0e40*/  LEA.HI R7, R7, R10, RZ, 0x1 ;  /* 0x0000000a07077211 */ /* 0x000fc400078f08ff */
[----:B------:R-:W-:Y:S01]  /*0e50*/  SHF.R.S32.HI R168, RZ, 0x5, R168 ;  /* 0x00000005ffa87819 */ /* 0x000fe200000114a8 */
[----:B------:R-:W-:Y:S01]  /*0e60*/  IMAD.IADD R6, R5, 0x1, -R6 ;  /* 0x0000000105067824 */ /* 0x000fe200078e0a06 */
[----:B------:R-:W-:Y:S01]  /*0e70*/  LOP3.LUT R7, R7, 0x1ffffffe, RZ, 0xc0, !PT ;  /* 0x1ffffffe07077812 */ /* 0x000fe200078ec0ff */
[----:B------:R-:W-:Y:S02]  /*0e80*/  IMAD.IADD R5, R211, 0x1, -R8 ;  /* 0x00000001d3057824 */ /* 0x000fe400078e0a08 */
[----:B------:R-:W-:Y:S02]  /*0e90*/  IMAD R3, R3, 0x10, R6 ;  /* 0x0000001003037824 */ /* 0x000fe400078e0206 */
[----:B------:R-:W-:Y:S02]  /*0ea0*/  IMAD.IADD R7, R10, 0x1, -R7 ;  /* 0x000000010a077824 */ /* 0x000fe400078e0a07 */
[----:B------:R-:W-:Y:S01]  /*0eb0*/  IMAD R212, R2, 0x40, R3 ;  /* 0x0000004002d47824 */ /* 0x000fe200078e0203 */
[-C--:B------:R-:W-:Y:S01]  /*0ec0*/  LEA.HI R2, R0, R211.reuse, RZ, 0x3 ;  /* 0x000000d300027211 */ /* 0x080fe200078f18ff */
[----:B------:R-:W-:Y:S01]  /*0ed0*/  IMAD R8, R168, 0x10, R5 ;  /* 0x00000010a8087824 */ /* 0x000fe200078e0205 */
[----:B------:R-:W-:-:S02]  /*0ee0*/  LEA.HI R0, R0, R211, RZ, 0x2 ;  /* 0x000000d300007211 */ /* 0x000fc400078f10ff */
[----:B------:R-:W-:Y:S01]  /*0ef0*/  SHF.R.S32.HI R164, RZ, 0x3, R2 ;  /* 0x00000003ffa47819 */ /* 0x000fe20000011402 */
[----:B------:R-:W-:Y:S01]  /*0f00*/  IMAD R7, R8, 0x8, R7 ;  /* 0x0000000808077824 */ /* 0x000fe200078e0207 */
[--C-:B------:R-:W-:Y:S02]  /*0f10*/  SHF.R.S32.HI R153, RZ, 0x2, R0.reuse ;  /* 0x00000002ff997819 */ /* 0x100fe40000011400 */
[----:B------:R-:W-:Y:S01]  /*0f20*/  LOP3.LUT R214, R0, 0xfffffffc, RZ, 0xc0, !PT ;  /* 0xfffffffc00d67812 */ /* 0x000fe200078ec0ff */
[----:B------:R-:W-:Y:S01]  /*0f30*/  IMAD.SHL.U32 R218, R7, 0x8, RZ ;  /* 0x0000000807da7824 */ /* 0x000fe200078e00ff */
[----:B------:R-:W-:Y:S01]  /*0f40*/  LOP3.LUT R2, R2, 0x1ffffff8, RZ, 0xc0, !PT ;  /* 0x1ffffff802027812 */ /* 0x000fe200078ec0ff */
[----:B------:R-:W-:Y:S01]  /*0f50*/  VIADD R156, R153, 0x40 ;  /* 0x00000040999c7836 */ /* 0x000fe20000000000 */
[----:B------:R-:W-:Y:S01]  /*0f60*/  SHF.R.S32.HI R0, RZ, 0x1f, R0 ;  /* 0x0000001fff007819 */ /* 0x000fe20000011400 */
[C---:B------:R-:W-:Y:S01]  /*0f70*/  IMAD.IADD R214, R211.reuse, 0x1, -R214 ;  /* 0x00000001d3d67824 */ /* 0x040fe200078e0ad6 */
[----:B------:R-:W-:Y:S01]  /*0f80*/  SHF.R.S32.HI R166, RZ, 0x1f, R153 ;  /* 0x0000001fffa67819 */ /* 0x000fe20000011499 */
[----:B------:R-:W-:Y:S01]  /*0f90*/  IMAD.SHL.U32 R169, R156, 0x40, RZ ;  /* 0x000000409ca97824 */ /* 0x000fe200078e00ff */
[----:B------:R-:W-:Y:S01]  /*0fa0*/  SHF.R.S32.HI R3, RZ, 0x1f, R156 ;  /* 0x0000001fff037819 */ /* 0x000fe2000001149c */
[----:B------:R-:W-:Y:S01]  /*0fb0*/  IMAD.IADD R2, R211, 0x1, -R2 ;  /* 0x00000001d3027824 */ /* 0x000fe200078e0a02 */
[----:B------:R-:W-:Y:S01]  /*0fc0*/  LEA.HI R0, R0, R153, RZ, 0x3 ;  /* 0x0000009900007211 */ /* 0x000fe200078f18ff */
[----:B------:R-:W-:Y:S01]  /*0fd0*/  IMAD.SHL.U32 R22, R214, 0x8, RZ ;  /* 0x00000008d6167824 */ /* 0x000fe200078e00ff */
[----:B------:R-:W-:Y:S01]  /*0fe0*/  LEA.HI R3, R3, R156, RZ, 0x3 ;  /* 0x0000009c03037211 */ /* 0x000fe200078f18ff */
[----:B------:R-:W-:Y:S01]  /*0ff0*/  IMAD.SHL.U32 R159, R2, 0x8, RZ ;  /* 0x00000008029f7824 */ /* 0x000fe200078e00ff */
[----:B------:R-:W-:Y:S01]  /*1000*/  LOP3.LUT R169, R169, 0x1c0, RZ, 0xc0, !PT ;  /* 0x000001c0a9a97812 */ /* 0x000fe200078ec0ff */
[----:B------:R-:W-:Y:S01]  /*1010*/  IMAD.SHL.U32 R154, R214, 0x4, RZ ;  /* 0x00000004d69a7824 */ /* 0x000fe200078e00ff */
[----:B------:R-:W-:Y:S01]  /*1020*/  LOP3.LUT R0, R0, 0xfffffff8, RZ, 0xc0, !PT ;  /* 0xfffffff800007812 */ /* 0x000fe200078ec0ff */
[----:B------:R-:W-:Y:S01]  /*1030*/  IMAD.SHL.U32 R171, R3, 0x40, RZ ;  /* 0x0000004003ab7824 */ /* 0x000fe200078e00ff */
[----:B------:R-:W-:Y:S01]  /*1040*/  LOP3.LUT R3, R4, 0x7ffffffc, RZ, 0xc0, !PT ;  /* 0x7ffffffc04037812 */ /* 0x000fe200078ec0ff */
[----:B------:R-:W-:Y:S01]  /*1050*/  VIADD R158, R154, 0x10 ;  /* 0x000000109a9e7836 */ /* 0x000fe20000000000 */
[----:B------:R-:W-:Y:S01]  /*1060*/  SHF.R.U32.HI R170, RZ, 0x3, R169 ;  /* 0x00000003ffaa7819 */ /* 0x000fe200000116a9 */
[----:B------:R-:W-:Y:S01]  /*1070*/  IMAD.IADD R183, R153, 0x1, -R0 ;  /* 0x0000000199b77824 */ /* 0x000fe200078e0a00 */
[----:B------:R-:W-:Y:S01]  /*1080*/  LOP3.LUT R2, R169, 0x38, R22, 0xf8, !PT ;  /* 0x00000038a9027812 */ /* 0x000fe200078ef816 */
[----:B------:R-:W-:Y:S01]  /*1090*/  IMAD.IADD R3, R216, 0x1, -R3 ;  /* 0x00000001d8037824 */ /* 0x000fe200078e0a03 */
[----:B------:R-:W-:-:S02]  /*10a0*/  LOP3.LUT R171, R171, 0xfffffe00, RZ, 0xc0, !PT ;  /* 0xfffffe00abab7812 */ /* 0x000fc400078ec0ff */
[----:B------:R-:W-:Y:S01]  /*10b0*/  SHF.R.S32.HI R176, RZ, 0x1f, R156 ;  /* 0x0000001fffb07819 */ /* 0x000fe2000001149c */
[----:B------:R-:W-:Y:S01]  /*10c0*/  IMAD.SHL.U32 R213, R3, 0x2, RZ ;  /* 0x0000000203d57824 */ /* 0x000fe200078e00ff */
[----:B------:R-:W-:Y:S02]  /*10d0*/  LOP3.LUT R2, R171, R2, R170, 0xf6, !PT ;  /* 0x00000002ab027212 */ /* 0x000fe400078ef6aa */
[----:B------:R-:W-:-:S03]  /*10e0*/  SHF.R.S32.HI R23, RZ, 0x1f, R22 ;  /* 0x0000001fff177819 */ /* 0x000fc60000011416 */
[----:B------:R-:W-:-:S07]  /*10f0*/  IMAD R215, R2, 0x2, R145 ;  /* 0x0000000202d77824 */ /* 0x000fce00078e0291 */
.L_x_2986:
[----:B------:R-:W-:Y:S05]  /*1100*/  YIELD ;  /* 0x0000000000007946 */ /* 0x000fea0003800000 */
[----:B------:R-:W-:Y:S01]  /*1110*/  ULDC.64 UR4, c[0x0][0xb20] ;  /* 0x0002c80000047ab9 */ /* 0x000fe20000000a00 */
[----:B0---4-:R-:W0:Y:S01]  /*1120*/  LDC.64 R4, c[0x0][0xb00] ;  /* 0x0002c000ff047b82 */ /* 0x011e220000000a00 */
        /* <DEDUP_REMOVED lines=9> */
[----:B-1----:R-:W1:Y:S01]  /*11c0*/  @P1 LDC.64 R2, c[0x0][0xb20] ;  /* 0x0002c800ff021b82 */ /* 0x002e620000000a00 */
[----:B------:R-:W-:Y:S01]  /*11d0*/  ISETP.NE.AND.EX P0, PT, RZ, UR5, PT, P0 ;  /* 0x00000005ff007c0c */ /* 0x000fe2000bf05300 */
[----:B0-2---:R-:W-:-:S06]  /*11e0*/  IMAD.WIDE R8, R119, 0x4, R4 ;  /* 0x0000000477087825 */ /* 0x005fcc00078e0204 */
[----:B------:R-:W0:Y:S01]  /*11f0*/  @P2 LDC.64 R6, c[0x0][0xb10] ;  /* 0x0002c400ff062b82 */ /* 0x000e220000000a00 */
[----:B------:R-:W-:Y:S02]  /*1200*/  ULDC UR4, c[0x0][0x288] ;  /* 0x0000a20000047ab9 */ /* 0x000fe40000000800 */
[----:B------:R-:W-:Y:S01]  /*1210*/  IMAD.U32 R160, RZ, RZ, UR4 ;  /* 0x00000004ffa07e24 */ /* 0x000fe2000f8e00ff */
[----:B------:R-:W-:Y:S02]  /*1220*/  ULDC.64 UR4, c[0x0][0x3f8] ;  /* 0x0000fe0000047ab9 */ /* 0x000fe40000000a00 */
[----:B-----5:R2:W5:Y:S01]  /*1230*/  @P0 LDG.E R17, desc[UR56][R8.64] ;  /* 0x0000003808110981 */ /* 0x020562000c1e1900 */
        /* <DEDUP_REMOVED lines=23> */
.L_x_2765:
        /* <DEDUP_REMOVED lines=11> */
.L_x_2766:
[----:B------:R-:W-:Y:S05]  /*1460*/  @!P0 BRA `(.L_x_2767) ;  /* 0x00000000000c8947 */ /* 0x000fea0003800000 */
[----:B------:R-:W2:Y:S04]  /*1470*/  LDG.E R3, desc[UR56][R8.64] ;  /* 0x0000003808037981 */ /* 0x000ea8000c1e1900 */
[----:B------:R-:W2:Y:S02]  /*1480*/  LDG.E R16, desc[UR56][R8.64+0x4] ;  /* 0x0000043808107981 */ /* 0x000ea4000c1e1900 */
[----:B--2---:R-:W-:-:S07]  /*1490*/  IMAD.IADD R16, R16, 0x1, -R3 ;  /* 0x0000000110107824 */ /* 0x004fce00078e0a03 */
.L_x_2767:
        /* <DEDUP_REMOVED lines=38> */
.L_x_2770:
[----:B------:R-:W-:-:S13]  /*1700*/  ISETP.NE.AND P0, PT, R9, 0x1, PT ;  /* 0x000000010900780c */ /* 0x000fda0003f05270 */
[----:B------:R-:W0:Y:S02]  /*1710*/  @P0 LDC.64 R4, c[0x0][0xae0] ;  /* 0x0002b800ff040b82 */ /* 0x000e240000000a00 */
[----:B0-----:R-:W-:-:S05]  /*1720*/  @P0 IMAD.HI.U32 R4, R2, R4, RZ ;  /* 0x0000000402040227 */ /* 0x001fca00078e00ff */
[----:B------:R-:W-:-:S07]  /*1730*/  @P0 SHF.R.U32.HI R2, RZ, R5, R4 ;  /* 0x00000005ff020219 */ /* 0x000fce0000011604 */
.L_x_2771:
[----:B------:R-:W-:Y:S05]  /*1740*/  BSYNC B0 ;  /* 0x0000000000007941 */ /* 0x000fea0003800000 */
.L_x_2769:
[----:B------:R-:W-:-:S05]  /*1750*/  IMAD R3, R2, R9, R9 ;  /* 0x0000000902037224 */ /* 0x000fca00078e0209 */
[----:B------:R-:W-:-:S07]  /*1760*/  VIMNMX R0, R0, R3, PT ;  /* 0x0000000300007248 */ /* 0x000fce0003fe0100 */
.L_x_2768:
        /* <DEDUP_REMOVED lines=15> */
.L_x_2774:
[----:B------:R-:W-:Y:S01]  /*1860*/  ISETP.NE.AND P0, PT, R9, 0x1, PT ;  /* 0x000000010900780c */ /* 0x000fe20003f05270 */
[----:B------:R-:W-:-:S12]  /*1870*/  IMAD.MOV.U32 R4, RZ, RZ, R35 ;  /* 0x000000ffff047224 */ /* 0x000fd800078e0023 */
[----:B------:R-:W0:Y:S02]  /*1880*/  @P0 LDC.64 R6, c[0x0][0xae0] ;  /* 0x0002b800ff060b82 */ /* 0x000e240000000a00 */
[----:B0-----:R-:W-:-:S05]  /*1890*/  @P0 IMAD.HI.U32 R6, R35, R6, RZ ;  /* 0x0000000623060227 */ /* 0x001fca00078e00ff */
[----:B------:R-:W-:-:S07]  /*18a0*/  @P0 SHF.R.U32.HI R4, RZ, R7, R6 ;  /* 0x00000007ff040219 */ /* 0x000fce0000011606 */
.L_x_2775:
[----:B------:R-:W-:Y:S05]  /*18b0*/  BSYNC B0 ;  /* 0x0000000000007941 */ /* 0x000fea0003800000 */
.L_x_2773:
[----:B------:R-:W-:-:S05]  /*18c0*/  IMAD R3, R4, R9, RZ ;  /* 0x0000000904037224 */ /* 0x000fca00078e02ff */
[----:B------:R-:W-:-:S07]  /*18d0*/  VIMNMX R2, R2, R3, !PT ;  /* 0x0000000302027248 */ /* 0x000fce0007fe0100 */
.L_x_2772:
        /* <DEDUP_REMOVED lines=12> */
[----:B------:R-:W-:-:S03]  /*19a0*/  VIMNMX R0, R3, R36, PT ;  /* 0x0000002403007248 */ /* 0x000fc60003fe0100 */
[----:B------:R-:W-:Y:S01]  /*19b0*/  IMAD.WIDE.U32 R2, R5, -0x55555555, RZ ;  /* 0xaaaaaaab05027825 */ /* 0x000fe200078e00ff */
[----:B------:R-:W-:-:S04]  /*19c0*/  ISETP.GT.AND P0, PT, R0, R5, PT ;  /* 0x000000050000720c */ /* 0x000fc80003f04270 */
[----:B------:R-:W-:-:S05]  /*19d0*/  SHF.R.U32.HI R34, RZ, 0x6, R3 ;  /* 0x00000006ff227819 */ /* 0x000fca0000011603 */
[----:B------:R-:W-:-:S04]  /*19e0*/  IMAD.MOV.U32 R57, RZ, RZ, R34 ;  /* 0x000000ffff397224 */ /* 0x000fc800078e0022 */
        /* <DEDUP_REMOVED lines=27> */
.L_x_2778:
[----:B------:R-:W-:Y:S05]  /*1ba0*/  BSYNC B6 ;  /* 0x0000000000067941 */ /* 0x000fea0003800000 */
.L_x_2777:
        /* <DEDUP_REMOVED lines=20> */
.L_x_2780:
[----:B------:R-:W-:Y:S05]  /*1cf0*/  BSYNC B6 ;  /* 0x0000000000067941 */ /* 0x000fea0003800000 */
.L_x_2779:
        /* <DEDUP_REMOVED lines=9> */
[C---:B------:R-:W-:Y:S02]  /*1d90*/  VIADD R93, R22.reuse, 0x20 ;  /* 0x00000020165d7836 */ /* 0x040fe40000000000 */
[----:B------:R-:W3:Y:S08]  /*1da0*/  LDC R31, c[0x0][0x3d4] ;  /* 0x0000f500ff1f7b82 */ /* 0x000ef00000000800 */
[----:B------:R-:W4:Y:S01]  /*1db0*/  @P0 LDC.64 R2, c[0x0][0xaf0] ;  /* 0x0002bc00ff020b82 */ /* 0x000f220000000a00 */
[----:B------:R-:W-:-:S02]  /*1dc0*/  VIADD R92, R22, 0x40 ;  /* 0x00000040165c7836 */ /* 0x000fc40000000000 */
[----:B------:R-:W-:-:S05]  /*1dd0*/  VIADD R90, R22, 0x60 ;  /* 0x00000060165a7836 */ /* 0x000fca0000000000 */
[----:B------:R-:W3:Y:S01]  /*1de0*/  LDC.64 R38, c[0x0][0x3e8] ;  /* 0x0000fa00ff267b82 */ /* 0x000ee20000000a00 */
[C---:B------:R-:W-:Y:S02]  /*1df0*/  VIADD R88, R22.reuse, 0x80 ;  /* 0x0000008016587836 */ /* 0x040fe40000000000 */
[----:B------:R-:W-:-:S05]  /*1e00*/  VIADD R86, R22, 0xa0 ;  /* 0x000000a016567836 */ /* 0x000fca0000000000 */
[----:B------:R-:W3:Y:S01]  /*1e10*/  LDC.64 R52, c[0x0][0x3d8] ;  /* 0x0000f600ff347b82 */ /* 0x000ee20000000a00 */
[----:B----4-:R-:W-:-:S05]  /*1e20*/  @P0 IMAD.WIDE R2, R119, 0x4, R2 ;  /* 0x0000000477020825 */ /* 0x010fca00078e0202 */
[----:B------:R4:W3:Y:S01]  /*1e30*/  @P0 LDG.E R119, desc[UR56][R2.64] ;  /* 0x0000003802770981 */ /* 0x0008e2000c1e1900 */
[----:B0-----:R-:W-:Y:S01]  /*1e40*/  ISETP.NE.AND P0, PT, R0, 0x1, PT ;  /* 0x000000010000780c */ /* 0x001fe20003f05270 */
[-C--:B-1----:R-:W-:Y:S01]  /*1e50*/  IMAD R6, R166, R20.reuse, RZ ;  /* 0x00000014a6067224 */ /* 0x082fe200078e02ff */
[----:B------:R-:W-:Y:S01]  /*1e60*/  SHF.R.S32.HI R41, RZ, 0x1f, R54 ;  /* 0x0000001fff297819 */ /* 0x000fe20000011436 */
[----:B------:R-:W-:Y:S01]  /*1e70*/  VIADD R9, R22, 0xc0 ;  /* 0x000000c016097836 */ /* 0x000fe20000000000 */
[----:B--2---:R-:W-:Y:S01]  /*1e80*/  SHF.R.U32.HI R24, RZ, 0x7, R24 ;  /* 0x00000007ff187819 */ /* 0x004fe20000011618 */
[----:B------:R-:W-:Y:S01]  /*1e90*/  IMAD R6, R153, R21, R6 ;  /* 0x0000001599067224 */ /* 0x000fe200078e0206 */
[----:B------:R-:W-:Y:S01]  /*1ea0*/  SHF.R.S32.HI R155, RZ, 0x1f, R154 ;  /* 0x0000001fff9b7819 */ /* 0x000fe2000001149a */
[-C--:B------:R-:W-:Y:S01]  /*1eb0*/  IMAD R4, R41, R20.reuse, RZ ;  /* 0x0000001429047224 */ /* 0x080fe200078e02ff */
[----:B------:R-:W-:Y:S01]  /*1ec0*/  ISETP.NE.AND P6, PT, R24, 0x1, PT ;  /* 0x000000011800780c */ /* 0x000fe20003fc5270 */
[----:B----4-:R-:W-:Y:S01]  /*1ed0*/  IMAD.WIDE.U32 R2, R54, R20, RZ ;  /* 0x0000001436027225 */ /* 0x010fe200078e00ff */
[----:B------:R-:W-:-:S02]  /*1ee0*/  SHF.L.U64.HI R82, R20, 0x6, R21 ;  /* 0x0000000614527819 */ /* 0x000fc40000010215 */
[----:B---3--:R-:W-:Y:S01]  /*1ef0*/  SHF.L.U64.HI R78, R38, 0x6, R39 ;  /* 0x00000006264e7819 */ /* 0x008fe20000010227 */
[----:B------:R-:W0:Y:S01]  /*1f00*/  @P0 LDC R5, c[0x0][0x42c] ;  /* 0x00010b00ff050b82 */ /* 0x000e220000000800 */
[----:B------:R-:W-:Y:S01]  /*1f10*/  IMAD.SHL.U32 R83, R183, 0x40, RZ ;  /* 0x00000040b7537824 */ /* 0x000fe200078e00ff */
[----:B------:R-:W-:Y:S01]  /*1f20*/  SHF.L.U64.HI R81, R52, 0x6, R53 ;  /* 0x0000000634517819 */ /* 0x000fe20000010235 */
[----:B------:R-:W-:Y:S02]  /*1f30*/  IMAD.MOV.U32 R76, RZ, RZ, 0x20 ;  /* 0x00000020ff4c7424 */ /* 0x000fe400078e00ff */
[----:B------:R-:W-:Y:S01]  /*1f40*/  IMAD.SHL.U32 R80, R20, 0x40, RZ ;  /* 0x0000004014507824 */ /* 0x000fe200078e00ff */
[----:B------:R-:W-:Y:S01]  /*1f50*/  LOP3.LUT R83, R83, 0x1c0, RZ, 0xc0, !PT ;  /* 0x000001c053537812 */ /* 0x000fe200078ec0ff */
[----:B------:R-:W-:Y:S01]  /*1f60*/  IMAD R71, R39, 0x60, RZ ;  /* 0x0000006027477824 */ /* 0x000fe200078e02ff */
[----:B------:R-:W1:Y:S01]  /*1f70*/  @P0 LDC R7, c[0x0][0x430] ;  /* 0x00010c00ff070b82 */ /* 0x000e620000000800 */
[----:B------:R-:W-:Y:S01]  /*1f80*/  IMAD.SHL.U32 R85, R38, 0x40, RZ ;  /* 0x0000004026557824 */ /* 0x000fe200078e00ff */
[----:B------:R-:W-:Y:S01]  /*1f90*/  SHF.R.U32.HI R77, RZ, 0x3, R83 ;  /* 0x00000003ff4d7819 */ /* 0x000fe20000011653 */
[----:B------:R-:W-:-:S02]  /*1fa0*/  IMAD.SHL.U32 R79, R52, 0x40, RZ ;  /* 0x00000040344f7824 */ /* 0x000fc400078e00ff */
[----:B------:R-:W-:Y:S02]  /*1fb0*/  IMAD.U32 R75, RZ, RZ, UR50 ;  /* 0x00000032ff4b7e24 */ /* 0x000fe4000f8e00ff */
[----:B------:R-:W-:-:S03]  /*1fc0*/  IMAD.SHL.U32 R74, R31, 0x2, RZ ;  /* 0x000000021f4a7824 */ /* 0x000fc600078e00ff */
[----:B------:R-:W-:Y:S01]  /*1fd0*/  LOP3.LUT R75, R75, 0x1, RZ, 0xfc, !PT ;  /* 0x000000014b4b7812 */ /* 0x000fe200078efcff */
[----:B0-----:R-:W-:-:S04]  /*1fe0*/  @P0 IMAD.HI.U32 R0, R118, R5, RZ ;  /* 0x0000000576000227 */ /* 0x001fc800078e00ff */
[----:B------:R-:W-:Y:S01]  /*1ff0*/  IMAD R5, R54, R21, R4 ;  /* 0x0000001536057224 */ /* 0x000fe200078e0204 */
[----:B-1----:R-:W-:-:S03]  /*2000*/  @P0 SHF.R.U32.HI R118, RZ, R7, R0 ;  /* 0x00000007ff760219 */ /* 0x002fc60000011600 */
[----:B------:R-:W-:Y:S01]  /*2010*/  IMAD.IADD R3, R3, 0x1, R5 ;  /* 0x0000000103037824 */ /* 0x000fe200078e0205 */
[----:B------:R-:W-:Y:S02]  /*2020*/  ISETP.NE.U32.AND P0, PT, RZ, UR6, PT ;  /* 0x00000006ff007c0c */ /* 0x000fe4000bf05070 */
        /* <DEDUP_REMOVED lines=11> */
[----:B------:R-:W-:-:S04]  /*20e0*/  IMAD R0, R10, UR4, RZ ;  /* 0x000000040a007c24 */ /* 0x000fc8000f8e02ff */
[----:B------:R-:W-:Y:S01]  /*20f0*/  IMAD R91, R17, UR5, R0 ;  /* 0x00000005115b7c24 */ /* 0x000fe2000f8e0200 */
[----:B------:R-:W-:Y:S05]  /*2100*/  @!P6 WARPSYNC.ALL ;  /* 0x000000000000e948 */ /* 0x000fea0003800000 */
[----:B------:R-:W-:Y:S01]  /*2110*/  ULDC UR4, c[0x0][0x310] ;  /* 0x0000c40000047ab9 */ /* 0x000fe20000000800 */
[----:B------:R-:W-:Y:S01]  /*2120*/  IMAD.IADD R91, R3, 0x1, R91 ;  /* 0x00000001035b7824 */ /* 0x000fe200078e025b */
[----:B------:R-:W-:Y:S01]  /*2130*/  @!P6 BAR.SYNC.DEFER_BLOCKING 0x9, 0x100 ;  /* 0x024400000000eb1d */ /* 0x000fe20000010000 */
[----:B------:R-:W-:Y:S02]  /*2140*/  ISETP.GE.AND P1, PT, R93, UR4, PT ;  /* 0x000000045d007c0c */ /* 0x000fe4000bf26270 */
[----:B------:R-:W-:-:S02]  /*2150*/  ISETP.GE.AND P0, PT, R22, UR4, PT ;  /* 0x0000000416007c0c */ /* 0x000fc4000bf06270 */
[----:B------:R-:W-:Y:S01]  /*2160*/  SEL R4, RZ, 0xffffffff, P1 ;  /* 0xffffffffff047807 */ /* 0x000fe20000800000 */
[----:B------:R-:W-:Y:S01]  /*2170*/  ULDC.64 UR6, c[0x0][0x320] ;  /* 0x0000c80000067ab9 */ /* 0x000fe20000000a00 */
[----:B------:R-:W-:Y:S02]  /*2180*/  SEL R0, RZ, 0x1, P0 ;  /* 0x00000001ff007807 */ /* 0x000fe40000000000 */
[----:B------:R-:W-:Y:S01]  /*2190*/  ISETP.GE.AND P0, PT, R92, UR4, PT ;  /* 0x000000045c007c0c */ /* 0x000fe2000bf06270 */
[----:B------:R-:W-:Y:S01]  /*21a0*/  IMAD.SHL.U32 R5, R4, 0x2, RZ ;  /* 0x0000000204057824 */ /* 0x000fe200078e00ff */
[----:B------:R-:W-:Y:S02]  /*21b0*/  ISETP.GE.AND P1, PT, R90, UR4, PT ;  /* 0x000000045a007c0c */ /* 0x000fe4000bf26270 */
[----:B------:R-:W-:Y:S02]  /*21c0*/  SEL R7, RZ, 0x4, P0 ;  /* 0x00000004ff077807 */ /* 0x000fe40000000000 */
[----:B------:R-:W-:Y:S01]  /*21d0*/  LOP3.LUT R0, R5, 0x2, R0, 0xe2, !PT ;  /* 0x0000000205007812 */ /* 0x000fe200078ee200 */
[----:B------:R-:W-:Y:S01]  /*21e0*/  IMAD.WIDE.U32 R4, R153, R20, R22 ;  /* 0x0000001499047225 */ /* 0x000fe200078e0016 */
[----:B------:R-:W-:-:S02]  /*21f0*/  ISETP.GE.AND P0, PT, R88, UR4, PT ;  /* 0x0000000458007c0c */ /* 0x000fc4000bf06270 */
[----:B------:R-:W-:Y:S02]  /*2200*/  IADD3 R89, P2, R2, R4, RZ ;  /* 0x0000000402597210 */ /* 0x000fe40007f5e0ff */
[----:B------:R-:W-:Y:S02]  /*2210*/  SEL R4, RZ, 0x8, P1 ;  /* 0x00000008ff047807 */ /* 0x000fe40000800000 */
[----:B------:R-:W-:Y:S01]  /*2220*/  IADD3.X R87, R91, R5, R6, P2, !PT ;  /* 0x000000055b577210 */ /* 0x000fe200017fe406 */
[----:B------:R-:W-:Y:S01]  /*2230*/  IMAD R5, R8, UR6, RZ ;  /* 0x0000000608057c24 */ /* 0x000fe2000f8e02ff */
[----:B------:R-:W-:Y:S01]  /*2240*/  ISETP.GE.AND P1, PT, R86, UR4, PT ;  /* 0x0000000456007c0c */ /* 0x000fe2000bf26270 */
[----:B------:R-:W-:Y:S01]  /*2250*/  VIADD R8, R22, 0xe0 ;  /* 0x000000e016087836 */ /* 0x000fe20000000000 */
[----:B------:R-:W-:Y:S02]  /*2260*/  LOP3.LUT R0, R4, R0, R7, 0xfe, !PT ;  /* 0x0000000004007212 */ /* 0x000fe400078efe07 */
[----:B------:R-:W-:Y:S01]  /*2270*/  ISETP.GE.AND P2, PT, R9, UR4, PT ;  /* 0x0000000409007c0c */ /* 0x000fe2000bf46270 */
[C---:B------:R-:W-:Y:S01]  /*2280*/  IMAD R9, R118.reuse, UR7, R5 ;  /* 0x0000000776097c24 */ /* 0x040fe2000f8e0205 */
[----:B------:R-:W-:Y:S01]  /*2290*/  SEL R7, RZ, 0x10, P0 ;  /* 0x00000010ff077807 */ /* 0x000fe20000000000 */
[----:B------:R-:W-:Y:S01]  /*22a0*/  IMAD.WIDE.U32 R4, R118, UR6, R22 ;  /* 0x0000000676047c25 */ /* 0x000fe2000f8e0016 */
[----:B------:R-:W-:-:S02]  /*22b0*/  SEL R6, RZ, 0x20, P1 ;  /* 0x00000020ff067807 */ /* 0x000fc40000800000 */
[----:B------:R-:W-:Y:S01]  /*22c0*/  ISETP.GE.AND P3, PT, R8, UR4, PT ;  /* 0x0000000408007c0c */ /* 0x000fe2000bf66270 */
[----:B------:R-:W-:Y:S01]  /*22d0*/  ULDC.64 UR4, c[0x0][0x328] ;  /* 0x0000ca0000047ab9 */ /* 0x000fe20000000a00 */
[----:B------:R-:W-:Y:S01]  /*22e0*/  LOP3.LUT R7, R6, R0, R7, 0xfe, !PT ;  /* 0x0000000006077212 */ /* 0x000fe200078efe07 */
[----:B------:R-:W-:Y:S01]  /*22f0*/  IMAD R6, R10, UR4, RZ ;  /* 0x000000040a067c24 */ /* 0x000fe2000f8e02ff */
[----:B------:R-:W-:Y:S01]  /*2300*/  SEL R0, RZ, 0x40, P2 ;  /* 0x00000040ff007807 */ /* 0x000fe20001000000 */
[----:B------:R-:W-:Y:S01]  /*2310*/  IMAD.IADD R5, R5, 0x1, R9 ;  /* 0x0000000105057824 */ /* 0x000fe200078e0209 */
[----:B------:R-:W-:Y:S01]  /*2320*/  ISETP.GE.AND P0, PT, R22, R31, PT ;  /* 0x0000001f1600720c */ /* 0x000fe20003f06270 */
[----:B------:R-:W-:Y:S01]  /*2330*/  IMAD R59, R17, UR5, R6 ;  /* 0x00000005113b7c24 */ /* 0x000fe2000f8e0206 */
[----:B------:R-:W-:Y:S01]  /*2340*/  LOP3.LUT R13, R7, R0, RZ, 0xfc, !PT ;  /* 0x00000000070d7212 */ /* 0x000fe200078efcff */
[----:B------:R-:W-:Y:S01]  /*2350*/  IMAD.WIDE.U32 R16, R17, UR4, R4 ;  /* 0x0000000411107c25 */ /* 0x000fe2000f8e0004 */
[----:B------:R-:W-:Y:S01]  /*2360*/  SEL R15, R31, RZ, P0 ;  /* 0x000000ff1f0f7207 */ /* 0x000fe20000000000 */
[----:B------:R-:W-:Y:S01]  /*2370*/  ULDC UR4, c[0x0][0x2e4] ;  /* 0x0000b90000047ab9 */ /* 0x000fe20000000800 */
[----:B------:R-:W-:Y:S01]  /*2380*/  LOP3.LUT P1, RZ, R183, 0x4, RZ, 0xc0, !PT ;  /* 0x00000004b7ff7812 */ /* 0x000fe2000782c0ff */
[C---:B------:R-:W-:Y:S01]  /*2390*/  IMAD R4, R166.reuse, R38, RZ ;  /* 0x00000026a6047224 */ /* 0x040fe200078e02ff */
[C---:B------:R-:W-:Y:S01]  /*23a0*/  IADD3 R54, P2, R153.reuse, R54, RZ ;  /* 0x0000003699367210 */ /* 0x040fe20007f5e0ff */
[-C--:B------:R-:W-:Y:S01]  /*23b0*/  IMAD R0, R166, R52.reuse, RZ ;  /* 0x00000034a6007224 */ /* 0x080fe200078e02ff */
[----:B------:R-:W-:Y:S01]  /*23c0*/  SEL R76, R76, 0xffffffe0, !P1 ;  /* 0xffffffe04c4c7807 */ /* 0x000fe20004800000 */
[C---:B------:R-:W-:Y:S01]  /*23d0*/  IMAD R29, R153.reuse, R39, R4 ;  /* 0x00000027991d7224 */ /* 0x040fe200078e0204 */
[----:B------:R-:W-:Y:S01]  /*23e0*/  SEL R58, RZ, 0xffffff80, P3 ;  /* 0xffffff80ff3a7807 */ /* 0x000fe20001800000 */
[----:B------:R-:W-:Y:S01]  /*23f0*/  IMAD.WIDE.U32 R4, R153, R52, R154 ;  /* 0x0000003499047225 */ /* 0x000fe200078e009a */
[----:B------:R-:W-:-:S02]  /*2400*/  ISETP.GE.AND P1, PT, R22, UR4, PT ;  /* 0x0000000416007c0c */ /* 0x000fc4000bf26270 */
[----:B------:R-:W-:Y:S01]  /*2410*/  LOP3.LUT R58, R13, 0x80, R58, 0xc8, !PT ;  /* 0x000000800d3a7812 */ /* 0x000fe200078ec83a */
[C---:B------:R-:W-:Y:S02]  /*2420*/  IMAD R25, R153.reuse, R53, R0 ;  /* 0x0000003599197224 */ /* 0x040fe400078e0200 */
[----:B------:R-:W-:-:S04]  /*2430*/  IMAD.WIDE.U32 R8, R153, R52, R22 ;  /* 0x0000003499087225 */ /* 0x000fc800078e0016 */
[----:B------:R-:W-:Y:S02]  /*2440*/  IMAD.IADD R15, R22, 0x1, R15 ;  /* 0x00000001160f7824 */ /* 0x000fe400078e020f */
[----:B------:R-:W-:Y:S02]  /*2450*/  IMAD.IADD R5, R5, 0x1, R25 ;  /* 0x0000000105057824 */ /* 0x000fe400078e0219 */
[----:B------:R-:W-:Y:S01]  /*2460*/  IMAD.IADD R9, R25, 0x1, R9 ;  /* 0x0000000119097824 */ /* 0x000fe200078e0209 */
[----:B-----5:R-:W-:Y:S01]  /*2470*/  SHF.R.S32.HI R25, RZ, 0x1f, R37 ;  /* 0x0000001fff197819 */ /* 0x020fe20000011425 */
[----:B------:R-:W-:Y:S01]  /*2480*/  IMAD.WIDE.U32 R48, R37, R52, R4 ;  /* 0x0000003425307225 */ /* 0x000fe200078e0004 */
[----:B------:R-:W-:Y:S02]  /*2490*/  SHF.R.S32.HI R0, RZ, 0x1f, R15 ;  /* 0x0000001fff007819 */ /* 0x000fe4000001140f */
[--C-:B------:R-:W-:Y:S01]  /*24a0*/  LOP3.LUT R4, R83, 0x18, R22.reuse, 0xf8, !PT ;  /* 0x0000001853047812 */ /* 0x100fe200078ef816 */
[----:B------:R-:W-:Y:S01]  /*24b0*/  IMAD.WIDE.U32 R10, R153, R38, R22 ;  /* 0x00000026990a7225 */ /* 0x000fe200078e0016 */
[----:B------:R-:W-:-:S02]  /*24c0*/  LEA.HI R0, R0, R15, RZ, 0x3 ;  /* 0x0000000f00007211 */ /* 0x000fc400078f18ff */
[----:B------:R-:W-:Y:S01]  /*24d0*/  LOP3.LUT R73, R4, R77, RZ, 0x3c, !PT ;  /* 0x0000004d04497212 */ /* 0x000fe200078e3cff */
[-C--:B------:R-:W-:Y:S01]  /*24e0*/  IMAD.WIDE.U32 R6, R153, R38.reuse, R154 ;  /* 0x0000002699067225 */ /* 0x080fe200078e009a */
[--C-:B------:R-:W-:Y:S02]  /*24f0*/  LOP3.LUT R5, R169, 0x38, R0.reuse, 0xf8, !PT ;  /* 0x00000038a9057812 */ /* 0x100fe400078ef800 */
[--C-:B------:R-:W-:Y:S01]  /*2500*/  LOP3.LUT R4, R83, 0x38, R0.reuse, 0xf8, !PT ;  /* 0x0000003853047812 */ /* 0x100fe200078ef800 */
[----:B------:R-:W-:Y:S01]  /*2510*/  IMAD R12, R25, R38, RZ ;  /* 0x00000026190c7224 */ /* 0x000fe200078e02ff */
[----:B------:R-:W-:Y:S01]  /*2520*/  SHF.R.S32.HI R62, RZ, 0x3, R0 ;  /* 0x00000003ff3e7819 */ /* 0x000fe20000011400 */
[----:B------:R-:W-:Y:S01]  /*2530*/  IMAD.IADD R7, R7, 0x1, R29 ;  /* 0x0000000107077824 */ /* 0x000fe200078e021d */
[----:B------:R-:W-:Y:S01]  /*2540*/  LOP3.LUT R65, R0, 0xfffffff8, RZ, 0xc0, !PT ;  /* 0xfffffff800417812 */ /* 0x000fe200078ec0ff */
[----:B------:R-:W-:Y:S01]  /*2550*/  IMAD.IADD R11, R29, 0x1, R11 ;  /* 0x000000011d0b7824 */ /* 0x000fe200078e020b */
[----:B------:R-:W-:Y:S01]  /*2560*/  LOP3.LUT R0, R5, R170, RZ, 0x3c, !PT ;  /* 0x000000aa05007212 */ /* 0x000fe200078e3cff */
[----:B------:R-:W-:Y:S01]  /*2570*/  IMAD R67, R37, R39, R12 ;  /* 0x0000002725437224 */ /* 0x000fe200078e020c */
[----:B------:R-:W-:Y:S01]  /*2580*/  LOP3.LUT R63, R4, R77, RZ, 0x3c, !PT ;  /* 0x0000004d043f7212 */ /* 0x000fe200078e3cff */
[----:B------:R-:W-:Y:S01]  /*2590*/  IMAD R12, R25, R52, RZ ;  /* 0x00000034190c7224 */ /* 0x000fe200078e02ff */
[----:B------:R-:W-:Y:S01]  /*25a0*/  SHF.R.S32.HI R60, RZ, 0x1f, R65 ;  /* 0x0000001fff3c7819 */ /* 0x000fe20000011441 */
[----:B------:R-:W-:-:S04]  /*25b0*/  IMAD.WIDE.U32 R24, R37, R38, R6 ;  /* 0x0000002625187225 */ /* 0x000fc800078e0006 */
[----:B------:R-:W-:-:S04]  /*25c0*/  IMAD.WIDE.U32 R32, R37, R38, R10 ;  /* 0x0000002625207225 */ /* 0x000fc800078e000a */
[----:B------:R-:W-:Y:S02]  /*25d0*/  IMAD R15, R21, 0x60, RZ ;  /* 0x00000060150f7824 */ /* 0x000fe400078e02ff */
[----:B------:R-:W-:Y:S02]  /*25e0*/  IMAD R7, R37, R53, R12 ;  /* 0x0000003525077224 */ /* 0x000fe400078e020c */
[----:B------:R-:W-:Y:S02]  /*25f0*/  IMAD R11, R53, 0x60, RZ ;  /* 0x00000060350b7824 */ /* 0x000fe400078e02ff */
[----:B------:R-:W-:-:S04]  /*2600*/  IMAD.WIDE.U32 R50, R37, R52, R8 ;  /* 0x0000003425327225 */ /* 0x000fc800078e0008 */
[----:B------:R-:W-:-:S04]  /*2610*/  IMAD.WIDE.U32 R20, R20, 0x60, RZ ;  /* 0x0000006014147825 */ /* 0x000fc800078e00ff */
[----:B------:R-:W-:-:S04]  /*2620*/  IMAD.WIDE.U32 R38, R38, 0x60, RZ ;  /* 0x0000006026267825 */ /* 0x000fc800078e00ff */
[----:B------:R-:W-:-:S04]  /*2630*/  IMAD.WIDE.U32 R52, R52, 0x60, RZ ;  /* 0x0000006034347825 */ /* 0x000fc800078e00ff */
[----:B------:R-:W-:Y:S02]  /*2640*/  IMAD R73, R168, 0x200, R73 ;  /* 0x00000200a8497824 */ /* 0x000fe400078e0249 */
[----:B------:R-:W-:Y:S01]  /*2650*/  IMAD.X R55, R166, 0x1, R41, P2 ;  /* 0x00000001a6377824 */ /* 0x000fe200010e0629 */
[----:B------:R-:W-:Y:S01]  /*2660*/  ISETP.GE.AND P2, PT, R93, UR4, PT ;  /* 0x000000045d007c0c */ /* 0x000fe2000bf46270 */
[----:B------:R-:W-:Y:S02]  /*2670*/  IMAD.IADD R68, R25, 0x1, R67 ;  /* 0x0000000119447824 */ /* 0x000fe400078e0243 */
[----:B------:R-:W-:Y:S01]  /*2680*/  IMAD.IADD R61, R171, 0x1, R0 ;  /* 0x00000001ab3d7824 */ /* 0x000fe200078e0200 */
[----:B------:R-:W-:Y:S01]  /*2690*/  LOP3.LUT R0, R13, 0x40, RZ, 0xc0, !PT ;  /* 0x000000400d007812 */ /* 0x000fe200078ec0ff */
[----:B------:R-:W-:Y:S02]  /*26a0*/  IMAD.IADD R72, R21, 0x1, R15 ;  /* 0x0000000115487824 */ /* 0x000fe400078e020f */
[----:B------:R-:W-:-:S02]  /*26b0*/  IMAD.IADD R71, R39, 0x1, R71 ;  /* 0x0000000127477824 */ /* 0x000fc400078e0247 */
[----:B------:R-:W-:Y:S02]  /*26c0*/  IMAD.IADD R70, R53, 0x1, R11 ;  /* 0x0000000135467824 */ /* 0x000fe400078e020b */
[----:B------:R-:W-:Y:S02]  /*26d0*/  IMAD.IADD R69, R76, 0x1, R73 ;  /* 0x000000014c457824 */ /* 0x000fe400078e0249 */
[----:B------:R-:W-:Y:S02]  /*26e0*/  IMAD.IADD R67, R67, 0x1, R33 ;  /* 0x0000000143437824 */ /* 0x000fe400078e0221 */
[----:B------:R-:W-:Y:S02]  /*26f0*/  IMAD.IADD R66, R49, 0x1, R7 ;  /* 0x0000000131427824 */ /* 0x000fe400078e0207 */
[----:B------:R-:W-:Y:S02]  /*2700*/  IMAD.IADD R64, R7, 0x1, R51 ;  /* 0x0000000107407824 */ /* 0x000fe400078e0233 */
[----:B------:R-:W-:-:S02]  /*2710*/  IMAD R63, R168, 0x200, R63 ;  /* 0x00000200a83f7824 */ /* 0x000fc400078e023f */
[----:B------:R-:W-:-:S07]  /*2720*/  IMAD.IADD R59, R17, 0x1, R59 ;  /* 0x00000001113b7824 */ /* 0x000fce00078e023b */
.L_x_2828:
        /* <DEDUP_REMOVED lines=67> */
.L_x_2785:
[----:B------:R-:W-:Y:S05]  /*2b60*/  BSYNC B1 ;  /* 0x0000000000017941 */ /* 0x000fea0003800000 */
.L_x_2784:
        /* <DEDUP_REMOVED lines=28> */
.L_x_2787:
[----:B------:R-:W-:Y:S05]  /*2d30*/  BSYNC B1 ;  /* 0x0000000000017941 */ /* 0x000fea0003800000 */
.L_x_2786:
[----:B0-----:R-:W-:Y:S01]  /*2d40*/  IMAD.MOV.U32 R4, RZ, RZ, R44 ;  /* 0x000000ffff047224 */ /* 0x001fe200078e002c */
[----:B------:R-:W-:Y:S01]  /*2d50*/  MOV R6, R46 ;  /* 0x0000002e00067202 */ /* 0x000fe20000000f00 */
[----:B------:R-:W-:Y:S01]  /*2d60*/  IMAD.MOV.U32 R5, RZ, RZ, R45 ;  /* 0x000000ffff057224 */ /* 0x000fe200078e002d */
[----:B------:R-:W-:Y:S01]  /*2d70*/  ISETP.NE.AND P3, PT, R75, 0x3, PT ;  /* 0x000000034b00780c */ /* 0x000fe20003f65270 */
[----:B------:R-:W-:Y:S01]  /*2d80*/  IMAD.MOV.U32 R7, RZ, RZ, R47 ;  /* 0x000000ffff077224 */ /* 0x000fe200078e002f */
[----:B------:R-:W-:Y:S02]  /*2d90*/  PRMT R112, R84, 0x5410, R96 ;  /* 0x0000541054707816 */ /* 0x000fe40000000060 */
[----:B------:R-:W-:Y:S01]  /*2da0*/  PRMT R109, R4, 0x5410, R5 ;  /* 0x00005410046d7816 */ /* 0x000fe20000000005 */
[----:B------:R-:W-:Y:S01]  /*2db0*/  IMAD.MOV.U32 R4, RZ, RZ, R40 ;  /* 0x000000ffff047224 */ /* 0x000fe200078e0028 */
[----:B------:R-:W-:Y:S01]  /*2dc0*/  PRMT R114, R6, 0x5410, R7 ;  /* 0x0000541006727816 */ /* 0x000fe20000000007 */
[----:B------:R-:W-:-:S02]  /*2dd0*/  IMAD.MOV.U32 R5, RZ, RZ, R41 ;  /* 0x000000ffff057224 */ /* 0x000fc400078e0029 */
[----:B-----5:R-:W-:Y:S02]  /*2de0*/  IMAD.MOV.U32 R6, RZ, RZ, R30 ;  /* 0x000000ffff067224 */ /* 0x020fe400078e001e */
        /* <DEDUP_REMOVED lines=16> */
.L_x_2788:
[----:B------:R-:W-:Y:S01]  /*2ef0*/  IMAD R84, R152, 0x8, R145 ;  /* 0x0000000898547824 */ /* 0x000fe200078e0291 */
[----:B------:R-:W-:Y:S01]  /*2f00*/  SHF.L.U32 R105, R157, 0x1f, RZ ;  /* 0x0000001f9d697819 */ /* 0x000fe200000006ff */
[----:B------:R-:W-:Y:S03]  /*2f10*/  BSSY B1, `(.L_x_2789) ;  /* 0x0000003000017945 */ /* 0x000fe60003800000 */
[----:B------:R-:W0:Y:S02]  /*2f20*/  SYNCS.PHASECHK.TRANS64.TRYWAIT P6, [R84+URZ+0x32490], R105 ;  /* 0x03249069540075a7 */ /* 0x000e2400080c017f */
[----:B0-----:R-:W-:Y:S05]  /*2f30*/  @!P6 BRA `(.L_x_2790) ;  /* 0x0000030000c0e947 */ /* 0x001fea0003800000 */
.L_x_3104:
[----:B------:R-:W-:Y:S05]  /*2f40*/  BSYNC B1 ;  /* 0x0000000000017941 */ /* 0x000fea0003800000 */
.L_x_2789:
        /* <DEDUP_REMOVED lines=49> */
.L_x_2796:
[----:B------:R-:W-:Y:S05]  /*3260*/  BSYNC B3 ;  /* 0x0000000000037941 */ /* 0x000fea0003800000 */
.L_x_2795:
[----:B--2---:R1:W-:Y:S02]  /*3270*/  STG.E.128 desc[UR56][R14.64], R4 ;  /* 0x000000040e007986 */ /* 0x0043e4000c101d38 */
.L_x_2794:
[----:B------:R-:W-:Y:S05]  /*3280*/  BSYNC B2 ;  /* 0x0000000000027941 */ /* 0x000fea0003800000 */
.L_x_2793:
[----:B------:R-:W-:Y:S05]  /*3290*/  @P2 BRA `(.L_x_2792) ;  /* 0x0000000000bc2947 */ /* 0x000fea0003800000 */
[----:B-1----:R1:W2:Y:S01]  /*32a0*/  LDS.128 R4, [R98] ;  /* 0x0000000062047984 */ /* 0x0022a20000000c00 */
        /* <DEDUP_REMOVED lines=44> */
.L_x_2798:
[----:B------:R-:W-:Y:S05]  /*3570*/  BSYNC B2 ;  /* 0x0000000000027941 */ /* 0x000fea0003800000 */
.L_x_2797:
[----:B--2---:R2:W-:Y:S02]  /*3580*/  STG.E.128 desc[UR56][R14.64+0x40], R4 ;  /* 0x000040040e007986 */ /* 0x0045e4000c101d38 */
.L_x_2792:
[----:B------:R-:W-:Y:S05]  /*3590*/  BSYNC B1 ;  /* 0x0000000000017941 */ /* 0x000fea0003800000 */
.L_x_2791:
        /* <DEDUP_REMOVED lines=48> */
.L_x_2803:
[----:B------:R-:W-:Y:S05]  /*38a0*/  BSYNC B2 ;  /* 0x0000000000027941 */ /* 0x000fea0003800000 */
.L_x_2802:
[----:B--2---:R3:W-:Y:S02]  /*38b0*/  STG.E.128 desc[UR56][R12.64], R4 ;  /* 0x000000040c007986 */ /* 0x0047e4000c101d38 */
.L_x_2801:
[----:B------:R-:W-:Y:S05]  /*38c0*/  BSYNC B1 ;  /* 0x0000000000017941 */ /* 0x000fea0003800000 */
.L_x_2800:
[----:B------:R-:W-:Y:S05]  /*38d0*/  @P2 BRA `(.L_x_2799) ;  /* 0x00000018001c2947 */ /* 0x000fea0003800000 */
[----:B-123--:R1:W2:Y:S01]  /*38e0*/  LDS.128 R4, [R98+0x2000] ;  /* 0x0020000062047984 */ /* 0x00e2a20000000c00 */
        /* <DEDUP_REMOVED lines=44> */
.L_x_2805:
[----:B------:R-:W-:Y:S05]  /*3bb0*/  BSYNC B1 ;  /* 0x0000000000017941 */ /* 0x000fea0003800000 */
.L_x_2804:
[----:B--2---:R4:W-:Y:S01]  /*3bc0*/  STG.E.128 desc[UR56][R12.64+0x40], R4 ;  /* 0x000040040c007986 */ /* 0x0049e2000c101d38 */
[----:B------:R-:W-:Y:S05]  /*3bd0*/  BRA `(.L_x_2799) ;  /* 0x00000014005c7947 */ /* 0x000fea0003800000 */
.L_x_2783:
        /* <DEDUP_REMOVED lines=68> */
.L_x_2806:
        /* <DEDUP_REMOVED lines=9> */
.L_x_3105:
[----:B------:R-:W-:Y:S05]  /*40b0*/  BSYNC B1 ;  /* 0x0000000000017941 */ /* 0x000fea0003800000 */
.L_x_2807:
        /* <DEDUP_REMOVED lines=40> */
[----:B------:R-:W-:Y:S02]  /*4340*/  HADD2.F32 R14, -RZ, R118.H0_H0 ;  /* 0x20000076ff0e7230 */ /* 0x000fe40000004100 */
[C---:B------:R-:W-:Y:S01]  /*4350*/  FMUL.FTZ R118, R12.reuse, R15 ;  /* 0x0000000f0c767220 */ /* 0x040fe20000410000 */
[----:B------:R-:W-:Y:S02]  /*4360*/  HADD2.F32 R28, -RZ, R116.H0_H0 ;  /* 0x20000074ff1c7230 */ /* 0x000fe40000004100 */
[-C--:B------:R-:W-:Y:S01]  /*4370*/  FMUL.FTZ R120, R45, R30.reuse ;  /* 0x0000001e2d787220 */ /* 0x080fe20000410000 */
[----:B------:R-:W-:Y:S01]  /*4380*/  FMUL.FTZ R30, R41, R30 ;  /* 0x0000001e291e7220 */ /* 0x000fe20000410000 */
[-C--:B------:R-:W-:Y:S01]  /*4390*/  FFMA.FTZ R118, R13, R14.reuse, R118 ;  /* 0x0000000e0d767223 */ /* 0x080fe20000010076 */
[----:B------:R-:W-:Y:S01]  /*43a0*/  FFMA.FTZ R116, R12, R14, -R29 ;  /* 0x0000000e0c747223 */ /* 0x000fe2000001081d */
[----:B------:R-:W-:-:S02]  /*43b0*/  HADD2.F32 R13, -RZ, R47.H0_H0 ;  /* 0x2000002fff0d7230 */ /* 0x000fc40000004100 */
[-C--:B------:R-:W-:Y:S01]  /*43c0*/  FFMA.FTZ R45, R45, R28.reuse, R30 ;  /* 0x0000001c2d2d7223 */ /* 0x080fe2000001001e */
[----:B------:R-:W-:Y:S02]  /*43d0*/  HADD2.F32 R47, -RZ, R47.H1_H1 ;  /* 0x3000002fff2f7230 */ /* 0x000fe40000004100 */
[----:B------:R-:W-:Y:S01]  /*43e0*/  FFMA.FTZ R119, R41, R28, -R120 ;  /* 0x0000001c29777223 */ /* 0x000fe20000010878 */
[----:B------:R-:W-:Y:S02]  /*43f0*/  HADD2.F32 R12, -RZ, R43.H0_H0 ;  /* 0x2000002bff0c7230 */ /* 0x000fe40000004100 */
[----:B------:R-:W-:Y:S01]  /*4400*/  HADD2.F32 R30, -RZ, R31.H0_H0 ;  /* 0x2000001fff1e7230 */ /* 0x000fe20000004100 */
[----:B------:R-:W-:Y:S01]  /*4410*/  F2FP.F16.F32.PACK_AB R45, R45, R118 ;  /* 0x000000762d2d723e */ /* 0x000fe200000000ff */
[----:B------:R-:W-:Y:S01]  /*4420*/  HADD2.F32 R15, -RZ, R122.H1_H1 ;  /* 0x3000007aff0f7230 */ /* 0x000fe20000004100 */
[----:B------:R-:W-:Y:S01]  /*4430*/  F2FP.F16.F32.PACK_AB R116, R119, R116 ;  /* 0x000000747774723e */ /* 0x000fe200000000ff */
[----:B------:R-:W-:-:S02]  /*4440*/  HADD2.F32 R43, -RZ, R43.H1_H1 ;  /* 0x3000002bff2b7230 */ /* 0x000fc40000004100 */
[-C--:B------:R-:W-:Y:S01]  /*4450*/  FMUL.FTZ R124, R47, R30.reuse ;  /* 0x0000001e2f7c7220 */ /* 0x080fe20000410000 */
[----:B------:R-:W-:Y:S02]  /*4460*/  HADD2.F32 R14, -RZ, R122.H0_H0 ;  /* 0x2000007aff0e7230 */ /* 0x000fe40000004100 */
        /* <DEDUP_REMOVED lines=12> */
[----:B------:R-:W-:Y:S01]  /*4530*/  FMUL.FTZ R31, R13, R28 ;  /* 0x0000001c0d1f7220 */ /* 0x000fe20000410000 */
        /* <DEDUP_REMOVED lines=35> */
.L_x_2812:
[----:B------:R-:W-:Y:S05]  /*4770*/  BSYNC B2 ;  /* 0x0000000000027941 */ /* 0x000fea0003800000 */
.L_x_2811:
[----:B------:R-:W-:Y:S02]  /*4780*/  ISETP.GE.AND P5, PT, R113, R107, PT ;  /* 0x0000006b7100720c */ /* 0x000fe40003fa6270 */
[----:B------:R-:W-:-:S11]  /*4790*/  P2R R13, PR, RZ, 0x1 ;  /* 0x00000001ff0d7803 */ /* 0x000fd60000000000 */
[--C-:B------:R-:W-:Y:S02]  /*47a0*/  @!P5 SHF.R.S32.HI R12, RZ, 0x1f, R113.reuse ;  /* 0x0000001fff0cd819 */ /* 0x100fe40000011471 */
[----:B------:R-:W-:-:S04]  /*47b0*/  @!P5 IADD3 R102, P0, P6, R2, R102, R113 ;  /* 0x000000660266d210 */ /* 0x000fc80007e1e071 */
[----:B------:R-:W-:Y:S02]  /*47c0*/  @!P5 IADD3.X R114, R91, R114, R12, P0, P6 ;  /* 0x000000725b72d210 */ /* 0x000fe400007ec40c */
[CC--:B------:R-:W-:Y:S02]  /*47d0*/  LEA R12, P6, R110.reuse, R96.reuse, 0x1 ;  /* 0x000000606e0c7211 */ /* 0x0c0fe400078c08ff */
[----:B------:R-:W-:Y:S02]  /*47e0*/  ISETP.NE.AND P0, PT, R13, RZ, PT ;  /* 0x000000ff0d00720c */ /* 0x000fe40003f05270 */
[----:B------:R-:W-:Y:S02]  /*47f0*/  LEA.HI.X R13, R110, R97, R112, 0x1, P6 ;  /* 0x000000616e0d7211 */ /* 0x000fe400030f0c70 */
[----:B------:R-:W-:-:S03]  /*4800*/  @!P5 LEA R14, P6, R102, R96, 0x1 ;  /* 0x00000060660ed211 */ /* 0x000fc600078c08ff */
[----:B-1----:R1:W-:Y:S01]  /*4810*/  STG.E.128 desc[UR56][R12.64], R40 ;  /* 0x000000280c007986 */ /* 0x0023e2000c101d38 */
[----:B------:R-:W-:-:S05]  /*4820*/  @!P5 LEA.HI.X R15, R102, R97, R114, 0x1, P6 ;  /* 0x00000061660fd211 */ /* 0x000fca00030f0c72 */
[----:B--2---:R1:W-:Y:S04]  /*4830*/  @!P5 STG.E.128 desc[UR56][R14.64], R44 ;  /* 0x0000002c0e00d986 */ /* 0x0043e8000c101d38 */
.L_x_2810:
[----:B------:R-:W-:Y:S05]  /*4840*/  BSYNC B1 ;  /* 0x0000000000017941 */ /* 0x000fea0003800000 */
.L_x_2809:
        /* <DEDUP_REMOVED lines=108> */
.L_x_2814:
[----:B------:R-:W-:Y:S05]  /*4f10*/  BSYNC B1 ;  /* 0x0000000000017941 */ /* 0x000fea0003800000 */
.L_x_2813:
        /* <DEDUP_REMOVED lines=10> */
.L_x_2782:
[----:B------:R-:W-:-:S13]  /*4fc0*/  ISETP.NE.AND P3, PT, R75, 0x3, PT ;  /* 0x000000034b00780c */ /* 0x000fda0003f65270 */
[----:B------:R-:W-:Y:S05]  /*4fd0*/  @!P3 BRA `(.L_x_2815) ;  /* 0x000000000004b947 */ /* 0x000fea0003800000 */
[----:B------:R-:W-:Y:S01]  /*4fe0*/  BPT.TRAP 0x1 ;  /* 0x000000040000795c */ /* 0x000fe20000300000 */
.L_x_2815:
[----:B------:R-:W-:Y:S01]  /*4ff0*/  IMAD R84, R152, 0x8, R145 ;  /* 0x0000000898547824 */ /* 0x000fe200078e0291 */
[----:B------:R-:W-:Y:S01]  /*5000*/  SHF.L.U32 R105, R157, 0x1f, RZ ;  /* 0x0000001f9d697819 */ /* 0x000fe200000006ff */
[----:B------:R-:W-:Y:S01]  /*5010*/  IMAD R95, R57, -0x60, R36 ;  /* 0xffffffa0395f7824 */ /* 0x000fe200078e0224 */
[----:B------:R-:W-:Y:S02]  /*5020*/  BSSY B1, `(.L_x_2816) ;  /* 0x0000004000017945 */ /* 0x000fe40003800000 */
[----:B------:R-:W0:Y:S02]  /*5030*/  SYNCS.PHASECHK.TRANS64.TRYWAIT P4, [R84+URZ+0x32490], R105 ;  /* 0x03249069540075a7 */ /* 0x000e24000808017f */
[----:B------:R-:W-:Y:S01]  /*5040*/  VIMNMX R95, R95, 0x60, PT ;  /* 0x000000605f5f7848 */ /* 0x000fe20003fe0100 */
[----:B0-----:R-:W-:Y:S06]  /*5050*/  @!P4 BRA `(.L_x_2817) ;  /* 0x000002e000a0c947 */ /* 0x001fec0003800000 */
.L_x_3106:
[----:B------:R-:W-:Y:S05]  /*5060*/  BSYNC B1 ;  /* 0x0000000000017941 */ /* 0x000fea0003800000 */
.L_x_2816:
        /* <DEDUP_REMOVED lines=8> */
.L_x_2819:
[----:B------:R-:W-:Y:S05]  /*50f0*/  BSYNC B1 ;  /* 0x0000000000017941 */ /* 0x000fea0003800000 */
.L_x_2818:
[----:B------:R-:W-:Y:S05]  /*5100*/  @P4 BRA `(.L_x_2799) ;  /* 0x0000000000104947 */ /* 0x000fea0003800000 */
[----:B-1----:R-:W1:Y:S04]  /*5110*/  @!P1 LDS.128 R4, [R102+0x2000] ;  /* 0x0020000066049984 */ /* 0x002e680000000c00 */
[----:B------:R-:W2:Y:S04]  /*5120*/  @!P2 LDS.128 R8, [R98+0x2000] ;  /* 0x002000006208a984 */ /* 0x000ea80000000c00 */
[----:B-1----:R1:W-:Y:S04]  /*5130*/  @!P1 STG.E.128 desc[UR56][R12.64], R4 ;  /* 0x000000040c009986 */ /* 0x0023e8000c101d38 */
[----:B--2---:R1:W-:Y:S02]  /*5140*/  @!P2 STG.E.128 desc[UR56][R12.64+0x40], R8 ;  /* 0x000040080c00a986 */ /* 0x0043e4000c101d38 */
.L_x_2799:
[----:B------:R-:W-:Y:S05]  /*5150*/  BSYNC B0 ;  /* 0x0000000000007941 */ /* 0x000fea0003800000 */
.L_x_2781:
        /* <DEDUP_REMOVED lines=17> */
.L_x_2821:
[----:B------:R-:W-:Y:S05]  /*5270*/  BSYNC B0 ;  /* 0x0000000000007941 */ /* 0x000fea0003800000 */
.L_x_2820:
[----:B------:R-:W2:Y:S01]  /*5280*/  SYNCS.PHASECHK.TRANS64.TRYWAIT P3, [R84+URZ+0x324b0], R105 ;  /* 0x0324b069540075a7 */ /* 0x000ea2000806017f */
[----:B------:R-:W-:Y:S01]  /*5290*/  ULDC UR40, c[0x0][0x310] ;  /* 0x0000c40000287ab9 */ /* 0x000fe20000000800 */
[----:B------:R-:W-:Y:S01]  /*52a0*/  ULDC.64 UR38, c[0x0][0x318] ;  /* 0x0000c60000267ab9 */ /* 0x000fe20000000a00 */
[----:B------:R-:W-:Y:S01]  /*52b0*/  ULDC.64 UR36, c[0x0][0x308] ;  /* 0x0000c20000247ab9 */ /* 0x000fe20000000a00 */
[----:B------:R-:W-:Y:S01]  /*52c0*/  BSSY B0, `(.L_x_2822) ;  /* 0x0000003000007945 */ /* 0x000fe20003800000 */
[----:B------:R-:W-:-:S03]  /*52d0*/  IMAD R5, R152, 0x6000, R73 ;  /* 0x0000600098057824 */ /* 0x000fc600078e0249 */
[----:B--2---:R-:W-:Y:S05]  /*52e0*/  @!P3 BRA `(.L_x_2823) ;  /* 0x000002e00010b947 */ /* 0x004fea0003800000 */
.L_x_3107:
[----:B------:R-:W-:Y:S05]  /*52f0*/  BSYNC B0 ;  /* 0x0000000000007941 */ /* 0x000fea0003800000 */
.L_x_2822:
        /* <DEDUP_REMOVED lines=39> */
.L_x_2825:
[----:B------:R-:W-:Y:S05]  /*5570*/  BSYNC B0 ;  /* 0x0000000000007941 */ /* 0x000fea0003800000 */
.L_x_2824:
        /* <DEDUP_REMOVED lines=37> */
.L_x_2827:
[----:B------:R-:W-:Y:S05]  /*57d0*/  BSYNC B0 ;  /* 0x0000000000007941 */ /* 0x000fea0003800000 */
.L_x_2826:
        /* <DEDUP_REMOVED lines=22> */
.L_x_2776:
[----:B------:R-:W1:Y:S01]  /*5940*/  S2R R0, SR_TID.X ;  /* 0x0000000000007919 */ /* 0x000e620000002100 */
[----:B------:R-:W2:Y:S01]  /*5950*/  LDC R12, c[0x0][0xa80] ;  /* 0x0002a000ff0c7b82 */ /* 0x000ea20000000800 */
[----:B------:R-:W-:Y:S02]  /*5960*/  IMAD.MOV.U32 R5, RZ, RZ, 0x100 ;  /* 0x00000100ff057424 */ /* 0x000fe400078e00ff */
[----:B------:R-:W-:Y:S01]  /*5970*/  IMAD.MOV.U32 R6, RZ, RZ, 0x1 ;  /* 0x00000001ff067424 */ /* 0x000fe200078e00ff */
[----:B------:R-:W-:Y:S01]  /*5980*/  STL [R1+0x70], R117 ;  /* 0x0000707501007387 */ /* 0x000fe20000100800 */
[----:B------:R-:W-:Y:S02]  /*5990*/  IMAD.MOV.U32 R7, RZ, RZ, RZ ;  /* 0x000000ffff077224 */ /* 0x000fe400078e00ff */
[----:B------:R-:W-:Y:S01]  /*59a0*/  IMAD.MOV.U32 R14, RZ, RZ, 0x1 ;  /* 0x00000001ff0e7424 */ /* 0x000fe200078e00ff */
[----:B------:R-:W-:Y:S01]  /*59b0*/  STL.128 [R1+0x430], RZ ;  /* 0x000430ff01007387 */ /* 0x000fe20000100c00 */
[----:B------:R-:W-:-:S02]  /*59c0*/  IMAD.MOV.U32 R15, RZ, RZ, RZ ;  /* 0x000000ffff0f7224 */ /* 0x000fc400078e00ff */
[----:B---34-:R-:W-:Y:S01]  /*59d0*/  IMAD.MOV.U32 R28, RZ, RZ, 0xc000 ;  /* 0x0000c000ff1c7424 */ /* 0x018fe200078e00ff */
[----:B------:R-:W-:Y:S01]  /*59e0*/  STL.128 [R1+0x440], RZ ;  /* 0x000440ff01007387 */ /* 0x000fe20000100c00 */
[----:B------:R-:W-:Y:S02]  /*59f0*/  IMAD.U32 R29, RZ, RZ, UR50 ;  /* 0x00000032ff1d7e24 */ /* 0x000fe4000f8e00ff */
[----:B------:R-:W-:Y:S01]  /*5a00*/  IMAD.MOV.U32 R31, RZ, RZ, 0x100 ;  /* 0x00000100ff1f7424 */ /* 0x000fe200078e00ff */
[----:B------:R-:W-:Y:S01]  /*5a10*/  STL.64 [R1+0x60], R14 ;  /* 0x0000600e01007387 */ /* 0x000fe20000100a00 */
[----:B------:R-:W-:Y:S02]  /*5a20*/  IMAD.U32 R3, RZ, RZ, UR50 ;  /* 0x00000032ff037e24 */ /* 0x000fe4000f8e00ff */
[----:B------:R-:W-:Y:S01]  /*5a30*/  IMAD.U32 R16, RZ, RZ, UR49 ;  /* 0x00000031ff107e24 */ /* 0x000fe2000f8e00ff */
[----:B------:R-:W-:Y:S01]  /*5a40*/  STL.128 [R1+0x220], RZ ;  /* 0x000220ff01007387 */ /* 0x000fe20000100c00 */
[----:B------:R-:W-:-:S02]  /*5a50*/  IMAD.U32 R26, RZ, RZ, UR49 ;  /* 0x00000031ff1a7e24 */ /* 0x000fc4000f8e00ff */
[----:B------:R-:W-:Y:S01]  /*5a60*/  IMAD.U32 R17, RZ, RZ, UR49 ;  /* 0x00000031ff117e24 */ /* 0x000fe2000f8e00ff */
[----:B--2---:R-:W-:Y:S04]  /*5a70*/  STL [R1+0x450], R12 ;  /* 0x0004500c01007387 */ /* 0x004fe80000100800 */
[----:B------:R-:W-:Y:S01]  /*5a80*/  STL.128 [R1+0x230], RZ ;  /* 0x000230ff01007387 */ /* 0x000fe20000100c00 */
[----:B-1----:R-:W-:-:S03]  /*5a90*/  LOP3.LUT R2, R0, 0x7f, RZ, 0xc0, !PT ;  /* 0x0000007f00027812 */ /* 0x002fc600078ec0ff */
[----:B------:R-:W-:Y:S01]  /*5aa0*/  STL.128 [R1+0x240], RZ ;  /* 0x000240ff01007387 */ /* 0x000fe20000100c00 */
[----:B------:R-:W-:Y:S01]  /*5ab0*/  ISETP.NE.AND P1, PT, R2, RZ, PT ;  /* 0x000000ff0200720c */ /* 0x000fe20003f25270 */
[----:B------:R-:W1:Y:S01]  /*5ac0*/  S2R R0, SR_SWINHI ;  /* 0x0000000000007919 */ /* 0x000e620000002f00 */
[----:B------:R-:W-:Y:S02]  /*5ad0*/  IMAD.MOV.U32 R2, RZ, RZ, 0x3000 ;  /* 0x00003000ff027424 */ /* 0x000fe400078e00ff */
[----:B------:R-:W-:Y:S01]  /*5ae0*/  SEL R4, RZ, 0x1, P1 ;  /* 0x00000001ff047807 */ /* 0x000fe20000800000 */
[----:B------:R-:W-:Y:S04]  /*5af0*/  STL.128 [R1+0x250], RZ ;  /* 0x000250ff01007387 */ /* 0x000fe80000100c00 */
[----:B------:R2:W-:Y:S01]  /*5b00*/  STL.128 [R1+0x20], R4 ;  /* 0x0000200401007387 */ /* 0x0005e20000100c00 */
[----:B------:R-:W-:-:S03]  /*5b10*/  IMAD.MOV.U32 R30, RZ, RZ, R4 ;  /* 0x000000ffff1e7224 */ /* 0x000fc600078e0004 */
[----:B------:R-:W-:Y:S04]  /*5b20*/  STL.128 [R1+0x260], RZ ;  /* 0x000260ff01007387 */ /* 0x000fe80000100c00 */
[----:B------:R-:W-:Y:S04]  /*5b30*/  STL.128 [R1+0x50], R28 ;  /* 0x0000501c01007387 */ /* 0x000fe80000100c00 */
[----:B------:R-:W-:Y:S04]  /*5b40*/  STL.128 [R1+0x270], RZ ;  /* 0x000270ff01007387 */ /* 0x000fe80000100c00 */
[----:B------:R-:W-:Y:S04]  /*5b50*/  STL.128 [R1+0x280], RZ ;  /* 0x000280ff01007387 */ /* 0x000fe80000100c00 */
[----:B------:R-:W-:Y:S01]  /*5b60*/  STL.128 [R1+0x290], RZ ;  /* 0x000290ff01007387 */ /* 0x000fe20000100c00 */
[----:B------:R-:W-:-:S02]  /*5b70*/  MOV R24, R145 ;  /* 0x0000009100187202 */ /* 0x000fc40000000f00 */
[----:B-1----:R-:W-:Y:S01]  /*5b80*/  MOV R25, R0 ;  /* 0x0000000000197202 */ /* 0x002fe20000000f00 */
[----:B------:R-:W-:Y:S01]  /*5b90*/  STL.128 [R1+0x2a0], RZ ;  /* 0x0002a0ff01007387 */ /* 0x000fe20000100c00 */
[----:B------:R-:W-:-:S03]  /*5ba0*/  IADD3 R0, P3, R24, 0x32450, RZ ;  /* 0x0003245018007810 */ /* 0x000fc60007f7e0ff */
[----:B------:R-:W-:Y:S01]  /*5bb0*/  STL.128 [R1+0x2b0], RZ ;  /* 0x0002b0ff01007387 */ /* 0x000fe20000100c00 */
[C---:B------:R-:W-:Y:S02]  /*5bc0*/  IADD3 R10, P4, R24.reuse, 0x32460, RZ ;  /* 0x00032460180a7810 */ /* 0x040fe40007f9e0ff */
[----:B------:R-:W-:Y:S01]  /*5bd0*/  IADD3 R8, P1, R24, 0x32430, RZ ;  /* 0x0003243018087810 */ /* 0x000fe20007f3e0ff */
[--C-:B--2---:R-:W-:Y:S01]  /*5be0*/  IMAD.X R5, RZ, RZ, R25.reuse, P3 ;  /* 0x000000ffff057224 */ /* 0x104fe200018e0619 */
[----:B------:R-:W-:Y:S01]  /*5bf0*/  STL.128 [R1+0x2c0], RZ ;  /* 0x0002c0ff01007387 */ /* 0x000fe20000100c00 */
[--C-:B------:R-:W-:Y:S01]  /*5c00*/  IMAD.X R7, RZ, RZ, R25.reuse, P4 ;  /* 0x000000ffff077224 */ /* 0x100fe200020e0619 */
[----:B------:R-:W-:Y:S01]  /*5c10*/  IADD3 R26, P3, R26, 0x220, RZ ;  /* 0x000002201a1a7810 */ /* 0x000fe20007f7e0ff */
[----:B------:R-:W-:Y:S01]  /*5c20*/  IMAD.MOV.U32 R4, RZ, RZ, R0 ;  /* 0x000000ffff047224 */ /* 0x000fe200078e0000 */
[----:B------:R-:W-:Y:S01]  /*5c30*/  STL.128 [R1+0x2d0], RZ ;  /* 0x0002d0ff01007387 */ /* 0x000fe20000100c00 */
[----:B------:R-:W-:Y:S01]  /*5c40*/  IMAD.MOV.U32 R6, RZ, RZ, R10 ;  /* 0x000000ffff067224 */ /* 0x000fe200078e000a */
[----:B------:R-:W-:Y:S01]  /*5c50*/  IADD3 R17, P4, R17, 0x38, RZ ;  /* 0x0000003811117810 */ /* 0x000fe20007f9e0ff */
[----:B------:R-:W-:Y:S01]  /*5c60*/  IMAD.X R9, RZ, RZ, R25, P1 ;  /* 0x000000ffff097224 */ /* 0x000fe200008e0619 */
[----:B------:R-:W-:Y:S04]  /*5c70*/  STL.128 [R1+0x2e0], RZ ;  /* 0x0002e0ff01007387 */ /* 0x000fe80000100c00 */
[----:B------:R1:W-:Y:S04]  /*5c80*/  STL.128 [R1+0x40], R4 ;  /* 0x0000400401007387 */ /* 0x0003e80000100c00 */
[----:B------:R-:W-:Y:S04]  /*5c90*/  STL.64 [R1+0x68], R6 ;  /* 0x0000680601007387 */ /* 0x000fe80000100a00 */
[----:B------:R-:W-:Y:S04]  /*5ca0*/  STL.64 [R1+0x8], R8 ;  /* 0x0000080801007387 */ /* 0x000fe80000100a00 */
[----:B------:R-:W-:Y:S01]  /*5cb0*/  STL.128 [R1+0x2f0], RZ ;  /* 0x0002f0ff01007387 */ /* 0x000fe20000100c00 */
[----:B-1----:R-:W1:Y:S03]  /*5cc0*/  LDC.64 R4, c[0x0][0xad8] ;  /* 0x0002b600ff047b82 */ /* 0x002e660000000a00 */
[----:B------:R-:W-:Y:S04]  /*5cd0*/  STL.128 [R1+0x300], RZ ;  /* 0x000300ff01007387 */ /* 0x000fe80000100c00 */
[----:B------:R-:W-:Y:S04]  /*5ce0*/  STL.128 [R1+0x310], RZ ;  /* 0x000310ff01007387 */ /* 0x000fe80000100c00 */
[----:B------:R-:W-:Y:S04]  /*5cf0*/  STL.128 [R1+0x320], RZ ;  /* 0x000320ff01007387 */ /* 0x000fe80000100c00 */
[----:B------:R-:W-:Y:S04]  /*5d00*/  STL.128 [R1+0x330], RZ ;  /* 0x000330ff01007387 */ /* 0x000fe80000100c00 */
[----:B------:R-:W-:Y:S04]  /*5d10*/  STL.128 [R1+0x340], RZ ;  /* 0x000340ff01007387 */ /* 0x000fe80000100c00 */
[----:B------:R-:W-:Y:S01]  /*5d20*/  STL.128 [R1+0x350], RZ ;  /* 0x000350ff01007387 */ /* 0x000fe20000100c00 */
[----:B-1----:R-:W-:-:S03]  /*5d30*/  ISETP.GE.AND P1, PT, R5, 0x1, PT ;  /* 0x000000010500780c */ /* 0x002fc60003f26270 */
[----:B------:R-:W-:Y:S01]  /*5d40*/  STL.128 [R1+0x360], RZ ;  /* 0x000360ff01007387 */ /* 0x000fe20000100c00 */
[----:B------:R-:W-:-:S03]  /*5d50*/  IMAD.IADD R0, R27, 0x1, R4 ;  /* 0x000000011b007824 */ /* 0x000fc600078e0204 */
[----:B------:R-:W-:Y:S04]  /*5d60*/  STL.128 [R1+0x370], RZ ;  /* 0x000370ff01007387 */ /* 0x000fe80000100c00 */
        /* <DEDUP_REMOVED lines=10> */
[----:B------:R-:W-:Y:S04]  /*5e10*/  STL.64 [R1], RZ ;  /* 0x000000ff01007387 */ /* 0x000fe80000100a00 */
[----:B------:R-:W-:Y:S04]  /*5e20*/  STL.64 [R1+0x38], RZ ;  /* 0x000038ff01007387 */ /* 0x000fe80000100a00 */
[----:B------:R1:W-:Y:S02]  /*5e30*/  STL.64 [R1+0x18], R2 ;  /* 0x0000180201007387 */ /* 0x0003e40000100a00 */
[----:B-1----:R-:W-:-:S05]  /*5e40*/  IADD3 R2, P2, R24, 0x32440, RZ ;  /* 0x0003244018027810 */ /* 0x002fca0007f5e0ff */
[----:B------:R-:W-:Y:S01]  /*5e50*/  IMAD.X R3, RZ, RZ, R25, P2 ;  /* 0x000000ffff037224 */ /* 0x000fe200010e0619 */
[----:B------:R-:W-:-:S04]  /*5e60*/  IADD3 R16, P2, R16, 0x430, RZ ;  /* 0x0000043010107810 */ /* 0x000fc80007f5e0ff */
[----:B------:R-:W-:Y:S04]  /*5e70*/  STL.64 [R1+0x10], R2 ;  /* 0x0000100201007387 */ /* 0x000fe80000100a00 */
[----:B------:R1:W-:Y:S02]  /*5e80*/  STL.64 [R1+0x30], R2 ;  /* 0x0000300201007387 */ /* 0x0003e40000100a00 */
[----:B-1----:R-:W-:-:S05]  /*5e90*/  IMAD.U32 R2, RZ, RZ, UR49 ;  /* 0x00000031ff027e24 */ /* 0x002fca000f8e00ff */
[----:B------:R-:W-:Y:S01]  /*5ea0*/  IADD3 R2, P5, R2, 0x70, RZ ;  /* 0x0000007002027810 */ /* 0x000fe20007fbe0ff */
[----:B------:R-:W-:-:S12]  /*5eb0*/  @P0 BRA `(.L_x_2829) ;  /* 0x00000000000c0947 */ /* 0x000fd80003800000 */
[----:B------:R-:W1:Y:S01]  /*5ec0*/  FENCE.VIEW.ASYNC.G ;  /* 0x00000000000073c6 */ /* 0x000e620000000100 */
[----:B------:R-:W-:Y:S05]  /*5ed0*/  WARPSYNC.ALL ;  /* 0x0000000000007948 */ /* 0x000fea0003800000 */
[----:B-1----:R-:W-:Y:S06]  /*5ee0*/  BAR.ARV 0xc, 0x120 ;  /* 0x0304800000007b1d */ /* 0x002fec0000002000 */
.L_x_2829:
[----:B------:R-:W-:Y:S02]  /*5ef0*/  IMAD.X R33, RZ, RZ, UR48, P2 ;  /* 0x00000030ff217e24 */ /* 0x000fe400090e06ff */
[----:B------:R-:W-:Y:S02]  /*5f00*/  IMAD.X R49, RZ, RZ, UR48, P3 ;  /* 0x00000030ff317e24 */ /* 0x000fe400098e06ff */
[----:B------:R-:W-:Y:S02]  /*5f10*/  IMAD.X R58, RZ, RZ, UR48, P4 ;  /* 0x00000030ff3a7e24 */ /* 0x000fe4000a0e06ff */
[----:B------:R-:W-:Y:S01]  /*5f20*/  IMAD.X R73, RZ, RZ, UR48, P5 ;  /* 0x00000030ff497e24 */ /* 0x000fe2000a8e06ff */
        /* <DEDUP_REMOVED lines=12> */
.L_x_2832:
[----:B------:R-:W-:-:S13]  /*5ff0*/  ISETP.NE.AND P0, PT, R5, 0x1, PT ;  /* 0x000000010500780c */ /* 0x000fda0003f05270 */
[----:B------:R-:W1:Y:S02]  /*6000*/  @P0 LDC.64 R6, c[0x0][0xae0] ;  /* 0x0002b800ff060b82 */ /* 0x000e640000000a00 */
[----:B-1----:R-:W-:-:S05]  /*6010*/  @P0 IMAD.HI.U32 R4, R3, R6, RZ ;  /* 0x0000000603040227 */ /* 0x002fca00078e00ff */
[----:B------:R-:W-:-:S07]  /*6020*/  @P0 SHF.R.U32.HI R3, RZ, R7, R4 ;  /* 0x00000007ff030219 */ /* 0x000fce0000011604 */
.L_x_2833:
[----:B------:R-:W-:Y:S05]  /*6030*/  BSYNC B0 ;  /* 0x0000000000007941 */ /* 0x000fea0003800000 */
.L_x_2831:
[----:B------:R-:W-:-:S05]  /*6040*/  IMAD R3, R3, R5, R5 ;  /* 0x0000000503037224 */ /* 0x000fca00078e0205 */
[----:B------:R-:W-:-:S07]  /*6050*/  VIMNMX R0, R0, R3, PT ;  /* 0x0000000300007248 */ /* 0x000fce0003fe0100 */
.L_x_2830:
        /* <DEDUP_REMOVED lines=18> */
.L_x_2836:
[----:B------:R-:W-:-:S13]  /*6180*/  ISETP.NE.AND P0, PT, R5, 0x1, PT ;  /* 0x000000010500780c */ /* 0x000fda0003f05270 */
[----:B------:R-:W1:Y:S02]  /*6190*/  @P0 LDC.64 R6, c[0x0][0xae0] ;  /* 0x0002b800ff060b82 */ /* 0x000e640000000a00 */
[----:B-1----:R-:W-:-:S05]  /*61a0*/  @P0 IMAD.HI.U32 R6, R35, R6, RZ ;  /* 0x0000000623060227 */ /* 0x002fca00078e00ff */
[----:B------:R-:W-:-:S07]  /*61b0*/  @P0 SHF.R.U32.HI R35, RZ, R7, R6 ;  /* 0x00000007ff230219 */ /* 0x000fce0000011606 */
.L_x_2837:
[----:B------:R-:W-:Y:S05]  /*61c0*/  BSYNC B0 ;  /* 0x0000000000007941 */ /* 0x000fea0003800000 */
.L_x_2835:
[----:B------:R-:W-:-:S05]  /*61d0*/  IMAD R0, R35, R5, RZ ;  /* 0x0000000523007224 */ /* 0x000fca00078e02ff */
[----:B------:R-:W-:-:S07]  /*61e0*/  VIMNMX R3, R3, R0, !PT ;  /* 0x0000000003037248 */ /* 0x000fce0007fe0100 */
.L_x_2834:
[----:B------:R-:W-:Y:S01]  /*61f0*/  IMAD.HI R3, R3, 0x2aaaaaab, RZ ;  /* 0x2aaaaaab03037827 */ /* 0x000fe200078e02ff */
[----:B------:R-:W-:-:S04]  /*6200*/  PLOP3.LUT P0, PT, PT, PT, PT, 0x80, 0x0 ;  /* 0x000000000000781c */ /* 0x000fc80003f0f070 */
[----:B------:R-:W-:-:S04]  /*6210*/  SHF.R.U32.HI R0, RZ, 0x1f, R3 ;  /* 0x0000001fff007819 */ /* 0x000fc80000011603 */
[----:B------:R-:W-:-:S04]  /*6220*/  LEA.HI.SX32 R0, R3, R0, 0x1c ;  /* 0x0000000003007211 */ /* 0x000fc800078fe2ff */
[----:B------:R-:W-:-:S04]  /*6230*/  VIMNMX R167, RZ, R0, !PT ;  /* 0x00000000ffa77248 */ /* 0x000fc80007fe0100 */
[----:B------:R-:W-:-:S13]  /*6240*/  ISETP.GT.AND P1, PT, R181, R167, PT ;  /* 0x000000a7b500720c */ /* 0x000fda0003f24270 */
[----:B------:R-:W-:Y:S05]  /*6250*/  @!P1 BRA `(.L_x_2838) ;  /* 0x0000024000589947 */ /* 0x000fea0003800000 */
[----:B------:R1:W-:Y:S01]  /*6260*/  STL.64 [R1+0x78], RZ ;  /* 0x000078ff01007387 */ /* 0x0003e20000100a00 */
[----:B------:R-:W-:Y:S01]  /*6270*/  IMAD.U32 R52, RZ, RZ, UR49 ;  /* 0x00000031ff347e24 */ /* 0x000fe2000f8e00ff */
[----:B------:R-:W-:Y:S01]  /*6280*/  UMOV UR4, 0xffffffff ;  /* 0xffffffff00047882 */ /* 0x000fe20000000000 */
[----:B------:R-:W-:Y:S02]  /*6290*/  IMAD.U32 R54, RZ, RZ, UR49 ;  /* 0x00000031ff367e24 */ /* 0x000fe4000f8e00ff */
[----:B------:R-:W-:Y:S01]  /*62a0*/  IMAD.U32 R48, RZ, RZ, UR49 ;  /* 0x00000031ff307e24 */ /* 0x000fe2000f8e00ff */
[----:B------:R-:W-:Y:S01]  /*62b0*/  IADD3 R52, P1, R52, 0x118, RZ ;  /* 0x0000011834347810 */ /* 0x000fe20007f3e0ff */
        /* <DEDUP_REMOVED lines=10> */
[----:B------:R-:W-:-:S02]  /*6360*/  IMAD.U32 R30, RZ, RZ, UR49 ;  /* 0x00000031ff1e7e24 */ /* 0x000fc4000f8e00ff */
[----:B------:R-:W-:Y:S01]  /*6370*/  IMAD.X R55, RZ, RZ, UR48, P1 ;  /* 0x00000030ff377e24 */ /* 0x000fe200088e06ff */
[----:B------:R-:W-:Y:S01]  /*6380*/  IADD3 R50, P1, R50, 0x88, RZ ;  /* 0x0000008832327810 */ /* 0x000fe20007f3e0ff */
[----:B------:R-:W-:Y:S01]  /*6390*/  IMAD.X R57, RZ, RZ, UR48, P5 ;  /* 0x00000030ff397e24 */ /* 0x000fe2000a8e06ff */
[----:B------:R-:W-:Y:S01]  /*63a0*/  IADD3 R34, P5, R34, 0x80, RZ ;  /* 0x0000008022227810 */ /* 0x000fe20007fbe0ff */
[----:B------:R-:W-:Y:S01]  /*63b0*/  IMAD.X R51, RZ, RZ, UR48, P4 ;  /* 0x00000030ff337e24 */ /* 0x000fe2000a0e06ff */
[----:B------:R-:W-:Y:S01]  /*63c0*/  IADD3 R30, P4, R30, 0x78, RZ ;  /* 0x000000781e1e7810 */ /* 0x000fe20007f9e0ff */
[----:B------:R-:W-:Y:S02]  /*63d0*/  IMAD.X R61, RZ, RZ, UR48, P0 ;  /* 0x00000030ff3d7e24 */ /* 0x000fe400080e06ff */
[----:B------:R-:W-:Y:S02]  /*63e0*/  IMAD.X R63, RZ, RZ, UR48, P3 ;  /* 0x00000030ff3f7e24 */ /* 0x000fe400098e06ff */
[----:B------:R-:W-:-:S02]  /*63f0*/  IMAD.X R59, RZ, RZ, UR48, P2 ;  /* 0x00000030ff3b7e24 */ /* 0x000fc400090e06ff */
[----:B------:R-:W-:Y:S02]  /*6400*/  IMAD.X R53, RZ, RZ, UR48, P1 ;  /* 0x00000030ff357e24 */ /* 0x000fe400088e06ff */
[----:B------:R-:W-:Y:S02]  /*6410*/  IMAD.X R35, RZ, RZ, UR48, P5 ;  /* 0x00000030ff237e24 */ /* 0x000fe4000a8e06ff */
[----:B------:R-:W-:Y:S01]  /*6420*/  IMAD.X R31, RZ, RZ, UR48, P4 ;  /* 0x00000030ff1f7e24 */ /* 0x000fe2000a0e06ff */
[----:B-1----:R-:W-:Y:S06]  /*6430*/  BRA.DIV UR4, `(.L_x_2839) ;  /* 0x000002ce04d07947 */ /* 0x002fec000b800000 */
[----:B------:R1:W2:Y:S02]  /*6440*/  SHFL.IDX PT, R14, R217, RZ, 0x1f ;  /* 0x00001fffd90e7589 */ /* 0x0002a400000e0000 */
.L_x_3110:
[----:B--2---:R-:W-:Y:S01]  /*6450*/  LEA.HI R0, R14, R14, RZ, 0x1 ;  /* 0x0000000e0e007211 */ /* 0x004fe200078f08ff */
[C---:B------:R-:W-:Y:S01]  /*6460*/  VIADD R39, R145.reuse, 0x18400 ;  /* 0x0001840091277836 */ /* 0x040fe20000000000 */
[----:B------:R-:W-:Y:S01]  /*6470*/  STL.128 [R1+0xb0], RZ ;  /* 0x0000b0ff01007387 */ /* 0x000fe20000100c00 */
[C---:B------:R-:W-:Y:S01]  /*6480*/  VIADD R8, R145.reuse, 0x400 ;  /* 0x0000040091087836 */ /* 0x040fe20000000000 */
[----:B------:R-:W-:Y:S01]  /*6490*/  LOP3.LUT R3, R0, 0x7fffe, RZ, 0xc0, !PT ;  /* 0x0007fffe00037812 */ /* 0x000fe200078ec0ff */
[----:B------:R-:W-:Y:S01]  /*64a0*/  IMAD.MOV.U32 R4, RZ, RZ, 0x1 ;  /* 0x00000001ff047424 */ /* 0x000fe200078e00ff */
[----:B------:R-:W-:Y:S01]  /*64b0*/  STL.128 [R1+0xc0], RZ ;  /* 0x0000c0ff01007387 */ /* 0x000fe20000100c00 */
[----:B------:R-:W-:Y:S01]  /*64c0*/  IMAD.MOV.U32 R5, RZ, RZ, RZ ;  /* 0x000000ffff057224 */ /* 0x000fe200078e00ff */
[----:B------:R-:W-:Y:S01]  /*64d0*/  SHF.R.U32.HI R8, RZ, 0x4, R8 ;  /* 0x00000004ff087819 */ /* 0x000fe20000011608 */
[----:B------:R-:W-:Y:S01]  /*64e0*/  IMAD.IADD R0, R14, 0x1, -R3 ;  /* 0x000000010e007824 */ /* 0x000fe200078e0a03 */
[----:B------:R-:W-:Y:S01]  /*64f0*/  IADD3 R3, R145, 0x1c400, RZ ;  /* 0x0001c40091037810 */ /* 0x000fe20007ffe0ff */
[----:B------:R-:W-:Y:S01]  /*6500*/  IMAD.MOV.U32 R6, RZ, RZ, 0x1 ;  /* 0x00000001ff067424 */ /* 0x000fe200078e00ff */
[----:B------:R-:W-:Y:S01]  /*6510*/  LOP3.LUT R8, R8, 0x3fff, RZ, 0xc0, !PT ;  /* 0x00003fff08087812 */ /* 0x000fe200078ec0ff */
[----:B------:R-:W-:Y:S01]  /*6520*/  IMAD R0, R0, 0x2000, R39 ;  /* 0x0000200000007824 */ /* 0x000fe200078e0227 */
[----:B------:R-:W-:Y:S01]  /*6530*/  SHF.R.U32.HI R3, RZ, 0x4, R3 ;  /* 0x00000004ff037819 */ /* 0x000fe20000011603 */
[----:B------:R-:W-:Y:S01]  /*6540*/  IMAD.MOV.U32 R7, RZ, RZ, RZ ;  /* 0x000000ffff077224 */ /* 0x000fe200078e00ff */
[----:B------:R-:W-:Y:S01]  /*6550*/  LOP3.LUT R10, R8, 0x10000, RZ, 0xfc, !PT ;  /* 0x00010000080a7812 */ /* 0x000fe200078efcff */
[----:B------:R-:W-:Y:S01]  /*6560*/  VIADD R9, R0, 0xa000 ;  /* 0x0000a00000097836 */ /* 0x000fe20000000000 */
[----:B------:R-:W-:Y:S01]  /*6570*/  LOP3.LUT R3, R3, 0x3fff, RZ, 0xc0, !PT ;  /* 0x00003fff03037812 */ /* 0x000fe200078ec0ff */
[----:B------:R-:W-:Y:S01]  /*6580*/  IMAD.MOV.U32 R12, RZ, RZ, 0x1 ;  /* 0x00000001ff0c7424 */ /* 0x000fe200078e00ff */
[----:B------:R-:W-:Y:S01]  /*6590*/  SHF.R.U32.HI R0, RZ, 0x4, R0 ;  /* 0x00000004ff007819 */ /* 0x000fe20000011600 */
[----:B------:R-:W-:Y:S01]  /*65a0*/  IMAD.MOV.U32 R13, RZ, RZ, RZ ;  /* 0x000000ffff0d7224 */ /* 0x000fe200078e00ff */
[----:B------:R-:W-:Y:S01]  /*65b0*/  SHF.R.U32.HI R9, RZ, 0x4, R9 ;  /* 0x00000004ff097819 */ /* 0x000fe20000011609 */
[----:B------:R2:W-:Y:S01]  /*65c0*/  STL.128 [R1+0x80], R4 ;  /* 0x0000800401007387 */ /* 0x0005e20000100c00 */
[----:B------:R-:W-:Y:S01]  /*65d0*/  LOP3.LUT R3, R3, 0x10000, RZ, 0xfc, !PT ;  /* 0x0001000003037812 */ /* 0x000fe200078efcff */
[----:B------:R-:W-:Y:S01]  /*65e0*/  IMAD.MOV.U32 R11, RZ, RZ, 0x40000040 ;  /* 0x40000040ff0b7424 */ /* 0x000fe200078e00ff */
[----:B------:R-:W-:Y:S01]  /*65f0*/  LOP3.LUT R9, R9, 0x3fff, RZ, 0xc0, !PT ;  /* 0x00003fff09097812 */ /* 0x000fe200078ec0ff */
[----:B------:R3:W-:Y:S01]  /*6600*/  STL.64 [R1+0x90], R12 ;  /* 0x0000900c01007387 */ /* 0x0007e20000100a00 */
[----:B------:R-:W-:Y:S01]  /*6610*/  LOP3.LUT R0, R0, 0x3fff, RZ, 0xc0, !PT ;  /* 0x00003fff00007812 */ /* 0x000fe200078ec0ff */
[----:B------:R-:W-:Y:S01]  /*6620*/  IMAD.U32 R28, RZ, RZ, UR49 ;  /* 0x00000031ff1c7e24 */ /* 0x000fe2000f8e00ff */
[----:B------:R-:W-:Y:S01]  /*6630*/  LOP3.LUT P0, RZ, R39, 0x1bf, RZ, 0xc0, !PT ;  /* 0x000001bf27ff7812 */ /* 0x000fe2000780c0ff */
[----:B------:R4:W-:Y:S01]  /*6640*/  STL.128 [R1+0xd0], RZ ;  /* 0x0000d0ff01007387 */ /* 0x0009e20000100c00 */
[----:B------:R-:W-:Y:S02]  /*6650*/  BSSY B6, `(.L_x_2840) ;  /* 0x0000022000067945 */ /* 0x000fe40003800000 */
[----:B------:R-:W-:Y:S01]  /*6660*/  IADD3 R28, P1, R28, 0xb0, RZ ;  /* 0x000000b01c1c7810 */ /* 0x000fe20007f3e0ff */
[----:B------:R4:W-:Y:S01]  /*6670*/  STL.128 [R1+0xe0], RZ ;  /* 0x0000e0ff01007387 */ /* 0x0009e20000100c00 */
[----:B--2---:R-:W-:Y:S01]  /*6680*/  LOP3.LUT R6, R8, 0x3000000, RZ, 0xfc, !PT ;  /* 0x0300000008067812 */ /* 0x004fe200078efcff */
[----:B------:R-:W-:Y:S01]  /*6690*/  IMAD.MOV.U32 R4, RZ, RZ, R3 ;  /* 0x000000ffff047224 */ /* 0x000fe200078e0003 */
[----:B------:R-:W-:Y:S01]  /*66a0*/  LOP3.LUT R8, R9, 0x10000, RZ, 0xfc, !PT ;  /* 0x0001000009087812 */ /* 0x000fe200078efcff */
[----:B------:R-:W-:Y:S01]  /*66b0*/  IMAD.MOV.U32 R5, RZ, RZ, 0x40000040 ;  /* 0x40000040ff057424 */ /* 0x000fe200078e00ff */
[----:B---3--:R-:W-:Y:S01]  /*66c0*/  LOP3.LUT R12, R0, 0x10000, RZ, 0xfc, !PT ;  /* 0x00010000000c7812 */ /* 0x008fe200078efcff */
[----:B------:R-:W-:Y:S01]  /*66d0*/  IMAD.MOV.U32 R7, RZ, RZ, 0x40000040 ;  /* 0x40000040ff077424 */ /* 0x000fe200078e00ff */
[----:B------:R4:W-:Y:S01]  /*66e0*/  STL.128 [R1+0xf0], RZ ;  /* 0x0000f0ff01007387 */ /* 0x0009e20000100c00 */
[----:B------:R-:W-:-:S02]  /*66f0*/  IMAD.MOV.U32 R13, RZ, RZ, 0x40000040 ;  /* 0x40000040ff0d7424 */ /* 0x000fc400078e00ff */
[----:B------:R-:W-:Y:S01]  /*6700*/  IMAD.MOV.U32 R9, RZ, RZ, 0x40000040 ;  /* 0x40000040ff097424 */ /* 0x000fe200078e00ff */
[----:B------:R4:W-:Y:S01]  /*6710*/  STL.128 [R1+0xa0], R4 ;  /* 0x0000a00401007387 */ /* 0x0009e20000100c00 */
[----:B------:R-:W-:-:S03]  /*6720*/  IMAD.X R29, RZ, RZ, UR48, P1 ;  /* 0x00000030ff1d7e24 */ /* 0x000fc600088e06ff */
[----:B------:R4:W-:Y:S04]  /*6730*/  STL.64 [R1+0x98], R12 ;  /* 0x0000980c01007387 */ /* 0x0009e80000100a00 */
[----:B------:R4:W-:Y:S04]  /*6740*/  STL.128 [R1+0x110], R8 ;  /* 0x0001100801007387 */ /* 0x0009e80000100c00 */
[----:B------:R4:W-:Y:S01]  /*6750*/  STL.128 [R1+0x100], RZ ;  /* 0x000100ff01007387 */ /* 0x0009e20000100c00 */
[----:B------:R-:W-:Y:S05]  /*6760*/  @!P0 BRA `(.L_x_2841) ;  /* 0x0000000000408947 */ /* 0x000fea0003800000 */
[----:B------:R-:W-:Y:S01]  /*6770*/  MOV R0, 0x0 ;  /* 0x0000000000007802 */ /* 0x000fe20000000f00 */
[----:B------:R-:W-:Y:S01]  /*6780*/  ULDC.64 UR4, c[0x4][0x90] ;  /* 0x0100240000047ab9 */ /* 0x000fe20000000a00 */
[----:B------:R-:W-:Y:S01]  /*6790*/  ULDC.64 UR6, c[0x4][0x98] ;  /* 0x0100260000067ab9 */ /* 0x000fe20000000a00 */
[----:B----4-:R-:W-:Y:S01]  /*67a0*/  IMAD.U32 R4, RZ, RZ, UR4 ;  /* 0x00000004ff047e24 */ /* 0x010fe2000f8e00ff */
[----:B------:R2:W3:Y:S01]  /*67b0*/  LDC.64 R14, c[0x4][R0] ;  /* 0x01000000000e7b82 */ /* 0x0004e20000000a00 */
        /* <DEDUP_REMOVED lines=8> */
[----:B--2---:R-:W-:-:S07]  /*6840*/  IMAD.MOV.U32 R13, RZ, RZ, RZ ;  /* 0x000000ffff0d7224 */ /* 0x004fce00078e00ff */
[----:B------:R-:W-:-:S07]  /*6850*/  LEPC R20, `(.L_x_2841) ;  /* 0x000000001014794e */ /* 0x000fce0000000000 */
[----:B01-3-5:R-:W-:Y:S05]  /*6860*/  CALL.ABS.NOINC R14 ;  /* 0x000000000e007343 */ /* 0x02bfea0003c00000 */
.L_x_2841:
[----:B------:R-:W-:Y:S05]  /*6870*/  BSYNC B6 ;  /* 0x0000000000067941 */ /* 0x000fea0003800000 */
.L_x_2840:
[----:B------:R-:W2:Y:S01]  /*6880*/  S2R R20, SR_TID.X ;  /* 0x0000000000147919 */ /* 0x000ea20000002100 */
[----:B----4-:R-:W3:Y:S01]  /*6890*/  LDC.64 R6, c[0x0][0xad8] ;  /* 0x0002b600ff067b82 */ /* 0x010ee20000000a00 */
[----:B------:R-:W-:Y:S01]  /*68a0*/  UIADD3 UR4, UP0, UR49, 0x120, URZ ;  /* 0x0000012031047890 */ /* 0x000fe2000ff1e03f */
[----:B------:R-:W-:Y:S01]  /*68b0*/  IMAD.MOV.U32 R4, RZ, RZ, RZ ;  /* 0x000000ffff047224 */ /* 0x000fe200078e00ff */
[----:B------:R-:W-:Y:S01]  /*68c0*/  STL.64 [R1+0x120], R212 ;  /* 0x000120d401007387 */ /* 0x000fe20000100a00 */
[----:B------:R-:W-:Y:S01]  /*68d0*/  IMAD.U32 R72, RZ, RZ, UR49 ;  /* 0x00000031ff487e24 */ /* 0x000fe2000f8e00ff */
[----:B------:R-:W-:Y:S01]  /*68e0*/  UIADD3.X UR5, URZ, UR48, URZ, UP0, !UPT ;  /* 0x000000303f057290 */ /* 0x000fe200087fe43f */
[----:B------:R-:W-:Y:S01]  /*68f0*/  IMAD.U32 R27, RZ, RZ, UR49 ;  /* 0x00000031ff1b7e24 */ /* 0x000fe2000f8e00ff */
[----:B------:R-:W-:Y:S01]  /*6900*/  STL.U8 [R1+0x138], RZ ;  /* 0x000138ff01007387 */ /* 0x000fe20000100000 */
[----:B------:R-:W4:Y:S01]  /*6910*/  LDC.64 R12, c[0x0][0xae0] ;  /* 0x0002b800ff0c7b82 */ /* 0x000f220000000a00 */
[----:B------:R-:W-:Y:S01]  /*6920*/  IMAD.U32 R8, RZ, RZ, UR4 ;  /* 0x00000004ff087e24 */ /* 0x000fe2000f8e00ff */
[----:B------:R-:W-:Y:S01]  /*6930*/  ULDC UR4, c[0x0][0x3d4] ;  /* 0x0000f50000047ab9 */ /* 0x000fe20000000800 */
[----:B------:R-:W-:Y:S01]  /*6940*/  IMAD.U32 R9, RZ, RZ, UR5 ;  /* 0x00000005ff097e24 */ /* 0x000fe2000f8e00ff */
[----:B------:R-:W-:Y:S01]  /*6950*/  STL.U8 [R1+0x16c], RZ ;  /* 0x00016cff01007387 */ /* 0x000fe20000100000 */
[----:B------:R-:W-:Y:S01]  /*6960*/  ISETP.LT.AND P0, PT, RZ, UR4, PT ;  /* 0x00000004ff007c0c */ /* 0x000fe2000bf01270 */
[----:B------:R-:W-:Y:S01]  /*6970*/  IMAD.U32 R32, RZ, RZ, UR49 ;  /* 0x00000031ff207e24 */ /* 0x000fe2000f8e00ff */
[----:B------:R-:W-:Y:S01]  /*6980*/  IADD3 R72, P2, R72, 0x13c, RZ ;  /* 0x0000013c48487810 */ /* 0x000fe20007f5e0ff */
[----:B------:R-:W0:Y:S01]  /*6990*/  LDC R162, c[0x0][0xad4] ;  /* 0x0002b500ffa27b82 */ /* 0x000e220000000800 */
[----:B------:R-:W-:Y:S01]  /*69a0*/  STL.64 [R1+0x128], R8 ;  /* 0x0001280801007387 */ /* 0x000fe20000100a00 */
[----:B------:R-:W-:-:S02]  /*69b0*/  IADD3 R27, P3, R27, 0x138, RZ ;  /* 0x000001381b1b7810 */ /* 0x000fc40007f7e0ff */
[----:B------:R-:W-:Y:S01]  /*69c0*/  IADD3 R32, P4, R32, 0x128, RZ ;  /* 0x0000012820207810 */ /* 0x000fe20007f9e0ff */
[----:B------:R1:W-:Y:S01]  /*69d0*/  STL.64 [R1+0x130], R30 ;  /* 0x0001301e01007387 */ /* 0x0003e20000100a00 */
[----:B------:R-:W-:Y:S02]  /*69e0*/  IMAD.X R75, RZ, RZ, UR48, P2 ;  /* 0x00000030ff4b7e24 */ /* 0x000fe400090e06ff */
[----:B------:R-:W0:Y:S01]  /*69f0*/  LDC.64 R10, c[0x0][0x428] ;  /* 0x00010a00ff0a7b82 */ /* 0x000e220000000a00 */
[----:B---3--:R-:W-:Y:S02]  /*6a00*/  IMAD.MOV.U32 R163, RZ, RZ, R6 ;  /* 0x000000ffffa37224 */ /* 0x008fe400078e0006 */
[----:B------:R-:W-:Y:S02]  /*6a10*/  IMAD.MOV.U32 R5, RZ, RZ, R7 ;  /* 0x000000ffff057224 */ /* 0x000fe400078e0007 */
[----:B------:R-:W-:Y:S02]  /*6a20*/  IMAD.X R64, RZ, RZ, UR48, P3 ;  /* 0x00000030ff407e24 */ /* 0x000fe400098e06ff */
[----:B--2---:R-:W-:Y:S01]  /*6a30*/  VIADD R211, R20, 0xffffff80 ;  /* 0xffffff8014d37836 */ /* 0x004fe20000000000 */
[----:B------:R-:W2:Y:S01]  /*6a40*/  LDC R0, c[0x0][0x430] ;  /* 0x00010c00ff007b82 */ /* 0x000ea20000000800 */
[----:B----4-:R-:W-:-:S02]  /*6a50*/  IMAD.MOV.U32 R6, RZ, RZ, R12 ;  /* 0x000000ffff067224 */ /* 0x010fc400078e000c */
[----:B------:R-:W-:Y:S01]  /*6a60*/  IMAD.MOV.U32 R7, RZ, RZ, R13 ;  /* 0x000000ffff077224 */ /* 0x000fe200078e000d */
[----:B------:R3:W-:Y:S01]  /*6a70*/  STL [R1+0x13c], R211 ;  /* 0x00013cd301007387 */ /* 0x0007e20000100800 */
[----:B-1----:R-:W-:Y:S02]  /*6a80*/  IMAD.U32 R30, RZ, RZ, UR49 ;  /* 0x00000031ff1e7e24 */ /* 0x002fe4000f8e00ff */
[----:B------:R-:W-:Y:S01]  /*6a90*/  IMAD.X R65, RZ, RZ, UR48, P4 ;  /* 0x00000030ff417e24 */ /* 0x000fe2000a0e06ff */
[----:B0-----:R3:W-:Y:S02]  /*6aa0*/  STL.128 [R1+0x140], R160 ;  /* 0x000140a001007387 */ /* 0x0017e40000100c00 */
[----:B------:R-:W-:Y:S02]  /*6ab0*/  IADD3 R30, P1, R30, 0x16c, RZ ;  /* 0x0000016c1e1e7810 */ /* 0x000fe40007f3e0ff */
[----:B------:R3:W-:Y:S03]  /*6ac0*/  STL.128 [R1+0x150], R4 ;  /* 0x0001500401007387 */ /* 0x0007e60000100c00 */
[----:B------:R-:W-:Y:S01]  /*6ad0*/  IMAD.X R31, RZ, RZ, UR48, P1 ;  /* 0x00000030ff1f7e24 */ /* 0x000fe200088e06ff */
[----:B------:R3:W-:Y:S04]  /*6ae0*/  STL.64 [R1+0x160], R10 ;  /* 0x0001600a01007387 */ /* 0x0007e80000100a00 */
[----:B--2---:R3:W-:Y:S01]  /*6af0*/  STL [R1+0x168], R0 ;  /* 0x0001680001007387 */ /* 0x0047e20000100800 */
[----:B------:R-:W-:Y:S05]  /*6b00*/  @P0 BRA `(.L_x_2842) ;  /* 0x0000000000400947 */ /* 0x000fea0003800000 */
[----:B------:R-:W3:Y:S02]  /*6b10*/  LDL R3, [R1+0x21c] ;  /* 0x00021c0001037983 */ /* 0x000ee40000100800 */
[----:B---3--:R-:W-:-:S04]  /*6b20*/  LEA.HI R0, R3, R3, RZ, 0x1 ;  /* 0x0000000303007211 */ /* 0x008fc800078f08ff */
[----:B------:R-:W-:-:S05]  /*6b30*/  LOP3.LUT R0, R0, 0xfffffffe, RZ, 0xc0, !PT ;  /* 0xfffffffe00007812 */ /* 0x000fca00078ec0ff */
[----:B------:R-:W-:-:S05]  /*6b40*/  IMAD.IADD R0, R3, 0x1, -R0 ;  /* 0x0000000103007824 */ /* 0x000fca00078e0a00 */
[----:B------:R-:W-:-:S04]  /*6b50*/  SHF.L.U32 R0, R0, 0x1f, RZ ;  /* 0x0000001f00007819 */ /* 0x000fc800000006ff */
[----:B------:R0:W1:Y:S03]  /*6b60*/  SYNCS.PHASECHK.TRANS64.TRYWAIT P0, [R145+URZ+0x32400], R0 ;  /* 0x03240000910075a7 */ /* 0x000066000800017f */
[----:B-1----:R-:W-:Y:S05]  /*6b70*/  @!P0 NANOSLEEP.SYNCS 0x989680 ;  /* 0x009896800000895d */ /* 0x002fea0003900000 */
[----:B------:R-:W1:Y:S01]  /*6b80*/  @!P0 SYNCS.PHASECHK.TRANS64 P0, [R145+URZ+0x32400], R0 ;  /* 0x03240000910085a7 */ /* 0x000e62000800007f */
[----:B------:R-:W-:Y:S04]  /*6b90*/  BSSY B0, `(.L_x_2843) ;  /* 0x0000006000007945 */ /* 0x000fe80003800000 */
[----:B-1----:R-:W-:Y:S05]  /*6ba0*/  @P0 BRA `(.L_x_2844) ;  /* 0x0000000000100947 */ /* 0x002fea0003800000 */
.L_x_2845:
[----:B-1----:R1:W2:Y:S02]  /*6bb0*/  SYNCS.PHASECHK.TRANS64.TRYWAIT P0, [R145+URZ+0x32400], R0 ;  /* 0x03240000910075a7 */ /* 0x0022a4000800017f */
[----:B--2---:R-:W-:Y:S05]  /*6bc0*/  @!P0 NANOSLEEP.SYNCS 0x989680 ;  /* 0x009896800000895d */ /* 0x004fea0003900000 */
[----:B------:R-:W2:Y:S02]  /*6bd0*/  @!P0 SYNCS.PHASECHK.TRANS64 P0, [R145+URZ+0x32400], R0 ;  /* 0x03240000910085a7 */ /* 0x000ea4000800007f */
[----:B--2---:R-:W-:Y:S05]  /*6be0*/  @!P0 BRA `(.L_x_2845) ;  /* 0xfffffffc00f08947 */ /* 0x004fea000383ffff */
.L_x_2844:
[----:B------:R-:W-:Y:S05]  /*6bf0*/  BSYNC B0 ;  /* 0x0000000000007941 */ /* 0x000fea0003800000 */
.L_x_2843:
[----:B------:R-:W-:Y:S05]  /*6c00*/  BRA `(.L_x_2846) ;  /* 0x0000002c007c7947 */ /* 0x000fea0003800000 */
.L_x_2842:
[----:B------:R-:W0:Y:S01]  /*6c10*/  LDC.64 R12, c[0x0][0x3d8] ;  /* 0x0000f600ff0c7b82 */ /* 0x000e220000000a00 */
[----:B-----5:R-:W-:Y:S01]  /*6c20*/  SHF.R.S32.HI R3, RZ, 0x1f, R37 ;  /* 0x0000001fff037819 */ /* 0x020fe20000011425 */
[----:B---3--:R-:W-:Y:S01]  /*6c30*/  IMAD.MOV.U32 R6, RZ, RZ, R22 ;  /* 0x000000ffff067224 */ /* 0x008fe200078e0016 */
[--C-:B------:R-:W-:Y:S01]  /*6c40*/  SHF.R.S32.HI R5, RZ, 0x1f, R154.reuse ;  /* 0x0000001fff057819 */ /* 0x100fe2000001149a */
[----:B------:R-:W-:Y:S01]  /*6c50*/  IMAD.MOV.U32 R7, RZ, RZ, R23 ;  /* 0x000000ffff077224 */ /* 0x000fe200078e0017 */
[----:B------:R-:W-:Y:S01]  /*6c60*/  LOP3.LUT P0, RZ, R39, 0x3ff, RZ, 0xc0, !PT ;  /* 0x000003ff27ff7812 */ /* 0x000fe2000780c0ff */
[----:B------:R-:W-:Y:S01]  /*6c70*/  IMAD.MOV.U32 R4, RZ, RZ, R154 ;  /* 0x000000ffff047224 */ /* 0x000fe200078e009a */
[----:B------:R-:W-:Y:S01]  /*6c80*/  BSSY B6, `(.L_x_2847) ;  /* 0x000002f000067945 */ /* 0x000fe20003800000 */
[----:B------:R-:W1:Y:S01]  /*6c90*/  LDC.64 R14, c[0x0][0x3e8] ;  /* 0x0000fa00ff0e7b82 */ /* 0x000e620000000a00 */
[-C--:B0-----:R-:W-:Y:S01]  /*6ca0*/  IMAD R0, R3, R12.reuse, RZ ;  /* 0x0000000c03007224 */ /* 0x081fe200078e02ff */
[----:B------:R-:W-:Y:S01]  /*6cb0*/  SHF.L.U64.HI R80, R12, 0x6, R13 ;  /* 0x000000060c507819 */ /* 0x000fe2000001020d */
[----:B------:R-:W-:-:S04]  /*6cc0*/  IMAD.WIDE.U32 R8, R153, R12, R6 ;  /* 0x0000000c99087225 */ /* 0x000fc800078e0006 */
[----:B------:R-:W-:Y:S02]  /*6cd0*/  IMAD R40, R166, R12, RZ ;  /* 0x0000000ca6287224 */ /* 0x000fe400078e02ff */
[-C--:B-1----:R-:W-:Y:S01]  /*6ce0*/  IMAD R20, R3, R14.reuse, RZ ;  /* 0x0000000e03147224 */ /* 0x082fe200078e02ff */
[----:B------:R-:W-:Y:S01]  /*6cf0*/  SHF.L.U64.HI R83, R14, 0x6, R15 ;  /* 0x000000060e537819 */ /* 0x000fe2000001020f */
[----:B------:R-:W-:-:S04]  /*6d00*/  IMAD.WIDE.U32 R10, R153, R14, R6 ;  /* 0x0000000e990a7225 */ /* 0x000fc800078e0006 */
[----:B------:R-:W-:-:S04]  /*6d10*/  IMAD.WIDE.U32 R38, R37, R12, RZ ;  /* 0x0000000c25267225 */ /* 0x000fc800078e00ff */
[C---:B------:R-:W-:Y:S01]  /*6d20*/  IMAD R41, R37.reuse, R13, R0 ;  /* 0x0000000d25297224 */ /* 0x040fe200078e0200 */
[----:B------:R-:W-:Y:S01]  /*6d30*/  IADD3 R47, P3, R8, R38, RZ ;  /* 0x00000026082f7210 */ /* 0x000fe20007f7e0ff */
[----:B------:R-:W-:Y:S02]  /*6d40*/  IMAD R43, R37, R15, R20 ;  /* 0x0000000f252b7224 */ /* 0x000fe400078e0214 */
[----:B------:R-:W-:-:S04]  /*6d50*/  IMAD.WIDE.U32 R6, R153, R12, R4 ;  /* 0x0000000c99067225 */ /* 0x000fc800078e0004 */
[----:B------:R-:W-:Y:S01]  /*6d60*/  IMAD R42, R166, R14, RZ ;  /* 0x0000000ea62a7224 */ /* 0x000fe200078e02ff */
[----:B------:R-:W-:Y:S01]  /*6d70*/  IADD3 R77, P1, R6, R38, RZ ;  /* 0x00000026064d7210 */ /* 0x000fe20007f3e0ff */
[----:B------:R-:W-:-:S04]  /*6d80*/  IMAD.WIDE.U32 R36, R37, R14, RZ ;  /* 0x0000000e25247225 */ /* 0x000fc800078e00ff */
[----:B------:R-:W-:Y:S01]  /*6d90*/  IMAD.WIDE.U32 R4, R153, R14, R4 ;  /* 0x0000000e99047225 */ /* 0x000fe200078e0004 */
[----:B------:R-:W-:-:S03]  /*6da0*/  IADD3 R69, P4, R10, R36, RZ ;  /* 0x000000240a457210 */ /* 0x000fc60007f9e0ff */
[----:B------:R-:W-:Y:S01]  /*6db0*/  IMAD R40, R153, R13, R40 ;  /* 0x0000000d99287224 */ /* 0x000fe200078e0228 */
[----:B------:R-:W-:Y:S01]  /*6dc0*/  IADD3 R81, P2, R4, R36, RZ ;  /* 0x0000002404517210 */ /* 0x000fe20007f5e0ff */
[----:B------:R-:W-:Y:S02]  /*6dd0*/  IMAD.IADD R41, R41, 0x1, R39 ;  /* 0x0000000129297824 */ /* 0x000fe400078e0227 */
[----:B------:R-:W-:Y:S02]  /*6de0*/  IMAD R42, R153, R15, R42 ;  /* 0x0000000f992a7224 */ /* 0x000fe400078e022a */
[----:B------:R-:W-:Y:S01]  /*6df0*/  IMAD.IADD R43, R43, 0x1, R37 ;  /* 0x000000012b2b7824 */ /* 0x000fe200078e0225 */
[C---:B------:R-:W-:Y:S01]  /*6e00*/  IADD3.X R79, R41.reuse, R7, R40, P1, !PT ;  /* 0x00000007294f7210 */ /* 0x040fe20000ffe428 */
[----:B------:R-:W-:Y:S01]  /*6e10*/  IMAD.SHL.U32 R82, R12, 0x40, RZ ;  /* 0x000000400c527824 */ /* 0x000fe200078e00ff */
[----:B------:R-:W-:Y:S01]  /*6e20*/  IADD3.X R67, R41, R40, R9, P3, !PT ;  /* 0x0000002829437210 */ /* 0x000fe20001ffe409 */
[----:B------:R-:W-:Y:S01]  /*6e30*/  IMAD.SHL.U32 R84, R14, 0x40, RZ ;  /* 0x000000400e547824 */ /* 0x000fe200078e00ff */
[----:B------:R-:W-:-:S02]  /*6e40*/  IADD3.X R78, R43, R5, R42, P2, !PT ;  /* 0x000000052b4e7210 */ /* 0x000fc400017fe42a */
[----:B------:R-:W-:Y:S01]  /*6e50*/  IADD3.X R40, R43, R42, R11, P4, !PT ;  /* 0x0000002a2b287210 */ /* 0x000fe200027fe40b */
[----:B------:R-:W-:Y:S06]  /*6e60*/  @!P0 BRA `(.L_x_2848) ;  /* 0x0000000000408947 */ /* 0x000fec0003800000 */
        /* <DEDUP_REMOVED lines=16> */
.L_x_2848:
[----:B------:R-:W-:Y:S05]  /*6f70*/  BSYNC B6 ;  /* 0x0000000000067941 */ /* 0x000fea0003800000 */
.L_x_2847:
[----:B------:R-:W2:Y:S01]  /*6f80*/  LDL R15, [R1+0x70] ;  /* 0x00007000010f7983 */ /* 0x000ea20000100800 */
[----:B------:R-:W0:Y:S01]  /*6f90*/  LDC.64 R4, c[0x0][0x3e8] ;  /* 0x0000fa00ff047b82 */ /* 0x000e220000000a00 */
[----:B------:R-:W-:Y:S01]  /*6fa0*/  ULDC.U8 UR4, c[0x0][0x3f0] ;  /* 0x0000fc0000047ab9 */ /* 0x000fe20000000000 */
[----:B------:R-:W-:Y:S01]  /*6fb0*/  BSSY B0, `(.L_x_2849) ;  /* 0x000029c000007945 */ /* 0x000fe20003800000 */
[----:B------:R-:W-:-:S05]  /*6fc0*/  ISETP.NE.AND P0, PT, RZ, UR4, PT ;  /* 0x00000004ff007c0c */ /* 0x000fca000bf05270 */
[----:B------:R-:W1:Y:S01]  /*6fd0*/  LDC.64 R6, c[0x0][0x3d8] ;  /* 0x0000f600ff067b82 */ /* 0x000e620000000a00 */
[----:B--2---:R-:W-:Y:S01]  /*6fe0*/  SHF.R.S32.HI R3, RZ, 0x1f, R15 ;  /* 0x0000001fff037819 */ /* 0x004fe2000001140f */
[----:B0-----:R-:W-:-:S04]  /*6ff0*/  IMAD.WIDE.U32 R10, R15, R4, RZ ;  /* 0x000000040f0a7225 */ /* 0x001fc800078e00ff */
[C---:B------:R-:W-:Y:S02]  /*7000*/  IMAD R12, R3.reuse, R4, RZ ;  /* 0x00000004030c7224 */ /* 0x040fe400078e02ff */
[-C--:B-1----:R-:W-:Y:S02]  /*7010*/  IMAD R0, R3, R6.reuse, RZ ;  /* 0x0000000603007224 */ /* 0x082fe400078e02ff */
[C---:B------:R-:W-:Y:S02]  /*7020*/  IMAD R13, R15.reuse, R5, R12 ;  /* 0x000000050f0d7224 */ /* 0x040fe400078e020c */
[----:B------:R-:W-:-:S04]  /*7030*/  IMAD.WIDE.U32 R8, R15, R6, RZ ;  /* 0x000000060f087225 */ /* 0x000fc800078e00ff */
[----:B------:R-:W-:Y:S02]  /*7040*/  IMAD R3, R15, R7, R0 ;  /* 0x000000070f037224 */ /* 0x000fe400078e0200 */
[----:B------:R-:W-:Y:S02]  /*7050*/  IMAD.IADD R13, R11, 0x1, R13 ;  /* 0x000000010b0d7824 */ /* 0x000fe400078e020d */
[----:B------:R-:W-:Y:S02]  /*7060*/  IMAD.IADD R3, R9, 0x1, R3 ;  /* 0x0000000109037824 */ /* 0x000fe400078e0203 */
[----:B------:R-:W-:Y:S01]  /*7070*/  IMAD R0, R15, -0x80, R160 ;  /* 0xffffff800f007824 */ /* 0x000fe200078e02a0 */
[C---:B------:R-:W-:Y:S01]  /*7080*/  SHF.L.U64.HI R71, R10.reuse, 0x7, R13 ;  /* 0x000000070a477819 */ /* 0x040fe2000001020d */
[----:B------:R-:W-:Y:S01]  /*7090*/  IMAD.SHL.U32 R70, R10, 0x80, RZ ;  /* 0x000000800a467824 */ /* 0x000fe200078e00ff */
[C---:B------:R-:W-:Y:S01]  /*70a0*/  SHF.L.U64.HI R76, R8.reuse, 0x7, R3 ;  /* 0x00000007084c7819 */ /* 0x040fe20000010203 */
[----:B------:R-:W-:Y:S01]  /*70b0*/  IMAD.SHL.U32 R74, R8, 0x80, RZ ;  /* 0x00000080084a7824 */ /* 0x000fe200078e00ff */
[----:B------:R-:W-:Y:S01]  /*70c0*/  VIMNMX R10, R0, 0x80, PT ;  /* 0x00000080000a7848 */ /* 0x000fe20003fe0100 */
[----:B------:R-:W-:Y:S06]  /*70d0*/  @!P0 BRA `(.L_x_2850) ;  /* 0x0000001400548947 */ /* 0x000fec0003800000 */
[----:B------:R0:W5:Y:S01]  /*70e0*/  LDL R68, [R1+0x21c] ;  /* 0x00021c0001447983 */ /* 0x0001620000100800 */
[----:B------:R-:W1:Y:S01]  /*70f0*/  LDC R0, c[0x0][0x428] ;  /* 0x00010a00ff007b82 */ /* 0x000e620000000800 */
[----:B------:R-:W-:Y:S01]  /*7100*/  IMAD R3, R15, 0x80, R153 ;  /* 0x000000800f037824 */ /* 0x000fe200078e0299 */
[-C--:B------:R-:W-:Y:S01]  /*7110*/  ISETP.GE.AND P1, PT, R153, R10.reuse, PT ;  /* 0x0000000a9900720c */ /* 0x080fe20003f26270 */
[----:B------:R-:W-:Y:S01]  /*7120*/  BSSY B1, `(.L_x_2851) ;  /* 0x000002b000017945 */ /* 0x000fe20003800000 */
[----:B------:R-:W-:Y:S01]  /*7130*/  ISETP.GE.AND P0, PT, R156, R10, PT ;  /* 0x0000000a9c00720c */ /* 0x000fe20003f06270 */
[----:B------:R-:W-:Y:S01]  /*7140*/  IMAD R3, R214, 0x40, R3 ;  /* 0x00000040d6037824 */ /* 0x000fe200078e0203 */
[----:B------:R-:W-:Y:S01]  /*7150*/  CS2R R20, SRZ ;  /* 0x0000000000147805 */ /* 0x000fe2000001ff00 */
[----:B------:R-:W-:Y:S01]  /*7160*/  IMAD.MOV.U32 R10, RZ, RZ, R38 ;  /* 0x000000ffff0a7224 */ /* 0x000fe200078e0026 */
[----:B------:R-:W-:Y:S01]  /*7170*/  CS2R R44, SRZ ;  /* 0x00000000002c7805 */ /* 0x000fe2000001ff00 */
[----:B------:R-:W-:Y:S01]  /*7180*/  IMAD.MOV.U32 R11, RZ, RZ, R41 ;  /* 0x000000ffff0b7224 */ /* 0x000fe200078e0029 */
[----:B------:R-:W-:Y:S01]  /*7190*/  CS2R R40, SRZ ;  /* 0x0000000000287805 */ /* 0x000fe2000001ff00 */
[----:B------:R-:W-:Y:S01]  /*71a0*/  IMAD.MOV.U32 R12, RZ, RZ, R36 ;  /* 0x000000ffff0c7224 */ /* 0x000fe200078e0024 */
[----:B------:R-:W-:Y:S01]  /*71b0*/  CS2R R36, SRZ ;  /* 0x0000000000247805 */ /* 0x000fe2000001ff00 */
[----:B------:R-:W-:Y:S01]  /*71c0*/  IMAD.MOV.U32 R13, RZ, RZ, R43 ;  /* 0x000000ffff0d7224 */ /* 0x000fe200078e002b */
[----:B------:R-:W-:-:S02]  /*71d0*/  CS2R R42, SRZ ;  /* 0x00000000002a7805 */ /* 0x000fc4000001ff00 */
[----:B------:R-:W-:Y:S02]  /*71e0*/  CS2R R38, SRZ ;  /* 0x0000000000267805 */ /* 0x000fe4000001ff00 */
[----:B------:R-:W-:Y:S02]  /*71f0*/  CS2R R46, SRZ ;  /* 0x00000000002e7805 */ /* 0x000fe4000001ff00 */
[----:B-1----:R-:W-:-:S13]  /*7200*/  ISETP.NE.AND P2, PT, R0, 0x1, PT ;  /* 0x000000010000780c */ /* 0x002fda0003f45270 */
[----:B------:R-:W1:Y:S08]  /*7210*/  @P2 LDC R0, c[0x0][0x42c] ;  /* 0x00010b00ff002b82 */ /* 0x000e700000000800 */
[----:B------:R-:W2:Y:S01]  /*7220*/  @P2 LDC R9, c[0x0][0x430] ;  /* 0x00010c00ff092b82 */ /* 0x000ea20000000800 */
[----:B-1----:R-:W-:-:S05]  /*7230*/  @P2 IMAD.HI.U32 R0, R3, R0, RZ ;  /* 0x0000000003002227 */ /* 0x002fca00078e00ff */
[----:B--2---:R-:W-:Y:S02]  /*7240*/  @P2 SHF.R.U32.HI R3, RZ, R9, R0 ;  /* 0x00000009ff032219 */ /* 0x004fe40000011600 */
[----:B------:R-:W-:Y:S02]  /*7250*/  CS2R R8, SRZ ;  /* 0x0000000000087805 */ /* 0x000fe4000001ff00 */
[----:B------:R-:W-:Y:S01]  /*7260*/  SHF.R.S32.HI R69, RZ, 0x1f, R3 ;  /* 0x0000001fff457819 */ /* 0x000fe20000011403 */
[----:B0-----:R-:W-:Y:S06]  /*7270*/  @P1 BRA `(.L_x_2852) ;  /* 0x0000000000541947 */ /* 0x001fec0003800000 */
[----:B------:R-:W-:Y:S01]  /*7280*/  IADD3 R15, P3, R74, R77, RZ ;  /* 0x0000004d4a0f7210 */ /* 0x000fe20007f7e0ff */
[----:B------:R-:W-:Y:S01]  /*7290*/  ULDC UR4, c[0x0][0x3d4] ;  /* 0x0000f50000047ab9 */ /* 0x000fe20000000800 */
[----:B------:R-:W-:Y:S01]  /*72a0*/  IADD3 R0, P4, R70, R81, RZ ;  /* 0x0000005146007210 */ /* 0x000fe20007f9e0ff */
[----:B------:R-:W-:Y:S01]  /*72b0*/  ULDC.64 UR6, c[0x0][0x3c8] ;  /* 0x0000f20000067ab9 */ /* 0x000fe20000000a00 */
[----:B------:R-:W-:Y:S01]  /*72c0*/  ULDC.64 UR8, c[0x0][0x3e0] ;  /* 0x0000f80000087ab9 */ /* 0x000fe20000000a00 */
[----:B------:R-:W-:Y:S01]  /*72d0*/  ISETP.GE.AND P2, PT, R154, UR4, PT ;  /* 0x000000049a007c0c */ /* 0x000fe2000bf46270 */
[----:B------:R-:W-:Y:S01]  /*72e0*/  IMAD.X R40, R76, 0x1, R79, P3 ;  /* 0x000000014c287824 */ /* 0x000fe200018e064f */
[----:B------:R-:W-:Y:S01]  /*72f0*/  ISETP.GE.AND P1, PT, R158, UR4, PT ;  /* 0x000000049e007c0c */ /* 0x000fe2000bf26270 */
[----:B------:R-:W-:Y:S01]  /*7300*/  IMAD.X R41, R71, 0x1, R78, P4 ;  /* 0x0000000147297824 */ /* 0x000fe200020e064e */
[----:B------:R-:W-:Y:S02]  /*7310*/  LEA R14, P3, R15, UR6, 0x1 ;  /* 0x000000060f0e7c11 */ /* 0x000fe4000f8608ff */
[----:B------:R-:W-:-:S02]  /*7320*/  CS2R R44, SRZ ;  /* 0x00000000002c7805 */ /* 0x000fc4000001ff00 */
[C---:B------:R-:W-:Y:S02]  /*7330*/  LEA R66, P4, R0.reuse, UR8, 0x1 ;  /* 0x0000000800427c11 */ /* 0x040fe4000f8808ff */
[----:B------:R-:W-:Y:S02]  /*7340*/  CS2R R46, SRZ ;  /* 0x00000000002e7805 */ /* 0x000fe4000001ff00 */
[----:B------:R-:W-:Y:S02]  /*7350*/  LEA.HI.X R15, R15, UR7, R40, 0x1, P3 ;  /* 0x000000070f0f7c11 */ /* 0x000fe400098f0c28 */
[----:B------:R-:W-:Y:S02]  /*7360*/  CS2R R42, SRZ ;  /* 0x00000000002a7805 */ /* 0x000fe4000001ff00 */
[----:B------:R-:W-:Y:S02]  /*7370*/  LEA.HI.X R67, R0, UR9, R41, 0x1, P4 ;  /* 0x0000000900437c11 */ /* 0x000fe4000a0f0c29 */
[----:B------:R-:W-:Y:S01]  /*7380*/  CS2R R40, SRZ ;  /* 0x0000000000287805 */ /* 0x000fe2000001ff00 */
[----:B------:R0:W5:Y:S05]  /*7390*/  @!P2 LDG.E.64 R44, desc[UR56][R14.64] ;  /* 0x000000380e2ca981 */ /* 0x00016a000c1e1b00 */
[----:B------:R0:W5:Y:S04]  /*73a0*/  @!P1 LDG.E.64 R40, desc[UR56][R14.64+0x20] ;  /* 0x000020380e289981 */ /* 0x000168000c1e1b00 */
[----:B------:R0:W5:Y:S04]  /*73b0*/  @!P2 LDG.E.64 R46, desc[UR56][R66.64] ;  /* 0x00000038422ea981 */ /* 0x000168000c1e1b00 */
[----:B------:R0:W5:Y:S02]  /*73c0*/  @!P1 LDG.E.64 R42, desc[UR56][R66.64+0x20] ;  /* 0x00002038422a9981 */ /* 0x000164000c1e1b00 */
.L_x_2852:
[----:B------:R-:W-:Y:S05]  /*73d0*/  BSYNC B1 ;  /* 0x0000000000017941 */ /* 0x000fea0003800000 */
.L_x_2851:
[----:B------:R-:W-:Y:S04]  /*73e0*/  BSSY B1, `(.L_x_2853) ;  /* 0x0000017000017945 */ /* 0x000fe80003800000 */
[----:B------:R-:W-:Y:S05]  /*73f0*/  @P0 BRA `(.L_x_2854) ;  /* 0x0000000000540947 */ /* 0x000fea0003800000 */
[----:B------:R-:W-:Y:S01]  /*7400*/  IADD3 R0, P2, P3, R81, R84, R70 ;  /* 0x0000005451007210 */ /* 0x000fe20007b5e046 */
[----:B------:R-:W-:Y:S01]  /*7410*/  ULDC UR4, c[0x0][0x3d4] ;  /* 0x0000f50000047ab9 */ /* 0x000fe20000000800 */
[----:B------:R-:W-:Y:S01]  /*7420*/  IADD3 R8, P0, P1, R77, R82, R74 ;  /* 0x000000524d087210 */ /* 0x000fe2000791e04a */
[----:B------:R-:W-:Y:S01]  /*7430*/  ULDC.64 UR6, c[0x0][0x3c8] ;  /* 0x0000f20000067ab9 */ /* 0x000fe20000000a00 */
[----:B------:R-:W-:Y:S01]  /*7440*/  IADD3.X R9, R78, R83, R71, P2, P3 ;  /* 0x000000534e097210 */ /* 0x000fe200017e6447 */
[----:B------:R-:W-:Y:S01]  /*7450*/  ULDC.64 UR8, c[0x0][0x3e0] ;  /* 0x0000f80000087ab9 */ /* 0x000fe20000000a00 */
[----:B------:R-:W-:Y:S02]  /*7460*/  ISETP.GE.AND P2, PT, R154, UR4, PT ;  /* 0x000000049a007c0c */ /* 0x000fe4000bf46270 */
[----:B------:R-:W-:Y:S02]  /*7470*/  CS2R R36, SRZ ;  /* 0x0000000000247805 */ /* 0x000fe4000001ff00 */
[----:B------:R-:W-:-:S02]  /*7480*/  ISETP.GE.AND P3, PT, R158, UR4, PT ;  /* 0x000000049e007c0c */ /* 0x000fc4000bf66270 */
[----:B------:R-:W-:Y:S02]  /*7490*/  CS2R R20, SRZ ;  /* 0x0000000000147805 */ /* 0x000fe4000001ff00 */
[----:B0-----:R-:W-:Y:S02]  /*74a0*/  IADD3.X R15, R79, R80, R76, P0, P1 ;  /* 0x000000504f0f7210 */ /* 0x001fe400007e244c */
[----:B------:R-:W-:Y:S02]  /*74b0*/  CS2R R38, SRZ ;  /* 0x0000000000267805 */ /* 0x000fe4000001ff00 */
[----:B------:R-:W-:Y:S02]  /*74c0*/  LEA R14, P0, R8, UR6, 0x1 ;  /* 0x00000006080e7c11 */ /* 0x000fe4000f8008ff */
[----:B------:R-:W-:Y:S02]  /*74d0*/  LEA R66, P1, R0, UR8, 0x1 ;  /* 0x0000000800427c11 */ /* 0x000fe4000f8208ff */
[----:B------:R-:W-:-:S02]  /*74e0*/  LEA.HI.X R15, R8, UR7, R15, 0x1, P0 ;  /* 0x00000007080f7c11 */ /* 0x000fc400080f0c0f */
[----:B------:R-:W-:Y:S02]  /*74f0*/  LEA.HI.X R67, R0, UR9, R9, 0x1, P1 ;  /* 0x0000000900437c11 */ /* 0x000fe400088f0c09 */
[----:B------:R-:W-:Y:S01]  /*7500*/  CS2R R8, SRZ ;  /* 0x0000000000087805 */ /* 0x000fe2000001ff00 */
[----:B------:R1:W5:Y:S04]  /*7510*/  @!P2 LDG.E.64 R36, desc[UR56][R14.64] ;  /* 0x000000380e24a981 */ /* 0x000368000c1e1b00 */
[----:B------:R1:W5:Y:S04]  /*7520*/  @!P3 LDG.E.64 R20, desc[UR56][R14.64+0x20] ;  /* 0x000020380e14b981 */ /* 0x000368000c1e1b00 */
[----:B------:R1:W5:Y:S04]  /*7530*/  @!P2 LDG.E.64 R38, desc[UR56][R66.64] ;  /* 0x000000384226a981 */ /* 0x000368000c1e1b00 */
[----:B------:R1:W5:Y:S02]  /*7540*/  @!P3 LDG.E.64 R8, desc[UR56][R66.64+0x20] ;  /* 0x000020384208b981 */ /* 0x000364000c1e1b00 */
.L_x_2854:
[----:B------:R-:W-:Y:S05]  /*7550*/  BSYNC B1 ;  /* 0x0000000000017941 */ /* 0x000fea0003800000 */
.L_x_2853:
[----:B------:R-:W-:Y:S01]  /*7560*/  IMAD.WIDE.U32 R10, R3, R6, R10 ;  /* 0x00000006030a7225 */ /* 0x000fe200078e000a */
[----:B-----5:R-:W-:Y:S01]  /*7570*/  LEA.HI R0, R68, R68, RZ, 0x1 ;  /* 0x0000004444007211 */ /* 0x020fe200078f08ff */
[----:B------:R-:W-:Y:S01]  /*7580*/  ULDC.64 UR4, c[0x0][0x3c8] ;  /* 0x0000f20000047ab9 */ /* 0x000fe20000000a00 */
[----:B------:R-:W-:Y:S01]  /*7590*/  ULDC.64 UR6, c[0x0][0x3e0] ;  /* 0x0000f80000067ab9 */ /* 0x000fe20000000a00 */
[C---:B------:R-:W-:Y:S01]  /*75a0*/  IMAD R6, R69.reuse, R6, RZ ;  /* 0x0000000645067224 */ /* 0x040fe200078e02ff */
[----:B01----:R-:W-:Y:S01]  /*75b0*/  LOP3.LUT R15, R0, 0xfffffffe, RZ, 0xc0, !PT ;  /* 0xfffffffe000f7812 */ /* 0x003fe200078ec0ff */
[-C--:B------:R-:W-:Y:S02]  /*75c0*/  IMAD R14, R69, R4.reuse, RZ ;  /* 0x00000004450e7224 */ /* 0x080fe400078e02ff */
[----:B------:R-:W-:Y:S01]  /*75d0*/  IMAD.WIDE.U32 R12, R3, R4, R12 ;  /* 0x00000004030c7225 */ /* 0x000fe200078e000c */
[----:B------:R-:W-:Y:S01]  /*75e0*/  LEA R4, P0, R10, UR4, 0x1 ;  /* 0x000000040a047c11 */ /* 0x000fe2000f8008ff */
[----:B------:R-:W-:-:S02]  /*75f0*/  UMOV UR4, 0xffffffff ;  /* 0xffffffff00047882 */ /* 0x000fc40000000000 */
[C---:B------:R-:W-:Y:S01]  /*7600*/  IMAD R7, R3.reuse, R7, R6 ;  /* 0x0000000703077224 */ /* 0x040fe200078e0206 */
[----:B------:R-:W-:Y:S01]  /*7610*/  LEA R0, P1, R12, UR6, 0x1 ;  /* 0x000000060c007c11 */ /* 0x000fe2000f8208ff */
[----:B------:R-:W-:Y:S02]  /*7620*/  IMAD R3, R3, R5, R14 ;  /* 0x0000000503037224 */ /* 0x000fe400078e020e */
[----:B------:R-:W-:Y:S02]  /*7630*/  IMAD.IADD R5, R11, 0x1, R7 ;  /* 0x000000010b057824 */ /* 0x000fe400078e0207 */
[----:B------:R-:W-:Y:S02]  /*7640*/  IMAD.IADD R3, R13, 0x1, R3 ;  /* 0x000000010d037824 */ /* 0x000fe400078e0203 */
[----:B------:R-:W-:Y:S01]  /*7650*/  IMAD.IADD R15, R68, 0x1, -R15 ;  /* 0x00000001440f7824 */ /* 0x000fe200078e0a0f */
[----:B------:R-:W-:Y:S02]  /*7660*/  LEA.HI.X R5, R10, UR5, R5, 0x1, P0 ;  /* 0x000000050a057c11 */ /* 0x000fe400080f0c05 */
[----:B------:R-:W-:-:S02]  /*7670*/  LEA.HI.X R3, R12, UR7, R3, 0x1, P1 ;  /* 0x000000070c037c11 */ /* 0x000fc400088f0c03 */
[----:B------:R-:W-:Y:S01]  /*7680*/  SHF.L.U32 R6, R15, 0x1f, RZ ;  /* 0x0000001f0f067819 */ /* 0x000fe200000006ff */
[----:B------:R-:W-:Y:S06]  /*7690*/  BRA.DIV UR4, `(.L_x_2855) ;  /* 0x000002be04607947 */ /* 0x000fec000b800000 */
.L_x_3113:
[----:B------:R-:W-:-:S03]  /*76a0*/  UMOV UR4, 0xffffffff ;  /* 0xffffffff00047882 */ /* 0x000fc60000000000 */
[----:B------:R-:W-:Y:S05]  /*76b0*/  BRA.DIV UR4, `(.L_x_2856) ;  /* 0x000002be04807947 */ /* 0x000fea000b800000 */
.L_x_3116:
[----:B------:R-:W-:-:S03]  /*76c0*/  UMOV UR4, 0xffffffff ;  /* 0xffffffff00047882 */ /* 0x000fc60000000000 */
[----:B------:R-:W-:Y:S05]  /*76d0*/  BRA.DIV UR4, `(.L_x_2857) ;  /* 0x000002be04a07947 */ /* 0x000fea000b800000 */
.L_x_3119:
[----:B------:R-:W-:-:S03]  /*76e0*/  UMOV UR4, 0xffffffff ;  /* 0xffffffff00047882 */ /* 0x000fc60000000000 */
[----:B------:R-:W-:Y:S05]  /*76f0*/  BRA.DIV UR4, `(.L_x_2858) ;  /* 0x000002be04c07947 */ /* 0x000fea000b800000 */
.L_x_3122:
[----:B------:R-:W-:-:S03]  /*7700*/  UMOV UR4, 0xffffffff ;  /* 0xffffffff00047882 */ /* 0x000fc60000000000 */
[----:B------:R-:W-:Y:S05]  /*7710*/  BRA.DIV UR4, `(.L_x_2859) ;  /* 0x000002be04e07947 */ /* 0x000fea000b800000 */
.L_x_3125:
[----:B------:R-:W-:-:S03]  /*7720*/  UMOV UR4, 0xffffffff ;  /* 0xffffffff00047882 */ /* 0x000fc60000000000 */
[----:B------:R-:W-:Y:S05]  /*7730*/  BRA.DIV UR4, `(.L_x_2860) ;  /* 0x000002c204007947 */ /* 0x000fea000b800000 */
.L_x_3128:
[----:B------:R-:W-:-:S03]  /*7740*/  UMOV UR4, 0xffffffff ;  /* 0xffffffff00047882 */ /* 0x000fc60000000000 */
[----:B------:R-:W-:Y:S05]  /*7750*/  BRA.DIV UR4, `(.L_x_2861) ;  /* 0x000002c204207947 */ /* 0x000fea000b800000 */
.L_x_3131:
[----:B------:R-:W-:-:S03]  /*7760*/  UMOV UR4, 0xffffffff ;  /* 0xffffffff00047882 */ /* 0x000fc60000000000 */
[----:B------:R-:W-:Y:S05]  /*7770*/  BRA.DIV UR4, `(.L_x_2862) ;  /* 0x000002c204407947 */ /* 0x000fea000b800000 */
.L_x_3134:
[----:B------:R-:W0:Y:S01]  /*7780*/  SYNCS.PHASECHK.TRANS64.TRYWAIT P0, [R145+URZ+0x32400], R6 ;  /* 0x03240006910075a7 */ /* 0x000e22000800017f */
[----:B------:R-:W-:Y:S04]  /*7790*/  BSSY B1, `(.L_x_2863) ;  /* 0x0000002000017945 */ /* 0x000fe80003800000 */
[----:B0-----:R-:W-:Y:S05]  /*77a0*/  @!P0 BRA `(.L_x_2864) ;  /* 0x000002c0005c8947 */ /* 0x001fea0003800000 */
.L_x_3135:
[----:B------:R-:W-:Y:S05]  /*77b0*/  BSYNC B1 ;  /* 0x0000000000017941 */ /* 0x000fea0003800000 */
.L_x_2863:
[----:B------:R-:W2:Y:S01]  /*77c0*/  LDL R5, [R1+0x70] ;  /* 0x0000700001057983 */ /* 0x000ea20000100800 */
[C---:B------:R-:W-:Y:S01]  /*77d0*/  IMAD.SHL.U32 R0, R183.reuse, 0x40, RZ ;  /* 0x00000040b7007824 */ /* 0x040fe200078e00ff */
[----:B------:R-:W-:Y:S01]  /*77e0*/  LOP3.LUT P0, RZ, R183, 0x4, RZ, 0xc0, !PT ;  /* 0x00000004b7ff7812 */ /* 0x000fe2000780c0ff */
[----:B------:R-:W-:Y:S01]  /*77f0*/  IMAD.MOV.U32 R4, RZ, RZ, R40 ;  /* 0x000000ffff047224 */ /* 0x000fe200078e0028 */
[----:B------:R-:W-:Y:S01]  /*7800*/  BSSY B1, `(.L_x_2865) ;  /* 0x0000084000017945 */ /* 0x000fe20003800000 */
[----:B0-----:R-:W-:Y:S01]  /*7810*/  IMAD.MOV.U32 R6, RZ, RZ, R45 ;  /* 0x000000ffff067224 */ /* 0x001fe200078e002d */
[----:B------:R-:W-:Y:S01]  /*7820*/  LOP3.LUT R3, R0, 0x1c0, RZ, 0xc0, !PT ;  /* 0x000001c000037812 */ /* 0x000fe200078ec0ff */
[----:B------:R-:W-:-:S03]  /*7830*/  IMAD.MOV.U32 R7, RZ, RZ, R42 ;  /* 0x000000ffff077224 */ /* 0x000fc600078e002a */
[----:B------:R-:W-:Y:S02]  /*7840*/  LOP3.LUT R0, R3, 0x18, R22, 0xf8, !PT ;  /* 0x0000001803007812 */ /* 0x000fe400078ef816 */
[----:B------:R-:W-:Y:S02]  /*7850*/  SHF.R.U32.HI R3, RZ, 0x3, R3 ;  /* 0x00000003ff037819 */ /* 0x000fe40000011603 */
[----:B------:R-:W-:Y:S01]  /*7860*/  PRMT R76, R6, 0x5410, R7 ;  /* 0x00005410064c7816 */ /* 0x000fe20000000007 */
[----:B------:R-:W-:Y:S01]  /*7870*/  IMAD.MOV.U32 R7, RZ, RZ, R47 ;  /* 0x000000ffff077224 */ /* 0x000fe200078e002f */
[----:B------:R-:W-:Y:S01]  /*7880*/  LOP3.LUT R3, R0, R3, RZ, 0x3c, !PT ;  /* 0x0000000300037212 */ /* 0x000fe200078e3cff */
[----:B------:R-:W-:-:S04]  /*7890*/  IMAD.MOV.U32 R6, RZ, RZ, R46 ;  /* 0x000000ffff067224 */ /* 0x000fc800078e002e */
[----:B------:R-:W-:Y:S02]  /*78a0*/  IMAD R0, R168, 0x200, R3 ;  /* 0x00000200a8007824 */ /* 0x000fe400078e0203 */
[----:B------:R-:W-:Y:S02]  /*78b0*/  IMAD.MOV.U32 R3, RZ, RZ, R41 ;  /* 0x000000ffff037224 */ /* 0x000fe400078e0029 */
[----:B------:R-:W-:Y:S01]  /*78c0*/  IMAD R145, R0, 0x2, R145 ;  /* 0x0000000200917824 */ /* 0x000fe200078e0291 */
[----:B------:R-:W-:Y:S01]  /*78d0*/  PRMT R0, R4, 0x7610, R0 ;  /* 0x0000761004007816 */ /* 0x000fe20000000000 */
[----:B------:R-:W-:Y:S01]  /*78e0*/  IMAD.MOV.U32 R4, RZ, RZ, R44 ;  /* 0x000000ffff047224 */ /* 0x000fe200078e002c */
[----:B------:R-:W-:Y:S01]  /*78f0*/  PRMT R11, R11, 0x5410, R3 ;  /* 0x000054100b0b7816 */ /* 0x000fe20000000003 */
[C---:B------:R-:W-:Y:S02]  /*7900*/  VIADD R10, R145.reuse, 0x18400 ;  /* 0x00018400910a7836 */ /* 0x040fe40000000000 */
[----:B------:R-:W-:Y:S01]  /*7910*/  VIADD R3, R145, 0x18440 ;  /* 0x0001844091037836 */ /* 0x000fe20000000000 */
[----:B------:R-:W-:Y:S01]  /*7920*/  PRMT R12, R4, 0x7610, R12 ;  /* 0x00007610040c7816 */ /* 0x000fe2000000000c */
[----:B------:R-:W-:-:S02]  /*7930*/  IMAD.MOV.U32 R4, RZ, RZ, R43 ;  /* 0x000000ffff047224 */ /* 0x000fc400078e002b */
[----:B------:R-:W-:Y:S01]  /*7940*/  @P0 VIADD R3, R10, 0xffffffc0 ;  /* 0xffffffc00a030836 */ /* 0x000fe20000000000 */
        /* <DEDUP_REMOVED lines=8> */
[----:B------:R-:W-:-:S05]  /*79d0*/  IMAD.MOV.U32 R4, RZ, RZ, R37 ;  /* 0x000000ffff047224 */ /* 0x000fca00078e0025 */
[----:B------:R-:W-:Y:S01]  /*79e0*/  PRMT R78, R7, 0x5410, R4 ;  /* 0x00005410074e7816 */ /* 0x000fe20000000004 */
[----:B------:R-:W-:Y:S02]  /*79f0*/  IMAD.MOV.U32 R4, RZ, RZ, R8 ;  /* 0x000000ffff047224 */ /* 0x000fe400078e0008 */
[----:B------:R-:W-:-:S03]  /*7a00*/  IMAD.MOV.U32 R7, RZ, RZ, R39 ;  /* 0x000000ffff077224 */ /* 0x000fc600078e0027 */
[----:B------:R-:W-:Y:S02]  /*7a10*/  PRMT R11, R4, 0x7610, R11 ;  /* 0x00007610040b7816 */ /* 0x000fe4000000000b */
[----:B------:R-:W-:Y:S01]  /*7a20*/  PRMT R79, R6, 0x5410, R7 ;  /* 0x00005410064f7816 */ /* 0x000fe20000000007 */
[----:B--2---:R-:W-:-:S05]  /*7a30*/  IMAD R5, R5, -0x80, R160 ;  /* 0xffffff8005057824 */ /* 0x004fca00078e02a0 */
[----:B------:R-:W-:Y:S01]  /*7a40*/  VIMNMX R74, R5, 0x80, PT ;  /* 0x00000080054a7848 */ /* 0x000fe20003fe0100 */
[----:B------:R-:W-:-:S03]  /*7a50*/  IMAD.MOV.U32 R5, RZ, RZ, R9 ;  /* 0x000000ffff057224 */ /* 0x000fc600078e0009 */
[----:B------:R-:W-:Y:S02]  /*7a60*/  ISETP.GE.AND P0, PT, R153, R74, PT ;  /* 0x0000004a9900720c */ /* 0x000fe40003f06270 */
[----:B------:R-:W-:-:S11]  /*7a70*/  PRMT R10, R5, 0x7610, R10 ;  /* 0x00007610050a7816 */ /* 0x000fd6000000000a */
[----:B------:R-:W-:Y:S05]  /*7a80*/  @P0 BRA `(.L_x_2866) ;  /* 0x00000004006c0947 */ /* 0x000fea0003800000 */
[----:B------:R-:W0:Y:S01]  /*7a90*/  LDC R5, c[0x0][0x3d4] ;  /* 0x0000f500ff057b82 */ /* 0x000e220000000800 */
[----:B------:R-:W-:Y:S01]  /*7aa0*/  BSSY B2, `(.L_x_2867) ;  /* 0x000002e000027945 */ /* 0x000fe20003800000 */
[-C--:B0-----:R-:W-:Y:S02]  /*7ab0*/  ISETP.GE.AND P0, PT, R154, R5.reuse, PT ;  /* 0x000000059a00720c */ /* 0x081fe40003f06270 */
[----:B------:R-:W-:-:S11]  /*7ac0*/  ISETP.GE.AND P1, PT, R158, R5, PT ;  /* 0x000000059e00720c */ /* 0x000fd60003f26270 */
[----:B------:R-:W-:Y:S05]  /*7ad0*/  @P0 BRA `(.L_x_2868) ;  /* 0x0000000000a80947 */ /* 0x000fea0003800000 */
[----:B------:R-:W0:Y:S01]  /*7ae0*/  LDS.128 R4, [R145+0x18400] ;  /* 0x0184000091047984 */ /* 0x000e220000000c00 */
[--C-:B------:R-:W-:Y:S01]  /*7af0*/  SHF.R.U64 R71, R44, 0x10, R45.reuse ;  /* 0x000000102c477819 */ /* 0x100fe2000000122d */
[--C-:B------:R-:W-:Y:S01]  /*7b00*/  HADD2.F32 R44, -RZ, R12.reuse.H0_H0 ;  /* 0x2000000cff2c7230 */ /* 0x100fe20000004100 */
[----:B------:R-:W-:Y:S02]  /*7b10*/  SHF.R.U32.HI R45, RZ, 0x10, R45 ;  /* 0x00000010ff2d7819 */ /* 0x000fe4000001162d */
[--C-:B------:R-:W-:Y:S01]  /*7b20*/  SHF.R.U64 R69, R46, 0x10, R47.reuse ;  /* 0x000000102e457819 */ /* 0x100fe2000000122f */
[----:B------:R-:W-:Y:S01]  /*7b30*/  HADD2.F32 R46, -RZ, R12.H1_H1 ;  /* 0x3000000cff2e7230 */ /* 0x000fe20000004100 */
[----:B------:R-:W-:Y:S01]  /*7b40*/  SHF.R.U32.HI R47, RZ, 0x10, R47 ;  /* 0x00000010ff2f7819 */ /* 0x000fe2000001162f */
[----:B------:R-:W-:-:S04]  /*7b50*/  HADD2.F32 R45, -RZ, R45.H0_H0 ;  /* 0x2000002dff2d7230 */ /* 0x000fc80000004100 */
[----:B------:R-:W-:Y:S02]  /*7b60*/  HADD2.F32 R47, -RZ, R47.H0_H0 ;  /* 0x2000002fff2f7230 */ /* 0x000fe40000004100 */
[--C-:B0-----:R-:W-:Y:S02]  /*7b70*/  HADD2.F32 R14, -RZ, R7.reuse.H0_H0 ;  /* 0x20000007ff0e7230 */ /* 0x101fe40000004100 */
        /* <DEDUP_REMOVED lines=13> */
[----:B------:R-:W-:Y:S02]  /*7c50*/  HADD2.F32 R44, -RZ, R77.H1_H1 ;  /* 0x3000004dff2c7230 */ /* 0x000fe40000004100 */
[----:B------:R-:W-:Y:S01]  /*7c60*/  FFMA.FTZ R45, R7, R46, R68 ;  /* 0x0000002e072d7223 */ /* 0x000fe20000010044 */
[----:B------:R-:W-:-:S02]  /*7c70*/  HADD2.F32 R5, -RZ, R5.H1_H1 ;  /* 0x30000005ff057230 */ /* 0x000fc40000004100 */
[----:B------:R-:W-:Y:S02]  /*7c80*/  HADD2.F32 R14, -RZ, R76.H0_H0 ;  /* 0x2000004cff0e7230 */ /* 0x000fe40000004100 */
        /* <DEDUP_REMOVED lines=15> */
.L_x_2868:
[----:B------:R-:W-:Y:S05]  /*7d80*/  BSYNC B2 ;  /* 0x0000000000027941 */ /* 0x000fea0003800000 */
.L_x_2867:
[----:B------:R-:W-:Y:S05]  /*7d90*/  @P1 BRA `(.L_x_2866) ;  /* 0x0000000000a81947 */ /* 0x000fea0003800000 */
[----:B0-----:R-:W0:Y:S01]  /*7da0*/  LDS.128 R4, [R3] ;  /* 0x0000000003047984 */ /* 0x001e220000000c00 */
[--C-:B------:R-:W-:Y:S01]  /*7db0*/  SHF.R.U64 R67, R40, 0x10, R41.reuse ;  /* 0x0000001028437819 */ /* 0x100fe20000001229 */
[----:B------:R-:W-:Y:S01]  /*7dc0*/  HADD2.F32 R40, -RZ, R0.H0_H0 ;  /* 0x20000000ff287230 */ /* 0x000fe20000004100 */
        /* <DEDUP_REMOVED lines=39> */
.L_x_2866:
[----:B------:R-:W-:Y:S05]  /*8040*/  BSYNC B1 ;  /* 0x0000000000017941 */ /* 0x000fea0003800000 */
.L_x_2865:
[----:B------:R-:W-:-:S13]  /*8050*/  ISETP.GE.AND P0, PT, R156, R74, PT ;  /* 0x0000004a9c00720c */ /* 0x000fda0003f06270 */
[----:B------:R-:W-:Y:S05]  /*8060*/  @P0 BRA `(.L_x_2869) ;  /* 0x0000001800400947 */ /* 0x000fea0003800000 */
[----:B01----:R-:W0:Y:S01]  /*8070*/  LDC R5, c[0x0][0x3d4] ;  /* 0x0000f500ff057b82 */ /* 0x003e220000000800 */
[----:B------:R-:W-:Y:S01]  /*8080*/  BSSY B1, `(.L_x_2870) ;  /* 0x000002e000017945 */ /* 0x000fe20003800000 */
[-C--:B0-----:R-:W-:Y:S02]  /*8090*/  ISETP.GE.AND P0, PT, R154, R5.reuse, PT ;  /* 0x000000059a00720c */ /* 0x081fe40003f06270 */
[----:B------:R-:W-:-:S11]  /*80a0*/  ISETP.GE.AND P1, PT, R158, R5, PT ;  /* 0x000000059e00720c */ /* 0x000fd60003f26270 */
[----:B------:R-:W-:Y:S05]  /*80b0*/  @P0 BRA `(.L_x_2871) ;  /* 0x0000000000a80947 */ /* 0x000fea0003800000 */
[----:B------:R-:W0:Y:S01]  /*80c0*/  LDS.128 R4, [R145+0x1a400] ;  /* 0x01a4000091047984 */ /* 0x000e220000000c00 */
[--C-:B------:R-:W-:Y:S01]  /*80d0*/  SHF.R.U64 R45, R36, 0x10, R37.reuse ;  /* 0x00000010242d7819 */ /* 0x100fe20000001225 */
[----:B------:R-:W-:Y:S01]  /*80e0*/  HADD2.F32 R36, -RZ, R78.H0_H0 ;  /* 0x2000004eff247230 */ /* 0x000fe20000004100 */
[----:B------:R-:W-:Y:S02]  /*80f0*/  SHF.R.U32.HI R37, RZ, 0x10, R37 ;  /* 0x00000010ff257819 */ /* 0x000fe40000011625 */
[--C-:B------:R-:W-:Y:S01]  /*8100*/  SHF.R.U64 R43, R38, 0x10, R39.reuse ;  /* 0x00000010262b7819 */ /* 0x100fe20000001227 */
[----:B------:R-:W-:Y:S01]  /*8110*/  HADD2.F32 R38, -RZ, R79.H0_H0 ;  /* 0x2000004fff267230 */ /* 0x000fe20000004100 */
        /* <DEDUP_REMOVED lines=36> */
.L_x_2871:
[----:B------:R-:W-:Y:S05]  /*8360*/  BSYNC B1 ;  /* 0x0000000000017941 */ /* 0x000fea0003800000 */
.L_x_2870:
[----:B------:R-:W-:Y:S05]  /*8370*/  @P1 BRA `(.L_x_2869) ;  /* 0x00000014007c1947 */ /* 0x000fea0003800000 */
[----:B0-----:R-:W0:Y:S01]  /*8380*/  LDS.128 R4, [R3+0x2000] ;  /* 0x0020000003047984 */ /* 0x001e220000000c00 */
[----:B------:R-:W-:Y:S01]  /*8390*/  SHF.R.U64 R38, R20, 0x10, R21 ;  /* 0x0000001014267819 */ /* 0x000fe20000001215 */
[----:B------:R-:W-:Y:S01]  /*83a0*/  HADD2.F32 R15, -RZ, R11.H0_H0 ;  /* 0x2000000bff0f7230 */ /* 0x000fe20000004100 */
[----:B------:R-:W-:Y:S01]  /*83b0*/  SHF.R.U32.HI R20, RZ, 0x10, R9 ;  /* 0x00000010ff147819 */ /* 0x000fe20000011609 */
[----:B------:R-:W-:Y:S01]  /*83c0*/  HADD2.F32 R13, -RZ, R10.H1_H1 ;  /* 0x3000000aff0d7230 */ /* 0x000fe20000004100 */
[----:B------:R-:W-:Y:S02]  /*83d0*/  SHF.R.U32.HI R14, RZ, 0x10, R21 ;  /* 0x00000010ff0e7819 */ /* 0x000fe40000011615 */
[----:B------:R-:W-:Y:S01]  /*83e0*/  SHF.R.U64 R37, R8, 0x10, R9 ;  /* 0x0000001008257819 */ /* 0x000fe20000001209 */
[----:B------:R-:W-:Y:S02]  /*83f0*/  HADD2.F32 R20, -RZ, R20.H0_H0 ;  /* 0x20000014ff147230 */ /* 0x000fe40000004100 */
[----:B------:R-:W-:-:S02]  /*8400*/  HADD2.F32 R14, -RZ, R14.H0_H0 ;  /* 0x2000000eff0e7230 */ /* 0x000fc40000004100 */
[--C-:B0-----:R-:W-:Y:S02]  /*8410*/  HADD2.F32 R12, -RZ, R7.reuse.H1_H1 ;  /* 0x30000007ff0c7230 */ /* 0x101fe40000004100 */
[----:B------:R-:W-:Y:S02]  /*8420*/  HADD2.F32 R11, -RZ, R7.H0_H0 ;  /* 0x20000007ff0b7230 */ /* 0x000fe40000004100 */
[--C-:B------:R-:W-:Y:S02]  /*8430*/  HADD2.F32 R7, -RZ, R4.reuse.H0_H0 ;  /* 0x20000004ff077230 */ /* 0x100fe40000004100 */
[C---:B------:R-:W-:Y:S01]  /*8440*/  FMUL.FTZ R36, R12.reuse, R20 ;  /* 0x000000140c247220 */ /* 0x040fe20000410000 */
[----:B------:R-:W-:Y:S02]  /*8450*/  HADD2.F32 R4, -RZ, R4.H1_H1 ;  /* 0x30000004ff047230 */ /* 0x000fe40000004100 */
[----:B------:R-:W-:Y:S01]  /*8460*/  FMUL.FTZ R21, R12, R14 ;  /* 0x0000000e0c157220 */ /* 0x000fe20000410000 */
[----:B------:R-:W-:-:S02]  /*8470*/  HADD2.F32 R8, -RZ, R6.H0_H0 ;  /* 0x20000006ff087230 */ /* 0x000fc40000004100 */
[C---:B------:R-:W-:Y:S01]  /*8480*/  FFMA.FTZ R36, R11.reuse, R14, -R36 ;  /* 0x0000000e0b247223 */ /* 0x040fe20000010824 */
[----:B------:R-:W-:Y:S02]  /*8490*/  HADD2.F32 R9, -RZ, R6.H1_H1 ;  /* 0x30000006ff097230 */ /* 0x000fe40000004100 */
[C---:B------:R-:W-:Y:S01]  /*84a0*/  FMUL.FTZ R12, R4.reuse, R15 ;  /* 0x0000000f040c7220 */ /* 0x040fe20000410000 */
[----:B------:R-:W-:Y:S01]  /*84b0*/  FFMA.FTZ R21, R11, R20, R21 ;  /* 0x000000140b157223 */ /* 0x000fe20000010015 */
[-C--:B------:R-:W-:Y:S01]  /*84c0*/  FMUL.FTZ R14, R4, R13.reuse ;  /* 0x0000000d040e7220 */ /* 0x080fe20000410000 */
[----:B------:R-:W-:Y:S02]  /*84d0*/  HADD2.F32 R6, -RZ, R5.H0_H0 ;  /* 0x20000005ff067230 */ /* 0x000fe40000004100 */
[C---:B------:R-:W-:Y:S01]  /*84e0*/  FFMA.FTZ R12, R7.reuse, R13, -R12 ;  /* 0x0000000d070c7223 */ /* 0x040fe2000001080c */
[----:B------:R-:W-:Y:S02]  /*84f0*/  HADD2.F32 R11, -RZ, R10.H0_H0 ;  /* 0x2000000aff0b7230 */ /* 0x000fe40000004100 */
[----:B------:R-:W-:Y:S01]  /*8500*/  FFMA.FTZ R15, R7, R15, R14 ;  /* 0x0000000f070f7223 */ /* 0x000fe2000001000e */
[----:B------:R-:W-:-:S02]  /*8510*/  HADD2.F32 R4, -RZ, R0.H1_H1 ;  /* 0x30000000ff047230 */ /* 0x000fc40000004100 */
[----:B------:R-:W-:Y:S02]  /*8520*/  HADD2.F32 R5, -RZ, R5.H1_H1 ;  /* 0x30000005ff057230 */ /* 0x000fe40000004100 */
[CC--:B------:R-:W-:Y:S01]  /*8530*/  FMUL.FTZ R13, R9.reuse, R11.reuse ;  /* 0x0000000b090d7220 */ /* 0x0c0fe20000410000 */
[----:B------:R-:W-:Y:S02]  /*8540*/  HADD2.F32 R10, -RZ, R37.H0_H0 ;  /* 0x20000025ff0a7230 */ /* 0x000fe40000004100 */
[-C--:B------:R-:W-:Y:S01]  /*8550*/  FMUL.FTZ R14, R9, R4.reuse ;  /* 0x00000004090e7220 */ /* 0x080fe20000410000 */
[----:B------:R-:W-:Y:S02]  /*8560*/  HADD2.F32 R0, -RZ, R38.H0_H0 ;  /* 0x20000026ff007230 */ /* 0x000fe40000004100 */
[C---:B------:R-:W-:Y:S01]  /*8570*/  FFMA.FTZ R13, R8.reuse, R4, -R13 ;  /* 0x00000004080d7223 */ /* 0x040fe2000001080d */
[----:B------:R-:W-:Y:S01]  /*8580*/  F2FP.F16.F32.PACK_AB R4, R15, R12 ;  /* 0x0000000c0f04723e */ /* 0x000fe200000000ff */
[C---:B------:R-:W-:Y:S01]  /*8590*/  FMUL.FTZ R7, R5.reuse, R10 ;  /* 0x0000000a05077220 */ /* 0x040fe20000410000 */
[----:B------:R-:W-:Y:S01]  /*85a0*/  FFMA.FTZ R14, R8, R11, R14 ;  /* 0x0000000b080e7223 */ /* 0x000fe2000001000e */
[----:B------:R-:W-:-:S02]  /*85b0*/  FMUL.FTZ R9, R5, R0 ;  /* 0x0000000005097220 */ /* 0x000fc40000410000 */
[C---:B------:R-:W-:Y:S01]  /*85c0*/  FFMA.FTZ R5, R6.reuse, R0, -R7 ;  /* 0x0000000006057223 */ /* 0x040fe20000010807 */
[----:B------:R-:W-:Y:S01]  /*85d0*/  F2FP.F16.F32.PACK_AB R7, R21, R36 ;  /* 0x000000241507723e */ /* 0x000fe200000000ff */
[----:B------:R-:W-:Y:S01]  /*85e0*/  FFMA.FTZ R10, R6, R10, R9 ;  /* 0x0000000a060a7223 */ /* 0x000fe20000010009 */
[----:B------:R-:W-:-:S04]  /*85f0*/  F2FP.F16.F32.PACK_AB R6, R14, R13 ;  /* 0x0000000d0e06723e */ /* 0x000fc800000000ff */
[----:B------:R-:W-:-:S05]  /*8600*/  F2FP.F16.F32.PACK_AB R5, R10, R5 ;  /* 0x000000050a05723e */ /* 0x000fca00000000ff */
[----:B------:R2:W-:Y:S01]  /*8610*/  STS.128 [R3+0x2000], R4 ;  /* 0x0020000403007388 */ /* 0x0005e20000000c00 */
[----:B------:R-:W-:Y:S05]  /*8620*/  BRA `(.L_x_2869) ;  /* 0x0000001000d07947 */ /* 0x000fea0003800000 */
.L_x_2850:
[----:B------:R0:W5:Y:S01]  /*8630*/  LDL R20, [R1+0x21c] ;  /* 0x00021c0001147983 */ /* 0x0001620000100800 */
[----:B------:R-:W1:Y:S01]  /*8640*/  LDC R0, c[0x0][0x428] ;  /* 0x00010a00ff007b82 */ /* 0x000e620000000800 */
[----:B------:R-:W-:Y:S01]  /*8650*/  IMAD R3, R15, 0x80, R153 ;  /* 0x000000800f037824 */ /* 0x000fe200078e0299 */
[----:B------:R-:W-:Y:S01]  /*8660*/  ULDC.64 UR4, c[0x0][0x3c8] ;  /* 0x0000f20000047ab9 */ /* 0x000fe20000000a00 */
[----:B------:R-:W-:Y:S01]  /*8670*/  IMAD.MOV.U32 R11, RZ, RZ, R41 ;  /* 0x000000ffff0b7224 */ /* 0x000fe200078e0029 */
[----:B------:R-:W-:Y:S01]  /*8680*/  ULDC.64 UR6, c[0x0][0x3e0] ;  /* 0x0000f80000067ab9 */ /* 0x000fe20000000a00 */
[----:B------:R-:W-:Y:S02]  /*8690*/  IMAD.MOV.U32 R12, RZ, RZ, R36 ;  /* 0x000000ffff0c7224 */ /* 0x000fe400078e0024 */
[----:B------:R-:W-:Y:S01]  /*86a0*/  IMAD.MOV.U32 R13, RZ, RZ, R43 ;  /* 0x000000ffff0d7224 */ /* 0x000fe200078e002b */
[----:B------:R-:W2:Y:S01]  /*86b0*/  LDC R21, c[0x0][0x3d4] ;  /* 0x0000f500ff157b82 */ /* 0x000ea20000000800 */
[----:B-1----:R-:W-:Y:S01]  /*86c0*/  ISETP.NE.AND P3, PT, R0, 0x1, PT ;  /* 0x000000010000780c */ /* 0x002fe20003f65270 */
[----:B------:R-:W-:Y:S01]  /*86d0*/  IMAD R0, R214, 0x40, R3 ;  /* 0x00000040d6007824 */ /* 0x000fe200078e0203 */
[----:B--2---:R-:W-:-:S04]  /*86e0*/  ISETP.GE.AND P0, PT, R22, R21, PT ;  /* 0x000000151600720c */ /* 0x004fc80003f06270 */
[----:B------:R-:W-:-:S07]  /*86f0*/  ISETP.GE.OR P1, PT, R156, R10, P0 ;  /* 0x0000000a9c00720c */ /* 0x000fce0000726670 */
[----:B------:R-:W1:Y:S01]  /*8700*/  @P3 LDC R9, c[0x0][0x42c] ;  /* 0x00010b00ff093b82 */ /* 0x000e620000000800 */
[----:B------:R-:W-:Y:S01]  /*8710*/  ISETP.GE.OR P2, PT, R153, R10, P0 ;  /* 0x0000000a9900720c */ /* 0x000fe20000746670 */
[----:B------:R-:W-:-:S06]  /*8720*/  IMAD.MOV.U32 R10, RZ, RZ, R38 ;  /* 0x000000ffff0a7224 */ /* 0x000fcc00078e0026 */
[----:B------:R-:W2:Y:S06]  /*8730*/  @P3 LDC R8, c[0x0][0x430] ;  /* 0x00010c00ff083b82 */ /* 0x000eac0000000800 */
[----:B------:R-:W-:Y:S02]  /*8740*/  @!P2 IADD3 R41, P5, R74, R47, RZ ;  /* 0x0000002f4a29a210 */ /* 0x000fe40007fbe0ff */
[----:B------:R-:W3:Y:S03]  /*8750*/  @!P1 LDC.64 R36, c[0x0][0x3e0] ;  /* 0x0000f800ff249b82 */ /* 0x000ee60000000a00 */
[----:B------:R-:W-:Y:S01]  /*8760*/  @!P2 IMAD.X R42, R76, 0x1, R67, P5 ;  /* 0x000000014c2aa824 */ /* 0x000fe200028e0643 */
[----:B------:R-:W-:Y:S01]  /*8770*/  @!P2 IADD3 R14, P5, R70, R69, RZ ;  /* 0x00000045460ea210 */ /* 0x000fe20007fbe0ff */
[----:B-1----:R-:W-:-:S04]  /*8780*/  @P3 IMAD.HI.U32 R9, R0, R9, RZ ;  /* 0x0000000900093227 */ /* 0x002fc800078e00ff */
[----:B------:R-:W-:Y:S01]  /*8790*/  @!P2 IMAD.X R15, R71, 0x1, R40, P5 ;  /* 0x00000001470fa824 */ /* 0x000fe200028e0628 */
[----:B--2---:R-:W-:Y:S02]  /*87a0*/  @P3 SHF.R.U32.HI R0, RZ, R8, R9 ;  /* 0x00000008ff003219 */ /* 0x004fe40000011609 */
[----:B------:R-:W1:Y:S01]  /*87b0*/  @!P1 LDC.64 R8, c[0x0][0x3c8] ;  /* 0x0000f200ff089b82 */ /* 0x000e620000000a00 */
[----:B------:R-:W-:Y:S02]  /*87c0*/  @!P1 IADD3 R45, P3, P4, R47, R82, R74 ;  /* 0x000000522f2d9210 */ /* 0x000fe40007c7e04a */
[----:B------:R-:W-:Y:S01]  /*87d0*/  SHF.R.S32.HI R3, RZ, 0x1f, R0 ;  /* 0x0000001fff037819 */ /* 0x000fe20000011400 */
[----:B------:R-:W-:Y:S01]  /*87e0*/  IMAD.WIDE.U32 R10, R0, R6, R10 ;  /* 0x00000006000a7225 */ /* 0x000fe200078e000a */
[----:B------:R-:W-:Y:S02]  /*87f0*/  @!P1 IADD3.X R66, R67, R80, R76, P3, P4 ;  /* 0x0000005043429210 */ /* 0x000fe40001fe844c */
[----:B------:R-:W-:Y:S01]  /*8800*/  @!P1 IADD3 R38, P3, P4, R69, R84, R70 ;  /* 0x0000005445269210 */ /* 0x000fe20007c7e046 */
[----:B------:R-:W-:-:S02]  /*8810*/  IMAD R43, R3, R6, RZ ;  /* 0x00000006032b7224 */ /* 0x000fc400078e02ff */
[-C--:B------:R-:W-:Y:S01]  /*8820*/  IMAD.WIDE.U32 R12, R0, R4.reuse, R12 ;  /* 0x00000004000c7225 */ /* 0x080fe200078e000c */
[----:B------:R-:W-:Y:S02]  /*8830*/  @!P1 IADD3.X R39, R40, R83, R71, P3, P4 ;  /* 0x0000005328279210 */ /* 0x000fe40001fe8447 */
[----:B------:R-:W-:Y:S01]  /*8840*/  LEA R6, P4, R10, UR4, 0x1 ;  /* 0x000000040a067c11 */ /* 0x000fe2000f8808ff */
[C---:B------:R-:W-:Y:S01]  /*8850*/  IMAD R43, R0.reuse, R7, R43 ;  /* 0x00000007002b7224 */ /* 0x040fe200078e022b */
[----:B------:R-:W-:Y:S01]  /*8860*/  @!P2 LEA R40, P3, R41, UR4, 0x1 ;  /* 0x000000042928ac11 */ /* 0x000fe2000f8608ff */
[----:B------:R-:W-:Y:S01]  /*8870*/  IMAD R7, R3, R4, RZ ;  /* 0x0000000403077224 */ /* 0x000fe200078e02ff */
[----:B------:R-:W-:Y:S01]  /*8880*/  UMOV UR4, 0xffffffff ;  /* 0xffffffff00047882 */ /* 0x000fe20000000000 */
[----:B------:R-:W-:Y:S01]  /*8890*/  IMAD.IADD R3, R11, 0x1, R43 ;  /* 0x000000010b037824 */ /* 0x000fe200078e022b */
[----:B------:R-:W-:Y:S01]  /*88a0*/  @!P2 LEA.HI.X R41, R41, UR5, R42, 0x1, P3 ;  /* 0x000000052929ac11 */ /* 0x000fe200098f0c2a */
[----:B------:R-:W-:Y:S01]  /*88b0*/  IMAD R7, R0, R5, R7 ;  /* 0x0000000500077224 */ /* 0x000fe200078e0207 */
[----:B------:R-:W-:-:S02]  /*88c0*/  @!P2 LEA R42, P3, R14, UR6, 0x1 ;  /* 0x000000060e2aac11 */ /* 0x000fc4000f8608ff */
[----:B------:R-:W-:Y:S01]  /*88d0*/  LEA.HI.X R4, R10, UR5, R3, 0x1, P4 ;  /* 0x000000050a047c11 */ /* 0x000fe2000a0f0c03 */
[----:B------:R-:W-:Y:S01]  /*88e0*/  IMAD.IADD R3, R13, 0x1, R7 ;  /* 0x000000010d037824 */ /* 0x000fe200078e0207 */
[----:B------:R-:W-:Y:S02]  /*88f0*/  LEA R0, P5, R12, UR6, 0x1 ;  /* 0x000000060c007c11 */ /* 0x000fe4000f8a08ff */
[----:B------:R-:W-:Y:S02]  /*8900*/  @!P2 LEA.HI.X R43, R14, UR7, R15, 0x1, P3 ;  /* 0x000000070e2bac11 */ /* 0x000fe400098f0c0f */
[----:B------:R-:W-:Y:S02]  /*8910*/  LEA.HI.X R3, R12, UR7, R3, 0x1, P5 ;  /* 0x000000070c037c11 */ /* 0x000fe4000a8f0c03 */
[----:B-1----:R-:W-:Y:S02]  /*8920*/  @!P1 LEA R44, P3, R45, R8, 0x1 ;  /* 0x000000082d2c9211 */ /* 0x002fe400078608ff */
[----:B---3--:R-:W-:Y:S01]  /*8930*/  @!P1 LEA R46, P4, R38, R36, 0x1 ;  /* 0x00000024262e9211 */ /* 0x008fe200078808ff */
[----:B0-----:R-:W-:-:S12]  /*8940*/  BRA.DIV UR4, `(.L_x_2872) ;  /* 0x000002b204087947 */ /* 0x001fd8000b800000 */
.L_x_3138:
[----:B------:R-:W-:-:S03]  /*8950*/  UMOV UR4, 0xffffffff ;  /* 0xffffffff00047882 */ /* 0x000fc60000000000 */
[----:B------:R-:W-:Y:S05]  /*8960*/  BRA.DIV UR4, `(.L_x_2873) ;  /* 0x000002b204287947 */ /* 0x000fea000b800000 */
.L_x_3141:
[----:B------:R-:W-:-:S03]  /*8970*/  UMOV UR4, 0xffffffff ;  /* 0xffffffff00047882 */ /* 0x000fc60000000000 */
[----:B------:R-:W-:Y:S05]  /*8980*/  BRA.DIV UR4, `(.L_x_2874) ;  /* 0x000002b204487947 */ /* 0x000fea000b800000 */
.L_x_3144:
[----:B------:R-:W-:-:S03]  /*8990*/  UMOV UR4, 0xffffffff ;  /* 0xffffffff00047882 */ /* 0x000fc60000000000 */
[----:B------:R-:W-:Y:S05]  /*89a0*/  BRA.DIV UR4, `(.L_x_2875) ;  /* 0x000002b204687947 */ /* 0x000fea000b800000 */
.L_x_3147:
[----:B------:R-:W-:-:S03]  /*89b0*/  UMOV UR4, 0xffffffff ;  /* 0xffffffff00047882 */ /* 0x000fc60000000000 */
[----:B------:R-:W-:Y:S05]  /*89c0*/  BRA.DIV UR4, `(.L_x_2876) ;  /* 0x000002b204887947 */ /* 0x000fea000b800000 */
.L_x_3150:
[----:B------:R-:W-:-:S03]  /*89d0*/  UMOV UR4, 0xffffffff ;  /* 0xffffffff00047882 */ /* 0x000fc60000000000 */
[----:B------:R-:W-:Y:S05]  /*89e0*/  BRA.DIV UR4, `(.L_x_2877) ;  /* 0x000002b204a87947 */ /* 0x000fea000b800000 */
.L_x_3153:
[----:B------:R-:W-:-:S03]  /*89f0*/  UMOV UR4, 0xffffffff ;  /* 0xffffffff00047882 */ /* 0x000fc60000000000 */
[----:B------:R-:W-:Y:S05]  /*8a00*/  BRA.DIV UR4, `(.L_x_2878) ;  /* 0x000002b204c87947 */ /* 0x000fea000b800000 */
.L_x_3156:
[----:B------:R-:W-:-:S03]  /*8a10*/  UMOV UR4, 0xffffffff ;  /* 0xffffffff00047882 */ /* 0x000fc60000000000 */
[----:B------:R-:W-:Y:S05]  /*8a20*/  BRA.DIV UR4, `(.L_x_2879) ;  /* 0x000002b204e87947 */ /* 0x000fea000b800000 */
.L_x_3159:
[----:B-----5:R-:W-:Y:S02]  /*8a30*/  LEA.HI R0, R20, R20, RZ, 0x1 ;  /* 0x0000001414007211 */ /* 0x020fe400078f08ff */
[----:B------:R-:W-:Y:S02]  /*8a40*/  CS2R R12, SRZ ;  /* 0x00000000000c7805 */ /* 0x000fe4000001ff00 */
[----:B------:R-:W-:Y:S02]  /*8a50*/  @!P1 LEA.HI.X R45, R45, R9, R66, 0x1, P3 ;  /* 0x000000092d2d9211 */ /* 0x000fe400018f0c42 */
[----:B------:R-:W-:Y:S02]  /*8a60*/  CS2R R14, SRZ ;  /* 0x00000000000e7805 */ /* 0x000fe4000001ff00 */
[----:B------:R-:W-:Y:S02]  /*8a70*/  LOP3.LUT R3, R0, 0xfffffffe, RZ, 0xc0, !PT ;  /* 0xfffffffe00037812 */ /* 0x000fe400078ec0ff */
[----:B------:R-:W-:-:S02]  /*8a80*/  CS2R R4, SRZ ;  /* 0x0000000000047805 */ /* 0x000fc4000001ff00 */
[----:B------:R-:W-:Y:S02]  /*8a90*/  @!P1 LEA.HI.X R47, R38, R37, R39, 0x1, P4 ;  /* 0x00000025262f9211 */ /* 0x000fe400020f0c27 */
[----:B------:R-:W-:Y:S02]  /*8aa0*/  CS2R R36, SRZ ;  /* 0x0000000000247805 */ /* 0x000fe4000001ff00 */
[----:B------:R-:W-:Y:S01]  /*8ab0*/  CS2R R38, SRZ ;  /* 0x0000000000267805 */ /* 0x000fe2000001ff00 */
[----:B------:R-:W-:Y:S01]  /*8ac0*/  IMAD.IADD R3, R20, 0x1, -R3 ;  /* 0x0000000114037824 */ /* 0x000fe200078e0a03 */
[----:B------:R-:W-:Y:S02]  /*8ad0*/  CS2R R6, SRZ ;  /* 0x0000000000067805 */ /* 0x000fe4000001ff00 */
[----:B------:R-:W-:Y:S02]  /*8ae0*/  CS2R R8, SRZ ;  /* 0x0000000000087805 */ /* 0x000fe4000001ff00 */
[----:B------:R-:W-:Y:S01]  /*8af0*/  CS2R R10, SRZ ;  /* 0x00000000000a7805 */ /* 0x000fe2000001ff00 */
[----:B------:R0:W5:Y:S01]  /*8b00*/  @!P2 LDG.E.128 R12, desc[UR56][R40.64] ;  /* 0x00000038280ca981 */ /* 0x000162000c1e1d00 */
[----:B------:R-:W-:-:S03]  /*8b10*/  SHF.L.U32 R0, R3, 0x1f, RZ ;  /* 0x0000001f03007819 */ /* 0x000fc600000006ff */
[----:B------:R0:W5:Y:S04]  /*8b20*/  @!P2 LDG.E.128 R36, desc[UR56][R42.64] ;  /* 0x000000382a24a981 */ /* 0x000168000c1e1d00 */
[----:B------:R0:W5:Y:S04]  /*8b30*/  @!P1 LDG.E.128 R4, desc[UR56][R44.64] ;  /* 0x000000382c049981 */ /* 0x000168000c1e1d00 */
[----:B------:R0:W5:Y:S01]  /*8b40*/  @!P1 LDG.E.128 R8, desc[UR56][R46.64] ;  /* 0x000000382e089981 */ /* 0x000162000c1e1d00 */
[----:B------:R-:W1:Y:S01]  /*8b50*/  SYNCS.PHASECHK.TRANS64.TRYWAIT P1, [R145+URZ+0x32400], R0 ;  /* 0x03240000910075a7 */ /* 0x000e62000802017f */
[----:B------:R-:W-:Y:S04]  /*8b60*/  BSSY B1, `(.L_x_2880) ;  /* 0x0000002000017945 */ /* 0x000fe80003800000 */
[----:B01----:R-:W-:Y:S05]  /*8b70*/  @!P1 BRA `(.L_x_2881) ;  /* 0x000002b000bc9947 */ /* 0x003fea0003800000 */
.L_x_3160:
[----:B------:R-:W-:Y:S05]  /*8b80*/  BSYNC B1 ;  /* 0x0000000000017941 */ /* 0x000fea0003800000 */
.L_x_2880:
[----:B------:R-:W2:Y:S01]  /*8b90*/  LDL R43, [R1+0x70] ;  /* 0x00007000012b7983 */ /* 0x000ea20000100800 */
[----:B0----5:R-:W-:Y:S01]  /*8ba0*/  IMAD.MOV.U32 R0, RZ, RZ, R12 ;  /* 0x000000ffff007224 */ /* 0x021fe200078e000c */
[----:B------:R-:W-:Y:S01]  /*8bb0*/  BSSY B1, `(.L_x_2882) ;  /* 0x0000081000017945 */ /* 0x000fe20003800000 */
[----:B------:R-:W-:Y:S02]  /*8bc0*/  IMAD.MOV.U32 R3, RZ, RZ, R13 ;  /* 0x000000ffff037224 */ /* 0x000fe400078e000d */
        /* <DEDUP_REMOVED lines=20> */
[----:B------:R-:W-:Y:S01]  /*8d10*/  IMAD.IADD R21, R22, 0x1, R21 ;  /* 0x0000000116157824 */ /* 0x000fe200078e0215 */
[----:B------:R-:W-:Y:S01]  /*8d20*/  PRMT R20, R20, 0x5410, R40 ;  /* 0x0000541014147816 */ /* 0x000fe20000000028 */
[----:B------:R-:W-:Y:S01]  /*8d30*/  IMAD.MOV.U32 R89, RZ, RZ, R10 ;  /* 0x000000ffff597224 */ /* 0x000fe200078e000a */
[----:B------:R-:W-:Y:S01]  /*8d40*/  MOV R40, R8 ;  /* 0x0000000800287202 */ /* 0x000fe20000000f00 */
[----:B------:R-:W-:Y:S01]  /*8d50*/  IMAD.MOV.U32 R90, RZ, RZ, R11 ;  /* 0x000000ffff5a7224 */ /* 0x000fe200078e000b */
[----:B------:R-:W-:Y:S02]  /*8d60*/  PRMT R88, R41, 0x7610, R88 ;  /* 0x0000761029587816 */ /* 0x000fe40000000058 */
[----:B------:R-:W-:Y:S02]  /*8d70*/  PRMT R66, R40, 0x7610, R66 ;  /* 0x0000761028427816 */ /* 0x000fe40000000042 */
[----:B------:R-:W-:Y:S01]  /*8d80*/  LOP3.LUT R21, R21, 0x38, RZ, 0xc0, !PT ;  /* 0x0000003815157812 */ /* 0x000fe200078ec0ff */
[----:B--2---:R-:W-:-:S05]  /*8d90*/  IMAD R43, R43, -0x80, R160 ;  /* 0xffffff802b2b7824 */ /* 0x004fca00078e02a0 */
[----:B------:R-:W-:-:S04]  /*8da0*/  VIMNMX R43, R43, 0x80, PT ;  /* 0x000000802b2b7848 */ /* 0x000fc80003fe0100 */
[-C--:B------:R-:W-:Y:S02]  /*8db0*/  ISETP.GE.OR P1, PT, R153, R43.reuse, P0 ;  /* 0x0000002b9900720c */ /* 0x080fe40000726670 */
[----:B------:R-:W-:-:S11]  /*8dc0*/  ISETP.GE.OR P0, PT, R156, R43, P0 ;  /* 0x0000002b9c00720c */ /* 0x000fd60000706670 */
[----:B------:R-:W-:Y:S05]  /*8dd0*/  @P1 BRA `(.L_x_2883) ;  /* 0x0000000400781947 */ /* 0x000fea0003800000 */
[----:B------:R-:W-:Y:S01]  /*8de0*/  IMAD.SHL.U32 R40, R183, 0x40, RZ ;  /* 0x00000040b7287824 */ /* 0x000fe200078e00ff */
[--C-:B------:R-:W-:Y:S01]  /*8df0*/  SHF.R.U64 R85, R36, 0x10, R37.reuse ;  /* 0x0000001024557819 */ /* 0x100fe20000001225 */
[----:B------:R-:W-:Y:S01]  /*8e00*/  HADD2.F32 R70, -RZ, R70.H0_H0 ;  /* 0x20000046ff467230 */ /* 0x000fe20000004100 */
[----:B------:R-:W-:Y:S01]  /*8e10*/  SHF.R.U32.HI R74, RZ, 0x10, R37 ;  /* 0x00000010ff4a7819 */ /* 0x000fe20000011625 */
[----:B------:R-:W-:Y:S01]  /*8e20*/  HADD2.F32 R68, -RZ, R0.H1_H1 ;  /* 0x30000000ff447230 */ /* 0x000fe20000004100 */
[----:B------:R-:W-:Y:S02]  /*8e30*/  LOP3.LUT R45, R40, 0x1c0, RZ, 0xc0, !PT ;  /* 0x000001c0282d7812 */ /* 0x000fe400078ec0ff */
[----:B------:R-:W-:Y:S01]  /*8e40*/  SHF.R.U64 R87, R12, 0x10, R13 ;  /* 0x000000100c577819 */ /* 0x000fe2000000120d */
[----:B------:R-:W-:Y:S01]  /*8e50*/  HADD2.F32 R74, -RZ, R74.H0_H0 ;  /* 0x2000004aff4a7230 */ /* 0x000fe20000004100 */
[----:B------:R-:W-:Y:S02]  /*8e60*/  SHF.R.U32.HI R42, RZ, 0x3, R45 ;  /* 0x00000003ff2a7819 */ /* 0x000fe4000001162d */
[----:B------:R-:W-:-:S02]  /*8e70*/  LOP3.LUT R40, R45, 0x38, R22, 0xf8, !PT ;  /* 0x000000382d287812 */ /* 0x000fc400078ef816 */
[----:B------:R-:W-:Y:S02]  /*8e80*/  LOP3.LUT R45, R42, R21, R45, 0x1e, !PT ;  /* 0x000000152a2d7212 */ /* 0x000fe400078e1e2d */
[----:B------:R-:W-:Y:S02]  /*8e90*/  LOP3.LUT R41, R40, R42, RZ, 0x3c, !PT ;  /* 0x0000002a28297212 */ /* 0x000fe400078e3cff */
[----:B------:R-:W-:Y:S01]  /*8ea0*/  SHF.R.U32.HI R69, RZ, 0x10, R13 ;  /* 0x00000010ff457819 */ /* 0x000fe2000001160d */
[----:B------:R-:W-:Y:S01]  /*8eb0*/  IMAD R44, R168, 0x200, R45 ;  /* 0x00000200a82c7824 */ /* 0x000fe200078e022d */
[----:B------:R-:W-:Y:S01]  /*8ec0*/  SHF.R.U64 R84, R38, 0x10, R39 ;  /* 0x0000001026547819 */ /* 0x000fe20000001227 */
[----:B------:R-:W-:Y:S01]  /*8ed0*/  IMAD R40, R168, 0x200, R41 ;  /* 0x00000200a8287824 */ /* 0x000fe200078e0229 */
[----:B------:R-:W-:Y:S01]  /*8ee0*/  SHF.R.U32.HI R71, RZ, 0x10, R39 ;  /* 0x00000010ff477819 */ /* 0x000fe20000011627 */
[----:B------:R-:W-:Y:S01]  /*8ef0*/  IMAD R83, R44, 0x2, R145 ;  /* 0x000000022c537824 */ /* 0x000fe200078e0291 */
[----:B------:R-:W-:Y:S01]  /*8f00*/  SHF.R.U64 R86, R14, 0x10, R15 ;  /* 0x000000100e567819 */ /* 0x000fe2000000120f */
[----:B------:R-:W-:Y:S01]  /*8f10*/  IMAD R81, R40, 0x2, R145 ;  /* 0x0000000228517824 */ /* 0x000fe200078e0291 */
[----:B------:R-:W-:-:S02]  /*8f20*/  SHF.R.U32.HI R77, RZ, 0x10, R15 ;  /* 0x00000010ff4d7819 */ /* 0x000fc4000001160f */
[----:B------:R-:W0:Y:S04]  /*8f30*/  LDS.128 R44, [R83+0x18400] ;  /* 0x01840000532c7984 */ /* 0x000e280000000c00 */
[----:B------:R-:W1:Y:S01]  /*8f40*/  LDS.128 R40, [R81+0x18400] ;  /* 0x0184000051287984 */ /* 0x000e620000000c00 */
[--C-:B0-----:R-:W-:Y:S02]  /*8f50*/  HADD2.F32 R37, -RZ, R45.reuse.H0_H0 ;  /* 0x2000002dff257230 */ /* 0x101fe40000004100 */
[----:B------:R-:W-:Y:S02]  /*8f60*/  HADD2.F32 R45, -RZ, R45.H1_H1 ;  /* 0x3000002dff2d7230 */ /* 0x000fe40000004100 */
[--C-:B-1----:R-:W-:Y:S02]  /*8f70*/  HADD2.F32 R13, -RZ, R41.reuse.H0_H0 ;  /* 0x20000029ff0d7230 */ /* 0x102fe40000004100 */
[C---:B------:R-:W-:Y:S01]  /*8f80*/  FMUL.FTZ R76, R37.reuse, R70 ;  /* 0x00000046254c7220 */ /* 0x040fe20000410000 */
[----:B------:R-:W-:Y:S01]  /*8f90*/  FMUL.FTZ R78, R37, R68 ;  /* 0x00000044254e7220 */ /* 0x000fe20000410000 */
[----:B------:R-:W-:-:S02]  /*8fa0*/  HADD2.F32 R41, -RZ, R41.H1_H1 ;  /* 0x30000029ff297230 */ /* 0x000fc40000004100 */
[----:B------:R-:W-:Y:S01]  /*8fb0*/  FMUL.FTZ R80, R45, R74 ;  /* 0x0000004a2d507220 */ /* 0x000fe20000410000 */
[C---:B------:R-:W-:Y:S01]  /*8fc0*/  FFMA.FTZ R67, R13.reuse, R68, -R76 ;  /* 0x000000440d437223 */ /* 0x040fe2000001084c */
[----:B------:R-:W-:Y:S02]  /*8fd0*/  HADD2.F32 R68, -RZ, R69.H0_H0 ;  /* 0x20000045ff447230 */ /* 0x000fe40000004100 */
[----:B------:R-:W-:Y:S01]  /*8fe0*/  FFMA.FTZ R69, R13, R70, R78 ;  /* 0x000000460d457223 */ /* 0x000fe2000001004e */
[----:B------:R-:W-:Y:S02]  /*8ff0*/  HADD2.F32 R39, -RZ, R47.H0_H0 ;  /* 0x2000002fff277230 */ /* 0x000fe40000004100 */
[----:B------:R-:W-:Y:S02]  /*9000*/  HADD2.F32 R76, -RZ, R79.H1_H1 ;  /* 0x3000004fff4c7230 */ /* 0x000fe40000004100 */
[----:B------:R-:W-:Y:S01]  /*9010*/  FFMA.FTZ R80, R41, R68, -R80 ;  /* 0x0000004429507223 */ /* 0x000fe20000010850 */
[----:B------:R-:W-:-:S02]  /*9020*/  HADD2.F32 R70, -RZ, R82.H0_H0 ;  /* 0x20000052ff467230 */ /* 0x000fc40000004100 */
[----:B------:R-:W-:Y:S01]  /*9030*/  FMUL.FTZ R82, R45, R68 ;  /* 0x000000442d527220 */ /* 0x000fe20000410000 */
[----:B------:R-:W-:Y:S02]  /*9040*/  HADD2.F32 R15, -RZ, R43.H0_H0 ;  /* 0x2000002bff0f7230 */ /* 0x000fe40000004100 */
[C---:B------:R-:W-:Y:S01]  /*9050*/  FMUL.FTZ R68, R39.reuse, R76 ;  /* 0x0000004c27447220 */ /* 0x040fe20000410000 */
[----:B------:R-:W-:Y:S02]  /*9060*/  HADD2.F32 R47, -RZ, R47.H1_H1 ;  /* 0x3000002fff2f7230 */ /* 0x000fe40000004100 */
[-C--:B------:R-:W-:Y:S01]  /*9070*/  FMUL.FTZ R39, R39, R70.reuse ;  /* 0x0000004627277220 */ /* 0x080fe20000410000 */
[----:B------:R-:W-:Y:S02]  /*9080*/  HADD2.F32 R78, -RZ, R71.H0_H0 ;  /* 0x20000047ff4e7230 */ /* 0x000fe40000004100 */
[----:B------:R-:W-:Y:S01]  /*9090*/  FFMA.FTZ R70, R15, R70, -R68 ;  /* 0x000000460f467223 */ /* 0x000fe20000010844 */
[----:B------:R-:W-:-:S02]  /*90a0*/  HADD2.F32 R68, -RZ, R77.H0_H0 ;  /* 0x2000004dff447230 */ /* 0x000fc40000004100 */
[----:B------:R-:W-:Y:S01]  /*90b0*/  FFMA.FTZ R82, R41, R74, R82 ;  /* 0x0000004a29527223 */ /* 0x000fe20000010052 */
[----:B------:R-:W-:Y:S02]  /*90c0*/  HADD2.F32 R36, -RZ, R44.H0_H0 ;  /* 0x2000002cff247230 */ /* 0x000fe40000004100 */
[----:B------:R-:W-:Y:S01]  /*90d0*/  FFMA.FTZ R76, R15, R76, R39 ;  /* 0x0000004c0f4c7223 */ /* 0x000fe20000010027 */
[----:B------:R-:W-:Y:S02]  /*90e0*/  HADD2.F32 R37, -RZ, R66.H1_H1 ;  /* 0x30000042ff257230 */ /* 0x000fe40000004100 */
[C---:B------:R-:W-:Y:S01]  /*90f0*/  FMUL.FTZ R74, R47.reuse, R78 ;  /* 0x0000004e2f4a7220 */ /* 0x040fe20000410000 */
[----:B------:R-:W-:Y:S02]  /*9100*/  HADD2.F32 R43, -RZ, R43.H1_H1 ;  /* 0x3000002bff2b7230 */ /* 0x000fe40000004100 */
[----:B------:R-:W-:Y:S02]  /*9110*/  HADD2.F32 R13, -RZ, R0.H0_H0 ;  /* 0x20000000ff0d7230 */ /* 0x000fe40000004100 */
[----:B------:R-:W-:Y:S01]  /*9120*/  FMUL.FTZ R0, R47, R68 ;  /* 0x000000442f007220 */ /* 0x000fe20000410000 */
[----:B------:R-:W-:-:S02]  /*9130*/  HADD2.F32 R38, -RZ, R46.H0_H0 ;  /* 0x2000002eff267230 */ /* 0x000fc40000004100 */
[C---:B------:R-:W-:Y:S01]  /*9140*/  FMUL.FTZ R41, R36.reuse, R37 ;  /* 0x0000002524297220 */ /* 0x040fe20000410000 */
[----:B------:R-:W-:Y:S02]  /*9150*/  HADD2.F32 R39, -RZ, R79.H0_H0 ;  /* 0x2000004fff277230 */ /* 0x000fe40000004100 */
[C---:B------:R-:W-:Y:S01]  /*9160*/  FFMA.FTZ R77, R43.reuse, R68, -R74 ;  /* 0x000000442b4d7223 */ /* 0x040fe2000001084a */
[----:B------:R-:W-:Y:S02]  /*9170*/  HADD2.F32 R12, -RZ, R40.H0_H0 ;  /* 0x20000028ff0c7230 */ /* 0x000fe40000004100 */
[----:B------:R-:W-:Y:S01]  /*9180*/  FMUL.FTZ R36, R36, R13 ;  /* 0x0000000d24247220 */ /* 0x000fe20000410000 */
[----:B------:R-:W-:Y:S02]  /*9190*/  HADD2.F32 R15, -RZ, R3.H0_H0 ;  /* 0x20000003ff0f7230 */ /* 0x000fe40000004100 */
[----:B------:R-:W-:Y:S01]  /*91a0*/  FFMA.FTZ R79, R43, R78, R0 ;  /* 0x0000004e2b4f7223 */ /* 0x000fe20000010000 */
[----:B------:R-:W-:-:S02]  /*91b0*/  HADD2.F32 R14, -RZ, R42.H0_H0 ;  /* 0x2000002aff0e7230 */ /* 0x000fc40000004100 */
[----:B------:R-:W-:Y:S01]  /*91c0*/  FMUL.FTZ R43, R38, R39 ;  /* 0x00000027262b7220 */ /* 0x000fe20000410000 */
[C---:B------:R-:W-:Y:S01]  /*91d0*/  FFMA.FTZ R0, R12.reuse, R13, -R41 ;  /* 0x0000000d0c007223 */ /* 0x040fe20000010829 */
[----:B------:R-:W-:Y:S01]  /*91e0*/  FFMA.FTZ R36, R12, R37, R36 ;  /* 0x000000250c247223 */ /* 0x000fe20000010024 */
[-C--:B------:R-:W-:Y:S01]  /*91f0*/  FMUL.FTZ R45, R38, R15.reuse ;  /* 0x0000000f262d7220 */ /* 0x080fe20000410000 */
[----:B------:R-:W-:Y:S02]  /*9200*/  HADD2.F32 R44, -RZ, R44.H1_H1 ;  /* 0x3000002cff2c7230 */ /* 0x000fe40000004100 */
[C---:B------:R-:W-:Y:S01]  /*9210*/  FFMA.FTZ R38, R14.reuse, R15, -R43 ;  /* 0x0000000f0e267223 */ /* 0x040fe2000001082b */
[----:B------:R-:W-:Y:S02]  /*9220*/  HADD2.F32 R46, -RZ, R46.H1_H1 ;  /* 0x3000002eff2e7230 */ /* 0x000fe40000004100 */
[----:B------:R-:W-:Y:S01]  /*9230*/  FFMA.FTZ R47, R14, R39, R45 ;  /* 0x000000270e2f7223 */ /* 0x000fe2000001002d */
[----:B------:R-:W-:-:S02]  /*9240*/  HADD2.F32 R37, -RZ, R85.H0_H0 ;  /* 0x20000055ff257230 */ /* 0x000fc40000004100 */
[----:B------:R-:W-:Y:S02]  /*9250*/  HADD2.F32 R41, -RZ, R84.H0_H0 ;  /* 0x20000054ff297230 */ /* 0x000fe40000004100 */
[----:B------:R-:W-:Y:S02]  /*9260*/  HADD2.F32 R13, -RZ, R87.H0_H0 ;  /* 0x20000057ff0d7230 */ /* 0x000fe40000004100 */
[----:B------:R-:W-:Y:S01]  /*9270*/  FMUL.FTZ R39, R44, R37 ;  /* 0x000000252c277220 */ /* 0x000fe20000410000 */
[----:B------:R-:W-:Y:S02]  /*9280*/  HADD2.F32 R15, -RZ, R86.H0_H0 ;  /* 0x20000056ff0f7230 */ /* 0x000fe40000004100 */
[----:B------:R-:W-:Y:S01]  /*9290*/  FMUL.FTZ R71, R46, R41 ;  /* 0x000000292e477220 */ /* 0x000fe20000410000 */
[----:B------:R-:W-:Y:S02]  /*92a0*/  HADD2.F32 R40, -RZ, R40.H1_H1 ;  /* 0x30000028ff287230 */ /* 0x000fe40000004100 */
[----:B------:R-:W-:Y:S01]  /*92b0*/  FMUL.FTZ R44, R44, R13 ;  /* 0x0000000d2c2c7220 */ /* 0x000fe20000410000 */
[----:B------:R-:W-:-:S02]  /*92c0*/  HADD2.F32 R42, -RZ, R42.H1_H1 ;  /* 0x3000002aff2a7230 */ /* 0x000fc40000004100 */
[----:B------:R-:W-:Y:S01]  /*92d0*/  FMUL.FTZ R46, R46, R15 ;  /* 0x0000000f2e2e7220 */ /* 0x000fe20000410000 */
[C---:B------:R-:W-:Y:S01]  /*92e0*/  FFMA.FTZ R43, R40.reuse, R13, -R39 ;  /* 0x0000000d282b7223 */ /* 0x040fe20000010827 */
[----:B------:R-:W-:Y:S01]  /*92f0*/  FFMA.FTZ R45, R40, R37, R44 ;  /* 0x00000025282d7223 */ /* 0x000fe2000001002c */
[C---:B------:R-:W-:Y:S01]  /*9300*/  FFMA.FTZ R71, R42.reuse, R15, -R71 ;  /* 0x0000000f2a477223 */ /* 0x040fe20000010847 */
[----:B------:R-:W-:Y:S01]  /*9310*/  FFMA.FTZ R46, R42, R41, R46 ;  /* 0x000000292a2e7223 */ /* 0x000fe2000001002e */
[----:B------:R-:W-:Y:S02]  /*9320*/  F2FP.F16.F32.PACK_AB R13, R80, R67 ;  /* 0x00000043500d723e */ /* 0x000fe400000000ff */
[----:B------:R-:W-:Y:S02]  /*9330*/  F2FP.F16.F32.PACK_AB R15, R77, R70 ;  /* 0x000000464d0f723e */ /* 0x000fe400000000ff */
[----:B------:R-:W-:Y:S02]  /*9340*/  F2FP.F16.F32.PACK_AB R12, R43, R0 ;  /* 0x000000002b0c723e */ /* 0x000fe400000000ff */
[----:B------:R-:W-:-:S02]  /*9350*/  F2FP.F16.F32.PACK_AB R14, R71, R38 ;  /* 0x00000026470e723e */ /* 0x000fc400000000ff */
[----:B------:R-:W-:Y:S02]  /*9360*/  F2FP.F16.F32.PACK_AB R37, R82, R69 ;  /* 0x000000455225723e */ /* 0x000fe400000000ff */
[----:B------:R-:W-:Y:S01]  /*9370*/  F2FP.F16.F32.PACK_AB R39, R79, R76 ;  /* 0x0000004c4f27723e */ /* 0x000fe200000000ff */
[----:B------:R0:W-:Y:S01]  /*9380*/  STS.128 [R81+0x18400], R12 ;  /* 0x0184000c51007388 */ /* 0x0001e20000000c00 */
[----:B------:R-:W-:Y:S02]  /*9390*/  F2FP.F16.F32.PACK_AB R36, R45, R36 ;  /* 0x000000242d24723e */ /* 0x000fe400000000ff */
[----:B------:R-:W-:-:S05]  /*93a0*/  F2FP.F16.F32.PACK_AB R38, R46, R47 ;  /* 0x0000002f2e26723e */ /* 0x000fca00000000ff */
[----:B------:R0:W-:Y:S02]  /*93b0*/  STS.128 [R83+0x18400], R36 ;  /* 0x0184002453007388 */ /* 0x0001e40000000c00 */
.L_x_2883:
[----:B------:R-:W-:Y:S05]  /*93c0*/  BSYNC B1 ;  /* 0x0000000000017941 */ /* 0x000fea0003800000 */
.L_x_2882:
[----:B------:R-:W-:Y:S02]  /*93d0*/  PRMT R3, R89, 0x7610, R3 ;  /* 0x0000761059037816 */ /* 0x000fe40000000003 */
[----:B------:R-:W-:Y:S01]  /*93e0*/  PRMT R74, R90, 0x7610, R74 ;  /* 0x000076105a4a7816 */ /* 0x000fe2000000004a */
[----:B------:R-:W-:Y:S06]  /*93f0*/  @P0 BRA `(.L_x_2869) ;  /* 0x00000004005c0947 */ /* 0x000fec0003800000 */
[----:B------:R-:W-:Y:S01]  /*9400*/  LOP3.LUT R0, R170, R21, R169, 0x1e, !PT ;  /* 0x00000015aa007212 */ /* 0x000fe200078e1ea9 */
[----:B0-----:R-:W0:Y:S01]  /*9410*/  LDS.128 R12, [R215+0x18400] ;  /* 0x01840000d70c7984 */ /* 0x001e220000000c00 */
[--C-:B------:R-:W-:Y:S01]  /*9420*/  SHF.R.U64 R67, R8, 0x10, R9.reuse ;  /* 0x0000001008437819 */ /* 0x100fe20000001209 */
[--C-:B------:R-:W-:Y:S01]  /*9430*/  HADD2.F32 R42, -RZ, R88.reuse.H0_H0 ;  /* 0x20000058ff2a7230 */ /* 0x100fe20000004100 */
[----:B------:R-:W-:Y:S01]  /*9440*/  SHF.R.U32.HI R44, RZ, 0x10, R9 ;  /* 0x00000010ff2c7819 */ /* 0x000fe20000011609 */
[----:B------:R-:W-:Y:S01]  /*9450*/  IMAD.IADD R0, R171, 0x1, R0 ;  /* 0x00000001ab007824 */ /* 0x000fe200078e0200 */
[--C-:B------:R-:W-:Y:S01]  /*9460*/  SHF.R.U64 R71, R4, 0x10, R5.reuse ;  /* 0x0000001004477819 */ /* 0x100fe20000001205 */
[----:B------:R-:W-:Y:S01]  /*9470*/  HADD2.F32 R40, -RZ, R88.H1_H1 ;  /* 0x30000058ff287230 */ /* 0x000fe20000004100 */
[----:B------:R-:W-:Y:S01]  /*9480*/  SHF.R.U32.HI R21, RZ, 0x10, R5 ;  /* 0x00000010ff157819 */ /* 0x000fe20000011605 */
[----:B------:R-:W-:Y:S01]  /*9490*/  IMAD R0, R0, 0x2, R145 ;  /* 0x0000000200007824 */ /* 0x000fe200078e0291 */
[--C-:B------:R-:W-:Y:S01]  /*94a0*/  SHF.R.U64 R47, R10, 0x10, R11.reuse ;  /* 0x000000100a2f7819 */ /* 0x100fe2000000120b */
[----:B------:R-:W-:Y:S01]  /*94b0*/  HADD2.F32 R44, -RZ, R44.H0_H0 ;  /* 0x2000002cff2c7230 */ /* 0x000fe20000004100 */
[----:B------:R-:W-:-:S02]  /*94c0*/  SHF.R.U32.HI R45, RZ, 0x10, R11 ;  /* 0x00000010ff2d7819 */ /* 0x000fc4000001160b */
[----:B------:R-:W1:Y:S01]  /*94d0*/  LDS.128 R36, [R0+0x18400] ;  /* 0x0184000000247984 */ /* 0x000e620000000c00 */
[--C-:B------:R-:W-:Y:S02]  /*94e0*/  SHF.R.U32.HI R69, RZ, 0x10, R7.reuse ;  /* 0x00000010ff457819 */ /* 0x100fe40000011607 */
[----:B------:R-:W-:Y:S01]  /*94f0*/  SHF.R.U64 R70, R6, 0x10, R7 ;  /* 0x0000001006467819 */ /* 0x000fe20000001207 */
[--C-:B0-----:R-:W-:Y:S02]  /*9500*/  HADD2.F32 R5, -RZ, R13.reuse.H0_H0 ;  /* 0x2000000dff057230 */ /* 0x101fe40000004100 */
[----:B------:R-:W-:Y:S02]  /*9510*/  HADD2.F32 R4, -RZ, R12.H0_H0 ;  /* 0x2000000cff047230 */ /* 0x000fe40000004100 */
[----:B------:R-:W-:Y:S02]  /*9520*/  HADD2.F32 R13, -RZ, R13.H1_H1 ;  /* 0x3000000dff0d7230 */ /* 0x000fe40000004100 */
[----:B------:R-:W-:-:S02]  /*9530*/  HADD2.F32 R6, -RZ, R14.H0_H0 ;  /* 0x2000000eff067230 */ /* 0x000fc40000004100 */
[--C-:B------:R-:W-:Y:S02]  /*9540*/  HADD2.F32 R7, -RZ, R15.reuse.H0_H0 ;  /* 0x2000000fff077230 */ /* 0x100fe40000004100 */
[----:B------:R-:W-:Y:S02]  /*9550*/  HADD2.F32 R15, -RZ, R15.H1_H1 ;  /* 0x3000000fff0f7230 */ /* 0x000fe40000004100 */
[----:B------:R-:W-:Y:S02]  /*9560*/  HADD2.F32 R12, -RZ, R12.H1_H1 ;  /* 0x3000000cff0c7230 */ /* 0x000fe40000004100 */
[--C-:B-1----:R-:W-:Y:S02]  /*9570*/  HADD2.F32 R9, -RZ, R37.reuse.H0_H0 ;  /* 0x20000025ff097230 */ /* 0x102fe40000004100 */
[----:B------:R-:W-:Y:S02]  /*9580*/  HADD2.F32 R37, -RZ, R37.H1_H1 ;  /* 0x30000025ff257230 */ /* 0x000fe40000004100 */
[----:B------:R-:W-:-:S02]  /*9590*/  HADD2.F32 R8, -RZ, R36.H0_H0 ;  /* 0x20000024ff087230 */ /* 0x000fc40000004100 */
[C---:B------:R-:W-:Y:S01]  /*95a0*/  FMUL.FTZ R46, R9.reuse, R42 ;  /* 0x0000002a092e7220 */ /* 0x040fe20000410000 */
[----:B------:R-:W-:Y:S01]  /*95b0*/  FMUL.FTZ R68, R9, R40 ;  /* 0x0000002809447220 */ /* 0x000fe20000410000 */
[----:B------:R-:W-:Y:S02]  /*95c0*/  HADD2.F32 R9, -RZ, R66.H0_H0 ;  /* 0x20000042ff097230 */ /* 0x000fe40000004100 */
[----:B------:R-:W-:Y:S01]  /*95d0*/  FMUL.FTZ R66, R37, R44 ;  /* 0x0000002c25427220 */ /* 0x000fe20000410000 */
[C---:B------:R-:W-:Y:S01]  /*95e0*/  FFMA.FTZ R46, R5.reuse, R40, -R46 ;  /* 0x00000028052e7223 */ /* 0x040fe2000001082e */
[----:B------:R-:W-:Y:S02]  /*95f0*/  HADD2.F32 R40, -RZ, R21.H0_H0 ;  /* 0x20000015ff287230 */ /* 0x000fe40000004100 */
[----:B------:R-:W-:Y:S01]  /*9600*/  FFMA.FTZ R68, R5, R42, R68 ;  /* 0x0000002a05447223 */ /* 0x000fe20000010044 */
[----:B------:R-:W-:Y:S02]  /*9610*/  HADD2.F32 R5, -RZ, R20.H1_H1 ;  /* 0x30000014ff057230 */ /* 0x000fe40000004100 */
[----:B------:R-:W-:-:S02]  /*9620*/  HADD2.F32 R10, -RZ, R38.H0_H0 ;  /* 0x20000026ff0a7230 */ /* 0x000fc40000004100 */
[-C--:B------:R-:W-:Y:S01]  /*9630*/  FMUL.FTZ R42, R37, R40.reuse ;  /* 0x00000028252a7220 */ /* 0x080fe20000410000 */
[C---:B------:R-:W-:Y:S01]  /*9640*/  FMUL.FTZ R37, R8.reuse, R9 ;  /* 0x0000000908257220 */ /* 0x040fe20000410000 */
[-C--:B------:R-:W-:Y:S01]  /*9650*/  FMUL.FTZ R8, R8, R5.reuse ;  /* 0x0000000508087220 */ /* 0x080fe20000410000 */
[C---:B------:R-:W-:Y:S01]  /*9660*/  FFMA.FTZ R41, R13.reuse, R40, -R66 ;  /* 0x000000280d297223 */ /* 0x040fe20000010842 */
[----:B------:R-:W-:Y:S01]  /*9670*/  FFMA.FTZ R43, R13, R44, R42 ;  /* 0x0000002c0d2b7223 */ /* 0x000fe2000001002a */
[C---:B------:R-:W-:Y:S01]  /*9680*/  FFMA.FTZ R37, R4.reuse, R5, -R37 ;  /* 0x0000000504257223 */ /* 0x040fe20000010825 */
[----:B------:R-:W-:Y:S02]  /*9690*/  HADD2.F32 R5, -RZ, R20.H0_H0 ;  /* 0x20000014ff057230 */ /* 0x000fe40000004100 */
[----:B------:R-:W-:Y:S01]  /*96a0*/  FFMA.FTZ R13, R4, R9, R8 ;  /* 0x00000009040d7223 */ /* 0x000fe20000010008 */
[----:B------:R-:W-:Y:S02]  /*96b0*/  HADD2.F32 R11, -RZ, R39.H0_H0 ;  /* 0x20000027ff0b7230 */ /* 0x000fe40000004100 */
[----:B------:R-:W-:-:S02]  /*96c0*/  HADD2.F32 R21, -RZ, R3.H0_H0 ;  /* 0x20000003ff157230 */ /* 0x000fc40000004100 */
[----:B------:R-:W-:Y:S02]  /*96d0*/  HADD2.F32 R20, -RZ, R74.H0_H0 ;  /* 0x2000004aff147230 */ /* 0x000fe40000004100 */
[----:B------:R-:W-:Y:S02]  /*96e0*/  HADD2.F32 R4, -RZ, R3.H1_H1 ;  /* 0x30000003ff047230 */ /* 0x000fe40000004100 */
[C---:B------:R-:W-:Y:S01]  /*96f0*/  FMUL.FTZ R9, R10.reuse, R21 ;  /* 0x000000150a097220 */ /* 0x040fe20000410000 */
[----:B------:R-:W-:Y:S01]  /*9700*/  FMUL.FTZ R3, R10, R5 ;  /* 0x000000050a037220 */ /* 0x000fe20000410000 */
[C---:B------:R-:W-:Y:S01]  /*9710*/  FMUL.FTZ R42, R11.reuse, R20 ;  /* 0x000000140b2a7220 */ /* 0x040fe20000410000 */
[----:B------:R-:W-:Y:S02]  /*9720*/  HADD2.F32 R39, -RZ, R39.H1_H1 ;  /* 0x30000027ff277230 */ /* 0x000fe40000004100 */
[----:B------:R-:W-:Y:S01]  /*9730*/  FMUL.FTZ R11, R11, R4 ;  /* 0x000000040b0b7220 */ /* 0x000fe20000410000 */
[----:B------:R-:W-:-:S02]  /*9740*/  HADD2.F32 R10, -RZ, R45.H0_H0 ;  /* 0x2000002dff0a7230 */ /* 0x000fc40000004100 */
[C---:B------:R-:W-:Y:S01]  /*9750*/  FFMA.FTZ R40, R6.reuse, R5, -R9 ;  /* 0x0000000506287223 */ /* 0x040fe20000010809 */
[----:B------:R-:W-:Y:S02]  /*9760*/  HADD2.F32 R8, -RZ, R69.H0_H0 ;  /* 0x20000045ff087230 */ /* 0x000fe40000004100 */
[----:B------:R-:W-:Y:S01]  /*9770*/  FFMA.FTZ R21, R6, R21, R3 ;  /* 0x0000001506157223 */ /* 0x000fe20000010003 */
[C---:B------:R-:W-:Y:S01]  /*9780*/  FFMA.FTZ R42, R7.reuse, R4, -R42 ;  /* 0x00000004072a7223 */ /* 0x040fe2000001082a */
[----:B------:R-:W-:Y:S01]  /*9790*/  FFMA.FTZ R20, R7, R20, R11 ;  /* 0x0000001407147223 */ /* 0x000fe2000001000b */
[----:B------:R-:W-:Y:S02]  /*97a0*/  HADD2.F32 R36, -RZ, R36.H1_H1 ;  /* 0x30000024ff247230 */ /* 0x000fe40000004100 */
[C---:B------:R-:W-:Y:S01]  /*97b0*/  FMUL.FTZ R6, R39.reuse, R10 ;  /* 0x0000000a27067220 */ /* 0x040fe20000410000 */
[----:B------:R-:W-:Y:S02]  /*97c0*/  HADD2.F32 R38, -RZ, R38.H1_H1 ;  /* 0x30000026ff267230 */ /* 0x000fe40000004100 */
[----:B------:R-:W-:Y:S01]  /*97d0*/  FMUL.FTZ R4, R39, R8 ;  /* 0x0000000827047220 */ /* 0x000fe20000410000 */
[----:B------:R-:W-:-:S02]  /*97e0*/  HADD2.F32 R7, -RZ, R67.H0_H0 ;  /* 0x20000043ff077230 */ /* 0x000fc40000004100 */
[C---:B------:R-:W-:Y:S01]  /*97f0*/  FFMA.FTZ R39, R15.reuse, R8, -R6 ;  /* 0x000000080f277223 */ /* 0x040fe20000010806 */
[----:B------:R-:W-:Y:S02]  /*9800*/  HADD2.F32 R9, -RZ, R47.H0_H0 ;  /* 0x2000002fff097230 */ /* 0x000fe40000004100 */
[----:B------:R-:W-:Y:S01]  /*9810*/  FFMA.FTZ R45, R15, R10, R4 ;  /* 0x0000000a0f2d7223 */ /* 0x000fe20000010004 */
[----:B------:R-:W-:Y:S02]  /*9820*/  HADD2.F32 R3, -RZ, R71.H0_H0 ;  /* 0x20000047ff037230 */ /* 0x000fe40000004100 */
[----:B------:R-:W-:Y:S01]  /*9830*/  FMUL.FTZ R11, R36, R7 ;  /* 0x00000007240b7220 */ /* 0x000fe20000410000 */
[----:B------:R-:W-:Y:S02]  /*9840*/  HADD2.F32 R5, -RZ, R70.H0_H0 ;  /* 0x20000046ff057230 */ /* 0x000fe40000004100 */
[----:B------:R-:W-:Y:S01]  /*9850*/  FMUL.FTZ R15, R38, R9 ;  /* 0x00000009260f7220 */ /* 0x000fe20000410000 */
[----:B------:R-:W-:-:S02]  /*9860*/  HADD2.F32 R14, -RZ, R14.H1_H1 ;  /* 0x3000000eff0e7230 */ /* 0x000fc40000004100 */
[-C--:B------:R-:W-:Y:S01]  /*9870*/  FMUL.FTZ R36, R36, R3.reuse ;  /* 0x0000000324247220 */ /* 0x080fe20000410000 */
[----:B------:R-:W-:Y:S01]  /*9880*/  FFMA.FTZ R4, R12, R3, -R11 ;  /* 0x000000030c047223 */ /* 0x000fe2000001080b */
[-C--:B------:R-:W-:Y:S01]  /*9890*/  FMUL.FTZ R38, R38, R5.reuse ;  /* 0x0000000526267220 */ /* 0x080fe20000410000 */
[----:B------:R-:W-:Y:S01]  /*98a0*/  F2FP.F16.F32.PACK_AB R11, R45, R20 ;  /* 0x000000142d0b723e */ /* 0x000fe200000000ff */
[----:B------:R-:W-:Y:S01]  /*98b0*/  FFMA.FTZ R15, R14, R5, -R15 ;  /* 0x000000050e0f7223 */ /* 0x000fe2000001080f */
[----:B------:R-:W-:Y:S01]  /*98c0*/  FFMA.FTZ R8, R12, R7, R36 ;  /* 0x000000070c087223 */ /* 0x000fe20000010024 */
        /* <DEDUP_REMOVED lines=10> */
.L_x_2869:
[----:B------:R-:W-:Y:S05]  /*9970*/  BSYNC B0 ;  /* 0x0000000000007941 */ /* 0x000fea0003800000 */
.L_x_2849:
[----:B------:R-:W-:Y:S01]  /*9980*/  @!PT LDS RZ, [RZ] ;  /* 0x00000000fffff984 */ /* 0x000fe20000000800 */
[----:B------:R-:W-:Y:S01]  /*9990*/  @!PT LDS RZ, [RZ] ;  /* 0x00000000fffff984 */ /* 0x000fe20000000800 */
[----:B------:R-:W-:Y:S01]  /*99a0*/  @!PT LDS RZ, [RZ] ;  /* 0x00000000fffff984 */ /* 0x000fe20000000800 */
[----:B------:R-:W-:Y:S01]  /*99b0*/  @!PT LDS RZ, [RZ] ;  /* 0x00000000fffff984 */ /* 0x000fe20000000800 */
[----:B------:R4:W-:Y:S06]  /*99c0*/  MEMBAR.ALL.CTA ;  /* 0x0000000000007992 */ /* 0x0009ec0000008000 */
[----:B----4-:R-:W4:Y:S01]  /*99d0*/  FENCE.VIEW.ASYNC.S ;  /* 0x00000000000073c6 */ /* 0x010f220000000000 */
[----:B------:R-:W-:Y:S05]  /*99e0*/  WARPSYNC.ALL ;  /* 0x0000000000007948 */ /* 0x000fea0003800000 */
[----:B----4-:R-:W-:Y:S06]  /*99f0*/  BAR.SYNC.DEFER_BLOCKING 0xd, 0x100 ;  /* 0x0344000000007b1d */ /* 0x010fec0000010000 */
.L_x_2846:
[----:B0123--:R-:W-:Y:S01]  /*9a00*/  IMAD.MOV.U32 R4, RZ, RZ, R62 ;  /* 0x000000ffff047224 */ /* 0x00ffe200078e003e */
[----:B------:R-:W-:Y:S05]  /*9a10*/  WARPSYNC.ALL ;  /* 0x0000000000007948 */ /* 0x000fea0003800000 */
[----:B------:R-:W-:Y:S01]  /*9a20*/  IMAD.MOV.U32 R5, RZ, RZ, R63 ;  /* 0x000000ffff057224 */ /* 0x000fe200078e003f */
[----:B------:R-:W-:Y:S01]  /*9a30*/  UIADD3 UR4, UP0, UR49, 0x420, URZ ;  /* 0x0000042031047890 */ /* 0x000fe2000ff1e03f */
[----:B------:R-:W-:Y:S01]  /*9a40*/  IMAD.MOV.U32 R6, RZ, RZ, R60 ;  /* 0x000000ffff067224 */ /* 0x000fe200078e003c */
[----:B------:R0:W-:Y:S01]  /*9a50*/  BAR.SYNC.DEFER_BLOCKING R179, 0x100 ;  /* 0x000400b30000751d */ /* 0x0001e20000010000 */
[----:B------:R-:W-:Y:S01]  /*9a60*/  IMAD.MOV.U32 R7, RZ, RZ, R61 ;  /* 0x000000ffff077224 */ /* 0x000fe200078e003d */
[----:B------:R-:W-:Y:S01]  /*9a70*/  UIADD3.X UR5, URZ, UR48, URZ, UP0, !UPT ;  /* 0x000000303f057290 */ /* 0x000fe200087fe43f */
[----:B------:R-:W-:Y:S01]  /*9a80*/  IMAD.MOV.U32 R8, RZ, RZ, R17 ;  /* 0x000000ffff087224 */ /* 0x000fe200078e0011 */
[----:B------:R-:W-:Y:S01]  /*9a90*/  MOV R219, 0x9d40 ;  /* 0x00009d4000db7802 */ /* 0x000fe20000000f00 */
[----:B------:R-:W-:Y:S01]  /*9aa0*/  IMAD.MOV.U32 R9, RZ, RZ, R58 ;  /* 0x000000ffff097224 */ /* 0x000fe200078e003a */
[----:B------:R-:W-:Y:S01]  /*9ab0*/  BSSY B0, `(.L_x_2884) ;  /* 0x0000029000007945 */ /* 0x000fe20003800000 */
[----:B------:R-:W-:Y:S01]  /*9ac0*/  IMAD.MOV.U32 R10, RZ, RZ, R56 ;  /* 0x000000ffff0a7224 */ /* 0x000fe200078e0038 */
[----:B------:R1:W-:Y:S01]  /*9ad0*/  STL.128 [R1+0x190], R4 ;  /* 0x0001900401007387 */ /* 0x0003e20000100c00 */
[----:B------:R-:W-:-:S02]  /*9ae0*/  IMAD.MOV.U32 R11, RZ, RZ, R59 ;  /* 0x000000ffff0b7224 */ /* 0x000fc400078e003b */
[----:B------:R-:W-:Y:S02]  /*9af0*/  IMAD.MOV.U32 R17, RZ, RZ, R64 ;  /* 0x000000ffff117224 */ /* 0x000fe400078e0040 */
[----:B------:R-:W-:Y:S01]  /*9b00*/  IMAD.U32 R3, RZ, RZ, UR49 ;  /* 0x00000031ff037e24 */ /* 0x000fe2000f8e00ff */
[----:B------:R-:W-:Y:S01]  /*9b10*/  STL.128 [R1+0x1b0], R8 ;  /* 0x0001b00801007387 */ /* 0x000fe20000100c00 */
[----:B------:R-:W-:Y:S02]  /*9b20*/  VIADD R0, R181, 0xffffffff ;  /* 0xffffffffb5007836 */ /* 0x000fe40000000000 */
[----:B------:R-:W-:Y:S02]  /*9b30*/  VIADD R3, R3, 0x170 ;  /* 0x0000017003037836 */ /* 0x000fe40000000000 */
[----:B-1----:R-:W-:Y:S02]  /*9b40*/  IMAD.MOV.U32 R4, RZ, RZ, R54 ;  /* 0x000000ffff047224 */ /* 0x002fe400078e0036 */
[----:B------:R-:W-:-:S02]  /*9b50*/  IMAD.MOV.U32 R5, RZ, RZ, R57 ;  /* 0x000000ffff057224 */ /* 0x000fc400078e0039 */
[----:B------:R-:W-:Y:S02]  /*9b60*/  IMAD.MOV.U32 R6, RZ, RZ, R52 ;  /* 0x000000ffff067224 */ /* 0x000fe400078e0034 */
[----:B------:R-:W-:-:S05]  /*9b70*/  IMAD.MOV.U32 R7, RZ, RZ, R55 ;  /* 0x000000ffff077224 */ /* 0x000fca00078e0037 */
[----:B------:R1:W-:Y:S02]  /*9b80*/  STL.128 [R1+0x1c0], R4 ;  /* 0x0001c00401007387 */ /* 0x0003e40000100c00 */
[----:B-1----:R-:W-:Y:S02]  /*9b90*/  IMAD.MOV.U32 R4, RZ, RZ, R16 ;  /* 0x000000ffff047224 */ /* 0x002fe400078e0010 */
[----:B------:R-:W-:Y:S02]  /*9ba0*/  IMAD.MOV.U32 R5, RZ, RZ, R33 ;  /* 0x000000ffff057224 */ /* 0x000fe400078e0021 */
[----:B------:R-:W-:Y:S02]  /*9bb0*/  IMAD.MOV.U32 R6, RZ, RZ, R32 ;  /* 0x000000ffff067224 */ /* 0x000fe400078e0020 */
[----:B------:R-:W-:Y:S02]  /*9bc0*/  IMAD.MOV.U32 R7, RZ, RZ, R65 ;  /* 0x000000ffff077224 */ /* 0x000fe400078e0041 */
[----:B------:R-:W-:-:S02]  /*9bd0*/  IMAD.MOV.U32 R16, RZ, RZ, R27 ;  /* 0x000000ffff107224 */ /* 0x000fc400078e001b */
[----:B------:R-:W-:Y:S01]  /*9be0*/  IMAD.U32 R32, RZ, RZ, UR44 ;  /* 0x0000002cff207e24 */ /* 0x000fe2000f8e00ff */
[----:B------:R1:W-:Y:S01]  /*9bf0*/  STL.128 [R1+0x1e0], R4 ;  /* 0x0001e00401007387 */ /* 0x0003e20000100c00 */
[----:B------:R-:W-:Y:S02]  /*9c00*/  IMAD.U32 R33, RZ, RZ, UR42 ;  /* 0x0000002aff217e24 */ /* 0x000fe4000f8e00ff */
[----:B------:R-:W-:Y:S01]  /*9c10*/  IMAD.U32 R27, RZ, RZ, UR41 ;  /* 0x00000029ff1b7e24 */ /* 0x000fe2000f8e00ff */
[----:B------:R-:W-:Y:S04]  /*9c20*/  STL.128 [R1+0x180], R16 ;  /* 0x0001801001007387 */ /* 0x000fe80000100c00 */
[----:B------:R-:W-:Y:S01]  /*9c30*/  STL.128 [R1+0x170], R32 ;  /* 0x0001702001007387 */ /* 0x000fe20000100c00 */
[----:B-1----:R-:W-:-:S02]  /*9c40*/  IMAD.MOV.U32 R4, RZ, RZ, R26 ;  /* 0x000000ffff047224 */ /* 0x002fc400078e001a */
[----:B------:R-:W-:Y:S02]  /*9c50*/  IMAD.MOV.U32 R5, RZ, RZ, R49 ;  /* 0x000000ffff057224 */ /* 0x000fe400078e0031 */
[----:B------:R-:W-:Y:S02]  /*9c60*/  IMAD.MOV.U32 R6, RZ, RZ, R50 ;  /* 0x000000ffff067224 */ /* 0x000fe400078e0032 */
[----:B------:R-:W-:Y:S02]  /*9c70*/  IMAD.MOV.U32 R7, RZ, RZ, R53 ;  /* 0x000000ffff077224 */ /* 0x000fe400078e0035 */
[----:B------:R-:W-:-:S03]  /*9c80*/  IMAD.U32 R26, RZ, RZ, UR43 ;  /* 0x0000002bff1a7e24 */ /* 0x000fc6000f8e00ff */
[----:B------:R1:W-:Y:S04]  /*9c90*/  STL.128 [R1+0x1f0], R4 ;  /* 0x0001f00401007387 */ /* 0x0003e80000100c00 */
[----:B------:R0:W-:Y:S01]  /*9ca0*/  STL.128 [R1+0x1a0], R24 ;  /* 0x0001a01801007387 */ /* 0x0001e20000100c00 */
[----:B-1----:R-:W-:Y:S02]  /*9cb0*/  IMAD.MOV.U32 R4, RZ, RZ, R28 ;  /* 0x000000ffff047224 */ /* 0x002fe400078e001c */
[----:B------:R-:W-:Y:S02]  /*9cc0*/  IMAD.MOV.U32 R5, RZ, RZ, R29 ;  /* 0x000000ffff057224 */ /* 0x000fe400078e001d */
[----:B------:R-:W-:Y:S02]  /*9cd0*/  IMAD.MOV.U32 R6, RZ, RZ, R48 ;  /* 0x000000ffff067224 */ /* 0x000fe400078e0030 */
[----:B------:R-:W-:-:S02]  /*9ce0*/  IMAD.MOV.U32 R7, RZ, RZ, R51 ;  /* 0x000000ffff077224 */ /* 0x000fc400078e0033 */
[----:B------:R-:W-:Y:S02]  /*9cf0*/  IMAD.U32 R28, RZ, RZ, UR4 ;  /* 0x00000004ff1c7e24 */ /* 0x000fe4000f8e00ff */
[----:B------:R-:W-:Y:S01]  /*9d00*/  IMAD.U32 R29, RZ, RZ, UR5 ;  /* 0x00000005ff1d7e24 */ /* 0x000fe2000f8e00ff */
[----:B------:R0:W-:Y:S04]  /*9d10*/  STL.128 [R1+0x200], R4 ;  /* 0x0002000401007387 */ /* 0x0001e80000100c00 */
[----:B------:R0:W-:Y:S02]  /*9d20*/  STL.128 [R1+0x1d0], R28 ;  /* 0x0001d01c01007387 */ /* 0x0001e40000100c00 */
[----:B0----5:R-:W-:Y:S05]  /*9d30*/  CALL.REL.NOINC `($_ZN7cutlass13device_kernelIN5flash11enable_sm90INS1_16FlashAttnFwdSm90INS1_25CollectiveMainloopFwdSm90ILi2EN4cute5tupleIJNS5_1CILi1EEES8_S8_EEENS6_IJNS7_ILi128EEENS7_ILi96EEENS7_ILi64EEEEEELi256ENS_6half_tEfNS_4arch4Sm90ELb0ELb1ELb0ELb1ELb0ELb1ELb1ELb1ELb0ELb0ELb0ELb0EEENS1_21CollectiveEpilogueFwdINS6_IJSA_NS7_ILi256EEESB_EEES9_SE_SG_Li256ELb1ELb0ELb0ELb0EEENS1_36VarlenDynamicPersistentTileSchedulerILi128ELi96ELi256ELi32ELb0ELb0ELb1ELb1ELb0ELb1EEEEEEEEEvNT_6ParamsE$_ZZN5flash25CollectiveMainloopFwdSm90ILi2EN4cute5tupleIJNS1_1CILi1EEES4_S4_EEENS2_IJNS3_ILi128EEENS3_ILi96EEENS3_ILi64EEEEEELi256EN7cutlass6half_tEfNSA_4arch4Sm90ELb0ELb1ELb0ELb1ELb0ELb1ELb1ELb1ELb0ELb0ELb0ELb0EE3mmaINS_16FlashAttnFwdSm90ISE_NS_21CollectiveEpilogueFwdINS2_IJS6_NS3_ILi256EEES7_EEES5_SB_SD_Li256ELb1ELb0ELb0ELb0EEENS_36VarlenDynamicPersistentTileSchedulerILi128ELi96ELi256ELi32ELb0ELb0ELb1ELb1ELb0ELb1EEEE13SharedStorageENS1_6TensorINS1_11ArrayEngineIfLm128EEENS1_6LayoutINS2_IJNS2_IJNS3_ILi2EEEST_NS3_ILi32EEEEEES4_S4_EEENS2_IJNS2_IJS4_ST_NS3_ILi4EEEEEENS3_ILi0EEESZ_EEEEEEENS_7SoftmaxILi2ELi0EEEEEbRKNSE_6ParamsENSA_25PipelineTmaAsyncNoClusterILi2ENSA_16PipelineTmaAsyncILi2EEEEES1B_RNSA_13PipelineStateILj2EEERT0_RT1_iRiRKNS_16SeqlenInfoQKNewKILb1ELb1EEENS2_IJiiiiEEERT_ENKUliT_T0_T1_E_clIZSF_ISO_S12_S14_EbS17_S1B_S1B_S1E_S1G_S1I_iS1J_S1N_S1O_S1Q_EUlRS1R_iE0_NS3_ILb1EEES1Y_EEDaiS1R_S1S_S1T_) ;  /* 0x000002b400a47944 */ /* 0x021fea0003c00000 */
[----:B------:R-:W-:Y:S05]  /*9d40*/  BSYNC B0 ;  /* 0x0000000000007941 */ /* 0x000fea0003800000 */
.L_x_2884:
[----:B------:R-:W2:Y:S01]  /*9d50*/  LDL R2, [R1+0x70] ;  /* 0x0000700001027983 */ /* 0x000ea20000100800 */
[----:B------:R-:W0:Y:S01]  /*9d60*/  LDC.64 R6, c[0x0][0xad8] ;  /* 0x0002b600ff067b82 */ /* 0x000e220000000a00 */
[----:B------:R-:W-:Y:S01]  /*9d70*/  VIADD R0, R181, 0xfffffffe ;  /* 0xfffffffeb5007836 */ /* 0x000fe20000000000 */
[----:B0-----:R-:W-:Y:S01]  /*9d80*/  ISETP.GE.AND P0, PT, R7, 0x1, PT ;  /* 0x000000010700780c */ /* 0x001fe20003f06270 */
[----:B--2---:R-:W-:-:S05]  /*9d90*/  IMAD.SHL.U32 R2, R2, 0x80, RZ ;  /* 0x0000008002027824 */ /* 0x004fca00078e00ff */
[----:B------:R-:W-:-:S05]  /*9da0*/  IADD3 R5, R2, R161, -R160 ;  /* 0x000000a102057210 */ /* 0x000fca0007ffe8a0 */
[----:B------:R-:W-:Y:S02]  /*9db0*/  IMAD.IADD R3, R5, 0x1, R6 ;  /* 0x0000000105037824 */ /* 0x000fe400078e0206 */
[----:B------:R-:W-:Y:S05]  /*9dc0*/  @!P0 BRA `(.L_x_2885) ;  /* 0x0000000000488947 */ /* 0x000fea0003800000 */
        /* <DEDUP_REMOVED lines=11> */
.L_x_2887:
[----:B------:R-:W-:-:S13]  /*9e80*/  ISETP.NE.AND P0, PT, R7, 0x1, PT ;  /* 0x000000010700780c */ /* 0x000fda0003f05270 */
[----:B------:R-:W0:Y:S02]  /*9e90*/  @P0 LDC.64 R8, c[0x0][0xae0] ;  /* 0x0002b800ff080b82 */ /* 0x000e240000000a00 */
[----:B0-----:R-:W-:-:S05]  /*9ea0*/  @P0 IMAD.HI.U32 R6, R4, R8, RZ ;  /* 0x0000000804060227 */ /* 0x001fca00078e00ff */
[----:B------:R-:W-:-:S07]  /*9eb0*/  @P0 SHF.R.U32.HI R4, RZ, R9, R6 ;  /* 0x00000009ff040219 */ /* 0x000fce0000011606 */
.L_x_2888:
[----:B------:R-:W-:Y:S05]  /*9ec0*/  BSYNC B0 ;  /* 0x0000000000007941 */ /* 0x000fea0003800000 */
.L_x_2886:
[----:B------:R-:W-:-:S05]  /*9ed0*/  IMAD R4, R4, R7, R7 ;  /* 0x0000000704047224 */ /* 0x000fca00078e0207 */
[----:B------:R-:W-:-:S07]  /*9ee0*/  VIMNMX R3, R3, R4, PT ;  /* 0x0000000403037248 */ /* 0x000fce0003fe0100 */
.L_x_2885:
[----:B------:R-:W-:-:S05]  /*9ef0*/  IMAD.HI R3, R3, 0x2aaaaaab, RZ ;  /* 0x2aaaaaab03037827 */ /* 0x000fca00078e02ff */
[----:B------:R-:W-:-:S04]  /*9f00*/  SHF.R.U32.HI R4, RZ, 0x1f, R3 ;  /* 0x0000001fff047819 */ /* 0x000fc80000011603 */
[----:B------:R-:W-:-:S04]  /*9f10*/  LEA.HI.SX32 R4, R3, R4, 0x1c ;  /* 0x0000000403047211 */ /* 0x000fc800078fe2ff */
[----:B------:R-:W-:-:S04]  /*9f20*/  VIMNMX R3, R167, R4, !PT ;  /* 0x00000004a7037248 */ /* 0x000fc80007fe0100 */
[----:B------:R-:W-:-:S13]  /*9f30*/  ISETP.GE.AND P0, PT, R0, R3, PT ;  /* 0x000000030000720c */ /* 0x000fda0003f06270 */
[----:B------:R-:W-:Y:S05]  /*9f40*/  @!P0 BRA `(.L_x_2889) ;  /* 0x000000a800b88947 */ /* 0x000fea0003800000 */
.L_x_2916:
        /* <DEDUP_REMOVED lines=16> */
[----:B-1----:R-:W-:Y:S01]  /*a050*/  @!P0 IMAD.MOV.U32 R5, RZ, RZ, RZ ;  /* 0x000000ffff058224 */ /* 0x002fe200078e00ff */
[----:B--2---:R-:W-:-:S04]  /*a060*/  LOP3.LUT R2, R2, 0x1, RZ, 0xfc, !PT ;  /* 0x0000000102027812 */ /* 0x004fc800078efcff */
[----:B------:R-:W-:-:S13]  /*a070*/  ISETP.NE.AND P1, PT, R2, 0x3, PT ;  /* 0x000000030200780c */ /* 0x000fda0003f25270 */
[----:B0-----:R-:W-:Y:S05]  /*a080*/  @!P1 BRA `(.L_x_2891) ;  /* 0x0000000000049947 */ /* 0x001fea0003800000 */
[----:B------:R-:W-:Y:S01]  /*a090*/  BPT.TRAP 0x1 ;  /* 0x000000040000795c */ /* 0x000fe20000300000 */
.L_x_2891:
[----:B------:R-:W-:Y:S05]  /*a0a0*/  BSYNC B0 ;  /* 0x0000000000007941 */ /* 0x000fea0003800000 */
.L_x_2890:
        /* <DEDUP_REMOVED lines=13> */
.L_x_2893:
[----:B------:R-:W-:Y:S05]  /*a180*/  BSYNC B0 ;  /* 0x0000000000007941 */ /* 0x000fea0003800000 */
.L_x_2892:
        /* <DEDUP_REMOVED lines=8> */
.L_x_2895:
[----:B------:R-:W-:Y:S05]  /*a210*/  BSYNC B0 ;  /* 0x0000000000007941 */ /* 0x000fea0003800000 */
.L_x_2894:
[----:B------:R-:W2:Y:S04]  /*a220*/  LD.E R5, desc[UR56][R18.64+0x210] ;  /* 0x0002103812057980 */ /* 0x000ea8000c101900 */
[----:B------:R-:W2:Y:S01]  /*a230*/  LDL.64 R8, [R1+0xa0] ;  /* 0x0000a00001087983 */ /* 0x000ea20000100a00 */
[----:B------:R-:W-:Y:S05]  /*a240*/  WARPSYNC.ALL ;  /* 0x0000000000007948 */ /* 0x000fea0003800000 */
[----:B------:R-:W3:Y:S04]  /*a250*/  LDL.64 R14, [R1+0x98] ;  /* 0x00009800010e7983 */ /* 0x000ee80000100a00 */
[----:B0----5:R-:W4:Y:S04]  /*a260*/  LDL.64 R6, [R1+0x98] ;  /* 0x0000980001067983 */ /* 0x021f280000100a00 */
[----:B------:R-:W4:Y:S01]  /*a270*/  LDL.64 R10, [R1+0x98] ;  /* 0x00009800010a7983 */ /* 0x000f220000100a00 */
[----:B--2---:R-:W-:-:S03]  /*a280*/  IMAD R4, R5, 0x300, R8 ;  /* 0x0000030005047824 */ /* 0x004fc600078e0208 */
[----:B------:R-:W2:Y:S01]  /*a290*/  LDL.64 R12, [R1+0x98] ;  /* 0x00009800010c7983 */ /* 0x000ea20000100a00 */
[----:B------:R-:W-:Y:S01]  /*a2a0*/  IMAD.MOV.U32 R5, RZ, RZ, R9 ;  /* 0x000000ffff057224 */ /* 0x000fe200078e0009 */
[----:B------:R-:W-:Y:S01]  /*a2b0*/  R2UR UR6, R4 ;  /* 0x00000000040672ca */ /* 0x000fe200000e0000 */
[----:B------:R-:W-:-:S03]  /*a2c0*/  WARPGROUP.ARRIVE ;  /* 0x00000000000079c5 */ /* 0x000fc60000000000 */
        /* <DEDUP_REMOVED lines=9> */
[----:B------:R-:W-:Y:S02]  /*a360*/  R2UR UR5, R15 ;  /* 0x000000000f0572ca */ /* 0x000fe400000e0000 */
[----:B------:R-:W3:Y:S11]  /*a370*/  LDL R15, [R1+0x54] ;  /* 0x00005400010f7983 */ /* 0x000ef60000100800 */
[----:B------:R-:W-:Y:S01]  /*a380*/  HGMMA.64x96x16.F32 R24, gdesc[UR4], RZ, !UPT, gsb0 ;  /* 0x01600000041879f0 */ /* 0x000fe2000c0008ff */
[----:B----4-:R-:W-:Y:S01]  /*a390*/  VIADD R6, R6, 0x2 ;  /* 0x0000000206067836 */ /* 0x010fe20000000000 */
[----:B------:R-:W-:-:S02]  /*a3a0*/  R2UR UR6, R8 ;  /* 0x00000000080672ca */ /* 0x000fc400000e0000 */
[----:B------:R-:W-:Y:S02]  /*a3b0*/  R2UR UR7, R9 ;  /* 0x00000000090772ca */ /* 0x000fe400000e0000 */
[----:B------:R-:W-:Y:S02]  /*a3c0*/  R2UR UR4, R6 ;  /* 0x00000000060472ca */ /* 0x000fe400000e0000 */
[----:B------:R-:W-:Y:S01]  /*a3d0*/  R2UR UR5, R7 ;  /* 0x00000000070572ca */ /* 0x000fe200000e0000 */
[----:B------:R-:W-:Y:S02]  /*a3e0*/  VIADD R10, R10, 0x4 ;  /* 0x000000040a0a7836 */ /* 0x000fe40000000000 */
[----:B------:R-:W-:Y:S02]  /*a3f0*/  VIADD R6, R4, 0x4 ;  /* 0x0000000404067836 */ /* 0x000fe40000000000 */
[----:B------:R-:W-:Y:S01]  /*a400*/  IMAD.MOV.U32 R7, RZ, RZ, R9 ;  /* 0x000000ffff077224 */ /* 0x000fe200078e0009 */
[----:B------:R-:W-:-:S02]  /*a410*/  WARPGROUP.DEPBAR.LE gsb0, 0x0 ;  /* 0x00008000000079c5 */ /* 0x000fc40000010000 */
        /* <DEDUP_REMOVED lines=21> */
[----:B---3--:R-:W-:-:S04]  /*a570*/  LOP3.LUT R15, R15, 0x1, RZ, 0xfc, !PT ;  /* 0x000000010f0f7812 */ /* 0x008fc800078efcff */
[----:B------:R-:W-:Y:S01]  /*a580*/  ISETP.NE.AND P1, PT, R15, 0x3, PT ;  /* 0x000000030f00780c */ /* 0x000fe20003f25270 */
[----:B------:R-:W-:Y:S01]  /*a590*/  BSSY B0, `(.L_x_2897) ;  /* 0x0000004000007945 */ /* 0x000fe20003800000 */
[----:B------:R-:W-:-:S11]  /*a5a0*/  WARPGROUP.DEPBAR.LE gsb0, 0x0 ;  /* 0x00008000000079c5 */ /* 0x000fd60000010000 */
[----:B0-----:R-:W-:Y:S05]  /*a5b0*/  @!P1 BRA `(.L_x_2898) ;  /* 0x0000000000049947 */ /* 0x001fea0003800000 */
[----:B------:R-:W-:Y:S01]  /*a5c0*/  BPT.TRAP 0x1 ;  /* 0x000000040000795c */ /* 0x000fe20000300000 */
.L_x_2898:
[----:B------:R-:W-:Y:S05]  /*a5d0*/  BSYNC B0 ;  /* 0x0000000000007941 */ /* 0x000fea0003800000 */
.L_x_2897:
        /* <DEDUP_REMOVED lines=10> */
.L_x_2900:
[----:B------:R-:W-:Y:S05]  /*a680*/  BSYNC B0 ;  /* 0x0000000000007941 */ /* 0x000fea0003800000 */
.L_x_2899:
[----:B------:R-:W-:Y:S04]  /*a690*/  BSSY B0, `(.L_x_2901) ;  /* 0x0000006000007945 */ /* 0x000fe80003800000 */
[----:B-1----:R-:W-:Y:S05]  /*a6a0*/  @P0 BRA `(.L_x_2902) ;  /* 0x0000000000100947 */ /* 0x002fea0003800000 */
[----:B-----5:R-:W-:Y:S01]  /*a6b0*/  IMAD R4, R4, 0x8, R7 ;  /* 0x0000000804047824 */ /* 0x020fe200078e0207 */
[----:B0-----:R-:W-:-:S04]  /*a6c0*/  SHF.L.U32 R5, R6, 0x1f, RZ ;  /* 0x0000001f06057819 */ /* 0x001fc800000006ff */
[----:B------:R-:W0:Y:S02]  /*a6d0*/  SYNCS.PHASECHK.TRANS64.TRYWAIT P0, [R4+URZ], R5 ;  /* 0x00000005040075a7 */ /* 0x000e24000800017f */
[----:B0-----:R-:W-:Y:S05]  /*a6e0*/  @!P0 BRA `(.L_x_2903) ;  /* 0x0000029800088947 */ /* 0x001fea0003800000 */
.L_x_2902:
[----:B------:R-:W-:Y:S05]  /*a6f0*/  BSYNC B0 ;  /* 0x0000000000007941 */ /* 0x000fea0003800000 */
.L_x_2901:
[----:B------:R-:W2:Y:S04]  /*a700*/  LDL R7, [R1+0x90] ;  /* 0x0000900001077983 */ /* 0x000ea80000100800 */
[----:B------:R-:W3:Y:S04]  /*a710*/  LD.E R15, desc[UR56][R18.64+0x210] ;  /* 0x00021038120f7980 */ /* 0x000ee8000c101900 */
[----:B------:R-:W3:Y:S04]  /*a720*/  LDL.64 R20, [R1+0x118] ;  /* 0x0001180001147983 */ /* 0x000ee80000100a00 */
[----:B0----5:R-:W4:Y:S04]  /*a730*/  LDL.64 R4, [R1+0x110] ;  /* 0x0001100001047983 */ /* 0x021f280000100a00 */
[----:B------:R-:W4:Y:S04]  /*a740*/  LDL.64 R8, [R1+0x110] ;  /* 0x0001100001087983 */ /* 0x000f280000100a00 */
[----:B------:R-:W4:Y:S04]  /*a750*/  LDL.64 R10, [R1+0x110] ;  /* 0x00011000010a7983 */ /* 0x000f280000100a00 */
[----:B------:R-:W4:Y:S01]  /*a760*/  LDL.64 R12, [R1+0x110] ;  /* 0x00011000010c7983 */ /* 0x000f220000100a00 */
[----:B------:R-:W-:Y:S05]  /*a770*/  WARPSYNC.ALL ;  /* 0x0000000000007948 */ /* 0x000fea0003800000 */
[----:B------:R-:W-:Y:S01]  /*a780*/  WARPGROUP.ARRIVE ;  /* 0x00000000000079c5 */ /* 0x000fe20000000000 */
[----:B--2---:R-:W-:Y:S01]  /*a790*/  ISETP.NE.U32.AND P0, PT, R7, RZ, PT ;  /* 0x000000ff0700720c */ /* 0x004fe20003f05070 */
[----:B---3--:R-:W-:-:S02]  /*a7a0*/  IMAD R6, R15, 0xc00, R20 ;  /* 0x00000c000f067824 */ /* 0x008fc400078e0214 */
[----:B------:R-:W-:Y:S01]  /*a7b0*/  IMAD.MOV.U32 R7, RZ, RZ, R21 ;  /* 0x000000ffff077224 */ /* 0x000fe200078e0015 */
[----:B------:R-:W2:Y:S01]  /*a7c0*/  LDL.64 R14, [R1+0x110] ;  /* 0x00011000010e7983 */ /* 0x000ea20000100a00 */
[----:B----4-:R-:W-:Y:S02]  /*a7d0*/  R2UR UR4, R4 ;  /* 0x00000000040472ca */ /* 0x010fe400000e0000 */
[----:B------:R-:W-:Y:S02]  /*a7e0*/  R2UR UR6, R6 ;  /* 0x00000000060672ca */ /* 0x000fe400000e0000 */
[----:B------:R-:W-:Y:S02]  /*a7f0*/  R2UR UR7, R7 ;  /* 0x00000000070772ca */ /* 0x000fe400000e0000 */
[----:B------:R-:W-:Y:S02]  /*a800*/  R2UR UR5, R5 ;  /* 0x00000000050572ca */ /* 0x000fe400000e0000 */
[----:B------:R-:W-:-:S11]  /*a810*/  VOTEU.ANY UP0, P0 ;  /* 0x00000000003f7886 */ /* 0x000fd60000000100 */
        /* <DEDUP_REMOVED lines=159> */
[----:B------:R-:W0:Y:S01]  /*b210*/  S2R R72, SR_TID.X ;  /* 0x0000000000487919 */ /* 0x000e220000002100 */
[----:B------:R1:W-:Y:S04]  /*b220*/  STL [R1+0x90], R2 ;  /* 0x0000900201007387 */ /* 0x0003e80000100800 */
[----:B------:R1:W-:Y:S01]  /*b230*/  STL [R1+0x90], R2 ;  /* 0x0000900201007387 */ /* 0x0003e20000100800 */
[----:B------:R-:W-:-:S02]  /*b240*/  WARPGROUP.DEPBAR.LE gsb0, 0x0 ;  /* 0x00008000000079c5 */ /* 0x000fc40000010000 */
[----:B------:R-:W-:-:S06]  /*b250*/  WARPGROUP.ARRIVE ;  /* 0x00000000000079c5 */ /* 0x000fcc0000000000 */
[----:B------:R-:W-:Y:S01]  /*b260*/  HGMMA.64x96x16.F32 R24, gdesc[UR4], R24, gsb0 ;  /* 0x01600000041879f0 */ /* 0x000fe20008000818 */
[----:B0-----:R-:W-:Y:S01]  /*b270*/  LOP3.LUT R72, R72, 0x7f, RZ, 0xc0, !PT ;  /* 0x0000007f48487812 */ /* 0x001fe200078ec0ff */
[----:B------:R1:W-:Y:S03]  /*b280*/  STL [R1+0x90], R2 ;  /* 0x0000900201007387 */ /* 0x0003e60000100800 */
[----:B------:R-:W-:Y:S01]  /*b290*/  ISETP.NE.AND P0, PT, R72, RZ, PT ;  /* 0x000000ff4800720c */ /* 0x000fe20003f05270 */
        /* <DEDUP_REMOVED lines=21> */
[----:B------:R-:W2:Y:S04]  /*b3f0*/  LDL R12, [R1+0x13c] ;  /* 0x00013c00010c7983 */ /* 0x000ea80000100800 */
[----:B------:R-:W3:Y:S04]  /*b400*/  LDL.128 R8, [R1+0x150] ;  /* 0x0001500001087983 */ /* 0x000ee80000100c00 */
[----:B0-----:R-:W4:Y:S04]  /*b410*/  LDL.128 R4, [R1+0x140] ;  /* 0x0001400001047983 */ /* 0x001f280000100c00 */
[----:B------:R-:W3:Y:S01]  /*b420*/  LDL R21, [R1+0x70] ;  /* 0x0000700001157983 */ /* 0x000ee20000100800 */
[----:B------:R-:W-:Y:S01]  /*b430*/  BSSY B0, `(.L_x_2904) ;  /* 0x0000035000007945 */ /* 0x000fe20003800000 */
[----:B--2---:R-:W-:-:S04]  /*b440*/  SHF.R.S32.HI R13, RZ, 0x1f, R12 ;  /* 0x0000001fff0d7819 */ /* 0x004fc8000001140c */
[----:B------:R-:W-:-:S04]  /*b450*/  LEA.HI R13, R13, R12, RZ, 0x7 ;  /* 0x0000000c0d0d7211 */ /* 0x000fc800078f38ff */
[----:B------:R-:W-:-:S05]  /*b460*/  LOP3.LUT R15, R13, 0xffffff80, RZ, 0xc0, !PT ;  /* 0xffffff800d0f7812 */ /* 0x000fca00078ec0ff */
[----:B------:R-:W-:-:S05]  /*b470*/  IMAD.IADD R15, R12, 0x1, -R15 ;  /* 0x000000010c0f7824 */ /* 0x000fca00078e0a0f */
[----:B------:R-:W-:-:S04]  /*b480*/  SHF.R.S32.HI R14, RZ, 0x1f, R15 ;  /* 0x0000001fff0e7819 */ /* 0x000fc8000001140f */
[----:B------:R-:W-:-:S04]  /*b490*/  LEA.HI R16, R14, R15, RZ, 0x2 ;  /* 0x0000000f0e107211 */ /* 0x000fc800078f10ff */
[--C-:B------:R-:W-:Y:S02]  /*b4a0*/  SHF.R.S32.HI R17, RZ, 0x2, R16.reuse ;  /* 0x00000002ff117819 */ /* 0x100fe40000011410 */
[----:B------:R-:W-:Y:S02]  /*b4b0*/  SHF.R.S32.HI R12, RZ, 0x1f, R16 ;  /* 0x0000001fff0c7819 */ /* 0x000fe40000011410 */
[----:B------:R-:W-:Y:S02]  /*b4c0*/  LEA.HI R14, R14, R15, RZ, 0x5 ;  /* 0x0000000f0e0e7211 */ /* 0x000fe400078f28ff */
[----:B------:R-:W-:Y:S02]  /*b4d0*/  LEA.HI R20, R12, R17, RZ, 0x3 ;  /* 0x000000110c147211 */ /* 0x000fe400078f18ff */
[----:B------:R-:W-:Y:S01]  /*b4e0*/  SHF.R.S32.HI R12, RZ, 0x7, R13 ;  /* 0x00000007ff0c7819 */ /* 0x000fe2000001140d */
[----:B----4-:R-:W-:Y:S01]  /*b4f0*/  IMAD R73, R0, -0x60, R5 ;  /* 0xffffffa000497824 */ /* 0x010fe200078e0205 */
[----:B------:R-:W-:-:S02]  /*b500*/  LOP3.LUT R20, R20, 0xfffffff8, RZ, 0xc0, !PT ;  /* 0xfffffff814147812 */ /* 0x000fc400078ec0ff */
[----:B------:R-:W-:Y:S02]  /*b510*/  LEA.HI R13, R13, R12, RZ, 0x1 ;  /* 0x0000000c0d0d7211 */ /* 0x000fe400078f08ff */
[----:B------:R-:W-:Y:S02]  /*b520*/  SHF.R.S32.HI R14, RZ, 0x5, R14 ;  /* 0x00000005ff0e7819 */ /* 0x000fe4000001140e */
[----:B------:R-:W-:Y:S02]  /*b530*/  LOP3.LUT R16, R16, 0x7ffffffc, RZ, 0xc0, !PT ;  /* 0x7ffffffc10107812 */ /* 0x000fe400078ec0ff */
[----:B---3--:R-:W-:Y:S01]  /*b540*/  ISETP.GE.AND P1, PT, R9, 0x1, PT ;  /* 0x000000010900780c */ /* 0x008fe20003f26270 */
[----:B------:R-:W-:Y:S01]  /*b550*/  IMAD R21, R21, 0x8, R14 ;  /* 0x0000000815157824 */ /* 0x000fe200078e020e */
[----:B------:R-:W-:Y:S02]  /*b560*/  IADD3 R20, R17, -R20, RZ ;  /* 0x8000001411147210 */ /* 0x000fe40007ffe0ff */
[----:B------:R-:W-:Y:S01]  /*b570*/  LOP3.LUT R13, R13, 0x3fffffe, RZ, 0xc0, !PT ;  /* 0x03fffffe0d0d7812 */ /* 0x000fe200078ec0ff */
[----:B------:R-:W-:Y:S01]  /*b580*/  IMAD.IADD R16, R15, 0x1, -R16 ;  /* 0x000000010f107824 */ /* 0x000fe200078e0a10 */
[----:B------:R-:W-:Y:S01]  /*b590*/  IADD3 R73, -R4, 0x1, R73 ;  /* 0x0000000104497810 */ /* 0x000fe20007ffe149 */
[----:B------:R-:W-:Y:S01]  /*b5a0*/  IMAD.U32 R20, R21, 0x10, R20 ;  /* 0x0000001015147824 */ /* 0x000fe200078e0014 */
[----:B------:R-:W-:Y:S01]  /*b5b0*/  LOP3.LUT R15, RZ, R6, RZ, 0x33, !PT ;  /* 0x00000006ff0f7212 */ /* 0x000fe200078e33ff */
[----:B------:R-:W-:-:S02]  /*b5c0*/  IMAD.IADD R13, R12, 0x1, -R13 ;  /* 0x000000010c0d7824 */ /* 0x000fc400078e0a0d */
[----:B------:R-:W-:Y:S02]  /*b5d0*/  IMAD R12, R16, -0x2, R73 ;  /* 0xfffffffe100c7824 */ /* 0x000fe400078e0249 */
[----:B------:R-:W-:Y:S02]  /*b5e0*/  IMAD R20, R13, 0x40, R20 ;  /* 0x000000400d147824 */ /* 0x000fe400078e0214 */
[----:B------:R-:W-:Y:S02]  /*b5f0*/  IMAD R13, R0, -0x60, RZ ;  /* 0xffffffa0000d7824 */ /* 0x000fe400078e02ff */
[C---:B------:R-:W-:Y:S02]  /*b600*/  IMAD.IADD R21, R12.reuse, 0x1, R7 ;  /* 0x000000010c157824 */ /* 0x040fe400078e0207 */
[----:B------:R-:W-:Y:S02]  /*b610*/  IMAD.IADD R91, R12, 0x1, R15 ;  /* 0x000000010c5b7824 */ /* 0x000fe400078e020f */
[----:B------:R-:W-:-:S02]  /*b620*/  IMAD R16, R16, -0x2, R13 ;  /* 0xfffffffe10107824 */ /* 0x000fc400078e020d */
[----:B------:R-:W-:Y:S02]  /*b630*/  IMAD R14, R0, -0x60, R8 ;  /* 0xffffffa0000e7824 */ /* 0x000fe400078e0208 */
[--C-:B------:R-:W-:Y:S02]  /*b640*/  IMAD.IADD R6, R21, 0x1, R20.reuse ;  /* 0x0000000115067824 */ /* 0x100fe400078e0214 */
[----:B------:R-:W-:Y:S01]  /*b650*/  IMAD.IADD R7, R91, 0x1, R20 ;  /* 0x000000015b077824 */ /* 0x000fe200078e0214 */
[----:B-1----:R-:W-:Y:S06]  /*b660*/  @!P1 BRA `(.L_x_2905) ;  /* 0x0000000000449947 */ /* 0x002fec0003800000 */
[----:B------:R-:W-:Y:S01]  /*b670*/  IADD3 R8, R20, R5, -R4 ;  /* 0x0000000514087210 */ /* 0x000fe20007ffe804 */
[----:B------:R-:W-:Y:S03]  /*b680*/  BSSY B1, `(.L_x_2906) ;  /* 0x000000c000017945 */ /* 0x000fe60003800000 */
[----:B------:R-:W-:-:S13]  /*b690*/  ISETP.GT.AND P1, PT, R8, -0x1, PT ;  /* 0xffffffff0800780c */ /* 0x000fda0003f24270 */
[----:B------:R-:W-:Y:S05]  /*b6a0*/  @P1 BRA `(.L_x_2907) ;  /* 0x0000000000181947 */ /* 0x000fea0003800000 */
[----:B------:R-:W-:Y:S02]  /*b6b0*/  ISETP.NE.AND P1, PT, R9, 0x1, PT ;  /* 0x000000010900780c */ /* 0x000fe40003f25270 */
[----:B------:R-:W-:-:S11]  /*b6c0*/  LOP3.LUT R13, RZ, R8, RZ, 0x33, !PT ;  /* 0x00000008ff0d7212 */ /* 0x000fd600078e33ff */
[----:B------:R-:W-:-:S05]  /*b6d0*/  @P1 IMAD.HI.U32 R8, R13, R10, RZ ;  /* 0x0000000a0d081227 */ /* 0x000fca00078e00ff */
[----:B------:R-:W-:-:S04]  /*b6e0*/  @P1 SHF.R.U32.HI R13, RZ, R11, R8 ;  /* 0x0000000bff0d1219 */ /* 0x000fc80000011608 */
[----:B------:R-:W-:Y:S01]  /*b6f0*/  LOP3.LUT R8, RZ, R13, RZ, 0x33, !PT ;  /* 0x0000000dff087212 */ /* 0x000fe200078e33ff */
[----:B------:R-:W-:Y:S06]  /*b700*/  BRA `(.L_x_2908) ;  /* 0x00000000000c7947 */ /* 0x000fec0003800000 */
.L_x_2907:
[----:B------:R-:W-:-:S13]  /*b710*/  ISETP.NE.AND P1, PT, R9, 0x1, PT ;  /* 0x000000010900780c */ /* 0x000fda0003f25270 */
[----:B------:R-:W-:-:S05]  /*b720*/  @P1 IMAD.HI.U32 R12, R8, R10, RZ ;  /* 0x0000000a080c1227 */ /* 0x000fca00078e00ff */
[----:B------:R-:W-:-:S07]  /*b730*/  @P1 SHF.R.U32.HI R8, RZ, R11, R12 ;  /* 0x0000000bff081219 */ /* 0x000fce000001160c */
.L_x_2908:
[----:B------:R-:W-:Y:S05]  /*b740*/  BSYNC B1 ;  /* 0x0000000000017941 */ /* 0x000fea0003800000 */
.L_x_2906:
[----:B------:R-:W-:-:S05]  /*b750*/  IMAD R8, R8, R9, R16 ;  /* 0x0000000908087224 */ /* 0x000fca00078e0210 */
[----:B------:R-:W-:Y:S02]  /*b760*/  VIMNMX R7, R7, R8, !PT ;  /* 0x0000000807077248 */ /* 0x000fe40007fe0100 */
[----:B------:R-:W-:-:S07]  /*b770*/  VIADDMNMX R6, R8, R9, R6, PT ;  /* 0x0000000908067246 */ /* 0x000fce0003800106 */
.L_x_2905:
[----:B------:R-:W-:Y:S05]  /*b780*/  BSYNC B0 ;  /* 0x0000000000007941 */ /* 0x000fea0003800000 */
.L_x_2904:
[----:B------:R-:W-:Y:S01]  /*b790*/  ISETP.GE.AND P1, PT, R14, 0x9, PT ;  /* 0x000000090e00780c */ /* 0x000fe20003f26270 */
[----:B------:R-:W-:Y:S01]  /*b7a0*/  VIADD R20, R20, 0x8 ;  /* 0x0000000814147836 */ /* 0x000fe20000000000 */
[----:B------:R-:W-:Y:S01]  /*b7b0*/  ISETP.GE.AND P2, PT, R14, 0x2, PT ;  /* 0x000000020e00780c */ /* 0x000fe20003f46270 */
[----:B------:R-:W-:Y:S01]  /*b7c0*/  BSSY B0, `(.L_x_2909) ;  /* 0x0000087000007945 */ /* 0x000fe20003800000 */
[----:B------:R-:W-:Y:S02]  /*b7d0*/  P2R R12, PR, RZ, 0x2 ;  /* 0x00000002ff0c7803 */ /* 0x000fe40000000000 */
[----:B------:R-:W-:Y:S02]  /*b7e0*/  ISETP.GT.AND P1, PT, R7, 0x8, !P1 ;  /* 0x000000080700780c */ /* 0x000fe40004f24270 */
[----:B------:R-:W-:Y:S02]  /*b7f0*/  P2R R8, PR, RZ, 0x4 ;  /* 0x00000004ff087803 */ /* 0x000fe40000000000 */
[----:B------:R-:W-:-:S02]  /*b800*/  ISETP.LT.OR P1, PT, R6, 0x9, P1 ;  /* 0x000000090600780c */ /* 0x000fc40000f21670 */
[C---:B------:R-:W-:Y:S02]  /*b810*/  ISETP.GT.AND P2, PT, R7.reuse, 0x1, !P2 ;  /* 0x000000010700780c */ /* 0x040fe40005744270 */
[----:B------:R-:W-:Y:S02]  /*b820*/  ISETP.GE.AND P3, PT, R14, 0xa, PT ;  /* 0x0000000a0e00780c */ /* 0x000fe40003f66270 */
[----:B------:R-:W-:Y:S02]  /*b830*/  FSEL R87, R28, -INF , !P1 ;  /* 0xff8000001c577808 */ /* 0x000fe40004800000 */
[----:B------:R-:W-:Y:S02]  /*b840*/  ISETP.LT.OR P2, PT, R6, 0x2, P2 ;  /* 0x000000020600780c */ /* 0x000fe40001741670 */
[----:B------:R-:W-:Y:S02]  /*b850*/  ISETP.GT.AND P1, PT, R7, 0x9, !P3 ;  /* 0x000000090700780c */ /* 0x000fe40005f24270 */
[----:B------:R-:W-:-:S02]  /*b860*/  FSEL R89, R25, -INF , !P2 ;  /* 0xff80000019597808 */ /* 0x000fc40005000000 */
        /* <DEDUP_REMOVED lines=76> */
[----:B------:R-:W-:Y:S02]  /*bd30*/  P2R R25, PR, RZ, 0x8 ;  /* 0x00000008ff197803 */ /* 0x000fe40000000000 */
[----:B------:R-:W-:-:S02]  /*bd40*/  FSEL R17, R60, -INF , !P1 ;  /* 0xff8000003c117808 */ /* 0x000fc40004800000 */
        /* <DEDUP_REMOVED lines=39> */
.L_x_2912:
[----:B------:R-:W-:-:S13]  /*bfc0*/  ISETP.NE.AND P6, PT, R9, 0x1, PT ;  /* 0x000000010900780c */ /* 0x000fda0003fc5270 */
[----:B------:R-:W-:-:S05]  /*bfd0*/  @P6 IMAD.HI.U32 R10, R4, R10, RZ ;  /* 0x0000000a040a6227 */ /* 0x000fca00078e00ff */
[----:B------:R-:W-:-:S07]  /*bfe0*/  @P6 SHF.R.U32.HI R4, RZ, R11, R10 ;  /* 0x0000000bff046219 */ /* 0x000fce000001160a */
.L_x_2913:
[----:B------:R-:W-:Y:S05]  /*bff0*/  BSYNC B1 ;  /* 0x0000000000017941 */ /* 0x000fea0003800000 */
.L_x_2911:
[----:B------:R-:W-:-:S05]  /*c000*/  IMAD R4, R4, R9, R16 ;  /* 0x0000000904047224 */ /* 0x000fca00078e0210 */
[----:B------:R-:W-:Y:S02]  /*c010*/  VIADDMNMX R6, R4, R9, R6, PT ;  /* 0x0000000904067246 */ /* 0x000fe40003800106 */
[----:B------:R-:W-:-:S07]  /*c020*/  VIMNMX R7, R7, R4, !PT ;  /* 0x0000000407077248 */ /* 0x000fce0007fe0100 */
.L_x_2910:
[----:B------:R-:W-:Y:S05]  /*c030*/  BSYNC B0 ;  /* 0x0000000000007941 */ /* 0x000fea0003800000 */
.L_x_2909:
[----:B------:R-:W2:Y:S01]  /*c040*/  LDL.64 R20, [R1+0x430] ;  /* 0x0004300001147983 */ /* 0x000ea20000100a00 */
[----:B------:R-:W-:Y:S02]  /*c050*/  ISETP.GT.AND P5, PT, R7, RZ, !P5 ;  /* 0x000000ff0700720c */ /* 0x000fe40006fa4270 */
        /* <DEDUP_REMOVED lines=11> */
[----:B------:R-:W-:Y:S02]  /*c110*/  ISETP.NE.AND P5, PT, R25, RZ, PT ;  /* 0x000000ff1900720c */ /* 0x000fe40003fa5270 */
[C---:B------:R-:W-:Y:S01]  /*c120*/  ISETP.GT.AND P1, PT, R7.reuse, 0x49, !P1 ;  /* 0x000000490700780c */ /* 0x040fe20004f24270 */
[----:B------:R-:W3:Y:S01]  /*c130*/  LDL R25, [R1+0x450] ;  /* 0x0004500001197983 */ /* 0x000ee20000100800 */
        /* <DEDUP_REMOVED lines=60> */
[----:B--2---:R-:W-:Y:S02]  /*c500*/  FMNMX.FTZ R4, R93, R20, !PT ;  /* 0x000000145d047209 */ /* 0x004fe40007810000 */
[----:B------:R-:W-:Y:S02]  /*c510*/  FMNMX.FTZ R5, R24, R21, !PT ;  /* 0x0000001518057209 */ /* 0x000fe40007810000 */
[----:B------:R-:W-:Y:S02]  /*c520*/  FMNMX.FTZ R4, R89, R4, !PT ;  /* 0x0000000459047209 */ /* 0x000fe40007810000 */
[----:B------:R-:W-:-:S02]  /*c530*/  ISETP.LT.OR P5, PT, R6, 0x49, P5 ;  /* 0x000000490600780c */ /* 0x000fc40002fa1670 */
[----:B------:R-:W-:Y:S02]  /*c540*/  FMNMX.FTZ R4, R87, R4, !PT ;  /* 0x0000000457047209 */ /* 0x000fe40007810000 */
[----:B------:R-:W-:Y:S02]  /*c550*/  FMNMX.FTZ R5, R28, R5, !PT ;  /* 0x000000051c057209 */ /* 0x000fe40007810000 */
[----:B------:R-:W-:Y:S02]  /*c560*/  FMNMX.FTZ R4, R85, R4, !PT ;  /* 0x0000000455047209 */ /* 0x000fe40007810000 */
[----:B------:R-:W-:Y:S02]  /*c570*/  FSEL R62, R62, -INF , !P5 ;  /* 0xff8000003e3e7808 */ /* 0x000fe40006800000 */
[----:B------:R-:W-:Y:S02]  /*c580*/  FMNMX.FTZ R4, R83, R4, !PT ;  /* 0x0000000453047209 */ /* 0x000fe40007810000 */
[----:B------:R-:W-:-:S02]  /*c590*/  ISETP.GT.AND P2, PT, R7, 0x50, !P2 ;  /* 0x000000500700780c */ /* 0x000fc40005744270 */
[----:B------:R-:W-:Y:S02]  /*c5a0*/  FMNMX.FTZ R4, R81, R4, !PT ;  /* 0x0000000451047209 */ /* 0x000fe40007810000 */
[----:B------:R-:W-:Y:S02]  /*c5b0*/  ISETP.LT.OR P1, PT, R6, 0x4a, P1 ;  /* 0x0000004a0600780c */ /* 0x000fe40000f21670 */
[----:B------:R-:W-:Y:S02]  /*c5c0*/  FMNMX.FTZ R4, R79, R4, !PT ;  /* 0x000000044f047209 */ /* 0x000fe40007810000 */
[----:B------:R-:W-:Y:S02]  /*c5d0*/  ISETP.GT.AND P3, PT, R7, 0x51, !P3 ;  /* 0x000000510700780c */ /* 0x000fe40005f64270 */
[----:B------:R-:W-:Y:S02]  /*c5e0*/  FMNMX.FTZ R4, R77, R4, !PT ;  /* 0x000000044d047209 */ /* 0x000fe40007810000 */
[----:B------:R-:W-:-:S02]  /*c5f0*/  ISETP.NE.AND P6, PT, R14, RZ, PT ;  /* 0x000000ff0e00720c */ /* 0x000fc40003fc5270 */
        /* <DEDUP_REMOVED lines=25> */
[----:B------:R-:W0:Y:S01]  /*c790*/  SHFL.BFLY PT, R9, R8, 0x2, 0x1f ;  /* 0x0c401f0008097f89 */ /* 0x000e2200000e0000 */
[----:B------:R-:W-:-:S04]  /*c7a0*/  FMNMX.FTZ R5, R47, R4, !PT ;  /* 0x000000042f057209 */ /* 0x000fc80007810000 */
[----:B------:R-:W-:-:S04]  /*c7b0*/  FMNMX.FTZ R4, R50, R5, !PT ;  /* 0x0000000532047209 */ /* 0x000fc80007810000 */
[----:B------:R-:W-:-:S04]  /*c7c0*/  FMNMX.FTZ R5, R51, R4, !PT ;  /* 0x0000000433057209 */ /* 0x000fc80007810000 */
[----:B------:R-:W-:-:S04]  /*c7d0*/  FMNMX.FTZ R4, R54, R5, !PT ;  /* 0x0000000536047209 */ /* 0x000fc80007810000 */
[----:B------:R-:W-:-:S04]  /*c7e0*/  FMNMX.FTZ R5, R55, R4, !PT ;  /* 0x0000000437057209 */ /* 0x000fc80007810000 */
[----:B------:R-:W-:Y:S02]  /*c7f0*/  FMNMX.FTZ R4, R58, R5, !PT ;  /* 0x000000053a047209 */ /* 0x000fe40007810000 */
[----:B0-----:R-:W-:Y:S02]  /*c800*/  FMNMX.FTZ R10, R8, R9, !PT ;  /* 0x00000009080a7209 */ /* 0x001fe40007810000 */
[----:B------:R-:W-:-:S03]  /*c810*/  FMNMX.FTZ R5, R59, R4, !PT ;  /* 0x000000043b057209 */ /* 0x000fc60007810000 */
[----:B------:R-:W0:Y:S01]  /*c820*/  SHFL.BFLY PT, R11, R10, 0x1, 0x1f ;  /* 0x0c201f000a0b7f89 */ /* 0x000e2200000e0000 */
[----:B------:R-:W-:Y:S02]  /*c830*/  ISETP.LT.OR P2, PT, R6, 0x51, P2 ;  /* 0x000000510600780c */ /* 0x000fe40001741670 */
[----:B------:R-:W-:Y:S02]  /*c840*/  FSEL R26, R63, -INF , !P1 ;  /* 0xff8000003f1a7808 */ /* 0x000fe40004800000 */
[----:B------:R-:W-:Y:S02]  /*c850*/  FMNMX.FTZ R5, R62, R5, !PT ;  /* 0x000000053e057209 */ /* 0x000fe40007810000 */
[----:B------:R-:W-:Y:S02]  /*c860*/  ISETP.GT.AND P4, PT, R7, 0x58, !P4 ;  /* 0x000000580700780c */ /* 0x000fe40006784270 */
[----:B------:R-:W-:Y:S02]  /*c870*/  ISETP.LT.OR P3, PT, R6, 0x52, P3 ;  /* 0x000000520600780c */ /* 0x000fe40001f61670 */
[----:B------:R-:W-:-:S02]  /*c880*/  FSEL R66, R66, -INF , !P2 ;  /* 0xff80000042427808 */ /* 0x000fc40005000000 */
[----:B------:R-:W-:Y:S02]  /*c890*/  FMNMX.FTZ R5, R26, R5, !PT ;  /* 0x000000051a057209 */ /* 0x000fe40007810000 */
[----:B------:R-:W-:Y:S02]  /*c8a0*/  ISETP.GT.AND P1, PT, R7, 0x59, !P6 ;  /* 0x000000590700780c */ /* 0x000fe40007724270 */
[----:B------:R-:W-:Y:S02]  /*c8b0*/  ISETP.LT.OR P4, PT, R6, 0x59, P4 ;  /* 0x000000590600780c */ /* 0x000fe40002781670 */
[----:B------:R-:W-:Y:S02]  /*c8c0*/  FSEL R67, R67, -INF , !P3 ;  /* 0xff80000043437808 */ /* 0x000fe40005800000 */
[----:B------:R-:W-:Y:S02]  /*c8d0*/  FMNMX.FTZ R4, R66, R5, !PT ;  /* 0x0000000542047209 */ /* 0x000fe40007810000 */
[----:B------:R-:W-:-:S02]  /*c8e0*/  ISETP.LT.OR P1, PT, R6, 0x5a, P1 ;  /* 0x0000005a0600780c */ /* 0x000fc40000f21670 */
[----:B------:R-:W-:Y:S02]  /*c8f0*/  FSEL R70, R70, -INF , !P4 ;  /* 0xff80000046467808 */ /* 0x000fe40006000000 */
[----:B------:R-:W-:Y:S02]  /*c900*/  FMNMX.FTZ R5, R67, R4, !PT ;  /* 0x0000000443057209 */ /* 0x000fe40007810000 */
[----:B------:R-:W-:Y:S02]  /*c910*/  FSEL R71, R71, -INF , !P1 ;  /* 0xff80000047477808 */ /* 0x000fe40004800000 */
[----:B------:R-:W-:Y:S02]  /*c920*/  FMNMX.FTZ R4, R70, R5, !PT ;  /* 0x0000000546047209 */ /* 0x000fe40007810000 */
[----:B0-----:R-:W-:Y:S02]  /*c930*/  FMNMX.FTZ R6, R10, R11, !PT ;  /* 0x0000000b0a067209 */ /* 0x001fe40007810000 */
[----:B------:R-:W-:-:S02]  /*c940*/  FMNMX.FTZ R9, R71, R4, !PT ;  /* 0x0000000447097209 */ /* 0x000fc40007810000 */
[----:B------:R-:W2:Y:S04]  /*c950*/  LDL.64 R4, [R1+0x440] ;  /* 0x0004400001047983 */ /* 0x000ea80000100a00 */
[----:B------:R-:W-:Y:S04]  /*c960*/  STL.64 [R1+0x430], R8 ;  /* 0x0004300801007387 */ /* 0x000fe80000100a00 */
[----:B------:R0:W-:Y:S04]  /*c970*/  STL [R1+0x430], R6 ;  /* 0x0004300601007387 */ /* 0x0001e80000100800 */
[----:B------:R-:W3:Y:S04]  /*c980*/  LDL R12, [R1+0x430] ;  /* 0x00043000010c7983 */ /* 0x000ee80000100800 */
[----:B------:R-:W4:Y:S01]  /*c990*/  LDL R11, [R1+0x434] ;  /* 0x00043400010b7983 */ /* 0x000f220000100800 */
[----:B---3--:R-:W-:Y:S01]  /*c9a0*/  FMUL.FTZ R7, R25, R12 ;  /* 0x0000000c19077220 */ /* 0x008fe20000410000 */
[----:B------:R-:W-:-:S04]  /*c9b0*/  FSETP.NEU.FTZ.AND P1, PT, R12, -INF , PT ;  /* 0xff8000000c00780b */ /* 0x000fc80003f3d000 */
[----:B------:R-:W-:-:S05]  /*c9c0*/  FSEL R10, R7, RZ, P1 ;  /* 0x000000ff070a7208 */ /* 0x000fca0000800000 */
[----:B0-----:R-:W-:-:S04]  /*c9d0*/  FFMA.FTZ R6, R85, R25, -R10 ;  /* 0x0000001955067223 */ /* 0x001fc8000001080a */
[----:B------:R4:W-:Y:S02]  /*c9e0*/  MUFU.EX2 R173, R6 ;  /* 0x0000000600ad7308 */ /* 0x0009e40000000800 */
[----:B----4-:R-:W0:Y:S02]  /*c9f0*/  SHFL.BFLY PT, R6, R11, 0x2, 0x1f ;  /* 0x0c401f000b067f89 */ /* 0x010e2400000e0000 */
[----:B0-----:R-:W-:-:S05]  /*ca00*/  FMNMX.FTZ R6, R6, R11, !PT ;  /* 0x0000000b06067209 */ /* 0x001fca0007810000 */
[----:B------:R-:W0:Y:S01]  /*ca10*/  SHFL.BFLY PT, R9, R6, 0x1, 0x1f ;  /* 0x0c201f0006097f89 */ /* 0x000e2200000e0000 */
[----:B------:R-:W-:Y:S01]  /*ca20*/  FSEL R11, R12, RZ, P1 ;  /* 0x000000ff0c0b7208 */ /* 0x000fe20000800000 */
        /* <DEDUP_REMOVED lines=13> */
[--C-:B------:R-:W-:Y:S01]  /*cb00*/  FFMA.FTZ R194, R49, R25, -R10.reuse ;  /* 0x0000001931c27223 */ /* 0x100fe2000001080a */
[----:B0-----:R-:W-:Y:S01]  /*cb10*/  FMNMX.FTZ R6, R6, R9, !PT ;  /* 0x0000000906067209 */ /* 0x001fe20007810000 */
[----:B------:R-:W-:-:S03]  /*cb20*/  FFMA.FTZ R190, R33, R25, -R10 ;  /* 0x0000001921be7223 */ /* 0x000fc6000001080a */
[C---:B------:R-:W-:Y:S01]  /*cb30*/  FSETP.NEU.FTZ.AND P1, PT, R6.reuse, -INF , PT ;  /* 0xff8000000600780b */ /* 0x040fe20003f3d000 */
[-C--:B------:R-:W-:Y:S01]  /*cb40*/  FMUL.FTZ R8, R6, R25.reuse ;  /* 0x0000001906087220 */ /* 0x080fe20000410000 */
        /* <DEDUP_REMOVED lines=8> */
[----:B------:R-:W-:-:S02]  /*cbd0*/  FSEL R10, R8, RZ, P1 ;  /* 0x000000ff080a7208 */ /* 0x000fc40000800000 */
[----:B------:R-:W-:Y:S01]  /*cbe0*/  FSEL R8, R6, RZ, P1 ;  /* 0x000000ff06087208 */ /* 0x000fe20000800000 */
[----:B------:R-:W-:Y:S02]  /*cbf0*/  FADD.FTZ R20, R20, -R11 ;  /* 0x8000000b14147221 */ /* 0x000fe40000010000 */
[-C--:B------:R-:W-:Y:S02]  /*cc00*/  FFMA.FTZ R226, R24, R25.reuse, -R10 ;  /* 0x0000001918e27223 */ /* 0x080fe4000001080a */
[----:B------:R-:W-:Y:S01]  /*cc10*/  FADD.FTZ R8, R21, -R8 ;  /* 0x8000000815087221 */ /* 0x000fe20000010000 */
[-C--:B------:R-:W-:Y:S01]  /*cc20*/  FMUL.FTZ R12, R20, R25.reuse ;  /* 0x00000019140c7220 */ /* 0x080fe20000410000 */
[-CC-:B------:R-:W-:Y:S02]  /*cc30*/  FFMA.FTZ R223, R28, R25.reuse, -R10.reuse ;  /* 0x000000191cdf7223 */ /* 0x180fe4000001080a */
[----:B------:R-:W-:Y:S01]  /*cc40*/  FMUL.FTZ R8, R25, R8 ;  /* 0x0000000819087220 */ /* 0x000fe20000410000 */
[----:B------:R-:W-:Y:S01]  /*cc50*/  MUFU.EX2 R7, R7 ;  /* 0x0000000700077308 */ /* 0x000fe20000000800 */
[----:B------:R-:W-:-:S07]  /*cc60*/  FFMA.FTZ R175, R30, R25, -R10 ;  /* 0x000000191eaf7223 */ /* 0x000fce000001080a */
[----:B------:R-:W2:Y:S01]  /*cc70*/  MUFU.EX2 R12, R12 ;  /* 0x0000000c000c7308 */ /* 0x000ea20000000800 */
[----:B------:R-:W-:-:S07]  /*cc80*/  FFMA.FTZ R224, R31, R25, -R10 ;  /* 0x000000191fe07223 */ /* 0x000fce000001080a */
[----:B------:R-:W-:Y:S08]  /*cc90*/  MUFU.EX2 R226, R226 ;  /* 0x000000e200e27308 */ /* 0x000ff00000000800 */
[----:B------:R-:W0:Y:S01]  /*cca0*/  MUFU.EX2 R24, R8 ;  /* 0x0000000800187308 */ /* 0x000e220000000800 */
[----:B------:R-:W-:-:S07]  /*ccb0*/  FFMA.FTZ R219, R34, R25, -R10 ;  /* 0x0000001922db7223 */ /* 0x000fce000001080a */
[----:B------:R-:W1:Y:S08]  /*ccc0*/  MUFU.EX2 R172, R172 ;  /* 0x000000ac00ac7308 */ /* 0x000e700000000800 */
[----:B------:R-:W3:Y:S01]  /*ccd0*/  MUFU.EX2 R223, R223 ;  /* 0x000000df00df7308 */ /* 0x000ee20000000800 */
[----:B------:R-:W-:-:S07]  /*cce0*/  FFMA.FTZ R220, R35, R25, -R10 ;  /* 0x0000001923dc7223 */ /* 0x000fce000001080a */
[----:B------:R-:W4:Y:S08]  /*ccf0*/  MUFU.EX2 R174, R174 ;  /* 0x000000ae00ae7308 */ /* 0x000f300000000800 */
[----:B------:R-:W5:Y:S01]  /*cd00*/  MUFU.EX2 R175, R175 ;  /* 0x000000af00af7308 */ /* 0x000f620000000800 */
[----:B--2---:R-:W-:Y:S01]  /*cd10*/  FFMA.FTZ R9, R12, R4, R7 ;  /* 0x000000040c097223 */ /* 0x004fe20000010007 */
[----:B0-----:R-:W-:-:S06]  /*cd20*/  FFMA.FTZ R4, R5, R24, R226 ;  /* 0x0000001805047223 */ /* 0x001fcc00000100e2 */
[----:B------:R-:W0:Y:S01]  /*cd30*/  MUFU.EX2 R224, R224 ;  /* 0x000000e000e07308 */ /* 0x000e220000000800 */
[----:B------:R-:W-:Y:S01]  /*cd40*/  FFMA.FTZ R206, R38, R25, -R10 ;  /* 0x0000001926ce7223 */ /* 0x000fe2000001080a */
[----:B-1----:R-:W-:-:S06]  /*cd50*/  FADD.FTZ R9, R172, R9 ;  /* 0x00000009ac097221 */ /* 0x002fcc0000010000 */
[----:B------:R-:W1:Y:S01]  /*cd60*/  MUFU.EX2 R222, R222 ;  /* 0x000000de00de7308 */ /* 0x000e620000000800 */
[----:B---3--:R-:W-:Y:S01]  /*cd70*/  FADD.FTZ R4, R223, R4 ;  /* 0x00000004df047221 */ /* 0x008fe20000010000 */
[----:B------:R-:W-:-:S06]  /*cd80*/  FFMA.FTZ R207, R39, R25, -R10 ;  /* 0x0000001927cf7223 */ /* 0x000fcc000001080a */
[----:B------:R-:W2:Y:S01]  /*cd90*/  MUFU.EX2 R219, R219 ;  /* 0x000000db00db7308 */ /* 0x000ea20000000800 */
[----:B----4-:R-:W-:Y:S01]  /*cda0*/  FADD.FTZ R8, R174, R9 ;  /* 0x00000009ae087221 */ /* 0x010fe20000010000 */
[----:B-----5:R-:W-:-:S06]  /*cdb0*/  FADD.FTZ R5, R175, R4 ;  /* 0x00000004af057221 */ /* 0x020fcc0000010000 */
[----:B------:R-:W3:Y:S01]  /*cdc0*/  MUFU.EX2 R221, R221 ;  /* 0x000000dd00dd7308 */ /* 0x000ee20000000800 */
[----:B------:R-:W-:-:S07]  /*cdd0*/  FFMA.FTZ R202, R42, R25, -R10 ;  /* 0x000000192aca7223 */ /* 0x000fce000001080a */
[----:B------:R-:W4:Y:S01]  /*cde0*/  MUFU.EX2 R220, R220 ;  /* 0x000000dc00dc7308 */ /* 0x000f220000000800 */
[----:B------:R-:W-:Y:S01]  /*cdf0*/  FADD.FTZ R9, R173, R8 ;  /* 0x00000008ad097221 */ /* 0x000fe20000010000 */
[----:B0-----:R-:W-:-:S06]  /*ce00*/  FADD.FTZ R4, R224, R5 ;  /* 0x00000005e0047221 */ /* 0x001fcc0000010000 */
[----:B------:R-:W0:Y:S01]  /*ce10*/  MUFU.EX2 R208, R208 ;  /* 0x000000d000d07308 */ /* 0x000e220000000800 */
[----:B------:R-:W-:-:S07]  /*ce20*/  FFMA.FTZ R203, R43, R25, -R10 ;  /* 0x000000192bcb7223 */ /* 0x000fce000001080a */
[----:B------:R-:W5:Y:S01]  /*ce30*/  MUFU.EX2 R206, R206 ;  /* 0x000000ce00ce7308 */ /* 0x000f620000000800 */
[----:B-1----:R-:W-:Y:S01]  /*ce40*/  FADD.FTZ R8, R222, R9 ;  /* 0x00000009de087221 */ /* 0x002fe20000010000 */
[----:B--2---:R-:W-:-:S06]  /*ce50*/  FADD.FTZ R5, R219, R4 ;  /* 0x00000004db057221 */ /* 0x004fcc0000010000 */
[----:B------:R-:W1:Y:S01]  /*ce60*/  MUFU.EX2 R209, R209 ;  /* 0x000000d100d17308 */ /* 0x000e620000000800 */
[----:B------:R-:W-:-:S07]  /*ce70*/  FFMA.FTZ R198, R46, R25, -R10 ;  /* 0x000000192ec67223 */ /* 0x000fce000001080a */
[----:B------:R-:W2:Y:S01]  /*ce80*/  MUFU.EX2 R207, R207 ;  /* 0x000000cf00cf7308 */ /* 0x000ea20000000800 */
[----:B---3--:R-:W-:Y:S01]  /*ce90*/  FADD.FTZ R9, R221, R8 ;  /* 0x00000008dd097221 */ /* 0x008fe20000010000 */
[----:B----4-:R-:W-:-:S06]  /*cea0*/  FADD.FTZ R5, R220, R5 ;  /* 0x00000005dc057221 */ /* 0x010fcc0000010000 */
[----:B------:R-:W3:Y:S01]  /*ceb0*/  MUFU.EX2 R204, R204 ;  /* 0x000000cc00cc7308 */ /* 0x000ee20000000800 */
[----:B------:R-:W-:-:S07]  /*cec0*/  FFMA.FTZ R199, R47, R25, -R10 ;  /* 0x000000192fc77223 */ /* 0x000fce000001080a */
[----:B------:R-:W4:Y:S01]  /*ced0*/  MUFU.EX2 R202, R202 ;  /* 0x000000ca00ca7308 */ /* 0x000f220000000800 */
[----:B0-----:R-:W-:Y:S01]  /*cee0*/  FADD.FTZ R4, R208, R9 ;  /* 0x00000009d0047221 */ /* 0x001fe20000010000 */
[----:B-----5:R-:W-:-:S06]  /*cef0*/  FADD.FTZ R8, R206, R5 ;  /* 0x00000005ce087221 */ /* 0x020fcc0000010000 */
        /* <DEDUP_REMOVED lines=60> */
[----:B------:R-:W0:Y:S08]  /*d2c0*/  MUFU.EX2 R16, R16 ;  /* 0x0000001000107308 */ /* 0x000e300000000800 */
[----:B------:R-:W5:Y:S01]  /*d2d0*/  MUFU.EX2 R163, R163 ;  /* 0x000000a300a37308 */ /* 0x000f620000000800 */
[----:B-1----:R-:W-:Y:S01]  /*d2e0*/  FADD.FTZ R8, R182, R9 ;  /* 0x00000009b6087221 */ /* 0x002fe20000010000 */
[----:B--2---:R-:W-:-:S06]  /*d2f0*/  FADD.FTZ R5, R187, R4 ;  /* 0x00000004bb057221 */ /* 0x004fcc0000010000 */
[----:B------:R-:W1:Y:S08]  /*d300*/  MUFU.EX2 R14, R14 ;  /* 0x0000000e000e7308 */ /* 0x000e700000000800 */
[----:B------:R-:W2:Y:S01]  /*d310*/  MUFU.EX2 R20, R20 ;  /* 0x0000001400147308 */ /* 0x000ea20000000800 */
[----:B---3--:R-:W-:Y:S01]  /*d320*/  FADD.FTZ R9, R15, R8 ;  /* 0x000000080f097221 */ /* 0x008fe20000010000 */
[----:B----4-:R-:W-:-:S06]  /*d330*/  FADD.FTZ R4, R162, R5 ;  /* 0x00000005a2047221 */ /* 0x010fcc0000010000 */
[----:B------:R-:W3:Y:S08]  /*d340*/  MUFU.EX2 R17, R17 ;  /* 0x0000001100117308 */ /* 0x000ef00000000800 */
[----:B------:R-:W4:Y:S01]  /*d350*/  MUFU.EX2 R21, R21 ;  /* 0x0000001500157308 */ /* 0x000f220000000800 */
[----:B0-----:R-:W-:Y:S01]  /*d360*/  FADD.FTZ R9, R16, R9 ;  /* 0x0000000910097221 */ /* 0x001fe20000010000 */
[----:B-----5:R-:W-:-:S03]  /*d370*/  FADD.FTZ R5, R163, R4 ;  /* 0x00000004a3057221 */ /* 0x020fc60000010000 */
[----:B-1----:R-:W-:Y:S01]  /*d380*/  FADD.FTZ R8, R14, R9 ;  /* 0x000000090e087221 */ /* 0x002fe20000010000 */
[----:B--2---:R-:W-:-:S03]  /*d390*/  FADD.FTZ R4, R20, R5 ;  /* 0x0000000514047221 */ /* 0x004fc60000010000 */
[----:B---3--:R-:W-:Y:S01]  /*d3a0*/  FADD.FTZ R8, R17, R8 ;  /* 0x0000000811087221 */ /* 0x008fe20000010000 */
[----:B------:R-:W-:Y:S01]  /*d3b0*/  STL [R1+0x434], R6 ;  /* 0x0004340601007387 */ /* 0x000fe20000100800 */
[----:B----4-:R-:W-:-:S05]  /*d3c0*/  FADD.FTZ R9, R21, R4 ;  /* 0x0000000415097221 */ /* 0x010fca0000010000 */
[----:B------:R-:W-:Y:S04]  /*d3d0*/  STL.64 [R1+0x440], R8 ;  /* 0x0004400801007387 */ /* 0x000fe80000100a00 */
[----:B------:R-:W2:Y:S01]  /*d3e0*/  LD.E R10, desc[UR56][R18.64+0x220] ;  /* 0x00022038120a7980 */ /* 0x000ea2000c101900 */
[----:B------:R-:W-:-:S04]  /*d3f0*/  UIADD3 UR4, UP0, UR49, 0x220, URZ ;  /* 0x0000022031047890 */ /* 0x000fc8000ff1e03f */
[----:B------:R-:W-:Y:S02]  /*d400*/  ULOP3.LUT UR5, UR4, 0x4, URZ, 0xfc, !UPT ;  /* 0x0000000404057892 */ /* 0x000fe4000f8efc3f */
[----:B------:R-:W-:-:S04]  /*d410*/  UIADD3.X UR6, URZ, UR48, URZ, UP0, !UPT ;  /* 0x000000303f067290 */ /* 0x000fc800087fe43f */
[----:B------:R-:W-:Y:S02]  /*d420*/  IMAD.U32 R4, RZ, RZ, UR5 ;  /* 0x00000005ff047e24 */ /* 0x000fe4000f8e00ff */
[----:B------:R-:W-:Y:S02]  /*d430*/  IMAD.U32 R5, RZ, RZ, UR6 ;  /* 0x00000006ff057e24 */ /* 0x000fe4000f8e00ff */
[----:B--2---:R-:W-:-:S05]  /*d440*/  FMUL.FTZ R11, R12, R10 ;  /* 0x0000000a0c0b7220 */ /* 0x004fca0000410000 */
[----:B------:R0:W-:Y:S04]  /*d450*/  ST.E desc[UR56][R18.64+0x220], R11 ;  /* 0x0002200b12007985 */ /* 0x0001e8000c101938 */
[----:B------:R-:W2:Y:S02]  /*d460*/  LD.E R10, desc[UR56][R4.64] ;  /* 0x00000038040a7980 */ /* 0x000ea4000c101900 */
[----:B--2---:R-:W-:-:S05]  /*d470*/  FMUL.FTZ R13, R12, R10 ;  /* 0x0000000a0c0d7220 */ /* 0x004fca0000410000 */
[----:B------:R1:W-:Y:S04]  /*d480*/  ST.E desc[UR56][R4.64], R13 ;  /* 0x0000000d04007985 */ /* 0x0003e8000c101938 */
[----:B0-----:R-:W2:Y:S04]  /*d490*/  LD.E R11, desc[UR56][R18.64+0x260] ;  /* 0x00026038120b7980 */ /* 0x001ea8000c101900 */
[----:B------:R-:W3:Y:S04]  /*d4a0*/  LD.E R141, desc[UR56][R18.64+0x414] ;  /* 0x00041438128d7980 */ /* 0x000ee8000c101900 */
[----:B------:R-:W4:Y:S04]  /*d4b0*/  LD.E R9, desc[UR56][R18.64+0x230] ;  /* 0x0002303812097980 */ /* 0x000f28000c101900 */
        /* <DEDUP_REMOVED lines=59> */
[----:B------:R-:W-:-:S06]  /*d870*/  ULOP3.LUT UR5, UR4, 0x8, URZ, 0xfc, !UPT ;  /* 0x0000000804057892 */ /* 0x000fcc000f8efc3f */
[----:B------:R-:W-:Y:S02]  /*d880*/  IMAD.U32 R10, RZ, RZ, UR5 ;  /* 0x00000005ff0a7e24 */ /* 0x000fe4000f8e00ff */
[C---:B--2---:R-:W-:Y:S01]  /*d890*/  FMUL.FTZ R11, R12.reuse, R11 ;  /* 0x0000000b0c0b7220 */ /* 0x044fe20000410000 */
[----:B---3--:R-:W-:-:S04]  /*d8a0*/  FMUL.FTZ R141, R12, R141 ;  /* 0x0000008d0c8d7220 */ /* 0x008fc80000410000 */
[----:B------:R0:W-:Y:S01]  /*d8b0*/  ST.E desc[UR56][R18.64+0x260], R11 ;  /* 0x0002600b12007985 */ /* 0x0001e2000c101938 */
[C---:B----4-:R-:W-:Y:S01]  /*d8c0*/  FMUL.FTZ R9, R12.reuse, R9 ;  /* 0x000000090c097220 */ /* 0x050fe20000410000 */
[C---:B-----5:R-:W-:Y:S01]  /*d8d0*/  FMUL.FTZ R25, R12.reuse, R25 ;  /* 0x000000190c197220 */ /* 0x060fe20000410000 */
[C---:B------:R-:W-:Y:S01]  /*d8e0*/  FMUL.FTZ R27, R12.reuse, R27 ;  /* 0x0000001b0c1b7220 */ /* 0x040fe20000410000 */
[----:B0-----:R-:W-:Y:S02]  /*d8f0*/  IMAD.U32 R11, RZ, RZ, UR6 ;  /* 0x00000006ff0b7e24 */ /* 0x001fe4000f8e00ff */
        /* <DEDUP_REMOVED lines=118> */
[----:B0-----:R-:W2:Y:S01]  /*e060*/  LD.E R13, desc[UR56][R10.64] ;  /* 0x000000380a0d7980 */ /* 0x001ea2000c101900 */
[----:B------:R-:W-:Y:S01]  /*e070*/  ULOP3.LUT UR4, UR4, 0xc, URZ, 0xfc, !UPT ;  /* 0x0000000c04047892 */ /* 0x000fe2000f8efc3f */
[----:B------:R-:W-:-:S05]  /*e080*/  IMAD.U32 R9, RZ, RZ, UR6 ;  /* 0x00000006ff097e24 */ /* 0x000fca000f8e00ff */
[----:B------:R-:W-:Y:S02]  /*e090*/  IMAD.U32 R8, RZ, RZ, UR4 ;  /* 0x00000004ff087e24 */ /* 0x000fe4000f8e00ff */
[----:B--2---:R-:W-:-:S05]  /*e0a0*/  FMUL.FTZ R13, R24, R13 ;  /* 0x0000000d180d7220 */ /* 0x004fca0000410000 */
[----:B------:R0:W-:Y:S04]  /*e0b0*/  ST.E desc[UR56][R10.64], R13 ;  /* 0x0000000d0a007985 */ /* 0x0001e8000c101938 */
[----:B------:R-:W2:Y:S02]  /*e0c0*/  LD.E R25, desc[UR56][R8.64] ;  /* 0x0000003808197980 */ /* 0x000ea4000c101900 */
[----:B--2---:R-:W-:-:S05]  /*e0d0*/  FMUL.FTZ R25, R24, R25 ;  /* 0x0000001918197220 */ /* 0x004fca0000410000 */
[----:B------:R1:W-:Y:S04]  /*e0e0*/  ST.E desc[UR56][R8.64], R25 ;  /* 0x0000001908007985 */ /* 0x0003e8000c101938 */
[----:B------:R-:W2:Y:S04]  /*e0f0*/  LD.E R145, desc[UR56][R18.64+0x41c] ;  /* 0x00041c3812917980 */ /* 0x000ea8000c101900 */
[----:B------:R-:W3:Y:S04]  /*e100*/  LD.E R27, desc[UR56][R18.64+0x238] ;  /* 0x00023838121b7980 */ /* 0x000ee8000c101900 */
[----:B------:R-:W4:Y:S04]  /*e110*/  LD.E R29, desc[UR56][R18.64+0x23c] ;  /* 0x00023c38121d7980 */ /* 0x000f28000c101900 */
[----:B------:R-:W5:Y:S04]  /*e120*/  LD.E R31, desc[UR56][R18.64+0x248] ;  /* 0x00024838121f7980 */ /* 0x000f68000c101900 */
[----:B------:R-:W5:Y:S04]  /*e130*/  LD.E R33, desc[UR56][R18.64+0x24c] ;  /* 0x00024c3812217980 */ /* 0x000f68000c101900 */
[----:B------:R-:W5:Y:S04]  /*e140*/  LD.E R35, desc[UR56][R18.64+0x258] ;  /* 0x0002583812237980 */ /* 0x000f68000c101900 */
[----:B------:R-:W5:Y:S04]  /*e150*/  LD.E R37, desc[UR56][R18.64+0x25c] ;  /* 0x00025c3812257980 */ /* 0x000f68000c101900 */
[----:B0-----:R-:W5:Y:S04]  /*e160*/  LD.E R13, desc[UR56][R18.64+0x268] ;  /* 0x00026838120d7980 */ /* 0x001f68000c101900 */
        /* <DEDUP_REMOVED lines=177> */
[----:B------:R-:W-:Y:S01]  /*ec80*/  ST.E desc[UR56][R18.64+0x418], R143 ;  /* 0x0004188f12007985 */ /* 0x000fe2000c101938 */
[----:B------:R1:W-:Y:S06]  /*ec90*/  BAR.SYNC.DEFER_BLOCKING R179, 0x100 ;  /* 0x000400b30000751d */ /* 0x0003ec0000010000 */
[----:B0-----:R-:W2:Y:S04]  /*eca0*/  LD.E R25, desc[UR56][R18.64+0x220] ;  /* 0x0002203812197980 */ /* 0x001ea8000c101900 */
[----:B------:R-:W3:Y:S04]  /*ecb0*/  LD.E R225, desc[UR56][R18.64+0x210] ;  /* 0x0002103812e17980 */ /* 0x000ee8000c101900 */
[----:B------:R-:W3:Y:S04]  /*ecc0*/  LD.E.64 R12, desc[UR56][R18.64+0xa8] ;  /* 0x0000a838120c7980 */ /* 0x000ee8000c101b00 */
[----:B--2---:R0:W-:Y:S04]  /*ecd0*/  ST.E desc[UR56][R18.64+0x220], R25 ;  /* 0x0002201912007985 */ /* 0x0041e8000c101938 */
[----:B------:R-:W2:Y:S04]  /*ece0*/  LD.E R27, desc[UR56][R4.64] ;  /* 0x00000038041b7980 */ /* 0x000ea8000c101900 */
[----:B--2---:R2:W-:Y:S04]  /*ecf0*/  ST.E desc[UR56][R4.64], R27 ;  /* 0x0000001b04007985 */ /* 0x0045e8000c101938 */
[----:B------:R-:W4:Y:S04]  /*ed00*/  LD.E R29, desc[UR56][R10.64] ;  /* 0x000000380a1d7980 */ /* 0x000f28000c101900 */
[----:B----4-:R4:W-:Y:S04]  /*ed10*/  ST.E desc[UR56][R10.64], R29 ;  /* 0x0000001d0a007985 */ /* 0x0109e8000c101938 */
[----:B------:R-:W5:Y:S04]  /*ed20*/  LD.E R31, desc[UR56][R8.64] ;  /* 0x00000038081f7980 */ /* 0x000f68000c101900 */
[----:B-----5:R5:W-:Y:S04]  /*ed30*/  ST.E desc[UR56][R8.64], R31 ;  /* 0x0000001f08007985 */ /* 0x020be8000c101938 */
[----:B------:R-:W3:Y:S04]  /*ed40*/  LD.E R33, desc[UR56][R18.64+0x230] ;  /* 0x0002303812217980 */ /* 0x000ee8000c101900 */
[----:B------:R-:W3:Y:S04]  /*ed50*/  LD.E R35, desc[UR56][R18.64+0x234] ;  /* 0x0002343812237980 */ /* 0x000ee8000c101900 */
[----:B0-----:R-:W3:Y:S04]  /*ed60*/  LD.E R25, desc[UR56][R18.64+0x238] ;  /* 0x0002383812197980 */ /* 0x001ee8000c101900 */
[----:B------:R-:W3:Y:S04]  /*ed70*/  LD.E R37, desc[UR56][R18.64+0x23c] ;  /* 0x00023c3812257980 */ /* 0x000ee8000c101900 */
[----:B------:R-:W3:Y:S04]  /*ed80*/  LD.E R39, desc[UR56][R18.64+0x240] ;  /* 0x0002403812277980 */ /* 0x000ee8000c101900 */
[----:B------:R-:W3:Y:S04]  /*ed90*/  LD.E R41, desc[UR56][R18.64+0x244] ;  /* 0x0002443812297980 */ /* 0x000ee8000c101900 */
[----:B--2---:R-:W2:Y:S04]  /*eda0*/  LD.E R27, desc[UR56][R18.64+0x248] ;  /* 0x00024838121b7980 */ /* 0x004ea8000c101900 */
[----:B------:R-:W2:Y:S04]  /*edb0*/  LD.E R43, desc[UR56][R18.64+0x24c] ;  /* 0x00024c38122b7980 */ /* 0x000ea8000c101900 */
        /* <DEDUP_REMOVED lines=116> */
[----:B---3--:R-:W-:Y:S04]  /*f500*/  ST.E desc[UR56][R18.64+0x230], R33 ;  /* 0x0002302112007985 */ /* 0x008fe8000c101938 */
[----:B------:R-:W-:Y:S04]  /*f510*/  ST.E desc[UR56][R18.64+0x234], R35 ;  /* 0x0002342312007985 */ /* 0x000fe8000c101938 */
[----:B------:R-:W-:Y:S04]  /*f520*/  ST.E desc[UR56][R18.64+0x238], R25 ;  /* 0x0002381912007985 */ /* 0x000fe8000c101938 */
[----:B------:R-:W-:Y:S04]  /*f530*/  ST.E desc[UR56][R18.64+0x23c], R37 ;  /* 0x00023c2512007985 */ /* 0x000fe8000c101938 */
[----:B------:R-:W-:Y:S04]  /*f540*/  ST.E desc[UR56][R18.64+0x240], R39 ;  /* 0x0002402712007985 */ /* 0x000fe8000c101938 */
[----:B------:R-:W-:Y:S04]  /*f550*/  ST.E desc[UR56][R18.64+0x244], R41 ;  /* 0x0002442912007985 */ /* 0x000fe8000c101938 */
[----:B--2---:R-:W-:Y:S04]  /*f560*/  ST.E desc[UR56][R18.64+0x248], R27 ;  /* 0x0002481b12007985 */ /* 0x004fe8000c101938 */
[----:B------:R-:W-:Y:S04]  /*f570*/  ST.E desc[UR56][R18.64+0x24c], R43 ;  /* 0x00024c2b12007985 */ /* 0x000fe8000c101938 */
        /* <DEDUP_REMOVED lines=116> */
[----:B0-----:R-:W5:Y:S04]  /*fcc0*/  LDL R6, [R1+0x88] ;  /* 0x0000880001067983 */ /* 0x001f680000100800 */
[----:B--2---:R-:W2:Y:S04]  /*fcd0*/  LD.E R24, desc[UR56][R18.64+0x220] ;  /* 0x0002203812187980 */ /* 0x004ea8000c101900 */
[----:B---3--:R-:W2:Y:S04]  /*fce0*/  LD.E R28, desc[UR56][R18.64+0x230] ;  /* 0x00023038121c7980 */ /* 0x008ea8000c101900 */
[----:B------:R-:W2:Y:S04]  /*fcf0*/  LD.E R29, desc[UR56][R18.64+0x234] ;  /* 0x00023438121d7980 */ /* 0x000ea8000c101900 */
[----:B----4-:R-:W2:Y:S04]  /*fd00*/  LD.E R30, desc[UR56][R18.64+0x238] ;  /* 0x00023838121e7980 */ /* 0x010ea8000c101900 */
[----:B------:R-:W2:Y:S04]  /*fd10*/  LD.E R31, desc[UR56][R18.64+0x23c] ;  /* 0x00023c38121f7980 */ /* 0x000ea8000c101900 */
[----:B-----5:R-:W2:Y:S04]  /*fd20*/  LD.E R32, desc[UR56][R18.64+0x240] ;  /* 0x0002403812207980 */ /* 0x020ea8000c101900 */
[----:B------:R-:W2:Y:S04]  /*fd30*/  LD.E R33, desc[UR56][R18.64+0x244] ;  /* 0x0002443812217980 */ /* 0x000ea8000c101900 */
[----:B-1----:R-:W2:Y:S04]  /*fd40*/  LD.E R34, desc[UR56][R18.64+0x248] ;  /* 0x0002483812227980 */ /* 0x002ea8000c101900 */
        /* <DEDUP_REMOVED lines=138> */
[----:B------:R-:W-:Y:S01]  /*105f0*/  ST.E desc[UR56][R18.64+0x220], R24 ;  /* 0x0002201812007985 */ /* 0x000fe2000c101938 */
[----:B------:R-:W-:-:S02]  /*10600*/  F2FP.F16.F32.PACK_AB R172, R221, R222 ;  /* 0x000000deddac723e */ /* 0x000fc400000000ff */
[----:B------:R-:W-:Y:S01]  /*10610*/  F2FP.F16.F32.PACK_AB R174, R209, R208 ;  /* 0x000000d0d1ae723e */ /* 0x000fe200000000ff */
[----:B------:R-:W-:Y:S01]  /*10620*/  ST.E desc[UR56][R4.64], R25 ;  /* 0x0000001904007985 */ /* 0x000fe2000c101938 */
        /* <DEDUP_REMOVED lines=130> */
[----:B------:R-:W-:Y:S01]  /*10e50*/  R2UR UR6, R6 ;  /* 0x00000000060672ca */ /* 0x000fe200000e0000 */
[----:B------:R-:W-:Y:S01]  /*10e60*/  STL [R1+0x88], R2 ;  /* 0x0000880201007387 */ /* 0x000fe20000100800 */
        /* <DEDUP_REMOVED lines=281> */
[----:B------:R-:W-:Y:S01]  /*12000*/  VIADD R12, R12, 0x280 ;  /* 0x000002800c0c7836 */ /* 0x000fe20000000000 */
[----:B------:R-:W-:Y:S02]  /*12010*/  WARPGROUP.DEPBAR.LE gsb0, 0x0 ;  /* 0x00008000000079c5 */ /* 0x000fe40000010000 */
[----:B------:R-:W-:Y:S01]  /*12020*/  ST.E desc[UR56][R18.64+0x220], R24 ;  /* 0x0002201812007985 */ /* 0x000fe2000c101938 */
[----:B------:R-:W-:Y:S02]  /*12030*/  F2FP.F16.F32.PACK_AB R172, R184, R185 ;  /* 0x000000b9b8ac723e */ /* 0x000fe400000000ff */
[----:B------:R-:W-:Y:S01]  /*12040*/  F2FP.F16.F32.PACK_AB R174, R182, R181 ;  /* 0x000000b5b6ae723e */ /* 0x000fe200000000ff */
[----:B------:R-:W-:Y:S01]  /*12050*/  ST.E desc[UR56][R4.64], R25 ;  /* 0x0000001904007985 */ /* 0x000fe2000c101938 */
        /* <DEDUP_REMOVED lines=398> */
[----:B------:R-:W-:Y:S04]  /*13940*/  STL [R1+0x88], R2 ;  /* 0x0000880201007387 */ /* 0x000fe80000100800 */
[----:B------:R-:W3:Y:S04]  /*13950*/  LD.E R7, desc[UR56][R18.64+0x220] ;  /* 0x0002203812077980 */ /* 0x000ee8000c101900 */
[----:B---3--:R3:W-:Y:S04]  /*13960*/  ST.E desc[UR56][R18.64+0x220], R7 ;  /* 0x0002200712007985 */ /* 0x0087e8000c101938 */
[----:B------:R-:W4:Y:S04]  /*13970*/  LD.E R13, desc[UR56][R4.64] ;  /* 0x00000038040d7980 */ /* 0x000f28000c101900 */
[----:B----4-:R4:W-:Y:S04]  /*13980*/  ST.E desc[UR56][R4.64], R13 ;  /* 0x0000000d04007985 */ /* 0x0109e8000c101938 */
[----:B------:R-:W5:Y:S04]  /*13990*/  LD.E R15, desc[UR56][R10.64] ;  /* 0x000000380a0f7980 */ /* 0x000f68000c101900 */
[----:B-----5:R5:W-:Y:S04]  /*139a0*/  ST.E desc[UR56][R10.64], R15 ;  /* 0x0000000f0a007985 */ /* 0x020be8000c101938 */
[----:B------:R-:W2:Y:S04]  /*139b0*/  LD.E R17, desc[UR56][R8.64] ;  /* 0x0000003808117980 */ /* 0x000ea8000c101900 */
[----:B--2---:R2:W-:Y:S04]  /*139c0*/  ST.E desc[UR56][R8.64], R17 ;  /* 0x0000001108007985 */ /* 0x0045e8000c101938 */
[----:B------:R-:W2:Y:S04]  /*139d0*/  LD.E R21, desc[UR56][R18.64+0x230] ;  /* 0x0002303812157980 */ /* 0x000ea8000c101900 */
[----:B0-----:R-:W2:Y:S04]  /*139e0*/  LD.E R25, desc[UR56][R18.64+0x234] ;  /* 0x0002343812197980 */ /* 0x001ea8000c101900 */
[----:B-1----:R-:W2:Y:S04]  /*139f0*/  LD.E R27, desc[UR56][R18.64+0x238] ;  /* 0x00023838121b7980 */ /* 0x002ea8000c101900 */
[----:B------:R-:W2:Y:S04]  /*13a00*/  LD.E R29, desc[UR56][R18.64+0x23c] ;  /* 0x00023c38121d7980 */ /* 0x000ea8000c101900 */
[----:B---3--:R-:W3:Y:S04]  /*13a10*/  LD.E R7, desc[UR56][R18.64+0x240] ;  /* 0x0002403812077980 */ /* 0x008ee8000c101900 */
[----:B------:R-:W3:Y:S04]  /*13a20*/  LD.E R31, desc[UR56][R18.64+0x244] ;  /* 0x00024438121f7980 */ /* 0x000ee8000c101900 */
[----:B----4-:R-:W4:Y:S04]  /*13a30*/  LD.E R5, desc[UR56][R18.64+0x248] ;  /* 0x0002483812057980 */ /* 0x010f28000c101900 */
[----:B------:R-:W4:Y:S04]  /*13a40*/  LD.E R13, desc[UR56][R18.64+0x24c] ;  /* 0x00024c38120d7980 */ /* 0x000f28000c101900 */
[----:B-----5:R-:W5:Y:S04]  /*13a50*/  LD.E R11, desc[UR56][R18.64+0x250] ;  /* 0x00025038120b7980 */ /* 0x020f68000c101900 */
        /* <DEDUP_REMOVED lines=115> */
[----:B------:R0:W-:Y:S04]  /*14190*/  ST.E desc[UR56][R18.64+0x230], R21 ;  /* 0x0002301512007985 */ /* 0x0001e8000c101938 */
[----:B------:R0:W-:Y:S04]  /*141a0*/  ST.E desc[UR56][R18.64+0x234], R25 ;  /* 0x0002341912007985 */ /* 0x0001e8000c101938 */
[----:B------:R0:W-:Y:S04]  /*141b0*/  ST.E desc[UR56][R18.64+0x238], R27 ;  /* 0x0002381b12007985 */ /* 0x0001e8000c101938 */
[----:B------:R0:W-:Y:S04]  /*141c0*/  ST.E desc[UR56][R18.64+0x23c], R29 ;  /* 0x00023c1d12007985 */ /* 0x0001e8000c101938 */
[----:B---3--:R0:W-:Y:S04]  /*141d0*/  ST.E desc[UR56][R18.64+0x240], R7 ;  /* 0x0002400712007985 */ /* 0x0081e8000c101938 */
[----:B------:R0:W-:Y:S04]  /*141e0*/  ST.E desc[UR56][R18.64+0x244], R31 ;  /* 0x0002441f12007985 */ /* 0x0001e8000c101938 */
[----:B----4-:R0:W-:Y:S04]  /*141f0*/  ST.E desc[UR56][R18.64+0x248], R5 ;  /* 0x0002480512007985 */ /* 0x0101e8000c101938 */
[----:B------:R0:W-:Y:S04]  /*14200*/  ST.E desc[UR56][R18.64+0x24c], R13 ;  /* 0x00024c0d12007985 */ /* 0x0001e8000c101938 */
[----:B-----5:R0:W-:Y:S04]  /*14210*/  ST.E desc[UR56][R18.64+0x250], R11 ;  /* 0x0002500b12007985 */ /* 0x0201e8000c101938 */
[----:B------:R0:W-:Y:S04]  /*14220*/  ST.E desc[UR56][R18.64+0x254], R15 ;  /* 0x0002540f12007985 */ /* 0x0001e8000c101938 */
[----:B--2---:R0:W-:Y:S04]  /*14230*/  ST.E desc[UR56][R18.64+0x258], R9 ;  /* 0x0002580912007985 */ /* 0x0041e8000c101938 */
        /* <DEDUP_REMOVED lines=121> */
.L_x_2915:
[----:B------:R-:W-:Y:S05]  /*149d0*/  BSYNC B0 ;  /* 0x0000000000007941 */ /* 0x000fea0003800000 */
.L_x_2914:
[C---:B------:R-:W-:Y:S01]  /*149e0*/  ISETP.GT.AND P0, PT, R0.reuse, R3, PT ;  /* 0x000000030000720c */ /* 0x040fe20003f04270 */
[----:B------:R-:W-:-:S12]  /*149f0*/  VIADD R0, R0, 0xffffffff ;  /* 0xffffffff00007836 */ /* 0x000fd80000000000 */
[----:B------:R-:W-:Y:S05]  /*14a00*/  @P0 BRA `(.L_x_2916) ;  /* 0xffffff5400500947 */ /* 0x000fea000383ffff */
[----:B01----:R-:W2:Y:S02]  /*14a10*/  LDL R2, [R1+0x70] ;  /* 0x0000700001027983 */ /* 0x003ea40000100800 */
[----:B--2---:R-:W-:-:S07]  /*14a20*/  IMAD.SHL.U32 R2, R2, 0x80, RZ ;  /* 0x0000008002027824 */ /* 0x004fce00078e00ff */
.L_x_2889:
[----:B------:R-:W0:Y:S01]  /*14a30*/  LDC R6, c[0x0][0xadc] ;  /* 0x0002b700ff067b82 */ /* 0x000e220000000800 */
[----:B------:R-:W-:Y:S01]  /*14a40*/  IADD3 R161, R161, 0x80, -R160 ;  /* 0x00000080a1a17810 */ /* 0x000fe20007ffe8a0 */
[----:B------:R-:W-:-:S04]  /*14a50*/  ULDC UR4, c[0x0][0xad4] ;  /* 0x0002b50000047ab9 */ /* 0x000fc80000000800 */
[----:B------:R-:W-:-:S04]  /*14a60*/  IMAD.IADD R161, R161, 0x1, R2 ;  /* 0x00000001a1a17824 */ /* 0x000fc800078e0202 */
        /* <DEDUP_REMOVED lines=13> */
.L_x_2919:
[----:B------:R-:W-:-:S13]  /*14b40*/  ISETP.NE.AND P0, PT, R6, 0x1, PT ;  /* 0x000000010600780c */ /* 0x000fda0003f05270 */
[----:B------:R-:W0:Y:S02]  /*14b50*/  @P0 LDC.64 R4, c[0x0][0xae0] ;  /* 0x0002b800ff040b82 */ /* 0x000e240000000a00 */
[----:B0-----:R-:W-:-:S05]  /*14b60*/  @P0 IMAD.HI.U32 R4, R161, R4, RZ ;  /* 0x00000004a1040227 */ /* 0x001fca00078e00ff */
[----:B------:R-:W-:-:S07]  /*14b70*/  @P0 SHF.R.U32.HI R161, RZ, R5, R4 ;  /* 0x00000005ffa10219 */ /* 0x000fce0000011604 */
.L_x_2920:
[----:B------:R-:W-:Y:S05]  /*14b80*/  BSYNC B0 ;  /* 0x0000000000007941 */ /* 0x000fea0003800000 */
.L_x_2918:
[----:B------:R-:W-:-:S05]  /*14b90*/  IMAD R161, R161, R6, RZ ;  /* 0x00000006a1a17224 */ /* 0x000fca00078e02ff */
[----:B------:R-:W-:-:S07]  /*14ba0*/  VIMNMX R2, R2, R161, !PT ;  /* 0x000000a102027248 */ /* 0x000fce0007fe0100 */
.L_x_2917:
[----:B------:R-:W-:-:S04]  /*14bb0*/  VIADD R2, R2, 0x5f ;  /* 0x0000005f02027836 */ /* 0x000fc80000000000 */
[----:B------:R-:W-:-:S05]  /*14bc0*/  IMAD.HI R2, R2, 0x2aaaaaab, RZ ;  /* 0x2aaaaaab02027827 */ /* 0x000fca00078e02ff */
[----:B------:R-:W-:-:S04]  /*14bd0*/  SHF.R.U32.HI R3, RZ, 0x1f, R2 ;  /* 0x0000001fff037819 */ /* 0x000fc80000011602 */
[----:B------:R-:W-:-:S04]  /*14be0*/  LEA.HI.SX32 R2, R2, R3, 0x1c ;  /* 0x0000000302027211 */ /* 0x000fc800078fe2ff */
[----:B------:R-:W-:-:S04]  /*14bf0*/  VIMNMX R5, R167, R2, !PT ;  /* 0x00000002a7057248 */ /* 0x000fc80007fe0100 */
[----:B------:R-:W-:-:S13]  /*14c00*/  ISETP.GE.AND P0, PT, R0, R5, PT ;  /* 0x000000050000720c */ /* 0x000fda0003f06270 */
[----:B------:R-:W-:Y:S05]  /*14c10*/  @!P0 BRA `(.L_x_2921) ;  /* 0x0000009400fc8947 */ /* 0x000fea0003800000 */
[----:B------:R0:W5:Y:S01]  /*14c20*/  LDL.64 R2, [R1+0x170] ;  /* 0x0001700001027983 */ /* 0x0001620000100a00 */
[----:B------:R-:W-:-:S07]  /*14c30*/  IMAD.MOV.U32 R4, RZ, RZ, R0 ;  /* 0x000000ffff047224 */ /* 0x000fce00078e0000 */
.L_x_2938:
[----:B0----5:R-:W2:Y:S04]  /*14c40*/  LD.E R7, desc[UR56][R2.64] ;  /* 0x0000003802077980 */ /* 0x021ea8000c101900 */
        /* <DEDUP_REMOVED lines=23> */
.L_x_2923:
[----:B------:R-:W-:Y:S05]  /*14dc0*/  BSYNC B0 ;  /* 0x0000000000007941 */ /* 0x000fea0003800000 */
.L_x_2922:
        /* <DEDUP_REMOVED lines=13> */
.L_x_2925:
[----:B------:R-:W-:Y:S05]  /*14ea0*/  BSYNC B0 ;  /* 0x0000000000007941 */ /* 0x000fea0003800000 */
.L_x_2924:
        /* <DEDUP_REMOVED lines=8> */
.L_x_2927:
[----:B------:R-:W-:Y:S05]  /*14f30*/  BSYNC B0 ;  /* 0x0000000000007941 */ /* 0x000fea0003800000 */
.L_x_2926:
        /* <DEDUP_REMOVED lines=57> */
[----:B-1----:R-:W-:Y:S05]  /*152d0*/  @!P2 BRA `(.L_x_2930) ;  /* 0x000000000004a947 */ /* 0x002fea0003800000 */
[----:B------:R-:W-:Y:S01]  /*152e0*/  BPT.TRAP 0x1 ;  /* 0x000000040000795c */ /* 0x000fe20000300000 */
.L_x_2930:
[----:B------:R-:W-:Y:S05]  /*152f0*/  BSYNC B0 ;  /* 0x0000000000007941 */ /* 0x000fea0003800000 */
.L_x_2929:
        /* <DEDUP_REMOVED lines=10> */
.L_x_2932:
[----:B------:R-:W-:Y:S05]  /*153a0*/  BSYNC B0 ;  /* 0x0000000000007941 */ /* 0x000fea0003800000 */
.L_x_2931:
[----:B------:R-:W-:Y:S04]  /*153b0*/  BSSY B0, `(.L_x_2933) ;  /* 0x0000006000007945 */ /* 0x000fe80003800000 */
[----:B--2---:R-:W-:Y:S05]  /*153c0*/  @P1 BRA `(.L_x_2934) ;  /* 0x0000000000101947 */ /* 0x004fea0003800000 */
[----:B-----5:R-:W-:Y:S01]  /*153d0*/  IMAD R6, R6, 0x8, R9 ;  /* 0x0000000806067824 */ /* 0x020fe200078e0209 */
[----:B-1----:R-:W-:-:S04]  /*153e0*/  SHF.L.U32 R7, R8, 0x1f, RZ ;  /* 0x0000001f08077819 */ /* 0x002fc800000006ff */
[----:B------:R-:W1:Y:S02]  /*153f0*/  SYNCS.PHASECHK.TRANS64.TRYWAIT P1, [R6+URZ], R7 ;  /* 0x00000007060075a7 */ /* 0x000e64000802017f */
[----:B-1----:R-:W-:Y:S05]  /*15400*/  @!P1 BRA `(.L_x_2935) ;  /* 0x000001e800e89947 */ /* 0x002fea0003800000 */
.L_x_2934:
[----:B------:R-:W-:Y:S05]  /*15410*/  BSYNC B0 ;  /* 0x0000000000007941 */ /* 0x000fea0003800000 */
.L_x_2933:
[----:B------:R-:W2:Y:S04]  /*15420*/  LDL R9, [R1+0x90] ;  /* 0x0000900001097983 */ /* 0x000ea80000100800 */
[----:B------:R-:W3:Y:S04]  /*15430*/  LD.E R17, desc[UR56][R2.64] ;  /* 0x0000003802117980 */ /* 0x000ee8000c101900 */
[----:B------:R-:W3:Y:S04]  /*15440*/  LDL.64 R72, [R1+0x118] ;  /* 0x0001180001487983 */ /* 0x000ee80000100a00 */
[----:B-1---5:R-:W4:Y:S04]  /*15450*/  LDL.64 R6, [R1+0x110] ;  /* 0x0001100001067983 */ /* 0x022f280000100a00 */
        /* <DEDUP_REMOVED lines=179> */
[----:B-1----:R-:W-:Y:S01]  /*15f90*/  LOP3.LUT R74, R74, 0x7f, RZ, 0xc0, !PT ;  /* 0x0000007f4a4a7812 */ /* 0x002fe200078ec0ff */
[----:B------:R-:W-:Y:S03]  /*15fa0*/  STL [R1+0x90], R0 ;  /* 0x0000900001007387 */ /* 0x000fe60000100800 */
[----:B------:R-:W-:Y:S01]  /*15fb0*/  ISETP.NE.AND P2, PT, R74, RZ, PT ;  /* 0x000000ff4a00720c */ /* 0x000fe20003f45270 */
        /* <DEDUP_REMOVED lines=76> */
[----:B------:R2:W-:Y:S04]  /*16480*/  STL.64 [R1+0x430], R6 ;  /* 0x0004300601007387 */ /* 0x0005e80000100a00 */
[----:B------:R-:W3:Y:S04]  /*16490*/  LDL R10, [R1+0x434] ;  /* 0x00043400010a7983 */ /* 0x000ee80000100800 */
[----:B------:R-:W-:Y:S04]  /*164a0*/  STL [R1+0x430], R8 ;  /* 0x0004300801007387 */ /* 0x000fe80000100800 */
[----:B------:R-:W4:Y:S04]  /*164b0*/  LDL R75, [R1+0x430] ;  /* 0x00043000014b7983 */ /* 0x000f280000100800 */
[----:B---3--:R-:W3:Y:S01]  /*164c0*/  SHFL.BFLY PT, R7, R10, 0x2, 0x1f ;  /* 0x0c401f000a077f89 */ /* 0x008ee200000e0000 */
[----:B----4-:R-:W-:Y:S01]  /*164d0*/  FADD.FTZ R9, R16, -R75 ;  /* 0x8000004b10097221 */ /* 0x010fe20000010000 */
[----:B------:R-:W-:-:S04]  /*164e0*/  FMUL.FTZ R75, R20, R75 ;  /* 0x0000004b144b7220 */ /* 0x000fc80000410000 */
[----:B--2---:R-:W-:Y:S01]  /*164f0*/  FFMA.FTZ R6, R25, R20, -R75 ;  /* 0x0000001419067223 */ /* 0x004fe2000001084b */
[----:B---3--:R-:W-:-:S05]  /*16500*/  FMNMX.FTZ R8, R7, R10, !PT ;  /* 0x0000000a07087209 */ /* 0x008fca0007810000 */
[----:B------:R-:W2:Y:S01]  /*16510*/  SHFL.BFLY PT, R25, R8, 0x1, 0x1f ;  /* 0x0c201f0008197f89 */ /* 0x000ea200000e0000 */
[-CC-:B------:R-:W-:Y:S01]  /*16520*/  FFMA.FTZ R160, R24, R20.reuse, -R75.reuse ;  /* 0x0000001418a07223 */ /* 0x180fe2000001084b */
[-CC-:B------:R-:W-:Y:S01]  /*16530*/  FFMA.FTZ R163, R29, R20.reuse, -R75.reuse ;  /* 0x000000141da37223 */ /* 0x180fe2000001084b */
[-C--:B------:R-:W-:Y:S01]  /*16540*/  FMUL.FTZ R9, R9, R20.reuse ;  /* 0x0000001409097220 */ /* 0x080fe20000410000 */
[-CC-:B------:R-:W-:Y:S01]  /*16550*/  FFMA.FTZ R14, R44, R20.reuse, -R75.reuse ;  /* 0x000000142c0e7223 */ /* 0x180fe2000001084b */
[----:B------:R-:W-:Y:S02]  /*16560*/  FFMA.FTZ R162, R28, R20, -R75 ;  /* 0x000000141ca27223 */ /* 0x000fe4000001084b */
[----:B------:R-:W-:Y:S01]  /*16570*/  MUFU.EX2 R21, R9 ;  /* 0x0000000900157308 */ /* 0x000fe20000000800 */
[----:B--2---:R-:W-:-:S05]  /*16580*/  FMNMX.FTZ R24, R8, R25, !PT ;  /* 0x0000001908187209 */ /* 0x004fca0007810000 */
[----:B------:R-:W-:Y:S01]  /*16590*/  FMUL.FTZ R29, R24, R20 ;  /* 0x00000014181d7220 */ /* 0x000fe20000410000 */
[----:B------:R-:W-:-:S03]  /*165a0*/  FADD.FTZ R25, R17, -R24 ;  /* 0x8000001811197221 */ /* 0x000fc60000010000 */
[-CC-:B------:R-:W-:Y:S01]  /*165b0*/  FFMA.FTZ R161, R26, R20.reuse, -R29.reuse ;  /* 0x000000141aa17223 */ /* 0x180fe2000001081d */
[----:B------:R-:W-:Y:S01]  /*165c0*/  FMUL.FTZ R25, R20, R25 ;  /* 0x0000001914197220 */ /* 0x000fe20000410000 */
[-CC-:B------:R-:W-:Y:S01]  /*165d0*/  FFMA.FTZ R208, R27, R20.reuse, -R29.reuse ;  /* 0x000000141bd07223 */ /* 0x180fe2000001081d */
[----:B------:R-:W-:Y:S01]  /*165e0*/  MUFU.EX2 R160, R160 ;  /* 0x000000a000a07308 */ /* 0x000fe20000000800 */
[----:B------:R-:W-:-:S07]  /*165f0*/  FFMA.FTZ R207, R30, R20, -R29 ;  /* 0x000000141ecf7223 */ /* 0x000fce000001081d */
[----:B------:R-:W-:Y:S01]  /*16600*/  MUFU.EX2 R44, R25 ;  /* 0x00000019002c7308 */ /* 0x000fe20000000800 */
[----:B------:R-:W-:-:S07]  /*16610*/  FFMA.FTZ R209, R31, R20, -R29 ;  /* 0x000000141fd17223 */ /* 0x000fce000001081d */
[----:B------:R-:W2:Y:S01]  /*16620*/  MUFU.EX2 R161, R161 ;  /* 0x000000a100a17308 */ /* 0x000ea20000000800 */
[----:B------:R-:W-:-:S07]  /*16630*/  FFMA.FTZ R15, R32, R20, -R75 ;  /* 0x00000014200f7223 */ /* 0x000fce000001084b */
[----:B------:R-:W3:Y:S01]  /*16640*/  MUFU.EX2 R208, R208 ;  /* 0x000000d000d07308 */ /* 0x000ee20000000800 */
[----:B------:R-:W-:-:S07]  /*16650*/  FFMA.FTZ R203, R34, R20, -R29 ;  /* 0x0000001422cb7223 */ /* 0x000fce000001081d */
[----:B------:R-:W4:Y:S01]  /*16660*/  MUFU.EX2 R6, R6 ;  /* 0x0000000600067308 */ /* 0x000f220000000800 */
[----:B------:R-:W-:-:S07]  /*16670*/  FFMA.FTZ R186, R33, R20, -R75 ;  /* 0x0000001421ba7223 */ /* 0x000fce000001084b */
[----:B------:R-:W0:Y:S01]  /*16680*/  MUFU.EX2 R207, R207 ;  /* 0x000000cf00cf7308 */ /* 0x000e220000000800 */
[----:B------:R-:W-:-:S07]  /*16690*/  FFMA.FTZ R205, R35, R20, -R29 ;  /* 0x0000001423cd7223 */ /* 0x000fce000001081d */
[----:B------:R-:W1:Y:S01]  /*166a0*/  MUFU.EX2 R162, R162 ;  /* 0x000000a200a27308 */ /* 0x000e620000000800 */
[----:B--2---:R-:W-:Y:S01]  /*166b0*/  FFMA.FTZ R73, R73, R44, R161 ;  /* 0x0000002c49497223 */ /* 0x004fe200000100a1 */
[----:B------:R-:W-:-:S06]  /*166c0*/  FFMA.FTZ R25, R21, R72, R160 ;  /* 0x0000004815197223 */ /* 0x000fcc00000100a0 */
[----:B------:R-:W-:Y:S01]  /*166d0*/  MUFU.EX2 R163, R163 ;  /* 0x000000a300a37308 */ /* 0x000fe20000000800 */
[-C--:B------:R-:W-:Y:S01]  /*166e0*/  FFMA.FTZ R16, R36, R20.reuse, -R75 ;  /* 0x0000001424107223 */ /* 0x080fe2000001084b */
[----:B------:R-:W-:-:S06]  /*166f0*/  FFMA.FTZ R204, R38, R20, -R29 ;  /* 0x0000001426cc7223 */ /* 0x000fcc000001081d */
[----:B------:R-:W2:Y:S01]  /*16700*/  MUFU.EX2 R209, R209 ;  /* 0x000000d100d17308 */ /* 0x000ea20000000800 */
[----:B---3--:R-:W-:Y:S01]  /*16710*/  FADD.FTZ R26, R208, R73 ;  /* 0x00000049d01a7221 */ /* 0x008fe20000010000 */
[----:B----4-:R-:W-:-:S06]  /*16720*/  FADD.FTZ R25, R6, R25 ;  /* 0x0000001906197221 */ /* 0x010fcc0000010000 */
[----:B------:R-:W-:Y:S01]  /*16730*/  MUFU.EX2 R15, R15 ;  /* 0x0000000f000f7308 */ /* 0x000fe20000000800 */
[-C--:B------:R-:W-:Y:S01]  /*16740*/  FFMA.FTZ R185, R37, R20.reuse, -R75 ;  /* 0x0000001425b97223 */ /* 0x080fe2000001084b */
[----:B------:R-:W-:-:S06]  /*16750*/  FFMA.FTZ R206, R39, R20, -R29 ;  /* 0x0000001427ce7223 */ /* 0x000fcc000001081d */
[----:B------:R-:W3:Y:S01]  /*16760*/  MUFU.EX2 R203, R203 ;  /* 0x000000cb00cb7308 */ /* 0x000ee20000000800 */
[----:B0-----:R-:W-:Y:S01]  /*16770*/  FADD.FTZ R28, R207, R26 ;  /* 0x0000001acf1c7221 */ /* 0x001fe20000010000 */
[----:B-1----:R-:W-:-:S06]  /*16780*/  FADD.FTZ R26, R162, R25 ;  /* 0x00000019a21a7221 */ /* 0x002fcc0000010000 */
[----:B------:R-:W-:Y:S01]  /*16790*/  MUFU.EX2 R186, R186 ;  /* 0x000000ba00ba7308 */ /* 0x000fe20000000800 */
[-C--:B------:R-:W-:Y:S01]  /*167a0*/  FFMA.FTZ R13, R40, R20.reuse, -R75 ;  /* 0x00000014280d7223 */ /* 0x080fe2000001084b */
[----:B------:R-:W-:-:S06]  /*167b0*/  FFMA.FTZ R199, R42, R20, -R29 ;  /* 0x000000142ac77223 */ /* 0x000fcc000001081d */
[----:B------:R-:W0:Y:S01]  /*167c0*/  MUFU.EX2 R205, R205 ;  /* 0x000000cd00cd7308 */ /* 0x000e220000000800 */
[----:B--2---:R-:W-:Y:S01]  /*167d0*/  FADD.FTZ R28, R209, R28 ;  /* 0x0000001cd11c7221 */ /* 0x004fe20000010000 */
[----:B------:R-:W-:-:S06]  /*167e0*/  FADD.FTZ R26, R163, R26 ;  /* 0x0000001aa31a7221 */ /* 0x000fcc0000010000 */
[----:B------:R-:W-:Y:S01]  /*167f0*/  MUFU.EX2 R16, R16 ;  /* 0x0000001000107308 */ /* 0x000fe20000000800 */
[-C--:B------:R-:W-:Y:S01]  /*16800*/  FFMA.FTZ R182, R41, R20.reuse, -R75 ;  /* 0x0000001429b67223 */ /* 0x080fe2000001084b */
[----:B------:R-:W-:-:S06]  /*16810*/  FFMA.FTZ R201, R43, R20, -R29 ;  /* 0x000000142bc97223 */ /* 0x000fcc000001081d */
[----:B------:R-:W1:Y:S01]  /*16820*/  MUFU.EX2 R204, R204 ;  /* 0x000000cc00cc7308 */ /* 0x000e620000000800 */
[----:B---3--:R-:W-:Y:S01]  /*16830*/  FADD.FTZ R28, R203, R28 ;  /* 0x0000001ccb1c7221 */ /* 0x008fe20000010000 */
[----:B------:R-:W-:-:S06]  /*16840*/  FADD.FTZ R25, R15, R26 ;  /* 0x0000001a0f197221 */ /* 0x000fcc0000010000 */
[----:B------:R-:W-:Y:S01]  /*16850*/  MUFU.EX2 R185, R185 ;  /* 0x000000b900b97308 */ /* 0x000fe20000000800 */
[----:B------:R-:W-:-:S07]  /*16860*/  FFMA.FTZ R200, R46, R20, -R29 ;  /* 0x000000142ec87223 */ /* 0x000fce000001081d */
[----:B------:R-:W2:Y:S01]  /*16870*/  MUFU.EX2 R206, R206 ;  /* 0x000000ce00ce7308 */ /* 0x000ea20000000800 */
[----:B0-----:R-:W-:Y:S01]  /*16880*/  FADD.FTZ R27, R205, R28 ;  /* 0x0000001ccd1b7221 */ /* 0x001fe20000010000 */
[----:B------:R-:W-:-:S06]  /*16890*/  FADD.FTZ R25, R186, R25 ;  /* 0x00000019ba197221 */ /* 0x000fcc0000010000 */
[----:B------:R-:W-:Y:S01]  /*168a0*/  MUFU.EX2 R13, R13 ;  /* 0x0000000d000d7308 */ /* 0x000fe20000000800 */
[-C--:B------:R-:W-:Y:S01]  /*168b0*/  FFMA.FTZ R184, R45, R20.reuse, -R75 ;  /* 0x000000142db87223 */ /* 0x080fe2000001084b */
[----:B------:R-:W-:-:S06]  /*168c0*/  FFMA.FTZ R202, R47, R20, -R29 ;  /* 0x000000142fca7223 */ /* 0x000fcc000001081d */
[----:B------:R-:W0:Y:S01]  /*168d0*/  MUFU.EX2 R199, R199 ;  /* 0x000000c700c77308 */ /* 0x000e220000000800 */
[----:B-1----:R-:W-:Y:S01]  /*168e0*/  FADD.FTZ R27, R204, R27 ;  /* 0x0000001bcc1b7221 */ /* 0x002fe20000010000 */
[----:B------:R-:W-:-:S06]  /*168f0*/  FADD.FTZ R26, R16, R25 ;  /* 0x00000019101a7221 */ /* 0x000fcc0000010000 */
[----:B------:R-:W-:Y:S01]  /*16900*/  MUFU.EX2 R182, R182 ;  /* 0x000000b600b67308 */ /* 0x000fe20000000800 */
[-C--:B------:R-:W-:Y:S01]  /*16910*/  FFMA.FTZ R11, R48, R20.reuse, -R75 ;  /* 0x00000014300b7223 */ /* 0x080fe2000001084b */
[----:B------:R-:W-:-:S06]  /*16920*/  FFMA.FTZ R187, R50, R20, -R29 ;  /* 0x0000001432bb7223 */ /* 0x000fcc000001081d */
[----:B------:R-:W1:Y:S01]  /*16930*/  MUFU.EX2 R201, R201 ;  /* 0x000000c900c97308 */ /* 0x000e620000000800 */
[----:B--2---:R-:W-:Y:S01]  /*16940*/  FADD.FTZ R28, R206, R27 ;  /* 0x0000001bce1c7221 */ /* 0x004fe20000010000 */
[----:B------:R-:W-:-:S06]  /*16950*/  FADD.FTZ R26, R185, R26 ;  /* 0x0000001ab91a7221 */ /* 0x000fcc0000010000 */
[----:B------:R-:W-:Y:S01]  /*16960*/  MUFU.EX2 R14, R14 ;  /* 0x0000000e000e7308 */ /* 0x000fe20000000800 */
[-C--:B------:R-:W-:Y:S01]  /*16970*/  FFMA.FTZ R175, R49, R20.reuse, -R75 ;  /* 0x0000001431af7223 */ /* 0x080fe2000001084b */
[----:B------:R-:W-:-:S06]  /*16980*/  FFMA.FTZ R193, R51, R20, -R29 ;  /* 0x0000001433c17223 */ /* 0x000fcc000001081d */
        /* <DEDUP_REMOVED lines=52> */
[----:B------:R-:W-:-:S07]  /*16cd0*/  FFMA.FTZ R192, R70, R20, -R29 ;  /* 0x0000001446c07223 */ /* 0x000fce000001081d */
[----:B------:R-:W2:Y:S01]  /*16ce0*/  MUFU.EX2 R196, R196 ;  /* 0x000000c400c47308 */ /* 0x000ea20000000800 */
[----:B------:R-:W-:Y:S01]  /*16cf0*/  FFMA.FTZ R68, R68, R20, -R75 ;  /* 0x0000001444447223 */ /* 0x000fe2000001084b */
[----:B0-----:R-:W-:Y:S01]  /*16d00*/  FADD.FTZ R27, R195, R28 ;  /* 0x0000001cc31b7221 */ /* 0x001fe20000010000 */
[----:B------:R-:W-:-:S05]  /*16d10*/  FADD.FTZ R25, R173, R26 ;  /* 0x0000001aad197221 */ /* 0x000fca0000010000 */
[----:B------:R-:W-:Y:S01]  /*16d20*/  MUFU.EX2 R7, R7 ;  /* 0x0000000700077308 */ /* 0x000fe20000000800 */
[----:B------:R-:W-:-:S07]  /*16d30*/  FFMA.FTZ R198, R71, R20, -R29 ;  /* 0x0000001447c67223 */ /* 0x000fce000001081d */
[----:B------:R-:W0:Y:S01]  /*16d40*/  MUFU.EX2 R191, R191 ;  /* 0x000000bf00bf7308 */ /* 0x000e220000000800 */
[----:B------:R-:W-:Y:S01]  /*16d50*/  FFMA.FTZ R69, R69, R20, -R75 ;  /* 0x0000001445457223 */ /* 0x000fe2000001084b */
[----:B-1----:R-:W-:Y:S01]  /*16d60*/  FADD.FTZ R27, R190, R27 ;  /* 0x0000001bbe1b7221 */ /* 0x002fe20000010000 */
[----:B------:R-:W-:-:S05]  /*16d70*/  FADD.FTZ R25, R10, R25 ;  /* 0x000000190a197221 */ /* 0x000fca0000010000 */
[----:B------:R-:W-:Y:S08]  /*16d80*/  MUFU.EX2 R172, R172 ;  /* 0x000000ac00ac7308 */ /* 0x000ff00000000800 */
[----:B------:R-:W1:Y:S01]  /*16d90*/  MUFU.EX2 R197, R197 ;  /* 0x000000c500c57308 */ /* 0x000e620000000800 */
[----:B--2---:R-:W-:Y:S01]  /*16da0*/  FADD.FTZ R26, R196, R27 ;  /* 0x0000001bc41a7221 */ /* 0x004fe20000010000 */
[----:B------:R-:W-:-:S06]  /*16db0*/  FADD.FTZ R20, R174, R25 ;  /* 0x00000019ae147221 */ /* 0x000fcc0000010000 */
[----:B------:R-:W-:Y:S08]  /*16dc0*/  MUFU.EX2 R8, R68 ;  /* 0x0000004400087308 */ /* 0x000ff00000000800 */
[----:B------:R-:W2:Y:S01]  /*16dd0*/  MUFU.EX2 R192, R192 ;  /* 0x000000c000c07308 */ /* 0x000ea20000000800 */
[----:B0-----:R-:W-:Y:S01]  /*16de0*/  FADD.FTZ R26, R191, R26 ;  /* 0x0000001abf1a7221 */ /* 0x001fe20000010000 */
[----:B------:R-:W-:-:S06]  /*16df0*/  FADD.FTZ R25, R7, R20 ;  /* 0x0000001407197221 */ /* 0x000fcc0000010000 */
[----:B------:R-:W0:Y:S08]  /*16e00*/  MUFU.EX2 R17, R69 ;  /* 0x0000004500117308 */ /* 0x000e300000000800 */
[----:B------:R-:W3:Y:S01]  /*16e10*/  MUFU.EX2 R198, R198 ;  /* 0x000000c600c67308 */ /* 0x000ee20000000800 */
[----:B-1----:R-:W-:Y:S01]  /*16e20*/  FADD.FTZ R27, R197, R26 ;  /* 0x0000001ac51b7221 */ /* 0x002fe20000010000 */
[----:B------:R-:W-:-:S03]  /*16e30*/  FADD.FTZ R25, R172, R25 ;  /* 0x00000019ac197221 */ /* 0x000fc60000010000 */
[----:B--2---:R-:W-:Y:S01]  /*16e40*/  FADD.FTZ R27, R192, R27 ;  /* 0x0000001bc01b7221 */ /* 0x004fe20000010000 */
        /* <DEDUP_REMOVED lines=147> */
[C---:B0-----:R-:W-:Y:S01]  /*17780*/  FMUL.FTZ R231, R21.reuse, R142 ;  /* 0x0000008e15e77220 */ /* 0x041fe20000410000 */
[C---:B-1----:R-:W-:Y:S01]  /*17790*/  FMUL.FTZ R229, R21.reuse, R24 ;  /* 0x0000001815e57220 */ /* 0x042fe20000410000 */
[C---:B--2---:R-:W-:Y:S01]  /*177a0*/  FMUL.FTZ R25, R21.reuse, R38 ;  /* 0x0000002615197220 */ /* 0x044fe20000410000 */
[C---:B---3--:R-:W-:Y:S01]  /*177b0*/  FMUL.FTZ R219, R21.reuse, R148 ;  /* 0x0000009415db7220 */ /* 0x048fe20000410000 */
        /* <DEDUP_REMOVED lines=240> */
[----:B------:R-:W4:Y:S04]  /*186c0*/  LD.E R25, desc[UR56][R18.64+0x224] ;  /* 0x0002243812197980 */ /* 0x000f28000c101900 */
[----:B-1----:R-:W4:Y:S04]  /*186d0*/  LD.E R37, desc[UR56][R18.64+0x228] ;  /* 0x0002283812257980 */ /* 0x002f28000c101900 */
[----:B--2---:R-:W2:Y:S04]  /*186e0*/  LD.E R39, desc[UR56][R18.64+0x22c] ;  /* 0x00022c3812277980 */ /* 0x004ea8000c101900 */
        /* <DEDUP_REMOVED lines=127> */
[----:B------:R-:W-:Y:S04]  /*18ee0*/  ST.E desc[UR56][R18.64+0x228], R37 ;  /* 0x0002282512007985 */ /* 0x000fe8000c101938 */
[----:B--2---:R-:W-:Y:S04]  /*18ef0*/  ST.E desc[UR56][R18.64+0x22c], R39 ;  /* 0x00022c2712007985 */ /* 0x004fe8000c101938 */
        /* <DEDUP_REMOVED lines=124> */
[----:B0-----:R-:W4:Y:S04]  /*196c0*/  LD.E.64 R20, desc[UR56][R18.64+0xa8] ;  /* 0x0000a83812147980 */ /* 0x001f28000c101b00 */
[----:B------:R-:W4:Y:S04]  /*196d0*/  LDL R220, [R1+0x88] ;  /* 0x0000880001dc7983 */ /* 0x000f280000100800 */
[----:B-1----:R-:W4:Y:S04]  /*196e0*/  LD.E R24, desc[UR56][R18.64+0x220] ;  /* 0x0002203812187980 */ /* 0x002f28000c101900 */
[----:B------:R-:W4:Y:S04]  /*196f0*/  LD.E R25, desc[UR56][R18.64+0x224] ;  /* 0x0002243812197980 */ /* 0x000f28000c101900 */
        /* <DEDUP_REMOVED lines=421> */
[----:B------:R-:W-:Y:S01]  /*1b150*/  IMAD.MOV.U32 R13, RZ, RZ, R21 ;  /* 0x000000ffff0d7224 */ /* 0x000fe200078e0015 */
        /* <DEDUP_REMOVED lines=139> */
[----:B------:R-:W-:Y:S01]  /*1ba10*/  VIADD R20, R20, 0x280 ;  /* 0x0000028014147836 */ /* 0x000fe20000000000 */
        /* <DEDUP_REMOVED lines=668> */
.L_x_2937:
[----:B------:R-:W-:Y:S05]  /*1e3e0*/  BSYNC B0 ;  /* 0x0000000000007941 */ /* 0x000fea0003800000 */
.L_x_2936:
[----:B------:R-:W-:Y:S05]  /*1e3f0*/  @P0 BRA `(.L_x_2938) ;  /* 0xffffff6800100947 */ /* 0x000fea000383ffff */
[----:B01----:R-:W-:-:S07]  /*1e400*/  IMAD.MOV.U32 R0, RZ, RZ, R4 ;  /* 0x000000ffff007224 */ /* 0x003fce00078e0004 */
.L_x_2921:
[----:B------:R-:W-:-:S13]  /*1e410*/  ISETP.GE.AND P0, PT, R0, R167, PT ;  /* 0x000000a70000720c */ /* 0x000fda0003f06270 */
[----:B------:R-:W-:Y:S05]  /*1e420*/  @!P0 BRA `(.L_x_2939) ;  /* 0x000000ac00108947 */ /* 0x000fea0003800000 */
[----:B------:R0:W5:Y:S02]  /*1e430*/  LDL.64 R2, [R1+0x170] ;  /* 0x0001700001027983 */ /* 0x0001640000100a00 */
.L_x_2966:
        /* <DEDUP_REMOVED lines=21> */
.L_x_2941:
[----:B------:R-:W-:Y:S05]  /*1e590*/  BSYNC B0 ;  /* 0x0000000000007941 */ /* 0x000fea0003800000 */
.L_x_2940:
        /* <DEDUP_REMOVED lines=13> */
.L_x_2943:
[----:B------:R-:W-:Y:S05]  /*1e670*/  BSYNC B0 ;  /* 0x0000000000007941 */ /* 0x000fea0003800000 */
.L_x_2942:
        /* <DEDUP_REMOVED lines=8> */
.L_x_2945:
[----:B------:R-:W-:Y:S05]  /*1e700*/  BSYNC B0 ;  /* 0x0000000000007941 */ /* 0x000fea0003800000 */
.L_x_2944:
[----:B-1---5:R-:W2:Y:S04]  /*1e710*/  LD.E R7, desc[UR56][R2.64] ;  /* 0x0000003802077980 */ /* 0x022ea8000c101900 */
[----:B------:R-:W2:Y:S01]  /*1e720*/  LDL.64 R10, [R1+0xa0] ;  /* 0x0000a000010a7983 */ /* 0x000ea20000100a00 */
[----:B------:R-:W-:Y:S05]  /*1e730*/  WARPSYNC.ALL ;  /* 0x0000000000007948 */ /* 0x000fea0003800000 */
[----:B------:R-:W3:Y:S04]  /*1e740*/  LDL.64 R4, [R1+0x98] ;  /* 0x0000980001047983 */ /* 0x000ee80000100a00 */
[----:B------:R-:W4:Y:S04]  /*1e750*/  LDL.64 R8, [R1+0x98] ;  /* 0x0000980001087983 */ /* 0x000f280000100a00 */
[----:B------:R-:W4:Y:S01]  /*1e760*/  LDL.64 R12, [R1+0x98] ;  /* 0x00009800010c7983 */ /* 0x000f220000100a00 */
[----:B--2---:R-:W-:-:S03]  /*1e770*/  IMAD R6, R7, 0x300, R10 ;  /* 0x0000030007067824 */ /* 0x004fc600078e020a */
[----:B------:R-:W2:Y:S01]  /*1e780*/  LDL.64 R14, [R1+0x98] ;  /* 0x00009800010e7983 */ /* 0x000ea20000100a00 */
[----:B------:R-:W-:Y:S01]  /*1e790*/  MOV R7, R11 ;  /* 0x0000000b00077202 */ /* 0x000fe20000000f00 */
[----:B------:R-:W-:Y:S01]  /*1e7a0*/  WARPGROUP.ARRIVE ;  /* 0x00000000000079c5 */ /* 0x000fe20000000000 */
[C---:B------:R-:W-:Y:S01]  /*1e7b0*/  R2UR UR6, R6.reuse ;  /* 0x00000000060672ca */ /* 0x040fe200000e0000 */
[----:B------:R-:W2:Y:S01]  /*1e7c0*/  LDL R16, [R1+0x54] ;  /* 0x0000540001107983 */ /* 0x000ea20000100800 */
[----:B------:R-:W-:Y:S01]  /*1e7d0*/  R2UR UR7, R7 ;  /* 0x00000000070772ca */ /* 0x000fe200000e0000 */
[----:B------:R-:W-:Y:S02]  /*1e7e0*/  VIADD R10, R6, 0x2 ;  /* 0x00000002060a7836 */ /* 0x000fe40000000000 */
[----:B------:R1:W-:Y:S01]  /*1e7f0*/  STL [R1+0x80], RZ ;  /* 0x000080ff01007387 */ /* 0x0003e20000100800 */
[----:B---3--:R-:W-:Y:S02]  /*1e800*/  R2UR UR4, R4 ;  /* 0x00000000040472ca */ /* 0x008fe400000e0000 */
[----:B------:R-:W-:-:S13]  /*1e810*/  R2UR UR5, R5 ;  /* 0x00000000050572ca */ /* 0x000fda00000e0000 */
[----:B------:R-:W-:Y:S01]  /*1e820*/  HGMMA.64x96x16.F32 R24, gdesc[UR4], RZ, !UPT, gsb0 ;  /* 0x01600000041879f0 */ /* 0x000fe2000c0008ff */
[----:B----4-:R-:W-:Y:S02]  /*1e830*/  VIADD R8, R8, 0x2 ;  /* 0x0000000208087836 */ /* 0x010fe40000000000 */
[----:B------:R-:W-:Y:S01]  /*1e840*/  IMAD.MOV.U32 R4, RZ, RZ, 0x1 ;  /* 0x00000001ff047424 */ /* 0x000fe200078e00ff */
[----:B------:R-:W-:Y:S02]  /*1e850*/  R2UR UR6, R10 ;  /* 0x000000000a0672ca */ /* 0x000fe400000e0000 */
[----:B------:R-:W-:Y:S02]  /*1e860*/  R2UR UR7, R11 ;  /* 0x000000000b0772ca */ /* 0x000fe400000e0000 */
[----:B------:R-:W-:Y:S02]  /*1e870*/  R2UR UR4, R8 ;  /* 0x00000000080472ca */ /* 0x000fe400000e0000 */
[----:B------:R-:W-:Y:S01]  /*1e880*/  R2UR UR5, R9 ;  /* 0x00000000090572ca */ /* 0x000fe200000e0000 */
[----:B------:R1:W-:Y:S04]  /*1e890*/  STL [R1+0x80], R4 ;  /* 0x0000800401007387 */ /* 0x0003e80000100800 */
[----:B------:R1:W-:Y:S04]  /*1e8a0*/  STL [R1+0x80], R4 ;  /* 0x0000800401007387 */ /* 0x0003e80000100800 */
[----:B------:R1:W-:Y:S04]  /*1e8b0*/  STL [R1+0x80], R4 ;  /* 0x0000800401007387 */ /* 0x0003e80000100800 */
[----:B------:R1:W-:Y:S01]  /*1e8c0*/  STL [R1+0x80], R4 ;  /* 0x0000800401007387 */ /* 0x0003e20000100800 */
[----:B------:R-:W-:-:S03]  /*1e8d0*/  WARPGROUP.DEPBAR.LE gsb0, 0x0 ;  /* 0x00008000000079c5 */ /* 0x000fc60000010000 */
[----:B------:R1:W5:Y:S04]  /*1e8e0*/  LD.E R5, desc[UR56][R2.64] ;  /* 0x0000003802057980 */ /* 0x000368000c101900 */
[----:B------:R1:W5:Y:S01]  /*1e8f0*/  LD.E R7, desc[UR56][R2.64+0x4] ;  /* 0x0000043802077980 */ /* 0x000362000c101900 */
[----:B------:R-:W-:-:S06]  /*1e900*/  WARPGROUP.ARRIVE ;  /* 0x00000000000079c5 */ /* 0x000fcc0000000000 */
        /* <DEDUP_REMOVED lines=12> */
[----:B--2---:R-:W-:Y:S02]  /*1e9d0*/  VIADD R14, R14, 0x6 ;  /* 0x000000060e0e7836 */ /* 0x004fe40000000000 */
[----:B------:R-:W-:Y:S01]  /*1e9e0*/  IMAD.MOV.U32 R9, RZ, RZ, R11 ;  /* 0x000000ffff097224 */ /* 0x000fe200078e000b */
[----:B------:R-:W-:Y:S02]  /*1e9f0*/  R2UR UR6, R8 ;  /* 0x00000000080672ca */ /* 0x000fe400000e0000 */
[----:B------:R-:W-:Y:S02]  /*1ea00*/  R2UR UR4, R14 ;  /* 0x000000000e0472ca */ /* 0x000fe400000e0000 */
[----:B------:R-:W-:Y:S02]  /*1ea10*/  R2UR UR7, R9 ;  /* 0x00000000090772ca */ /* 0x000fe400000e0000 */
[----:B------:R-:W-:-:S02]  /*1ea20*/  R2UR UR5, R15 ;  /* 0x000000000f0572ca */ /* 0x000fc400000e0000 */
[----:B------:R-:W-:Y:S01]  /*1ea30*/  LOP3.LUT R16, R16, 0x1, RZ, 0xfc, !PT ;  /* 0x0000000110107812 */ /* 0x000fe200078efcff */
[----:B------:R-:W-:Y:S02]  /*1ea40*/  WARPGROUP.DEPBAR.LE gsb0, 0x0 ;  /* 0x00008000000079c5 */ /* 0x000fe40000010000 */
[----:B------:R-:W-:-:S08]  /*1ea50*/  WARPGROUP.ARRIVE ;  /* 0x00000000000079c5 */ /* 0x000fd00000000000 */
[----:B------:R-:W-:Y:S01]  /*1ea60*/  HGMMA.64x96x16.F32 R24, gdesc[UR4], R24, gsb0 ;  /* 0x01600000041879f0 */ /* 0x000fe20008000818 */
[----:B------:R-:W-:Y:S01]  /*1ea70*/  ISETP.NE.AND P1, PT, R16, 0x3, PT ;  /* 0x000000031000780c */ /* 0x000fe20003f25270 */
[----:B------:R-:W-:Y:S01]  /*1ea80*/  BSSY B0, `(.L_x_2947) ;  /* 0x0000004000007945 */ /* 0x000fe20003800000 */
[----:B------:R-:W-:-:S11]  /*1ea90*/  WARPGROUP.DEPBAR.LE gsb0, 0x0 ;  /* 0x00008000000079c5 */ /* 0x000fd60000010000 */
[----:B-1----:R-:W-:Y:S05]  /*1eaa0*/  @!P1 BRA `(.L_x_2948) ;  /* 0x0000000000049947 */ /* 0x002fea0003800000 */
[----:B------:R-:W-:Y:S01]  /*1eab0*/  BPT.TRAP 0x1 ;  /* 0x000000040000795c */ /* 0x000fe20000300000 */
.L_x_2948:
[----:B------:R-:W-:Y:S05]  /*1eac0*/  BSYNC B0 ;  /* 0x0000000000007941 */ /* 0x000fea0003800000 */
.L_x_2947:
        /* <DEDUP_REMOVED lines=10> */
.L_x_2950:
[----:B------:R-:W-:Y:S05]  /*1eb70*/  BSYNC B0 ;  /* 0x0000000000007941 */ /* 0x000fea0003800000 */
.L_x_2949:
[----:B------:R-:W-:Y:S04]  /*1eb80*/  BSSY B0, `(.L_x_2951) ;  /* 0x0000006000007945 */ /* 0x000fe80003800000 */
[----:B--2---:R-:W-:Y:S05]  /*1eb90*/  @P0 BRA `(.L_x_2952) ;  /* 0x0000000000100947 */ /* 0x004fea0003800000 */
[----:B-----5:R-:W-:Y:S01]  /*1eba0*/  IMAD R6, R6, 0x8, R8 ;  /* 0x0000000806067824 */ /* 0x020fe200078e0208 */
[----:B------:R-:W-:-:S04]  /*1ebb0*/  SHF.L.U32 R7, R7, 0x1f, RZ ;  /* 0x0000001f07077819 */ /* 0x000fc800000006ff */
[----:B------:R-:W2:Y:S02]  /*1ebc0*/  SYNCS.PHASECHK.TRANS64.TRYWAIT P0, [R6+URZ], R7 ;  /* 0x00000007060075a7 */ /* 0x000ea4000800017f */
[----:B--2---:R-:W-:Y:S05]  /*1ebd0*/  @!P0 BRA `(.L_x_2953) ;  /* 0x00000154001c8947 */ /* 0x004fea0003800000 */
.L_x_2952:
[----:B------:R-:W-:Y:S05]  /*1ebe0*/  BSYNC B0 ;  /* 0x0000000000007941 */ /* 0x000fea0003800000 */
.L_x_2951:
        /* <DEDUP_REMOVED lines=9> */
[----:B---3--:R-:W-:Y:S01]  /*1ec80*/  IMAD R8, R17, 0xc00, R8 ;  /* 0x00000c0011087824 */ /* 0x008fe200078e0208 */
[----:B------:R-:W-:Y:S01]  /*1ec90*/  R2UR UR7, R9 ;  /* 0x00000000090772ca */ /* 0x000fe200000e0000 */
[----:B------:R-:W3:Y:S01]  /*1eca0*/  LDL.64 R16, [R1+0x110] ;  /* 0x0001100001107983 */ /* 0x000ee20000100a00 */
[----:B----4-:R-:W-:-:S02]  /*1ecb0*/  ISETP.NE.U32.AND P0, PT, R5, RZ, PT ;  /* 0x000000ff0500720c */ /* 0x010fc40003f05070 */
        /* <DEDUP_REMOVED lines=169> */
[----:B-1----:R-:W-:Y:S01]  /*1f750*/  LOP3.LUT R72, R72, 0x7f, RZ, 0xc0, !PT ;  /* 0x0000007f48487812 */ /* 0x002fe200078ec0ff */
        /* <DEDUP_REMOVED lines=19> */
[----:B---3--:R-:W-:-:S05]  /*1f890*/  @!P0 MOV R6, R20 ;  /* 0x0000001400068202 */ /* 0x008fca0000000f00 */
[----:B----4-:R-:W-:-:S05]  /*1f8a0*/  @!P0 IMAD R5, R5, 0x8, R6 ;  /* 0x0000000805058824 */ /* 0x010fca00078e0206 */
[----:B------:R-:W-:-:S04]  /*1f8b0*/  @!P0 PRMT R5, RZ, 0x654, R5 ;  /* 0x00000654ff058816 */ /* 0x000fc80000000005 */
[----:B------:R1:W-:Y:S01]  /*1f8c0*/  @!P0 SYNCS.ARRIVE.TRANS64.RED.A1T0 RZ, [R5+URZ], RZ ;  /* 0x000000ff05ff89a7 */ /* 0x0003e2000810043f */
[----:B------:R-:W3:Y:S04]  /*1f8d0*/  LDL.128 R8, [R1+0x140] ;  /* 0x0001400001087983 */ /* 0x000ee80000100c00 */
[----:B------:R-:W4:Y:S04]  /*1f8e0*/  LDL.128 R12, [R1+0x150] ;  /* 0x00015000010c7983 */ /* 0x000f280000100c00 */
[----:B-1----:R-:W2:Y:S04]  /*1f8f0*/  LDL R5, [R1+0x13c] ;  /* 0x00013c0001057983 */ /* 0x002ea80000100800 */
[----:B------:R-:W4:Y:S01]  /*1f900*/  LDL R72, [R1+0x70] ;  /* 0x0000700001487983 */ /* 0x000f220000100800 */
        /* <DEDUP_REMOVED lines=12> */
[----:B---3--:R-:W-:Y:S01]  /*1f9d0*/  IMAD R73, R0, -0x60, R9 ;  /* 0xffffffa000497824 */ /* 0x008fe200078e0209 */
[----:B------:R-:W-:-:S02]  /*1f9e0*/  LOP3.LUT R17, R17, 0x7ffffffc, RZ, 0xc0, !PT ;  /* 0x7ffffffc11117812 */ /* 0x000fc400078ec0ff */
[----:B------:R-:W-:Y:S02]  /*1f9f0*/  LOP3.LUT R21, R21, 0xfffffff8, RZ, 0xc0, !PT ;  /* 0xfffffff815157812 */ /* 0x000fe400078ec0ff */
[----:B------:R-:W-:Y:S02]  /*1fa00*/  LEA.HI R6, R6, R5, RZ, 0x1 ;  /* 0x0000000506067211 */ /* 0x000fe400078f08ff */
[----:B------:R-:W-:Y:S01]  /*1fa10*/  SHF.R.S32.HI R7, RZ, 0x5, R7 ;  /* 0x00000005ff077819 */ /* 0x000fe20000011407 */
[----:B------:R-:W-:Y:S01]  /*1fa20*/  IMAD.IADD R17, R16, 0x1, -R17 ;  /* 0x0000000110117824 */ /* 0x000fe200078e0a11 */
[----:B------:R-:W-:Y:S01]  /*1fa30*/  LOP3.LUT R6, R6, 0x3fffffe, RZ, 0xc0, !PT ;  /* 0x03fffffe06067812 */ /* 0x000fe200078ec0ff */
[----:B------:R-:W-:Y:S01]  /*1fa40*/  IMAD.IADD R21, R20, 0x1, -R21 ;  /* 0x0000000114157824 */ /* 0x000fe200078e0a15 */
[----:B----4-:R-:W-:Y:S01]  /*1fa50*/  ISETP.GE.AND P1, PT, R13, 0x1, PT ;  /* 0x000000010d00780c */ /* 0x010fe20003f26270 */
[----:B------:R-:W-:Y:S01]  /*1fa60*/  IMAD R72, R72, 0x8, R7 ;  /* 0x0000000848487824 */ /* 0x000fe200078e0207 */
[----:B------:R-:W-:Y:S01]  /*1fa70*/  IADD3 R16, -R8, 0x1, R73 ;  /* 0x0000000108107810 */ /* 0x000fe20007ffe149 */
[----:B------:R-:W-:Y:S01]  /*1fa80*/  IMAD.IADD R6, R5, 0x1, -R6 ;  /* 0x0000000105067824 */ /* 0x000fe200078e0a06 */
[----:B------:R-:W-:Y:S01]  /*1fa90*/  LOP3.LUT R5, RZ, R10, RZ, 0x33, !PT ;  /* 0x0000000aff057212 */ /* 0x000fe200078e33ff */
[----:B------:R-:W-:-:S02]  /*1faa0*/  IMAD.U32 R21, R72, 0x10, R21 ;  /* 0x0000001048157824 */ /* 0x000fc400078e0015 */
[C---:B------:R-:W-:Y:S02]  /*1fab0*/  IMAD R16, R17.reuse, -0x2, R16 ;  /* 0xfffffffe11107824 */ /* 0x040fe400078e0210 */
        /* <DEDUP_REMOVED lines=19> */
.L_x_2957:
[----:B------:R-:W-:-:S13]  /*1fbf0*/  ISETP.NE.AND P1, PT, R13, 0x1, PT ;  /* 0x000000010d00780c */ /* 0x000fda0003f25270 */
[----:B------:R-:W-:-:S05]  /*1fc00*/  @P1 IMAD.HI.U32 R10, R7, R14, RZ ;  /* 0x0000000e070a1227 */ /* 0x000fca00078e00ff */
[----:B------:R-:W-:-:S07]  /*1fc10*/  @P1 SHF.R.U32.HI R7, RZ, R15, R10 ;  /* 0x0000000fff071219 */ /* 0x000fce000001160a */
.L_x_2958:
[----:B------:R-:W-:Y:S05]  /*1fc20*/  BSYNC B1 ;  /* 0x0000000000017941 */ /* 0x000fea0003800000 */
.L_x_2956:
[----:B------:R-:W-:-:S05]  /*1fc30*/  IMAD R10, R7, R13, R90 ;  /* 0x0000000d070a7224 */ /* 0x000fca00078e025a */
[----:B------:R-:W-:Y:S02]  /*1fc40*/  VIMNMX R5, R5, R10, !PT ;  /* 0x0000000a05057248 */ /* 0x000fe40007fe0100 */
[----:B------:R-:W-:-:S07]  /*1fc50*/  VIADDMNMX R6, R10, R13, R6, PT ;  /* 0x0000000d0a067246 */ /* 0x000fce0003800106 */
.L_x_2955:
[----:B------:R-:W-:Y:S05]  /*1fc60*/  BSYNC B0 ;  /* 0x0000000000007941 */ /* 0x000fea0003800000 */
.L_x_2954:
[C---:B------:R-:W-:Y:S01]  /*1fc70*/  ISETP.GE.AND P1, PT, R12.reuse, 0x9, PT ;  /* 0x000000090c00780c */ /* 0x040fe20003f26270 */
[----:B------:R-:W-:Y:S01]  /*1fc80*/  VIADD R21, R21, 0x8 ;  /* 0x0000000815157836 */ /* 0x000fe20000000000 */
[----:B------:R-:W-:Y:S01]  /*1fc90*/  ISETP.GE.AND P2, PT, R12, 0x2, PT ;  /* 0x000000020c00780c */ /* 0x000fe20003f46270 */
[----:B------:R-:W-:Y:S01]  /*1fca0*/  BSSY B0, `(.L_x_2959) ;  /* 0x0000087000007945 */ /* 0x000fe20003800000 */
[----:B------:R-:W-:Y:S01]  /*1fcb0*/  P2R R11, PR, RZ, 0x2 ;  /* 0x00000002ff0b7803 */ /* 0x000fe20000000000 */
[----:B------:R-:W-:Y:S01]  /*1fcc0*/  IMAD.IADD R7, R16, 0x1, R21 ;  /* 0x0000000110077824 */ /* 0x000fe200078e0215 */
        /* <DEDUP_REMOVED lines=125> */
.L_x_2962:
[----:B------:R-:W-:-:S13]  /*204a0*/  ISETP.NE.AND P6, PT, R13, 0x1, PT ;  /* 0x000000010d00780c */ /* 0x000fda0003fc5270 */
[----:B------:R-:W-:-:S05]  /*204b0*/  @P6 IMAD.HI.U32 R14, R8, R14, RZ ;  /* 0x0000000e080e6227 */ /* 0x000fca00078e00ff */
[----:B------:R-:W-:-:S07]  /*204c0*/  @P6 SHF.R.U32.HI R8, RZ, R15, R14 ;  /* 0x0000000fff086219 */ /* 0x000fce000001160e */
.L_x_2963:
[----:B------:R-:W-:Y:S05]  /*204d0*/  BSYNC B1 ;  /* 0x0000000000017941 */ /* 0x000fea0003800000 */
.L_x_2961:
[----:B------:R-:W-:-:S05]  /*204e0*/  IMAD R8, R8, R13, R90 ;  /* 0x0000000d08087224 */ /* 0x000fca00078e025a */
[----:B------:R-:W-:Y:S02]  /*204f0*/  VIADDMNMX R6, R8, R13, R6, PT ;  /* 0x0000000d08067246 */ /* 0x000fe40003800106 */
[----:B------:R-:W-:-:S07]  /*20500*/  VIMNMX R7, R7, R8, !PT ;  /* 0x0000000807077248 */ /* 0x000fce0007fe0100 */
.L_x_2960:
[----:B------:R-:W-:Y:S05]  /*20510*/  BSYNC B0 ;  /* 0x0000000000007941 */ /* 0x000fea0003800000 */
.L_x_2959:
[----:B------:R-:W-:Y:S02]  /*20520*/  ISETP.GT.AND P5, PT, R7, RZ, !P5 ;  /* 0x000000ff0700720c */ /* 0x000fe40006fa4270 */
[----:B------:R-:W-:Y:S02]  /*20530*/  ISETP.NE.AND P6, PT, R25, RZ, PT ;  /* 0x000000ff1900720c */ /* 0x000fe40003fc5270 */
[----:B------:R-:W-:-:S04]  /*20540*/  ISETP.LT.OR P5, PT, R6, 0x1, P5 ;  /* 0x000000010600780c */ /* 0x000fc80002fa1670 */
[----:B------:R-:W-:Y:S02]  /*20550*/  FSEL R25, R26, -INF , !P5 ;  /* 0xff8000001a197808 */ /* 0x000fe40006800000 */
[----:B------:R-:W-:Y:S01]  /*20560*/  ISETP.NE.AND P5, PT, R10, RZ, PT ;  /* 0x000000ff0a00720c */ /* 0x000fe20003fa5270 */
[----:B------:R-:W2:Y:S03]  /*20570*/  LDL R26, [R1+0x450] ;  /* 0x00045000011a7983 */ /* 0x000ea60000100800 */
        /* <DEDUP_REMOVED lines=8> */
[----:B------:R-:W3:Y:S02]  /*20600*/  LDL.64 R16, [R1+0x430] ;  /* 0x0004300001107983 */ /* 0x000ee40000100a00 */
        /* <DEDUP_REMOVED lines=59> */
[C---:B------:R-:W-:Y:S02]  /*209c0*/  ISETP.GT.AND P5, PT, R7.reuse, 0x48, !P6 ;  /* 0x000000480700780c */ /* 0x040fe400077a4270 */
[----:B------:R-:W-:Y:S02]  /*209d0*/  ISETP.GT.AND P1, PT, R7, 0x49, !P1 ;  /* 0x000000490700780c */ /* 0x000fe40004f24270 */
[----:B------:R-:W-:Y:S02]  /*209e0*/  ISETP.LT.OR P5, PT, R6, 0x49, P5 ;  /* 0x000000490600780c */ /* 0x000fe40002fa1670 */
[----:B---3--:R-:W-:Y:S02]  /*209f0*/  FMNMX.FTZ R5, R92, R16, !PT ;  /* 0x000000105c057209 */ /* 0x008fe40007810000 */
[----:B------:R-:W-:-:S02]  /*20a00*/  FMNMX.FTZ R8, R25, R17, !PT ;  /* 0x0000001119087209 */ /* 0x000fc40007810000 */
[----:B------:R-:W-:Y:S02]  /*20a10*/  FMNMX.FTZ R5, R160, R5, !PT ;  /* 0x00000005a0057209 */ /* 0x000fe40007810000 */
[----:B------:R-:W-:Y:S02]  /*20a20*/  FSEL R62, R62, -INF , !P5 ;  /* 0xff8000003e3e7808 */ /* 0x000fe40006800000 */
        /* <DEDUP_REMOVED lines=41> */
[----:B------:R-:W-:Y:S02]  /*20cc0*/  ISETP.LT.OR P1, PT, R6, 0x4a, P1 ;  /* 0x0000004a0600780c */ /* 0x000fe40000f21670 */
[----:B-1----:R-:W-:Y:S02]  /*20cd0*/  FMNMX.FTZ R11, R8, R9, !PT ;  /* 0x00000009080b7209 */ /* 0x002fe40007810000 */
[----:B------:R-:W-:Y:S02]  /*20ce0*/  FMNMX.FTZ R5, R59, R10, !PT ;  /* 0x0000000a3b057209 */ /* 0x000fe40007810000 */
[----:B------:R-:W-:Y:S01]  /*20cf0*/  ISETP.GT.AND P3, PT, R7, 0x51, !P3 ;  /* 0x000000510700780c */ /* 0x000fe20005f64270 */
[----:B------:R-:W1:Y:S01]  /*20d00*/  SHFL.BFLY PT, R12, R11, 0x1, 0x1f ;  /* 0x0c201f000b0c7f89 */ /* 0x000e6200000e0000 */
[----:B------:R-:W-:-:S02]  /*20d10*/  ISETP.LT.OR P2, PT, R6, 0x51, P2 ;  /* 0x000000510600780c */ /* 0x000fc40001741670 */
[----:B------:R-:W-:Y:S02]  /*20d20*/  FSEL R63, R63, -INF , !P1 ;  /* 0xff8000003f3f7808 */ /* 0x000fe40004800000 */
[----:B------:R-:W-:Y:S02]  /*20d30*/  FMNMX.FTZ R10, R62, R5, !PT ;  /* 0x000000053e0a7209 */ /* 0x000fe40007810000 */
[----:B------:R-:W-:Y:S02]  /*20d40*/  ISETP.GT.AND P4, PT, R7, 0x58, !P4 ;  /* 0x000000580700780c */ /* 0x000fe40006784270 */
[----:B------:R-:W-:Y:S02]  /*20d50*/  ISETP.LT.OR P3, PT, R6, 0x52, P3 ;  /* 0x000000520600780c */ /* 0x000fe40001f61670 */
[----:B------:R-:W-:Y:S02]  /*20d60*/  FSEL R66, R66, -INF , !P2 ;  /* 0xff80000042427808 */ /* 0x000fe40005000000 */
[----:B------:R-:W-:-:S02]  /*20d70*/  FMNMX.FTZ R5, R63, R10, !PT ;  /* 0x0000000a3f057209 */ /* 0x000fc40007810000 */
[----:B------:R-:W-:Y:S02]  /*20d80*/  ISETP.GT.AND P1, PT, R7, 0x59, !P6 ;  /* 0x000000590700780c */ /* 0x000fe40007724270 */
[----:B------:R-:W-:Y:S02]  /*20d90*/  ISETP.LT.OR P4, PT, R6, 0x59, P4 ;  /* 0x000000590600780c */ /* 0x000fe40002781670 */
[----:B------:R-:W-:Y:S02]  /*20da0*/  FSEL R67, R67, -INF , !P3 ;  /* 0xff80000043437808 */ /* 0x000fe40005800000 */
[----:B------:R-:W-:Y:S02]  /*20db0*/  FMNMX.FTZ R10, R66, R5, !PT ;  /* 0x00000005420a7209 */ /* 0x000fe40007810000 */
[----:B------:R-:W-:Y:S02]  /*20dc0*/  ISETP.LT.OR P1, PT, R6, 0x5a, P1 ;  /* 0x0000005a0600780c */ /* 0x000fe40000f21670 */
[----:B------:R-:W-:-:S02]  /*20dd0*/  FSEL R70, R70, -INF , !P4 ;  /* 0xff80000046467808 */ /* 0x000fc40006000000 */
[----:B------:R-:W-:Y:S02]  /*20de0*/  FMNMX.FTZ R5, R67, R10, !PT ;  /* 0x0000000a43057209 */ /* 0x000fe40007810000 */
[----:B------:R-:W-:Y:S02]  /*20df0*/  FSEL R71, R71, -INF , !P1 ;  /* 0xff80000047477808 */ /* 0x000fe40004800000 */
[----:B------:R-:W-:-:S04]  /*20e00*/  FMNMX.FTZ R6, R70, R5, !PT ;  /* 0x0000000546067209 */ /* 0x000fc80007810000 */
[----:B------:R-:W-:Y:S02]  /*20e10*/  FMNMX.FTZ R9, R71, R6, !PT ;  /* 0x0000000647097209 */ /* 0x000fe40007810000 */
[----:B-1----:R-:W-:Y:S01]  /*20e20*/  FMNMX.FTZ R10, R11, R12, !PT ;  /* 0x0000000c0b0a7209 */ /* 0x002fe20007810000 */
[----:B------:R-:W3:Y:S04]  /*20e30*/  LDL.64 R6, [R1+0x440] ;  /* 0x0004400001067983 */ /* 0x000ee80000100a00 */
[----:B------:R1:W-:Y:S04]  /*20e40*/  STL.64 [R1+0x430], R8 ;  /* 0x0004300801007387 */ /* 0x0003e80000100a00 */
[----:B------:R-:W4:Y:S04]  /*20e50*/  LDL R12, [R1+0x434] ;  /* 0x00043400010c7983 */ /* 0x000f280000100800 */
[----:B------:R-:W-:Y:S04]  /*20e60*/  STL [R1+0x430], R10 ;  /* 0x0004300a01007387 */ /* 0x000fe80000100800 */
        /* <DEDUP_REMOVED lines=24> */
[----:B-1----:R-:W-:Y:S01]  /*20ff0*/  FMNMX.FTZ R8, R9, R8, !PT ;  /* 0x0000000809087209 */ /* 0x002fe20007810000 */
[----:B------:R-:W-:-:S03]  /*21000*/  FADD.FTZ R9, R16, -R21 ;  /* 0x8000001510097221 */ /* 0x000fc60000010000 */
        /* <DEDUP_REMOVED lines=13> */
[-C--:B------:R-:W-:Y:S02]  /*210e0*/  FMUL.FTZ R9, R9, R26.reuse ;  /* 0x0000001a09097220 */ /* 0x080fe40000410000 */
[-CC-:B------:R-:W-:Y:S02]  /*210f0*/  FFMA.FTZ R224, R25, R26.reuse, -R11.reuse ;  /* 0x0000001a19e07223 */ /* 0x180fe4000001080b */
[----:B------:R-:W-:Y:S01]  /*21100*/  FADD.FTZ R17, R17, -R10 ;  /* 0x8000000a11117221 */ /* 0x000fe20000010000 */
[----:B------:R-:W-:-:S03]  /*21110*/  FFMA.FTZ R161, R27, R26, -R11 ;  /* 0x0000001a1ba17223 */ /* 0x000fc6000001080b */
[----:B------:R-:W-:Y:S01]  /*21120*/  FMUL.FTZ R17, R26, R17 ;  /* 0x000000111a117220 */ /* 0x000fe20000410000 */
[----:B------:R-:W-:Y:S01]  /*21130*/  MUFU.EX2 R5, R5 ;  /* 0x0000000500057308 */ /* 0x000fe20000000800 */
[----:B------:R-:W-:-:S07]  /*21140*/  FFMA.FTZ R163, R29, R26, -R11 ;  /* 0x0000001a1da37223 */ /* 0x000fce000001080b */
[----:B------:R-:W3:Y:S01]  /*21150*/  MUFU.EX2 R24, R9 ;  /* 0x0000000900187308 */ /* 0x000ee20000000800 */
[----:B------:R-:W-:-:S07]  /*21160*/  FFMA.FTZ R16, R31, R26, -R11 ;  /* 0x0000001a1f107223 */ /* 0x000fce000001080b */
[----:B------:R-:W-:Y:S08]  /*21170*/  MUFU.EX2 R224, R224 ;  /* 0x000000e000e07308 */ /* 0x000ff00000000800 */
[----:B------:R-:W1:Y:S01]  /*21180*/  MUFU.EX2 R25, R17 ;  /* 0x0000001100197308 */ /* 0x000e620000000800 */
[----:B------:R-:W-:-:S07]  /*21190*/  FFMA.FTZ R219, R34, R26, -R11 ;  /* 0x0000001a22db7223 */ /* 0x000fce000001080b */
[----:B------:R-:W2:Y:S08]  /*211a0*/  MUFU.EX2 R160, R160 ;  /* 0x000000a000a07308 */ /* 0x000eb00000000800 */
[----:B------:R-:W4:Y:S01]  /*211b0*/  MUFU.EX2 R161, R161 ;  /* 0x000000a100a17308 */ /* 0x000f220000000800 */
[----:B------:R-:W-:-:S07]  /*211c0*/  FFMA.FTZ R220, R35, R26, -R11 ;  /* 0x0000001a23dc7223 */ /* 0x000fce000001080b */
[----:B------:R-:W5:Y:S08]  /*211d0*/  MUFU.EX2 R162, R162 ;  /* 0x000000a200a27308 */ /* 0x000f700000000800 */
[----:B------:R-:W0:Y:S01]  /*211e0*/  MUFU.EX2 R163, R163 ;  /* 0x000000a300a37308 */ /* 0x000e220000000800 */
[----:B---3--:R-:W-:Y:S01]  /*211f0*/  FFMA.FTZ R9, R24, R6, R5 ;  /* 0x0000000618097223 */ /* 0x008fe20000010005 */
[----:B-1----:R-:W-:-:S06]  /*21200*/  FFMA.FTZ R6, R7, R25, R224 ;  /* 0x0000001907067223 */ /* 0x002fcc00000100e0 */
[----:B------:R-:W1:Y:S01]  /*21210*/  MUFU.EX2 R16, R16 ;  /* 0x0000001000107308 */ /* 0x000e620000000800 */
[----:B------:R-:W-:Y:S01]  /*21220*/  FFMA.FTZ R206, R38, R26, -R11 ;  /* 0x0000001a26ce7223 */ /* 0x000fe2000001080b */
[----:B--2---:R-:W-:-:S06]  /*21230*/  FADD.FTZ R9, R160, R9 ;  /* 0x00000009a0097221 */ /* 0x004fcc0000010000 */
[----:B------:R-:W2:Y:S01]  /*21240*/  MUFU.EX2 R222, R222 ;  /* 0x000000de00de7308 */ /* 0x000ea20000000800 */
[----:B----4-:R-:W-:Y:S01]  /*21250*/  FADD.FTZ R6, R161, R6 ;  /* 0x00000006a1067221 */ /* 0x010fe20000010000 */
[----:B------:R-:W-:-:S06]  /*21260*/  FFMA.FTZ R207, R39, R26, -R11 ;  /* 0x0000001a27cf7223 */ /* 0x000fcc000001080b */
[----:B------:R-:W3:Y:S01]  /*21270*/  MUFU.EX2 R219, R219 ;  /* 0x000000db00db7308 */ /* 0x000ee20000000800 */
[----:B-----5:R-:W-:Y:S01]  /*21280*/  FADD.FTZ R10, R162, R9 ;  /* 0x00000009a20a7221 */ /* 0x020fe20000010000 */
[----:B0-----:R-:W-:-:S06]  /*21290*/  FADD.FTZ R7, R163, R6 ;  /* 0x00000006a3077221 */ /* 0x001fcc0000010000 */
[----:B------:R-:W0:Y:S01]  /*212a0*/  MUFU.EX2 R221, R221 ;  /* 0x000000dd00dd7308 */ /* 0x000e220000000800 */
[----:B------:R-:W-:-:S07]  /*212b0*/  FFMA.FTZ R202, R42, R26, -R11 ;  /* 0x0000001a2aca7223 */ /* 0x000fce000001080b */
[----:B------:R-:W4:Y:S01]  /*212c0*/  MUFU.EX2 R220, R220 ;  /* 0x000000dc00dc7308 */ /* 0x000f220000000800 */
[----:B------:R-:W-:Y:S01]  /*212d0*/  FADD.FTZ R9, R13, R10 ;  /* 0x0000000a0d097221 */ /* 0x000fe20000010000 */
[----:B-1----:R-:W-:-:S06]  /*212e0*/  FADD.FTZ R6, R16, R7 ;  /* 0x0000000710067221 */ /* 0x002fcc0000010000 */
[----:B------:R-:W1:Y:S01]  /*212f0*/  MUFU.EX2 R208, R208 ;  /* 0x000000d000d07308 */ /* 0x000e620000000800 */
[----:B------:R-:W-:-:S07]  /*21300*/  FFMA.FTZ R203, R43, R26, -R11 ;  /* 0x0000001a2bcb7223 */ /* 0x000fce000001080b */
[----:B------:R-:W5:Y:S01]  /*21310*/  MUFU.EX2 R206, R206 ;  /* 0x000000ce00ce7308 */ /* 0x000f620000000800 */
[----:B--2---:R-:W-:Y:S01]  /*21320*/  FADD.FTZ R10, R222, R9 ;  /* 0x00000009de0a7221 */ /* 0x004fe20000010000 */
[----:B---3--:R-:W-:-:S06]  /*21330*/  FADD.FTZ R7, R219, R6 ;  /* 0x00000006db077221 */ /* 0x008fcc0000010000 */
[----:B------:R-:W2:Y:S01]  /*21340*/  MUFU.EX2 R209, R209 ;  /* 0x000000d100d17308 */ /* 0x000ea20000000800 */
[----:B------:R-:W-:-:S07]  /*21350*/  FFMA.FTZ R198, R46, R26, -R11 ;  /* 0x0000001a2ec67223 */ /* 0x000fce000001080b */
[----:B------:R-:W3:Y:S01]  /*21360*/  MUFU.EX2 R207, R207 ;  /* 0x000000cf00cf7308 */ /* 0x000ee20000000800 */
[----:B0-----:R-:W-:Y:S01]  /*21370*/  FADD.FTZ R9, R221, R10 ;  /* 0x0000000add097221 */ /* 0x001fe20000010000 */
[----:B----4-:R-:W-:-:S06]  /*21380*/  FADD.FTZ R7, R220, R7 ;  /* 0x00000007dc077221 */ /* 0x010fcc0000010000 */
[----:B------:R-:W0:Y:S01]  /*21390*/  MUFU.EX2 R204, R204 ;  /* 0x000000cc00cc7308 */ /* 0x000e220000000800 */
[----:B------:R-:W-:-:S07]  /*213a0*/  FFMA.FTZ R199, R47, R26, -R11 ;  /* 0x0000001a2fc77223 */ /* 0x000fce000001080b */
[----:B------:R-:W4:Y:S01]  /*213b0*/  MUFU.EX2 R202, R202 ;  /* 0x000000ca00ca7308 */ /* 0x000f220000000800 */
[----:B-1----:R-:W-:Y:S01]  /*213c0*/  FADD.FTZ R6, R208, R9 ;  /* 0x00000009d0067221 */ /* 0x002fe20000010000 */
[----:B-----5:R-:W-:-:S06]  /*213d0*/  FADD.FTZ R10, R206, R7 ;  /* 0x00000007ce0a7221 */ /* 0x020fcc0000010000 */
        /* <DEDUP_REMOVED lines=278> */
[----:B------:R-:W1:Y:S01]  /*22540*/  LD.E R10, desc[UR56][R8.64] ;  /* 0x00000038080a7980 */ /* 0x000e62000c101900 */
[----:B------:R-:W-:Y:S01]  /*22550*/  ULOP3.LUT UR6, UR4, 0xc, URZ, 0xfc, !UPT ;  /* 0x0000000c04067892 */ /* 0x000fe2000f8efc3f */
[----:B0-----:R-:W-:-:S02]  /*22560*/  IMAD.U32 R11, RZ, RZ, UR7 ;  /* 0x00000007ff0b7e24 */ /* 0x001fc4000f8e00ff */
[----:B-1----:R-:W-:-:S03]  /*22570*/  FMUL.FTZ R17, R25, R10 ;  /* 0x0000000a19117220 */ /* 0x002fc60000410000 */
[----:B------:R-:W-:Y:S02]  /*22580*/  IMAD.U32 R10, RZ, RZ, UR6 ;  /* 0x00000006ff0a7e24 */ /* 0x000fe4000f8e00ff */
[----:B------:R-:W-:Y:S04]  /*22590*/  ST.E desc[UR56][R8.64], R17 ;  /* 0x0000001108007985 */ /* 0x000fe8000c101938 */
[----:B------:R-:W2:Y:S01]  /*225a0*/  LD.E R10, desc[UR56][R10.64] ;  /* 0x000000380a0a7980 */ /* 0x000ea2000c101900 */
[----:B------:R-:W-:Y:S02]  /*225b0*/  IMAD.U32 R26, RZ, RZ, UR6 ;  /* 0x00000006ff1a7e24 */ /* 0x000fe4000f8e00ff */
[----:B------:R-:W-:Y:S02]  /*225c0*/  IMAD.U32 R27, RZ, RZ, UR7 ;  /* 0x00000007ff1b7e24 */ /* 0x000fe4000f8e00ff */
        /* <DEDUP_REMOVED lines=11> */
[----:B0-----:R-:W5:Y:S04]  /*22680*/  LD.E R26, desc[UR56][R18.64+0x27c] ;  /* 0x00027c38121a7980 */ /* 0x001f68000c101900 */
        /* <DEDUP_REMOVED lines=53> */
[----:B---3--:R-:W-:-:S04]  /*229e0*/  FMUL.FTZ R11, R25, R12 ;  /* 0x0000000c190b7220 */ /* 0x008fc80000410000 */
[----:B------:R0:W-:Y:S01]  /*229f0*/  ST.E desc[UR56][R18.64+0x41c], R35 ;  /* 0x00041c2312007985 */ /* 0x0001e2000c101938 */
[C---:B----4-:R-:W-:Y:S01]  /*22a00*/  FMUL.FTZ R17, R25.reuse, R24 ;  /* 0x0000001819117220 */ /* 0x050fe20000410000 */
[C---:B-----5:R-:W-:Y:S01]  /*22a10*/  FMUL.FTZ R27, R25.reuse, R28 ;  /* 0x0000001c191b7220 */ /* 0x060fe20000410000 */
[C---:B------:R-:W-:Y:S01]  /*22a20*/  FMUL.FTZ R29, R25.reuse, R30 ;  /* 0x0000001e191d7220 */ /* 0x040fe20000410000 */
[C---:B------:R-:W-:Y:S01]  /*22a30*/  FMUL.FTZ R31, R25.reuse, R32 ;  /* 0x00000020191f7220 */ /* 0x040fe20000410000 */
[C---:B------:R-:W-:Y:S01]  /*22a40*/  FMUL.FTZ R33, R25.reuse, R34 ;  /* 0x0000002219217220 */ /* 0x040fe20000410000 */
[C---:B0-----:R-:W-:Y:S01]  /*22a50*/  FMUL.FTZ R35, R25.reuse, R36 ;  /* 0x0000002419237220 */ /* 0x041fe20000410000 */
[C---:B------:R-:W-:Y:S01]  /*22a60*/  FMUL.FTZ R37, R25.reuse, R38 ;  /* 0x0000002619257220 */ /* 0x040fe20000410000 */
[C---:B------:R-:W-:Y:S01]  /*22a70*/  FMUL.FTZ R39, R25.reuse, R26 ;  /* 0x0000001a19277220 */ /* 0x040fe20000410000 */
[C---:B------:R-:W-:Y:S01]  /*22a80*/  FMUL.FTZ R41, R25.reuse, R40 ;  /* 0x0000002819297220 */ /* 0x040fe20000410000 */
        /* <DEDUP_REMOVED lines=81> */
[----:B------:R1:W-:Y:S01]  /*22fa0*/  ST.E desc[UR56][R18.64+0x37c], R17 ;  /* 0x00037c1112007985 */ /* 0x0003e2000c101938 */
[----:B------:R-:W-:-:S03]  /*22fb0*/  FMUL.FTZ R43, R25, R140 ;  /* 0x0000008c192b7220 */ /* 0x000fc60000410000 */
        /* <DEDUP_REMOVED lines=26> */
[----:B------:R-:W-:Y:S04]  /*23160*/  ST.E desc[UR56][R18.64+0x408], R39 ;  /* 0x0004082712007985 */ /* 0x000fe8000c101938 */
[----:B------:R-:W-:Y:S04]  /*23170*/  ST.E desc[UR56][R18.64+0x40c], R41 ;  /* 0x00040c2912007985 */ /* 0x000fe8000c101938 */
[----:B------:R-:W-:Y:S01]  /*23180*/  ST.E desc[UR56][R18.64+0x418], R43 ;  /* 0x0004182b12007985 */ /* 0x000fe2000c101938 */
[----:B------:R4:W-:Y:S06]  /*23190*/  BAR.SYNC.DEFER_BLOCKING R179, 0x100 ;  /* 0x000400b30000751d */ /* 0x0009ec0000010000 */
[----:B0-----:R-:W5:Y:S04]  /*231a0*/  LD.E R29, desc[UR56][R18.64+0x220] ;  /* 0x00022038121d7980 */ /* 0x001f68000c101900 */
[----:B------:R-:W4:Y:S04]  /*231b0*/  LD.E R17, desc[UR56][R2.64] ;  /* 0x0000003802117980 */ /* 0x000f28000c101900 */
[----:B------:R-:W4:Y:S04]  /*231c0*/  LD.E.64 R10, desc[UR56][R18.64+0xa8] ;  /* 0x0000a838120a7980 */ /* 0x000f28000c101b00 */
[----:B-----5:R0:W-:Y:S04]  /*231d0*/  ST.E desc[UR56][R18.64+0x220], R29 ;  /* 0x0002201d12007985 */ /* 0x0201e8000c101938 */
[----:B-1----:R-:W5:Y:S01]  /*231e0*/  LD.E R31, desc[UR56][R6.64] ;  /* 0x00000038061f7980 */ /* 0x002f62000c101900 */
[----:B------:R-:W-:-:S02]  /*231f0*/  IMAD.U32 R25, RZ, RZ, UR7 ;  /* 0x00000007ff197e24 */ /* 0x000fc4000f8e00ff */
[----:B------:R-:W-:Y:S01]  /*23200*/  IMAD.U32 R24, RZ, RZ, UR6 ;  /* 0x00000006ff187e24 */ /* 0x000fe2000f8e00ff */
[----:B-----5:R1:W-:Y:S04]  /*23210*/  ST.E desc[UR56][R6.64], R31 ;  /* 0x0000001f06007985 */ /* 0x0203e8000c101938 */
[----:B--2---:R-:W2:Y:S01]  /*23220*/  LD.E R33, desc[UR56][R8.64] ;  /* 0x0000003808217980 */ /* 0x004ea2000c101900 */
[----:B------:R-:W-:Y:S02]  /*23230*/  IMAD.U32 R26, RZ, RZ, UR6 ;  /* 0x00000006ff1a7e24 */ /* 0x000fe4000f8e00ff */
[----:B------:R-:W-:Y:S01]  /*23240*/  IMAD.U32 R27, RZ, RZ, UR7 ;  /* 0x00000007ff1b7e24 */ /* 0x000fe2000f8e00ff */
[----:B--2---:R2:W-:Y:S04]  /*23250*/  ST.E desc[UR56][R8.64], R33 ;  /* 0x0000002108007985 */ /* 0x0045e8000c101938 */
[----:B------:R-:W5:Y:S04]  /*23260*/  LD.E R25, desc[UR56][R24.64] ;  /* 0x0000003818197980 */ /* 0x000f68000c101900 */
[----:B-----5:R5:W-:Y:S04]  /*23270*/  ST.E desc[UR56][R26.64], R25 ;  /* 0x000000191a007985 */ /* 0x020be8000c101938 */
[----:B---3--:R-:W3:Y:S04]  /*23280*/  LD.E R35, desc[UR56][R18.64+0x230] ;  /* 0x0002303812237980 */ /* 0x008ee8000c101900 */
[----:B0-----:R-:W4:Y:S04]  /*23290*/  LD.E R29, desc[UR56][R18.64+0x234] ;  /* 0x00023438121d7980 */ /* 0x001f28000c101900 */
[----:B------:R-:W4:Y:S04]  /*232a0*/  LD.E R37, desc[UR56][R18.64+0x238] ;  /* 0x0002383812257980 */ /* 0x000f28000c101900 */
[----:B------:R-:W4:Y:S04]  /*232b0*/  LD.E R39, desc[UR56][R18.64+0x23c] ;  /* 0x00023c3812277980 */ /* 0x000f28000c101900 */
[----:B-1----:R-:W4:Y:S04]  /*232c0*/  LD.E R31, desc[UR56][R18.64+0x240] ;  /* 0x00024038121f7980 */ /* 0x002f28000c101900 */
[----:B------:R-:W4:Y:S04]  /*232d0*/  LD.E R41, desc[UR56][R18.64+0x244] ;  /* 0x0002443812297980 */ /* 0x000f28000c101900 */
[----:B------:R-:W4:Y:S04]  /*232e0*/  LD.E R43, desc[UR56][R18.64+0x248] ;  /* 0x00024838122b7980 */ /* 0x000f28000c101900 */
[----:B--2---:R-:W2:Y:S04]  /*232f0*/  LD.E R33, desc[UR56][R18.64+0x24c] ;  /* 0x00024c3812217980 */ /* 0x004ea8000c101900 */
[----:B------:R-:W2:Y:S04]  /*23300*/  LD.E R45, desc[UR56][R18.64+0x250] ;  /* 0x00025038122d7980 */ /* 0x000ea8000c101900 */
[----:B------:R-:W2:Y:S04]  /*23310*/  LD.E R47, desc[UR56][R18.64+0x254] ;  /* 0x00025438122f7980 */ /* 0x000ea8000c101900 */
        /* <DEDUP_REMOVED lines=115> */
[----:B----4-:R-:W-:Y:S04]  /*23a50*/  ST.E desc[UR56][R18.64+0x234], R29 ;  /* 0x0002341d12007985 */ /* 0x010fe8000c101938 */
[----:B------:R-:W-:Y:S04]  /*23a60*/  ST.E desc[UR56][R18.64+0x238], R37 ;  /* 0x0002382512007985 */ /* 0x000fe8000c101938 */
[----:B------:R-:W-:Y:S04]  /*23a70*/  ST.E desc[UR56][R18.64+0x23c], R39 ;  /* 0x00023c2712007985 */ /* 0x000fe8000c101938 */
[----:B------:R-:W-:Y:S04]  /*23a80*/  ST.E desc[UR56][R18.64+0x240], R31 ;  /* 0x0002401f12007985 */ /* 0x000fe8000c101938 */
[----:B------:R-:W-:Y:S04]  /*23a90*/  ST.E desc[UR56][R18.64+0x244], R41 ;  /* 0x0002442912007985 */ /* 0x000fe8000c101938 */
[----:B------:R-:W-:Y:S04]  /*23aa0*/  ST.E desc[UR56][R18.64+0x248], R43 ;  /* 0x0002482b12007985 */ /* 0x000fe8000c101938 */
[----:B--2---:R-:W-:Y:S04]  /*23ab0*/  ST.E desc[UR56][R18.64+0x24c], R33 ;  /* 0x00024c2112007985 */ /* 0x004fe8000c101938 */
[----:B------:R-:W-:Y:S04]  /*23ac0*/  ST.E desc[UR56][R18.64+0x250], R45 ;  /* 0x0002502d12007985 */ /* 0x000fe8000c101938 */
        /* <DEDUP_REMOVED lines=115> */
[----:B0-----:R-:W5:Y:S01]  /*24200*/  LDL R12, [R1+0x88] ;  /* 0x00008800010c7983 */ /* 0x001f620000100800 */
[----:B------:R-:W-:-:S02]  /*24210*/  IMAD.U32 R27, RZ, RZ, UR7 ;  /* 0x00000007ff1b7e24 */ /* 0x000fc4000f8e00ff */
[----:B-1----:R-:W-:Y:S01]  /*24220*/  IMAD.U32 R26, RZ, RZ, UR6 ;  /* 0x00000006ff1a7e24 */ /* 0x002fe2000f8e00ff */
[----:B------:R-:W5:Y:S04]  /*24230*/  LD.E R24, desc[UR56][R18.64+0x220] ;  /* 0x0002203812187980 */ /* 0x000f68000c101900 */
[----:B------:R-:W5:Y:S04]  /*24240*/  LD.E R27, desc[UR56][R26.64] ;  /* 0x000000381a1b7980 */ /* 0x000f68000c101900 */
        /* <DEDUP_REMOVED lines=136> */
[----:B------:R-:W-:Y:S02]  /*24ad0*/  IMAD.MOV.U32 R17, RZ, RZ, R11 ;  /* 0x000000ffff117224 */ /* 0x000fe400078e000b */
[----:B------:R-:W-:Y:S02]  /*24ae0*/  IMAD.U32 R12, RZ, RZ, UR6 ;  /* 0x00000006ff0c7e24 */ /* 0x000fe4000f8e00ff */
[----:B------:R-:W-:Y:S01]  /*24af0*/  IMAD.U32 R13, RZ, RZ, UR7 ;  /* 0x00000007ff0d7e24 */ /* 0x000fe2000f8e00ff */
[----:B--2---:R-:W-:-:S06]  /*24b00*/  WARPGROUP.ARRIVE ;  /* 0x00000000000079c5 */ /* 0x004fcc0000000000 */
[----:B------:R-:W-:Y:S01]  /*24b10*/  HGMMA.64x256x16.F32 R24, R160, gdesc[UR8].tnspB, R24, UP0, gsb0 ;  /* 0x43e00008a0187df0 */ /* 0x000fe2000b800818 */
[----:B------:R-:W-:Y:S02]  /*24b20*/  R2UR UR10, R16 ;  /* 0x00000000100a72ca */ /* 0x000fe400000e0000 */
        /* <DEDUP_REMOVED lines=137> */
[----:B------:R-:W-:Y:S01]  /*253c0*/  IMAD.MOV.U32 R13, RZ, RZ, R11 ;  /* 0x000000ffff0d7224 */ /* 0x000fe200078e000b */
[----:B------:R-:W-:Y:S02]  /*253d0*/  STL [R1+0x88], R4 ;  /* 0x0000880401007387 */ /* 0x000fe40000100800 */
[----:B------:R-:W-:Y:S01]  /*253e0*/  R2UR UR10, R12 ;  /* 0x000000000c0a72ca */ /* 0x000fe200000e0000 */
[----:B------:R-:W-:Y:S01]  /*253f0*/  IMAD.U32 R12, RZ, RZ, UR6 ;  /* 0x00000006ff0c7e24 */ /* 0x000fe2000f8e00ff */
[----:B------:R-:W-:Y:S01]  /*25400*/  R2UR UR11, R13 ;  /* 0x000000000d0b72ca */ /* 0x000fe200000e0000 */
[----:B------:R-:W-:Y:S01]  /*25410*/  IMAD.U32 R13, RZ, RZ, UR7 ;  /* 0x00000007ff0d7e24 */ /* 0x000fe2000f8e00ff */
[----:B------:R-:W-:-:S02]  /*25420*/  WARPGROUP.DEPBAR.LE gsb0, 0x0 ;  /* 0x00008000000079c5 */ /* 0x000fc40000010000 */
[----:B------:R-:W-:Y:S01]  /*25430*/  ST.E desc[UR56][R18.64+0x220], R24 ;  /* 0x0002201812007985 */ /* 0x000fe2000c101938 */
[----:B------:R-:W-:Y:S02]  /*25440*/  F2FP.F16.F32.PACK_AB R160, R205, R204 ;  /* 0x000000cccda0723e */ /* 0x000fe400000000ff */
        /* <DEDUP_REMOVED lines=280> */
[----:B------:R-:W-:Y:S02]  /*265d0*/  IMAD.U32 R13, RZ, RZ, UR7 ;  /* 0x00000007ff0d7e24 */ /* 0x000fe4000f8e00ff */
[----:B------:R-:W-:Y:S01]  /*265e0*/  VIADD R10, R10, 0x280 ;  /* 0x000002800a0a7836 */ /* 0x000fe20000000000 */
        /* <DEDUP_REMOVED lines=136> */
[----:B------:R-:W-:Y:S01]  /*26e70*/  IMAD.U32 R10, RZ, RZ, UR6 ;  /* 0x00000006ff0a7e24 */ /* 0x000fe2000f8e00ff */
[----:B------:R-:W-:Y:S01]  /*26e80*/  R2UR UR11, R11 ;  /* 0x000000000b0b72ca */ /* 0x000fe200000e0000 */
[----:B------:R-:W-:Y:S01]  /*26e90*/  IMAD.U32 R11, RZ, RZ, UR7 ;  /* 0x00000007ff0b7e24 */ /* 0x000fe2000f8e00ff */
[----:B------:R-:W-:Y:S01]  /*26ea0*/  STL [R1+0x88], R4 ;  /* 0x0000880401007387 */ /* 0x000fe20000100800 */
[----:B------:R-:W-:-:S03]  /*26eb0*/  WARPGROUP.DEPBAR.LE gsb0, 0x0 ;  /* 0x00008000000079c5 */ /* 0x000fc60000010000 */
        /* <DEDUP_REMOVED lines=134> */
[----:B------:R-:W-:Y:S01]  /*27720*/  IMAD.U32 R10, RZ, RZ, UR6 ;  /* 0x00000006ff0a7e24 */ /* 0x000fe2000f8e00ff */
[----:B------:R-:W-:Y:S01]  /*27730*/  STL [R1+0x88], R4 ;  /* 0x0000880401007387 */ /* 0x000fe20000100800 */
[----:B------:R-:W-:Y:S01]  /*27740*/  IMAD.U32 R11, RZ, RZ, UR7 ;  /* 0x00000007ff0b7e24 */ /* 0x000fe2000f8e00ff */
[----:B------:R-:W-:Y:S02]  /*27750*/  WARPGROUP.DEPBAR.LE gsb0, 0x0 ;  /* 0x00008000000079c5 */ /* 0x000fe40000010000 */
        /* <DEDUP_REMOVED lines=129> */
[----:B------:R-:W2:Y:S04]  /*27f70*/  LD.E R5, desc[UR56][R18.64+0x220] ;  /* 0x0002203812057980 */ /* 0x000ea8000c101900 */
[----:B--2---:R1:W-:Y:S04]  /*27f80*/  ST.E desc[UR56][R18.64+0x220], R5 ;  /* 0x0002200512007985 */ /* 0x0043e8000c101938 */
[----:B0-----:R-:W2:Y:S01]  /*27f90*/  LD.E R11, desc[UR56][R6.64] ;  /* 0x00000038060b7980 */ /* 0x001ea2000c101900 */
[----:B------:R-:W-:-:S02]  /*27fa0*/  IMAD.U32 R14, RZ, RZ, UR6 ;  /* 0x00000006ff0e7e24 */ /* 0x000fc4000f8e00ff */
[----:B------:R-:W-:Y:S01]  /*27fb0*/  IMAD.U32 R15, RZ, RZ, UR7 ;  /* 0x00000007ff0f7e24 */ /* 0x000fe2000f8e00ff */
[----:B--2---:R0:W-:Y:S04]  /*27fc0*/  ST.E desc[UR56][R6.64], R11 ;  /* 0x0000000b06007985 */ /* 0x0041e8000c101938 */
[----:B------:R-:W2:Y:S01]  /*27fd0*/  LD.E R13, desc[UR56][R8.64] ;  /* 0x00000038080d7980 */ /* 0x000ea2000c101900 */
[----:B------:R-:W-:Y:S02]  /*27fe0*/  IMAD.U32 R16, RZ, RZ, UR6 ;  /* 0x00000006ff107e24 */ /* 0x000fe4000f8e00ff */
[----:B------:R-:W-:Y:S01]  /*27ff0*/  IMAD.U32 R17, RZ, RZ, UR7 ;  /* 0x00000007ff117e24 */ /* 0x000fe2000f8e00ff */
[----:B--2---:R2:W-:Y:S04]  /*28000*/  ST.E desc[UR56][R8.64], R13 ;  /* 0x0000000d08007985 */ /* 0x0045e8000c101938 */
[----:B------:R-:W3:Y:S04]  /*28010*/  LD.E R10, desc[UR56][R14.64] ;  /* 0x000000380e0a7980 */ /* 0x000ee8000c101900 */
[----:B---3--:R3:W-:Y:S04]  /*28020*/  ST.E desc[UR56][R16.64], R10 ;  /* 0x0000000a10007985 */ /* 0x0087e8000c101938 */
[----:B------:R-:W4:Y:S04]  /*28030*/  LD.E R21, desc[UR56][R18.64+0x230] ;  /* 0x0002303812157980 */ /* 0x000f28000c101900 */
[----:B------:R-:W5:Y:S04]  /*28040*/  LD.E R25, desc[UR56][R18.64+0x234] ;  /* 0x0002343812197980 */ /* 0x000f68000c101900 */
[----:B-1----:R-:W5:Y:S04]  /*28050*/  LD.E R5, desc[UR56][R18.64+0x238] ;  /* 0x0002383812057980 */ /* 0x002f68000c101900 */
[----:B------:R-:W5:Y:S04]  /*28060*/  LD.E R27, desc[UR56][R18.64+0x23c] ;  /* 0x00023c38121b7980 */ /* 0x000f68000c101900 */
[----:B0-----:R-:W5:Y:S04]  /*28070*/  LD.E R7, desc[UR56][R18.64+0x240] ;  /* 0x0002403812077980 */ /* 0x001f68000c101900 */
[----:B------:R-:W5:Y:S04]  /*28080*/  LD.E R11, desc[UR56][R18.64+0x244] ;  /* 0x00024438120b7980 */ /* 0x000f68000c101900 */
[----:B------:R-:W5:Y:S04]  /*28090*/  LD.E R29, desc[UR56][R18.64+0x248] ;  /* 0x00024838121d7980 */ /* 0x000f68000c101900 */
[----:B--2---:R-:W2:Y:S04]  /*280a0*/  LD.E R9, desc[UR56][R18.64+0x24c] ;  /* 0x00024c3812097980 */ /* 0x004ea8000c101900 */
[----:B------:R-:W2:Y:S04]  /*280b0*/  LD.E R13, desc[UR56][R18.64+0x250] ;  /* 0x00025038120d7980 */ /* 0x000ea8000c101900 */
[----:B------:R-:W2:Y:S04]  /*280c0*/  LD.E R15, desc[UR56][R18.64+0x254] ;  /* 0x00025438120f7980 */ /* 0x000ea8000c101900 */
[----:B---3--:R-:W3:Y:S04]  /*280d0*/  LD.E R17, desc[UR56][R18.64+0x258] ;  /* 0x0002583812117980 */ /* 0x008ee8000c101900 */
        /* <DEDUP_REMOVED lines=113> */
[----:B----4-:R0:W-:Y:S04]  /*287f0*/  ST.E desc[UR56][R18.64+0x230], R21 ;  /* 0x0002301512007985 */ /* 0x0101e8000c101938 */
[----:B-----5:R0:W-:Y:S04]  /*28800*/  ST.E desc[UR56][R18.64+0x234], R25 ;  /* 0x0002341912007985 */ /* 0x0201e8000c101938 */
[----:B------:R0:W-:Y:S04]  /*28810*/  ST.E desc[UR56][R18.64+0x238], R5 ;  /* 0x0002380512007985 */ /* 0x0001e8000c101938 */
[----:B------:R0:W-:Y:S04]  /*28820*/  ST.E desc[UR56][R18.64+0x23c], R27 ;  /* 0x00023c1b12007985 */ /* 0x0001e8000c101938 */
[----:B------:R0:W-:Y:S04]  /*28830*/  ST.E desc[UR56][R18.64+0x240], R7 ;  /* 0x0002400712007985 */ /* 0x0001e8000c101938 */
[----:B------:R0:W-:Y:S04]  /*28840*/  ST.E desc[UR56][R18.64+0x244], R11 ;  /* 0x0002440b12007985 */ /* 0x0001e8000c101938 */
[----:B------:R0:W-:Y:S04]  /*28850*/  ST.E desc[UR56][R18.64+0x248], R29 ;  /* 0x0002481d12007985 */ /* 0x0001e8000c101938 */
[----:B--2---:R0:W-:Y:S04]  /*28860*/  ST.E desc[UR56][R18.64+0x24c], R9 ;  /* 0x00024c0912007985 */ /* 0x0041e8000c101938 */
[----:B------:R0:W-:Y:S04]  /*28870*/  ST.E desc[UR56][R18.64+0x250], R13 ;  /* 0x0002500d12007985 */ /* 0x0001e8000c101938 */
[----:B------:R0:W-:Y:S04]  /*28880*/  ST.E desc[UR56][R18.64+0x254], R15 ;  /* 0x0002540f12007985 */ /* 0x0001e8000c101938 */
[----:B---3--:R0:W-:Y:S04]  /*28890*/  ST.E desc[UR56][R18.64+0x258], R17 ;  /* 0x0002581112007985 */ /* 0x0081e8000c101938 */
        /* <DEDUP_REMOVED lines=121> */
.L_x_2965:
[----:B------:R-:W-:Y:S05]  /*29030*/  BSYNC B0 ;  /* 0x0000000000007941 */ /* 0x000fea0003800000 */
.L_x_2964:
[C---:B------:R-:W-:Y:S01]  /*29040*/  ISETP.GT.AND P0, PT, R0.reuse, R167, PT ;  /* 0x000000a70000720c */ /* 0x040fe20003f04270 */
[----:B------:R-:W-:-:S12]  /*29050*/  VIADD R0, R0, 0xffffffff ;  /* 0xffffffff00007836 */ /* 0x000fd80000000000 */
[----:B------:R-:W-:Y:S05]  /*29060*/  @P0 BRA `(.L_x_2966) ;  /* 0xffffff5000f40947 */ /* 0x000fea000383ffff */
.L_x_2939:
[----:B0-----:R-:W2:Y:S01]  /*29070*/  LDL R5, [R1+0x440] ;  /* 0x0004400001057983 */ /* 0x001ea20000100800 */
[----:B------:R-:W-:Y:S05]  /*29080*/  WARPSYNC.ALL ;  /* 0x0000000000007948 */ /* 0x000fea0003800000 */
        /* <DEDUP_REMOVED lines=64> */
[----:B--2---:R-:W0:Y:S02]  /*29490*/  SHFL.BFLY PT, R0, R5, 0x2, 0x1f ;  /* 0x0c401f0005007f89 */ /* 0x004e2400000e0000 */
[----:B0-----:R-:W-:-:S05]  /*294a0*/  FADD.FTZ R0, R5, R0 ;  /* 0x0000000005007221 */ /* 0x001fca0000010000 */
[----:B------:R-:W0:Y:S02]  /*294b0*/  SHFL.BFLY PT, R3, R0, 0x1, 0x1f ;  /* 0x0c201f0000037f89 */ /* 0x000e2400000e0000 */
[----:B0-----:R-:W-:Y:S01]  /*294c0*/  FADD.FTZ R2, R0, R3 ;  /* 0x0000000300027221 */ /* 0x001fe20000010000 */
[----:B----4-:R-:W-:Y:S01]  /*294d0*/  VIADD R126, R126, 0x1 ;  /* 0x000000017e7e7836 */ /* 0x010fe20000000000 */
[----:B------:R-:W2:Y:S04]  /*294e0*/  LDL R0, [R1+0x21c] ;  /* 0x00021c0001007983 */ /* 0x000ea80000100800 */
[----:B------:R-:W-:Y:S04]  /*294f0*/  STL [R1+0x440], R2 ;  /* 0x0004400201007387 */ /* 0x000fe80000100800 */
[----:B------:R-:W4:Y:S04]  /*29500*/  LDL R145, [R1+0x440] ;  /* 0x0004400001917983 */ /* 0x000f280000100800 */
[----:B---3--:R-:W0:Y:S02]  /*29510*/  SHFL.BFLY PT, R3, R6, 0x2, 0x1f ;  /* 0x0c401f0006037f89 */ /* 0x008e2400000e0000 */
[----:B0-----:R-:W-:Y:S01]  /*29520*/  FADD.FTZ R3, R3, R6 ;  /* 0x0000000603037221 */ /* 0x001fe20000010000 */
[----:B------:R-:W-:Y:S01]  /*29530*/  ISETP.NE.AND P2, PT, R126, 0x2, PT ;  /* 0x000000027e00780c */ /* 0x000fe20003f45270 */
[----:B------:R-:W3:Y:S04]  /*29540*/  LDL.64 R6, [R1+0x418] ;  /* 0x0004180001067983 */ /* 0x000ee80000100a00 */
[----:B-1----:R-:W0:Y:S08]  /*29550*/  SHFL.BFLY PT, R4, R3, 0x1, 0x1f ;  /* 0x0c201f0003047f89 */ /* 0x002e3000000e0000 */
[----:B------:R-:W5:Y:S01]  /*29560*/  @!P2 LDL R124, [R1+0x214] ;  /* 0x00021400017ca983 */ /* 0x000f620000100800 */
[----:B0-----:R-:W-:-:S03]  /*29570*/  FADD.FTZ R138, R3, R4 ;  /* 0x00000004038a7221 */ /* 0x001fc60000010000 */
[----:B------:R-:W3:Y:S02]  /*29580*/  LDL.64 R4, [R1+0x3e8] ;  /* 0x0003e80001047983 */ /* 0x000ee40000100a00 */
[----:B------:R-:W-:Y:S02]  /*29590*/  FSETP.NE.FTZ.AND P1, PT, R138, RZ, PT ;  /* 0x000000ff8a00720b */ /* 0x000fe40003f35000 */
[----:B------:R-:W3:Y:S11]  /*295a0*/  LDL.64 R2, [R1+0x408] ;  /* 0x0004080001027983 */ /* 0x000ef60000100a00 */
[----:B------:R-:W3:Y:S04]  /*295b0*/  @P1 LDL R141, [R1+0x450] ;  /* 0x00045000018d1983 */ /* 0x000ee80000100800 */
[----:B------:R-:W3:Y:S01]  /*295c0*/  @P1 LDL R143, [R1+0x434] ;  /* 0x00043400018f1983 */ /* 0x000ee20000100800 */
[----:B------:R-:W-:-:S02]  /*295d0*/  IMAD.MOV.U32 R140, RZ, RZ, -0x800000 ;  /* 0xff800000ff8c7424 */ /* 0x000fc400078e00ff */
[----:B------:R-:W-:Y:S01]  /*295e0*/  IMAD.MOV.U32 R127, RZ, RZ, RZ ;  /* 0x000000ffff7f7224 */ /* 0x000fe200078e00ff */
[----:B------:R-:W-:Y:S01]  /*295f0*/  MOV R142, 0xff800000 ;  /* 0xff800000008e7802 */ /* 0x000fe20000000f00 */
[----:B------:R1:W-:Y:S08]  /*29600*/  BAR.ARV R210, 0x100 ;  /* 0x000400d20000751d */ /* 0x0003f00000002000 */
[----:B------:R-:W-:Y:S06]  /*29610*/  BAR.ARV 0x8, 0x120 ;  /* 0x0204800000007b1d */ /* 0x000fec0000002000 */
[----:B----4-:R-:W-:-:S13]  /*29620*/  FSETP.NE.FTZ.AND P0, PT, R145, RZ, PT ;  /* 0x000000ff9100720b */ /* 0x010fda0003f15000 */
[----:B------:R-:W4:Y:S04]  /*29630*/  @P0 LDL R128, [R1+0x450] ;  /* 0x0004500001800983 */ /* 0x000f280000100800 */
[----:B------:R-:W3:Y:S01]  /*29640*/  @P0 LDL R129, [R1+0x430] ;  /* 0x0004300001810983 */ /* 0x000ee20000100800 */
[----:B------:R-:W0:Y:S02]  /*29650*/  @P0 MUFU.LG2 R139, R145 ;  /* 0x00000091008b0308 */ /* 0x000e240000000c00 */
[----:B0-----:R-:W-:-:S06]  /*29660*/  @P0 FMUL.FTZ R139, R139, 0.69314718246459960938 ;  /* 0x3f3172188b8b0820 */ /* 0x001fcc0000410000 */
[----:B------:R-:W-:Y:S08]  /*29670*/  @P1 MUFU.LG2 R144, R138 ;  /* 0x0000008a00901308 */ /* 0x000ff00000000c00 */
[----:B------:R-:W0:Y:S01]  /*29680*/  @P0 MUFU.RCP R127, R145 ;  /* 0x00000091007f0308 */ /* 0x000e220000001000 */
[----:B-----5:R-:W-:Y:S01]  /*29690*/  @!P2 LOP3.LUT R124, R124, 0x1, RZ, 0x3c, !PT ;  /* 0x000000017c7ca812 */ /* 0x020fe200078e3cff */
[----:B--2---:R-:W-:Y:S01]  /*296a0*/  VIADD R0, R0, 0x1 ;  /* 0x0000000100007836 */ /* 0x004fe20000000000 */
[----:B------:R-:W-:Y:S04]  /*296b0*/  STL [R1+0x444], R138 ;  /* 0x0004448a01007387 */ /* 0x000fe80000100800 */
[----:B------:R-:W-:Y:S04]  /*296c0*/  STL [R1+0x210], R126 ;  /* 0x0002107e01007387 */ /* 0x000fe80000100800 */
[----:B------:R-:W-:Y:S01]  /*296d0*/  @!P2 STL [R1+0x214], R124 ;  /* 0x0002147c0100a387 */ /* 0x000fe20000100800 */
[-C--:B0-----:R-:W-:Y:S01]  /*296e0*/  FMUL.FTZ R147, R147, R127.reuse ;  /* 0x0000007f93937220 */ /* 0x081fe20000410000 */
        /* <DEDUP_REMOVED lines=100> */
[----:B------:R-:W0:Y:S01]  /*29d30*/  @P1 MUFU.RCP R128, R138 ;  /* 0x0000008a00801308 */ /* 0x000e220000001000 */
[----:B------:R-:W-:Y:S01]  /*29d40*/  @P1 FMUL.FTZ R129, R144, 0.69314718246459960938 ;  /* 0x3f31721890811820 */ /* 0x000fe20000410000 */
[----:B------:R-:W-:-:S04]  /*29d50*/  @P1 FMUL.FTZ R144, R141, 0.69314718246459960938 ;  /* 0x3f3172188d901820 */ /* 0x000fc80000410000 */
[----:B------:R-:W-:Y:S01]  /*29d60*/  @P1 FFMA.FTZ R142, R144, R143, R129 ;  /* 0x0000008f908e1223 */ /* 0x000fe20000010081 */
[-C--:B0-----:R-:W-:Y:S01]  /*29d70*/  FMUL.FTZ R13, R13, R128.reuse ;  /* 0x000000800d0d7220 */ /* 0x081fe20000410000 */
        /* <DEDUP_REMOVED lines=64> */
[----:B0-----:R-:W-:Y:S01]  /*2a180*/  VIADD R12, R125, 0x1 ;  /* 0x000000017d0c7836 */ /* 0x001fe20000000000 */
        /* <DEDUP_REMOVED lines=33> */
[----:B------:R1:W-:Y:S01]  /*2a3a0*/  STL [R1+0x218], R12 ;  /* 0x0002180c01007387 */ /* 0x0003e20000100800 */
[----:B------:R-:W-:-:S13]  /*2a3b0*/  PLOP3.LUT P0, PT, PT, PT, PT, 0x8, 0x0 ;  /* 0x000000000000781c */ /* 0x000fda0003f0e170 */
.L_x_2838:
[----:B------:R-:W-:Y:S05]  /*2a3c0*/  WARPSYNC.ALL ;  /* 0x0000000000007948 */ /* 0x000fea0003800000 */
[----:B------:R-:W2:Y:S08]  /*2a3d0*/  S2UR UR5, SR_CgaCtaId ;  /* 0x00000000000579c3 */ /* 0x000eb00000008800 */
[----:B------:R-:W-:Y:S06]  /*2a3e0*/  BAR.SYNC.DEFER_BLOCKING 0x5, 0x120 ;  /* 0x0144800000007b1d */ /* 0x000fec0000010000 */
[----:B------:R-:W-:Y:S01]  /*2a3f0*/  UMOV UR4, 0x400 ;  /* 0x0000040000047882 */ /* 0x000fe20000000000 */
[----:B------:R-:W-:Y:S01]  /*2a400*/  BSSY B0, `(.L_x_2967) ;  /* 0x00002b2000007945 */ /* 0x000fe20003800000 */
[----:B--2---:R-:W-:-:S06]  /*2a410*/  ULEA UR4, UR5, UR4, 0x18 ;  /* 0x0000000405047291 */ /* 0x004fcc000f8ec03f */
[----:B------:R-:W-:-:S05]  /*2a420*/  IMAD.U32 R145, RZ, RZ, UR4 ;  /* 0x00000004ff917e24 */ /* 0x000fca000f8e00ff */
[----:B------:R2:W3:Y:S01]  /*2a430*/  LDS.128 R116, [R145+0x324d0] ;  /* 0x0324d00091747984 */ /* 0x0004e20000000c00 */
[----:B------:R-:W-:Y:S06]  /*2a440*/  BAR.ARV 0x4, 0x120 ;  /* 0x0104800000007b1d */ /* 0x000fec0000002000 */
[----:B------:R-:W-:Y:S05]  /*2a450*/  @P0 BRA `(.L_x_2968) ;  /* 0x0000001c00d00947 */ /* 0x000fea0003800000 */
[----:B-1----:R-:W4:Y:S04]  /*2a460*/  LDL.128 R140, [R1+0x220] ;  /* 0x00022000018c7983 */ /* 0x002f280000100c00 */
        /* <DEDUP_REMOVED lines=13> */
[----:B0-----:R-:W2:Y:S04]  /*2a540*/  LDL.128 R84, [R1+0x2f0] ;  /* 0x0002f00001547983 */ /* 0x001ea80000100c00 */
        /* <DEDUP_REMOVED lines=11> */
[----:B-----5:R-:W2:Y:S04]  /*2a600*/  LDL.128 R36, [R1+0x3b0] ;  /* 0x0003b00001247983 */ /* 0x020ea80000100c00 */
[----:B------:R-:W2:Y:S04]  /*2a610*/  LDL.128 R24, [R1+0x3e0] ;  /* 0x0003e00001187983 */ /* 0x000ea80000100c00 */
[----:B------:R-:W2:Y:S04]  /*2a620*/  LDL.128 R28, [R1+0x3d0] ;  /* 0x0003d000011c7983 */ /* 0x000ea80000100c00 */
[----:B------:R-:W2:Y:S04]  /*2a630*/  LDL.128 R8, [R1+0x400] ;  /* 0x0004000001087983 */ /* 0x000ea80000100c00 */
[----:B------:R-:W2:Y:S04]  /*2a640*/  LDL.128 R12, [R1+0x3f0] ;  /* 0x0003f000010c7983 */ /* 0x000ea80000100c00 */
[----:B------:R-:W2:Y:S01]  /*2a650*/  LDL.128 R4, [R1+0x410] ;  /* 0x0004100001047983 */ /* 0x000ea20000100c00 */
[----:B------:R-:W0:Y:S01]  /*2a660*/  S2R R0, SR_SWINHI ;  /* 0x0000000000007919 */ /* 0x000e220000002f00 */
[----:B------:R-:W-:Y:S05]  /*2a670*/  WARPSYNC.ALL ;  /* 0x0000000000007948 */ /* 0x000fea0003800000 */
[----:B------:R-:W-:Y:S01]  /*2a680*/  ULDC.64 UR4, c[0x0][0xcd8] ;  /* 0x0003360000047ab9 */ /* 0x000fe20000000a00 */
[----:B------:R-:W-:-:S02]  /*2a690*/  MOV R2, R145 ;  /* 0x0000009100027202 */ /* 0x000fc40000000f00 */
[----:B0-----:R-:W-:-:S03]  /*2a6a0*/  MOV R3, R0 ;  /* 0x0000000000037202 */ /* 0x001fc60000000f00 */
[----:B------:R-:W-:-:S03]  /*2a6b0*/  IMAD.WIDE R16, R218, 0x2, R2 ;  /* 0x00000002da107825 */ /* 0x000fc600078e0202 */
[C---:B------:R-:W-:Y:S02]  /*2a6c0*/  IADD3 R20, P1, R16.reuse, 0x20, RZ ;  /* 0x0000002010147810 */ /* 0x040fe40007f3e0ff */
[----:B---3--:R-:W-:Y:S02]  /*2a6d0*/  IADD3 R116, P2, R16, 0x40, RZ ;  /* 0x0000004010747810 */ /* 0x008fe40007f5e0ff */
[----:B------:R-:W-:Y:S02]  /*2a6e0*/  LOP3.LUT R199, R20, 0x380, RZ, 0xc0, !PT ;  /* 0x0000038014c77812 */ /* 0x000fe400078ec0ff */
[----:B------:R-:W-:Y:S02]  /*2a6f0*/  LOP3.LUT R201, R116, 0x380, RZ, 0xc0, !PT ;  /* 0x0000038074c97812 */ /* 0x000fe400078ec0ff */
[----:B------:R-:W-:Y:S01]  /*2a700*/  IADD3 R144, P3, R16, 0x60, RZ ;  /* 0x0000006010907810 */ /* 0x000fe20007f7e0ff */
[----:B------:R-:W-:Y:S01]  /*2a710*/  IMAD.X R173, RZ, RZ, R17, P1 ;  /* 0x000000ffffad7224 */ /* 0x000fe200008e0611 */
[----:B------:R-:W-:-:S02]  /*2a720*/  SHF.R.U64 R199, R199, 0x3, RZ ;  /* 0x00000003c7c77819 */ /* 0x000fc400000012ff */
[C---:B------:R-:W-:Y:S02]  /*2a730*/  IADD3 R146, P4, R16.reuse, 0x4000, RZ ;  /* 0x0000400010927810 */ /* 0x040fe40007f9e0ff */
[----:B------:R-:W-:Y:S02]  /*2a740*/  SHF.R.U64 R201, R201, 0x3, RZ ;  /* 0x00000003c9c97819 */ /* 0x000fe400000012ff */
[C---:B------:R-:W-:Y:S02]  /*2a750*/  IADD3 R148, P5, R16.reuse, 0x4020, RZ ;  /* 0x0000402010947810 */ /* 0x040fe40007fbe0ff */
[----:B------:R-:W-:Y:S02]  /*2a760*/  IADD3 R205, P1, R16, 0x4060, RZ ;  /* 0x0000406010cd7810 */ /* 0x000fe40007f3e0ff */
[----:B------:R-:W-:Y:S02]  /*2a770*/  LOP3.LUT R203, R144, 0x380, RZ, 0xc0, !PT ;  /* 0x0000038090cb7812 */ /* 0x000fe400078ec0ff */
[----:B------:R-:W-:-:S02]  /*2a780*/  LOP3.LUT R172, R199, R20, RZ, 0x3c, !PT ;  /* 0x00000014c7ac7212 */ /* 0x000fc400078e3cff */
[----:B------:R-:W-:Y:S02]  /*2a790*/  LOP3.LUT R184, R201, R116, RZ, 0x3c, !PT ;  /* 0x00000074c9b87212 */ /* 0x000fe400078e3cff */
[----:B------:R-:W-:Y:S01]  /*2a7a0*/  LOP3.LUT R199, R146, 0x380, RZ, 0xc0, !PT ;  /* 0x0000038092c77812 */ /* 0x000fe200078ec0ff */
[--C-:B------:R-:W-:Y:S01]  /*2a7b0*/  IMAD.X R151, RZ, RZ, R17.reuse, P1 ;  /* 0x000000ffff977224 */ /* 0x100fe200008e0611 */
[----:B------:R-:W-:Y:S02]  /*2a7c0*/  SHF.R.U64 R203, R203, 0x3, RZ ;  /* 0x00000003cbcb7819 */ /* 0x000fe400000012ff */
[----:B------:R-:W-:Y:S01]  /*2a7d0*/  LOP3.LUT R201, R148, 0x380, RZ, 0xc0, !PT ;  /* 0x0000038094c97812 */ /* 0x000fe200078ec0ff */
[----:B------:R-:W-:Y:S01]  /*2a7e0*/  IMAD.X R185, RZ, RZ, R17, P2 ;  /* 0x000000ffffb97224 */ /* 0x000fe200010e0611 */
[C---:B------:R-:W-:Y:S02]  /*2a7f0*/  LOP3.LUT R0, R16.reuse, 0x380, RZ, 0xc0, !PT ;  /* 0x0000038010007812 */ /* 0x040fe400078ec0ff */
[----:B------:R-:W-:-:S02]  /*2a800*/  IADD3 R150, P0, R16, 0x4040, RZ ;  /* 0x0000404010967810 */ /* 0x000fc40007f1e0ff */
[C---:B------:R-:W-:Y:S01]  /*2a810*/  IADD3 R182, P1, R16.reuse, 0xc020, RZ ;  /* 0x0000c02010b67810 */ /* 0x040fe20007f3e0ff */
[----:B------:R-:W-:Y:S01]  /*2a820*/  IMAD.X R175, RZ, RZ, R17, P3 ;  /* 0x000000ffffaf7224 */ /* 0x000fe200018e0611 */
[C---:B------:R-:W-:Y:S02]  /*2a830*/  IADD3 R188, P2, R16.reuse, 0x8000, RZ ;  /* 0x0000800010bc7810 */ /* 0x040fe40007f5e0ff */
[----:B------:R-:W-:Y:S02]  /*2a840*/  SHF.R.U64 R199, R199, 0x3, RZ ;  /* 0x00000003c7c77819 */ /* 0x000fe400000012ff */
[----:B------:R-:W-:Y:S02]  /*2a850*/  LOP3.LUT R174, R203, R144, RZ, 0x3c, !PT ;  /* 0x00000090cbae7212 */ /* 0x000fe400078e3cff */
[----:B------:R-:W-:Y:S02]  /*2a860*/  SHF.R.U64 R201, R201, 0x3, RZ ;  /* 0x00000003c9c97819 */ /* 0x000fe400000012ff */
[----:B------:R-:W-:-:S02]  /*2a870*/  IADD3 R194, P3, R16, 0x8020, RZ ;  /* 0x0000802010c27810 */ /* 0x000fc40007f7e0ff */
[----:B------:R-:W-:Y:S02]  /*2a880*/  SHF.R.U64 R197, R0, 0x3, RZ ;  /* 0x0000000300c57819 */ /* 0x000fe400000012ff */
[----:B------:R-:W-:Y:S01]  /*2a890*/  LOP3.LUT R203, R150, 0x380, RZ, 0xc0, !PT ;  /* 0x0000038096cb7812 */ /* 0x000fe200078ec0ff */
[--C-:B------:R-:W-:Y:S01]  /*2a8a0*/  IMAD.X R189, RZ, RZ, R17.reuse, P1 ;  /* 0x000000ffffbd7224 */ /* 0x100fe200008e0611 */
[----:B------:R-:W-:Y:S01]  /*2a8b0*/  LOP3.LUT R0, R205, 0x380, RZ, 0xc0, !PT ;  /* 0x00000380cd007812 */ /* 0x000fe200078ec0ff */
[--C-:B------:R-:W-:Y:S01]  /*2a8c0*/  IMAD.X R149, RZ, RZ, R17.reuse, P2 ;  /* 0x000000ffff957224 */ /* 0x100fe200010e0611 */
[----:B------:R-:W-:Y:S01]  /*2a8d0*/  LOP3.LUT R146, R199, R146, RZ, 0x3c, !PT ;  /* 0x00000092c7927212 */ /* 0x000fe200078e3cff */
[----:B------:R-:W-:Y:S01]  /*2a8e0*/  IMAD.X R147, RZ, RZ, R17, P4 ;  /* 0x000000ffff937224 */ /* 0x000fe200020e0611 */
[----:B------:R-:W-:Y:S02]  /*2a8f0*/  LOP3.LUT R162, R201, R148, RZ, 0x3c, !PT ;  /* 0x00000094c9a27212 */ /* 0x000fe400078e3cff */
[----:B------:R-:W-:-:S02]  /*2a900*/  LOP3.LUT R199, R188, 0x380, RZ, 0xc0, !PT ;  /* 0x00000380bcc77812 */ /* 0x000fc400078ec0ff */
[----:B------:R-:W-:Y:S01]  /*2a910*/  ISETP.NE.U32.AND P1, PT, RZ, UR4, PT ;  /* 0x00000004ff007c0c */ /* 0x000fe2000bf25070 */
[--C-:B------:R-:W-:Y:S01]  /*2a920*/  IMAD.X R163, RZ, RZ, R17.reuse, P5 ;  /* 0x000000ffffa37224 */ /* 0x100fe200028e0611 */
[----:B------:R-:W-:Y:S01]  /*2a930*/  IADD3 R186, P2, R16, 0xc040, RZ ;  /* 0x0000c04010ba7810 */ /* 0x000fe20007f5e0ff */
[--C-:B------:R-:W-:Y:S01]  /*2a940*/  IMAD.X R161, RZ, RZ, R17.reuse, P0 ;  /* 0x000000ffffa17224 */ /* 0x100fe200000e0611 */
[----:B------:R-:W-:Y:S01]  /*2a950*/  SHF.R.U64 R203, R203, 0x3, RZ ;  /* 0x00000003cbcb7819 */ /* 0x000fe200000012ff */
[----:B------:R-:W-:Y:S01]  /*2a960*/  IMAD.X R21, RZ, RZ, R17, P3 ;  /* 0x000000ffff157224 */ /* 0x000fe200018e0611 */
[----:B------:R-:W-:Y:S02]  /*2a970*/  LOP3.LUT R201, R194, 0x380, RZ, 0xc0, !PT ;  /* 0x00000380c2c97812 */ /* 0x000fe400078ec0ff */
[----:B------:R-:W-:Y:S02]  /*2a980*/  IADD3 R192, P4, R16, 0x8040, RZ ;  /* 0x0000804010c07810 */ /* 0x000fe40007f9e0ff */
[----:B------:R-:W-:-:S02]  /*2a990*/  SHF.R.U64 R0, R0, 0x3, RZ ;  /* 0x0000000300007819 */ /* 0x000fc400000012ff */
[C---:B------:R-:W-:Y:S02]  /*2a9a0*/  IADD3 R190, P5, R16.reuse, 0x8060, RZ ;  /* 0x0000806010be7810 */ /* 0x040fe40007fbe0ff */
[C---:B------:R-:W-:Y:S02]  /*2a9b0*/  IADD3 R167, P0, R16.reuse, 0xc000, RZ ;  /* 0x0000c00010a77810 */ /* 0x040fe40007f1e0ff */
[----:B------:R-:W-:Y:S02]  /*2a9c0*/  IADD3 R181, P3, R16, 0xc060, RZ ;  /* 0x0000c06010b57810 */ /* 0x000fe40007f7e0ff */
[----:B------:R-:W-:Y:S02]  /*2a9d0*/  LOP3.LUT R16, R197, R16, RZ, 0x3c, !PT ;  /* 0x00000010c5107212 */ /* 0x000fe400078e3cff */
[----:B------:R-:W-:Y:S02]  /*2a9e0*/  SHF.R.U64 R199, R199, 0x3, RZ ;  /* 0x00000003c7c77819 */ /* 0x000fe400000012ff */
[----:B------:R-:W-:Y:S01]  /*2a9f0*/  ISETP.NE.AND.EX P1, PT, RZ, UR5, PT, P1 ;  /* 0x00000005ff007c0c */ /* 0x000fe2000bf25310 */
[----:B------:R-:W-:Y:S01]  /*2aa00*/  ULDC.64 UR4, c[0x0][0xce0] ;  /* 0x0003380000047ab9 */ /* 0x000fe20000000a00 */
[----:B------:R-:W-:Y:S01]  /*2aa10*/  LOP3.LUT R160, R203, R150, RZ, 0x3c, !PT ;  /* 0x00000096cba07212 */ /* 0x000fe200078e3cff */
[----:B------:R-:W-:Y:S01]  /*2aa20*/  IMAD.X R187, RZ, RZ, R17, P2 ;  /* 0x000000ffffbb7224 */ /* 0x000fe200010e0611 */
[----:B------:R-:W-:-:S02]  /*2aa30*/  SHF.R.U64 R201, R201, 0x3, RZ ;  /* 0x00000003c9c97819 */ /* 0x000fc400000012ff */
[----:B------:R-:W-:Y:S02]  /*2aa40*/  LOP3.LUT R150, R0, R205, RZ, 0x3c, !PT ;  /* 0x000000cd00967212 */ /* 0x000fe400078e3cff */
[----:B------:R-:W-:Y:S02]  /*2aa50*/  LOP3.LUT R203, R192, 0x380, RZ, 0xc0, !PT ;  /* 0x00000380c0cb7812 */ /* 0x000fe400078ec0ff */
[----:B------:R-:W-:Y:S02]  /*2aa60*/  LOP3.LUT R205, R190, 0x380, RZ, 0xc0, !PT ;  /* 0x00000380becd7812 */ /* 0x000fe400078ec0ff */
[----:B------:R-:W-:Y:S02]  /*2aa70*/  ISETP.NE.U32.AND P2, PT, RZ, UR4, PT ;  /* 0x00000004ff007c0c */ /* 0x000fe4000bf45070 */
[----:B------:R-:W-:Y:S02]  /*2aa80*/  LOP3.LUT R148, R199, R188, RZ, 0x3c, !PT ;  /* 0x000000bcc7947212 */ /* 0x000fe400078e3cff */
[----:B------:R-:W-:-:S02]  /*2aa90*/  LOP3.LUT R0, R167, 0x380, RZ, 0xc0, !PT ;  /* 0x00000380a7007812 */ /* 0x000fc400078ec0ff */
[----:B------:R-:W-:Y:S02]  /*2aaa0*/  MOV R16, R16 ;  /* 0x0000001000107202 */ /* 0x000fe40000000f00 */
[----:B------:R-:W-:Y:S02]  /*2aab0*/  LOP3.LUT R20, R201, R194, RZ, 0x3c, !PT ;  /* 0x000000c2c9147212 */ /* 0x000fe400078e3cff */
[----:B------:R-:W-:Y:S02]  /*2aac0*/  LOP3.LUT R199, R182, 0x380, RZ, 0xc0, !PT ;  /* 0x00000380b6c77812 */ /* 0x000fe400078ec0ff */
[----:B------:R-:W-:Y:S02]  /*2aad0*/  MOV R172, R172 ;  /* 0x000000ac00ac7202 */ /* 0x000fe40000000f00 */
[----:B------:R-:W-:Y:S02]  /*2aae0*/  SHF.R.U64 R203, R203, 0x3, RZ ;  /* 0x00000003cbcb7819 */ /* 0x000fe400000012ff */
[----:B------:R-:W-:-:S02]  /*2aaf0*/  LOP3.LUT R201, R186, 0x380, RZ, 0xc0, !PT ;  /* 0x00000380bac97812 */ /* 0x000fc400078ec0ff */
[----:B------:R-:W-:Y:S02]  /*2ab00*/  MOV R184, R184 ;  /* 0x000000b800b87202 */ /* 0x000fe40000000f00 */
[----:B------:R-:W-:Y:S02]  /*2ab10*/  SHF.R.U64 R205, R205, 0x3, RZ ;  /* 0x00000003cdcd7819 */ /* 0x000fe400000012ff */
[----:B------:R-:W-:Y:S02]  /*2ab20*/  LOP3.LUT R116, R181, 0x380, RZ, 0xc0, !PT ;  /* 0x00000380b5747812 */ /* 0x000fe400078ec0ff */
[----:B------:R-:W-:Y:S02]  /*2ab30*/  MOV R174, R174 ;  /* 0x000000ae00ae7202 */ /* 0x000fe40000000f00 */
[----:B------:R-:W-:Y:S01]  /*2ab40*/  ISETP.NE.AND.EX P2, PT, RZ, UR5, PT, P2 ;  /* 0x00000005ff007c0c */ /* 0x000fe2000bf45320 */
[----:B------:R-:W-:Y:S01]  /*2ab50*/  IMAD.X R195, RZ, RZ, R17, P4 ;  /* 0x000000ffffc37224 */ /* 0x000fe200020e0611 */
[----:B------:R-:W-:-:S02]  /*2ab60*/  SHF.R.U64 R0, R0, 0x3, RZ ;  /* 0x0000000300007819 */ /* 0x000fc400000012ff */
[----:B------:R-:W-:Y:S02]  /*2ab70*/  MOV R146, R146 ;  /* 0x0000009200927202 */ /* 0x000fe40000000f00 */
[----:B----4-:R-:W-:Y:S02]  /*2ab80*/  F2FP.F16.F32.PACK_AB R140, R141, R140 ;  /* 0x0000008c8d8c723e */ /* 0x010fe400000000ff */
[----:B------:R-:W-:Y:S02]  /*2ab90*/  F2FP.F16.F32.PACK_AB R141, R143, R142 ;  /* 0x0000008e8f8d723e */ /* 0x000fe400000000ff */
[----:B--2---:R-:W-:Y:S02]  /*2aba0*/  F2FP.F16.F32.PACK_AB R132, R133, R132 ;  /* 0x000000848584723e */ /* 0x004fe400000000ff */
[----:B------:R-:W-:Y:S02]  /*2abb0*/  F2FP.F16.F32.PACK_AB R133, R135, R134 ;  /* 0x000000868785723e */ /* 0x000fe400000000ff */
[----:B------:R-:W-:-:S02]  /*2abc0*/  F2FP.F16.F32.PACK_AB R142, R137, R136 ;  /* 0x00000088898e723e */ /* 0x000fc400000000ff */
[----:B------:R-:W-:Y:S01]  /*2abd0*/  F2FP.F16.F32.PACK_AB R143, R139, R138 ;  /* 0x0000008a8b8f723e */ /* 0x000fe200000000ff */
[----:B------:R-:W-:Y:S01]  /*2abe0*/  BAR.SYNC.DEFER_BLOCKING 0x1, 0x100 ;  /* 0x0044000000007b1d */ /* 0x000fe20000010000 */
        /* <DEDUP_REMOVED lines=17> */
[----:B------:R-:W-:Y:S01]  /*2ad00*/  F2FP.F16.F32.PACK_AB R88, R89, R88 ;  /* 0x000000585958723e */ /* 0x000fe200000000ff */
[----:B------:R-:W-:Y:S01]  /*2ad10*/  IMAD.X R193, RZ, RZ, R17, P5 ;  /* 0x000000ffffc17224 */ /* 0x000fe200028e0611 */
[----:B------:R-:W-:Y:S01]  /*2ad20*/  SHF.R.U64 R199, R199, 0x3, RZ ;  /* 0x00000003c7c77819 */ /* 0x000fe200000012ff */
[----:B------:R1:W-:Y:S01]  /*2ad30*/  STSM.16.M88.4 [R172], R132 ;  /* 0x00000084ac007844 */ /* 0x0003e20000000200 */
[----:B------:R-:W-:-:S02]  /*2ad40*/  MOV R162, R162 ;  /* 0x000000a200a27202 */ /* 0x000fc40000000f00 */
[----:B------:R-:W-:Y:S02]  /*2ad50*/  F2FP.F16.F32.PACK_AB R98, R93, R92 ;  /* 0x0000005c5d62723e */ /* 0x000fe400000000ff */
[----:B------:R-:W-:Y:S02]  /*2ad60*/  F2FP.F16.F32.PACK_AB R99, R95, R94 ;  /* 0x0000005e5f63723e */ /* 0x000fe400000000ff */
[----:B------:R-:W-:Y:S02]  /*2ad70*/  F2FP.F16.F32.PACK_AB R89, R91, R90 ;  /* 0x0000005a5b59723e */ /* 0x000fe400000000ff */
[----:B------:R-:W-:Y:S01]  /*2ad80*/  F2FP.F16.F32.PACK_AB R80, R81, R80 ;  /* 0x000000505150723e */ /* 0x000fe200000000ff */
[----:B------:R-:W-:Y:S01]  /*2ad90*/  IMAD.X R191, RZ, RZ, R17, P0 ;  /* 0x000000ffffbf7224 */ /* 0x000fe200000e0611 */
[----:B------:R-:W-:Y:S01]  /*2ada0*/  LOP3.LUT R194, R203, R192, RZ, 0x3c, !PT ;  /* 0x000000c0cbc27212 */ /* 0x000fe200078e3cff */
[----:B------:R1:W-:Y:S01]  /*2adb0*/  STSM.16.M88.4 [R184], R124 ;  /* 0x0000007cb8007844 */ /* 0x0003e20000000200 */
[----:B------:R-:W-:-:S02]  /*2adc0*/  SHF.R.U64 R201, R201, 0x3, RZ ;  /* 0x00000003c9c97819 */ /* 0x000fc400000012ff */
[----:B------:R-:W-:Y:S02]  /*2add0*/  MOV R160, R160 ;  /* 0x000000a000a07202 */ /* 0x000fe40000000f00 */
[----:B------:R-:W-:Y:S02]  /*2ade0*/  F2FP.F16.F32.PACK_AB R90, R85, R84 ;  /* 0x00000054555a723e */ /* 0x000fe400000000ff */
[----:B------:R-:W-:Y:S02]  /*2adf0*/  F2FP.F16.F32.PACK_AB R91, R87, R86 ;  /* 0x00000056575b723e */ /* 0x000fe400000000ff */
[----:B------:R-:W-:Y:S02]  /*2ae00*/  F2FP.F16.F32.PACK_AB R81, R83, R82 ;  /* 0x000000525351723e */ /* 0x000fe400000000ff */
[----:B------:R-:W-:Y:S01]  /*2ae10*/  F2FP.F16.F32.PACK_AB R72, R73, R72 ;  /* 0x000000484948723e */ /* 0x000fe200000000ff */
[----:B------:R1:W-:Y:S01]  /*2ae20*/  STSM.16.M88.4 [R174], R112 ;  /* 0x00000070ae007844 */ /* 0x0003e20000000200 */
[----:B------:R-:W-:-:S02]  /*2ae30*/  LOP3.LUT R192, R205, R190, RZ, 0x3c, !PT ;  /* 0x000000becdc07212 */ /* 0x000fc400078e3cff */
[----:B------:R-:W-:Y:S02]  /*2ae40*/  SHF.R.U64 R116, R116, 0x3, RZ ;  /* 0x0000000374747819 */ /* 0x000fe400000012ff */
[----:B------:R-:W-:Y:S02]  /*2ae50*/  MOV R150, R150 ;  /* 0x0000009600967202 */ /* 0x000fe40000000f00 */
[----:B------:R-:W-:Y:S02]  /*2ae60*/  F2FP.F16.F32.PACK_AB R82, R77, R76 ;  /* 0x0000004c4d52723e */ /* 0x000fe400000000ff */
[----:B------:R-:W-:Y:S02]  /*2ae70*/  F2FP.F16.F32.PACK_AB R83, R79, R78 ;  /* 0x0000004e4f53723e */ /* 0x000fe400000000ff */
[----:B------:R-:W-:Y:S02]  /*2ae80*/  F2FP.F16.F32.PACK_AB R73, R75, R74 ;  /* 0x0000004a4b49723e */ /* 0x000fe400000000ff */
[----:B------:R-:W-:Y:S01]  /*2ae90*/  F2FP.F16.F32.PACK_AB R64, R65, R64 ;  /* 0x000000404140723e */ /* 0x000fe200000000ff */
[----:B------:R1:W-:Y:S01]  /*2aea0*/  STSM.16.M88.4 [R146], R104 ;  /* 0x0000006892007844 */ /* 0x0003e20000000200 */
[----:B------:R-:W-:-:S02]  /*2aeb0*/  LOP3.LUT R190, R0, R167, RZ, 0x3c, !PT ;  /* 0x000000a700be7212 */ /* 0x000fc400078e3cff */
[----:B------:R-:W-:Y:S02]  /*2aec0*/  MOV R148, R148 ;  /* 0x0000009400947202 */ /* 0x000fe40000000f00 */
[----:B------:R-:W-:Y:S02]  /*2aed0*/  F2FP.F16.F32.PACK_AB R74, R69, R68 ;  /* 0x00000044454a723e */ /* 0x000fe400000000ff */
[----:B------:R-:W-:Y:S02]  /*2aee0*/  F2FP.F16.F32.PACK_AB R75, R71, R70 ;  /* 0x00000046474b723e */ /* 0x000fe400000000ff */
[----:B------:R-:W-:Y:S02]  /*2aef0*/  F2FP.F16.F32.PACK_AB R65, R67, R66 ;  /* 0x000000424341723e */ /* 0x000fe400000000ff */
[----:B------:R-:W-:Y:S01]  /*2af00*/  F2FP.F16.F32.PACK_AB R56, R57, R56 ;  /* 0x000000383938723e */ /* 0x000fe200000000ff */
[----:B------:R-:W-:Y:S01]  /*2af10*/  IMAD.X R197, RZ, RZ, R17, P3 ;  /* 0x000000ffffc57224 */ /* 0x000fe200018e0611 */
[----:B------:R-:W-:Y:S01]  /*2af20*/  LOP3.LUT R188, R199, R182, RZ, 0x3c, !PT ;  /* 0x000000b6c7bc7212 */ /* 0x000fe200078e3cff */
[----:B------:R1:W-:Y:S01]  /*2af30*/  STSM.16.M88.4 [R162], R96 ;  /* 0x00000060a2007844 */ /* 0x0003e20000000200 */
[----:B------:R-:W-:Y:S01]  /*2af40*/  MOV R20, R20 ;  /* 0x0000001400147202 */ /* 0x000fe20000000f00 */
[----:B0-----:R-:W0:Y:S01]  /*2af50*/  LDC.64 R16, c[0x0][0xcd8] ;  /* 0x00033600ff107b82 */ /* 0x001e220000000a00 */
[----:B------:R-:W-:-:S02]  /*2af60*/  F2FP.F16.F32.PACK_AB R66, R61, R60 ;  /* 0x0000003c3d42723e */ /* 0x000fc400000000ff */
[----:B------:R-:W-:Y:S02]  /*2af70*/  F2FP.F16.F32.PACK_AB R67, R63, R62 ;  /* 0x0000003e3f43723e */ /* 0x000fe400000000ff */
[----:B------:R-:W-:Y:S02]  /*2af80*/  F2FP.F16.F32.PACK_AB R57, R59, R58 ;  /* 0x0000003a3b39723e */ /* 0x000fe400000000ff */
[----:B------:R-:W-:Y:S01]  /*2af90*/  F2FP.F16.F32.PACK_AB R48, R49, R48 ;  /* 0x000000303130723e */ /* 0x000fe200000000ff */
[----:B------:R1:W-:Y:S01]  /*2afa0*/  STSM.16.M88.4 [R160], R88 ;  /* 0x00000058a0007844 */ /* 0x0003e20000000200 */
        /* <DEDUP_REMOVED lines=29> */
[----:B------:R-:W-:Y:S01]  /*2b180*/  F2FP.F16.F32.PACK_AB R9, R11, R10 ;  /* 0x0000000a0b09723e */ /* 0x000fe200000000ff */
[----:B------:R1:W-:Y:S01]  /*2b190*/  STSM.16.M88.4 [R192], R48 ;  /* 0x00000030c0007844 */ /* 0x0003e20000000200 */
[----:B------:R-:W-:-:S02]  /*2b1a0*/  MOV R196, R196 ;  /* 0x000000c400c47202 */ /* 0x000fc40000000f00 */
[----:B------:R-:W-:Y:S02]  /*2b1b0*/  F2FP.F16.F32.PACK_AB R10, R5, R4 ;  /* 0x00000004050a723e */ /* 0x000fe400000000ff */
[----:B------:R-:W-:Y:S01]  /*2b1c0*/  F2FP.F16.F32.PACK_AB R11, R7, R6 ;  /* 0x00000006070b723e */ /* 0x000fe200000000ff */
[----:B------:R1:W-:Y:S01]  /*2b1d0*/  STSM.16.M88.4 [R190], R40 ;  /* 0x00000028be007844 */ /* 0x0003e20000000200 */
[----:B------:R-:W2:Y:S03]  /*2b1e0*/  @P2 LDC.64 R6, c[0x0][0xce0] ;  /* 0x00033800ff062b82 */ /* 0x000ea60000000a00 */
[----:B------:R1:W-:Y:S04]  /*2b1f0*/  STSM.16.M88.4 [R188], R32 ;  /* 0x00000020bc007844 */ /* 0x0003e80000000200 */
[----:B------:R1:W-:Y:S04]  /*2b200*/  STSM.16.M88.4 [R186], R24 ;  /* 0x00000018ba007844 */ /* 0x0003e80000000200 */
[----:B------:R1:W-:Y:S01]  /*2b210*/  STSM.16.M88.4 [R196], R8 ;  /* 0x00000008c4007844 */ /* 0x0003e20000000200 */
[----:B------:R-:W-:Y:S01]  /*2b220*/  ULDC UR4, c[0x0][0xb88] ;  /* 0x0002e20000047ab9 */ /* 0x000fe20000000800 */
[----:B------:R-:W-:-:S02]  /*2b230*/  IMAD.MOV.U32 R4, RZ, RZ, RZ ;  /* 0x000000ffff047224 */ /* 0x000fc400078e00ff */
[----:B------:R-:W-:Y:S02]  /*2b240*/  IMAD.U32 R21, RZ, RZ, UR4 ;  /* 0x00000004ff157e24 */ /* 0x000fe4000f8e00ff */
[C---:B0-----:R-:W-:Y:S01]  /*2b250*/  IMAD.WIDE R16, R178.reuse, 0x4, R16 ;  /* 0x00000004b2107825 */ /* 0x041fe200078e0210 */
[----:B------:R-:W-:Y:S03]  /*2b260*/  BAR.SYNC.DEFER_BLOCKING 0x1, 0x100 ;  /* 0x0044000000007b1d */ /* 0x000fe60000010000 */
[----:B--2---:R-:W-:-:S03]  /*2b270*/  @P2 IMAD.WIDE R6, R178, 0x4, R6 ;  /* 0x00000004b2062825 */ /* 0x004fc600078e0206 */
[----:B------:R1:W5:Y:S04]  /*2b280*/  @P1 LDG.E R4, desc[UR56][R16.64] ;  /* 0x0000003810041981 */ /* 0x000368000c1e1900 */
[----:B------:R1:W5:Y:S01]  /*2b290*/  @P2 LDG.E R21, desc[UR56][R6.64] ;  /* 0x0000003806152981 */ /* 0x000362000c1e1900 */
[----:B------:R-:W-:Y:S01]  /*2b2a0*/  IMAD R14, R180, 0x80, R212 ;  /* 0x00000080b40e7824 */ /* 0x000fe200078e02d4 */
[----:B------:R-:W-:-:S03]  /*2b2b0*/  LOP3.LUT P0, RZ, R216, 0x3, RZ, 0xc0, !PT ;  /* 0x00000003d8ff7812 */ /* 0x000fc6000780c0ff */
[----:B------:R-:W-:Y:S01]  /*2b2c0*/  VIADD R0, R14, 0x8 ;  /* 0x000000080e007836 */ /* 0x000fe20000000000 */
[----:B------:R-:W-:Y:S09]  /*2b2d0*/  @P2 BRA `(.L_x_2969) ;  /* 0x0000000000102947 */ /* 0x000ff20003800000 */
[----:B------:R-:W-:Y:S05]  /*2b2e0*/  @!P1 BRA `(.L_x_2969) ;  /* 0x00000000000c9947 */ /* 0x000fea0003800000 */
[----:B-1----:R-:W2:Y:S04]  /*2b2f0*/  LDG.E R6, desc[UR56][R16.64] ;  /* 0x0000003810067981 */ /* 0x002ea8000c1e1900 */
[----:B-----5:R-:W2:Y:S02]  /*2b300*/  LDG.E R21, desc[UR56][R16.64+0x4] ;  /* 0x0000043810157981 */ /* 0x020ea4000c1e1900 */
[----:B--2---:R-:W-:-:S07]  /*2b310*/  IMAD.IADD R21, R21, 0x1, -R6 ;  /* 0x0000000115157824 */ /* 0x004fce00078e0a06 */
.L_x_2969:
[-C--:B-----5:R-:W-:Y:S01]  /*2b320*/  ISETP.GE.OR P2, PT, R14, R21.reuse, P0 ;  /* 0x000000150e00720c */ /* 0x0a0fe20000746670 */
[----:B------:R-:W-:Y:S01]  /*2b330*/  ULDC.64 UR4, c[0x0][0xc70] ;  /* 0x00031c0000047ab9 */ /* 0x000fe20000000a00 */
[----:B------:R-:W-:-:S11]  /*2b340*/  ISETP.GE.OR P0, PT, R0, R21, P0 ;  /* 0x000000150000720c */ /* 0x000fd60000706670 */
[----:B------:R-:W2:Y:S04]  /*2b350*/  @!P2 LDL R13, [R1+0x440] ;  /* 0x00044000010da983 */ /* 0x000ea80000100800 */
[----:B------:R-:W3:Y:S01]  /*2b360*/  @!P0 LDL R12, [R1+0x444] ;  /* 0x00044400010c8983 */ /* 0x000ee20000100800 */
[----:B-1----:R-:W-:Y:S01]  /*2b370*/  SHF.R.S32.HI R10, RZ, 0x1f, R177 ;  /* 0x0000001fff0a7819 */ /* 0x002fe200000114b1 */
[----:B------:R-:W-:Y:S01]  /*2b380*/  IMAD R7, R164, 0x40, R159 ;  /* 0x00000040a4077824 */ /* 0x000fe200078e029f */
[----:B------:R-:W-:Y:S02]  /*2b390*/  SHF.R.S32.HI R5, RZ, 0x1f, R4 ;  /* 0x0000001fff057819 */ /* 0x000fe40000011404 */
[----:B------:R-:W-:Y:S01]  /*2b3a0*/  SHF.R.S32.HI R0, RZ, 0x1f, R178 ;  /* 0x0000001fff007819 */ /* 0x000fe200000114b2 */
[----:B------:R-:W-:Y:S01]  /*2b3b0*/  IMAD R6, R10, UR4, RZ ;  /* 0x000000040a067c24 */ /* 0x000fe2000f8e02ff */
[----:B------:R-:W-:Y:S01]  /*2b3c0*/  SEL R17, R178, RZ, !P1 ;  /* 0x000000ffb2117207 */ /* 0x000fe20004800000 */
[----:B------:R-:W-:Y:S01]  /*2b3d0*/  IMAD.WIDE.U32 R8, R177, UR4, R4 ;  /* 0x00000004b1087c25 */ /* 0x000fe2000f8e0004 */
[----:B------:R-:W-:-:S03]  /*2b3e0*/  SEL R0, R0, RZ, !P1 ;  /* 0x000000ff00007207 */ /* 0x000fc60004800000 */
[----:B------:R-:W-:Y:S01]  /*2b3f0*/  IMAD R11, R177, UR5, R6 ;  /* 0x00000005b10b7c24 */ /* 0x000fe2000f8e0206 */
[----:B------:R-:W-:Y:S01]  /*2b400*/  ULDC.64 UR4, c[0x0][0xc78] ;  /* 0x00031e0000047ab9 */ /* 0x000fe20000000a00 */
[----:B------:R-:W-:-:S04]  /*2b410*/  IMAD.WIDE R2, R7, 0x2, R2 ;  /* 0x0000000207027825 */ /* 0x000fc800078e0202 */
[----:B------:R-:W-:Y:S01]  /*2b420*/  IMAD.IADD R9, R9, 0x1, R11 ;  /* 0x0000000109097824 */ /* 0x000fe200078e020b */
[----:B------:R-:W-:Y:S01]  /*2b430*/  IADD3 R29, P5, R2, 0x1000, RZ ;  /* 0x00001000021d7810 */ /* 0x000fe20007fbe0ff */
[----:B------:R-:W-:Y:S01]  /*2b440*/  IMAD R11, R0, UR4, RZ ;  /* 0x00000004000b7c24 */ /* 0x000fe2000f8e02ff */
[----:B------:R-:W-:Y:S01]  /*2b450*/  IADD3 R33, P1, R2, 0x2000, RZ ;  /* 0x0000200002217810 */ /* 0x000fe20007f3e0ff */
[----:B------:R-:W-:Y:S01]  /*2b460*/  IMAD.WIDE.U32 R6, R17, UR4, R8 ;  /* 0x0000000411067c25 */ /* 0x000fe2000f8e0008 */
[----:B------:R-:W-:Y:S02]  /*2b470*/  SHF.R.S32.HI R9, RZ, 0x1f, R14 ;  /* 0x0000001fff097819 */ /* 0x000fe4000001140e */
[----:B------:R-:W-:Y:S01]  /*2b480*/  LOP3.LUT R28, R29, 0x380, RZ, 0xc0, !PT ;  /* 0x000003801d1c7812 */ /* 0x000fe200078ec0ff */
[----:B------:R-:W-:Y:S01]  /*2b490*/  IMAD R11, R17, UR5, R11 ;  /* 0x00000005110b7c24 */ /* 0x000fe2000f8e020b */
[----:B------:R-:W-:Y:S01]  /*2b4a0*/  IADD3 R8, P3, R14, R6, RZ ;  /* 0x000000060e087210 */ /* 0x000fe20007f7e0ff */
[----:B------:R-:W-:Y:S01]  /*2b4b0*/  ULDC.64 UR4, c[0x0][0xc40] ;  /* 0x0003100000047ab9 */ /* 0x000fe20000000a00 */
[----:B------:R-:W-:-:S02]  /*2b4c0*/  LOP3.LUT R32, R33, 0x380, RZ, 0xc0, !PT ;  /* 0x0000038021207812 */ /* 0x000fc400078ec0ff */
[----:B------:R-:W-:Y:S02]  /*2b4d0*/  IADD3.X R9, R9, R7, R11, P3, !PT ;  /* 0x0000000709097210 */ /* 0x000fe40001ffe40b */
[----:B------:R-:W-:Y:S02]  /*2b4e0*/  LEA R6, P3, R8, UR4, 0x2 ;  /* 0x0000000408067c11 */ /* 0x000fe4000f8610ff */
[----:B------:R-:W-:Y:S02]  /*2b4f0*/  SHF.R.U64 R28, R28, 0x3, RZ ;  /* 0x000000031c1c7819 */ /* 0x000fe400000012ff */
[----:B------:R-:W-:Y:S01]  /*2b500*/  LEA.HI.X R7, R8, UR5, R9, 0x2, P3 ;  /* 0x0000000508077c11 */ /* 0x000fe200098f1409 */
[----:B------:R-:W-:Y:S01]  /*2b510*/  ULDC.64 UR4, c[0x0][0xba0] ;  /* 0x0002e80000047ab9 */ /* 0x000fe20000000a00 */
[----:B------:R-:W-:Y:S02]  /*2b520*/  IADD3 R37, P3, R2, 0x3000, RZ ;  /* 0x0000300002257810 */ /* 0x000fe40007f7e0ff */
[----:B------:R-:W-:-:S02]  /*2b530*/  SHF.R.U64 R32, R32, 0x3, RZ ;  /* 0x0000000320207819 */ /* 0x000fc400000012ff */
[----:B------:R-:W-:Y:S02]  /*2b540*/  LOP3.LUT R36, R37, 0x380, RZ, 0xc0, !PT ;  /* 0x0000038025247812 */ /* 0x000fe400078ec0ff */
[----:B------:R-:W-:Y:S01]  /*2b550*/  LOP3.LUT R28, R28, R29, RZ, 0x3c, !PT ;  /* 0x0000001d1c1c7212 */ /* 0x000fe200078e3cff */
[--C-:B------:R-:W-:Y:S01]  /*2b560*/  IMAD.X R29, RZ, RZ, R3.reuse, P5 ;  /* 0x000000ffff1d7224 */ /* 0x100fe200028e0603 */
[----:B------:R-:W-:Y:S02]  /*2b570*/  SHF.R.U64 R36, R36, 0x3, RZ ;  /* 0x0000000324247819 */ /* 0x000fe400000012ff */
        /* <DEDUP_REMOVED lines=49> */
[----:B------:R-:W-:Y:S01]  /*2b890*/  LOP3.LUT R72, R73, 0x380, RZ, 0xc0, !PT ;  /* 0x0000038049487812 */ /* 0x000fe200078ec0ff */
[----:B------:R-:W-:Y:S01]  /*2b8a0*/  IMAD.X R81, RZ, RZ, R3, P3 ;  /* 0x000000ffff517224 */ /* 0x000fe200018e0603 */
        /* <DEDUP_REMOVED lines=8> */
[----:B------:R-:W-:Y:S01]  /*2b930*/  LOP3.LUT R68, R68, R69, RZ, 0x3c, !PT ;  /* 0x0000004544447212 */ /* 0x000fe200078e3cff */
[--C-:B------:R-:W-:Y:S01]  /*2b940*/  IMAD.X R69, RZ, RZ, R3.reuse, P4 ;  /* 0x000000ffff457224 */ /* 0x100fe200020e0603 */
[----:B------:R-:W-:Y:S01]  /*2b950*/  LOP3.LUT R72, R72, R73, RZ, 0x3c, !PT ;  /* 0x0000004948487212 */ /* 0x000fe200078e3cff */
[--C-:B------:R-:W-:Y:S01]  /*2b960*/  IMAD.X R73, RZ, RZ, R3.reuse, P5 ;  /* 0x000000ffff497224 */ /* 0x100fe200028e0603 */
[----:B------:R-:W-:Y:S01]  /*2b970*/  LOP3.LUT R76, R76, R77, RZ, 0x3c, !PT ;  /* 0x0000004d4c4c7212 */ /* 0x000fe200078e3cff */
[----:B------:R-:W-:Y:S01]  /*2b980*/  IMAD.X R77, RZ, RZ, R3, P1 ;  /* 0x000000ffff4d7224 */ /* 0x000fe200008e0603 */
[----:B------:R-:W-:Y:S02]  /*2b990*/  LOP3.LUT R2, R11, R2, RZ, 0x3c, !PT ;  /* 0x000000020b027212 */ /* 0x000fe400078e3cff */
[----:B------:R-:W-:Y:S01]  /*2b9a0*/  LOP3.LUT R80, R8, R9, RZ, 0x3c, !PT ;  /* 0x0000000908507212 */ /* 0x000fe200078e3cff */
[----:B------:R-:W-:-:S04]  /*2b9b0*/  IMAD R5, R5, UR4, RZ ;  /* 0x0000000405057c24 */ /* 0x000fc8000f8e02ff */
[----:B------:R-:W-:Y:S02]  /*2b9c0*/  IMAD R5, R4, UR5, R5 ;  /* 0x0000000504057c24 */ /* 0x000fe4000f8e0205 */
[----:B------:R-:W-:-:S05]  /*2b9d0*/  IMAD R21, R180, -0x80, R21 ;  /* 0xffffff80b4157824 */ /* 0x000fca00078e0215 */
[----:B------:R-:W-:Y:S02]  /*2b9e0*/  ISETP.GE.AND P3, PT, R164, R21, PT ;  /* 0x00000015a400720c */ /* 0x000fe40003f66270 */
[----:B------:R-:W-:Y:S01]  /*2b9f0*/  SHF.R.S32.HI R165, RZ, 0x1f, R164 ;  /* 0x0000001fffa57819 */ /* 0x000fe200000114a4 */
[----:B------:R-:W-:Y:S01]  /*2ba00*/  BSSY B1, `(.L_x_2970) ;  /* 0x0000048000017945 */ /* 0x000fe20003800000 */
[----:B--2---:R-:W-:Y:S04]  /*2ba10*/  @!P2 STG.E desc[UR56][R6.64], R13 ;  /* 0x0000000d0600a986 */ /* 0x004fe8000c101938 */
[----:B---3--:R0:W-:Y:S04]  /*2ba20*/  @!P0 STG.E desc[UR56][R6.64+0x20], R12 ;  /* 0x0000200c06008986 */ /* 0x0081e8000c101938 */
[----:B------:R1:W5:Y:S04]  /*2ba30*/  LD.E.128 R24, desc[UR56][R2.64] ;  /* 0x0000003802187980 */ /* 0x000368000c101d00 */
[----:B------:R-:W5:Y:S04]  /*2ba40*/  LD.E.128 R28, desc[UR56][R28.64] ;  /* 0x000000381c1c7980 */ /* 0x000f68000c101d00 */
[----:B------:R-:W5:Y:S01]  /*2ba50*/  LD.E.128 R32, desc[UR56][R32.64] ;  /* 0x0000003820207980 */ /* 0x000f62000c101d00 */
[--C-:B-1----:R-:W-:Y:S01]  /*2ba60*/  SHF.R.S32.HI R3, RZ, 0x1f, R159.reuse ;  /* 0x0000001fff037819 */ /* 0x102fe2000001149f */
[----:B------:R-:W-:-:S02]  /*2ba70*/  IMAD.MOV.U32 R2, RZ, RZ, R159 ;  /* 0x000000ffff027224 */ /* 0x000fc400078e009f */
[----:B------:R-:W5:Y:S04]  /*2ba80*/  LD.E.128 R36, desc[UR56][R36.64] ;  /* 0x0000003824247980 */ /* 0x000f68000c101d00 */
[----:B------:R-:W5:Y:S04]  /*2ba90*/  LD.E.128 R40, desc[UR56][R40.64] ;  /* 0x0000003828287980 */ /* 0x000f68000c101d00 */
[----:B------:R-:W5:Y:S04]  /*2baa0*/  LD.E.128 R44, desc[UR56][R44.64] ;  /* 0x000000382c2c7980 */ /* 0x000f68000c101d00 */
[----:B------:R-:W5:Y:S04]  /*2bab0*/  LD.E.128 R48, desc[UR56][R48.64] ;  /* 0x0000003830307980 */ /* 0x000f68000c101d00 */
[----:B------:R-:W5:Y:S04]  /*2bac0*/  LD.E.128 R52, desc[UR56][R52.64] ;  /* 0x0000003834347980 */ /* 0x000f68000c101d00 */
[----:B------:R-:W5:Y:S04]  /*2bad0*/  LD.E.128 R56, desc[UR56][R56.64] ;  /* 0x0000003838387980 */ /* 0x000f68000c101d00 */
[----:B------:R-:W5:Y:S04]  /*2bae0*/  LD.E.128 R60, desc[UR56][R60.64] ;  /* 0x000000383c3c7980 */ /* 0x000f68000c101d00 */
[----:B0-----:R-:W5:Y:S04]  /*2baf0*/  LD.E.128 R12, desc[UR56][R14.64] ;  /* 0x000000380e0c7980 */ /* 0x001f68000c101d00 */
[----:B------:R-:W5:Y:S04]  /*2bb00*/  LD.E.128 R64, desc[UR56][R64.64] ;  /* 0x0000003840407980 */ /* 0x000f68000c101d00 */
[----:B------:R-:W5:Y:S04]  /*2bb10*/  LD.E.128 R68, desc[UR56][R68.64] ;  /* 0x0000003844447980 */ /* 0x000f68000c101d00 */
[----:B------:R-:W5:Y:S04]  /*2bb20*/  LD.E.128 R72, desc[UR56][R72.64] ;  /* 0x0000003848487980 */ /* 0x000f68000c101d00 */
[----:B------:R-:W5:Y:S04]  /*2bb30*/  LD.E.128 R76, desc[UR56][R76.64] ;  /* 0x000000384c4c7980 */ /* 0x000f68000c101d00 */
[----:B------:R-:W5:Y:S01]  /*2bb40*/  LD.E.128 R80, desc[UR56][R80.64] ;  /* 0x0000003850507980 */ /* 0x000f62000c101d00 */
[----:B------:R-:W-:Y:S01]  /*2bb50*/  IMAD.WIDE.U32 R2, R4, UR4, R2 ;  /* 0x0000000404027c25 */ /* 0x000fe2000f8e0002 */
[----:B------:R-:W-:Y:S01]  /*2bb60*/  ULDC.64 UR4, c[0x0][0xbe0] ;  /* 0x0002f80000047ab9 */ /* 0x000fe20000000a00 */
[----:B------:R-:W-:Y:S01]  /*2bb70*/  @!PT LDS RZ, [RZ] ;  /* 0x00000000fffff984 */ /* 0x000fe20000000800 */
[----:B------:R-:W-:Y:S01]  /*2bb80*/  @!PT LDS RZ, [RZ] ;  /* 0x00000000fffff984 */ /* 0x000fe20000000800 */
[----:B------:R-:W-:Y:S01]  /*2bb90*/  @!PT LDS RZ, [RZ] ;  /* 0x00000000fffff984 */ /* 0x000fe20000000800 */
[----:B------:R-:W-:Y:S01]  /*2bba0*/  @!PT LDS RZ, [RZ] ;  /* 0x00000000fffff984 */ /* 0x000fe20000000800 */
[----:B------:R0:W-:Y:S06]  /*2bbb0*/  MEMBAR.ALL.CTA ;  /* 0x0000000000007992 */ /* 0x0001ec0000008000 */
[----:B0-----:R-:W0:Y:S01]  /*2bbc0*/  FENCE.VIEW.ASYNC.S ;  /* 0x00000000000073c6 */ /* 0x001e220000000000 */
[----:B------:R-:W-:-:S02]  /*2bbd0*/  IMAD.IADD R3, R3, 0x1, R5 ;  /* 0x0000000103037824 */ /* 0x000fc400078e0205 */
[----:B------:R-:W-:Y:S02]  /*2bbe0*/  IMAD R10, R10, UR4, RZ ;  /* 0x000000040a0a7c24 */ /* 0x000fe4000f8e02ff */
[----:B------:R-:W-:Y:S02]  /*2bbf0*/  VIADD R4, R164, 0x20 ;  /* 0x00000020a4047836 */ /* 0x000fe40000000000 */
[C---:B------:R-:W-:Y:S02]  /*2bc00*/  IMAD R7, R177.reuse, UR5, R10 ;  /* 0x00000005b1077c24 */ /* 0x040fe4000f8e020a */
[----:B------:R-:W-:Y:S01]  /*2bc10*/  IMAD.WIDE.U32 R2, R177, UR4, R2 ;  /* 0x00000004b1027c25 */ /* 0x000fe2000f8e0002 */
[----:B------:R-:W-:Y:S01]  /*2bc20*/  ULDC.64 UR4, c[0x0][0xbe8] ;  /* 0x0002fa0000047ab9 */ /* 0x000fe20000000a00 */
[----:B------:R-:W-:Y:S02]  /*2bc30*/  ISETP.GE.AND P2, PT, R4, R21, PT ;  /* 0x000000150400720c */ /* 0x000fe40003f46270 */
[----:B------:R-:W-:-:S02]  /*2bc40*/  IMAD R4, R0, UR4, RZ ;  /* 0x0000000400047c24 */ /* 0x000fc4000f8e02ff */
[----:B------:R-:W-:Y:S02]  /*2bc50*/  VIADD R0, R145, 0x32420 ;  /* 0x0003242091007836 */ /* 0x000fe40000000000 */
[C---:B------:R-:W-:Y:S02]  /*2bc60*/  VIADD R6, R164.reuse, 0x60 ;  /* 0x00000060a4067836 */ /* 0x040fe40000000000 */
[----:B------:R-:W-:Y:S01]  /*2bc70*/  IMAD.IADD R3, R3, 0x1, R7 ;  /* 0x0000000103037824 */ /* 0x000fe200078e0207 */
[----:B------:R-:W-:Y:S01]  /*2bc80*/  PRMT R0, RZ, 0x654, R0 ;  /* 0x00000654ff007816 */ /* 0x000fe20000000000 */
[----:B------:R-:W-:Y:S01]  /*2bc90*/  VIADD R5, R164, 0x40 ;  /* 0x00000040a4057836 */ /* 0x000fe20000000000 */
[-C--:B------:R-:W-:Y:S01]  /*2bca0*/  ISETP.GE.AND P1, PT, R6, R21.reuse, PT ;  /* 0x000000150600720c */ /* 0x080fe20003f26270 */
[C---:B------:R-:W-:Y:S01]  /*2bcb0*/  IMAD R9, R17.reuse, UR5, R4 ;  /* 0x0000000511097c24 */ /* 0x040fe2000f8e0204 */
[----:B0-----:R0:W-:Y:S01]  /*2bcc0*/  SYNCS.ARRIVE.TRANS64.RED.A1T0 RZ, [R0+URZ], RZ ;  /* 0x000000ff00ff79a7 */ /* 0x0011e2000810043f */
[----:B------:R-:W-:Y:S01]  /*2bcd0*/  IMAD.WIDE.U32 R6, R17, UR4, R2 ;  /* 0x0000000411067c25 */ /* 0x000fe2000f8e0002 */
[----:B------:R-:W-:-:S03]  /*2bce0*/  ISETP.GE.AND P0, PT, R5, R21, PT ;  /* 0x000000150500720c */ /* 0x000fc60003f06270 */
[----:B------:R-:W-:-:S04]  /*2bcf0*/  IMAD.WIDE R4, R180, 0x80, R164 ;  /* 0x00000080b4047825 */ /* 0x000fc800078e02a4 */
[----:B------:R-:W-:Y:S01]  /*2bd00*/  IMAD.IADD R11, R7, 0x1, R9 ;  /* 0x00000001070b7824 */ /* 0x000fe200078e0209 */
[----:B0-----:R-:W-:Y:S06]  /*2bd10*/  @P3 BRA `(.L_x_2971) ;  /* 0x0000000000583947 */ /* 0x001fec0003800000 */
        /* <DEDUP_REMOVED lines=22> */
.L_x_2971:
[----:B------:R-:W-:Y:S05]  /*2be80*/  BSYNC B1 ;  /* 0x0000000000017941 */ /* 0x000fea0003800000 */
.L_x_2970:
[----:B------:R-:W-:Y:S04]  /*2be90*/  BSSY B1, `(.L_x_2972) ;  /* 0x000001a000017945 */ /* 0x000fe80003800000 */
[----:B------:R-:W-:Y:S05]  /*2bea0*/  @P2 BRA `(.L_x_2973) ;  /* 0x0000000000602947 */ /* 0x000fea0003800000 */
[----:B0-----:R-:W-:Y:S01]  /*2beb0*/  IADD3 R9, P2, R4, 0x20, RZ ;  /* 0x0000002004097810 */ /* 0x001fe20007f5e0ff */
[----:B------:R-:W-:Y:S01]  /*2bec0*/  ULDC.64 UR6, c[0x0][0xbd8] ;  /* 0x0002f60000067ab9 */ /* 0x000fe20000000a00 */
[----:B------:R-:W-:Y:S01]  /*2bed0*/  IMAD.MOV.U32 R2, RZ, RZ, R6 ;  /* 0x000000ffff027224 */ /* 0x000fe200078e0006 */
        /* <DEDUP_REMOVED lines=17> */
[----:B-----5:R1:W-:Y:S04]  /*2bff0*/  @!P4 STG.E.128 desc[UR56][R8.64], R28 ;  /* 0x0000001c0800c986 */ /* 0x0203e8000c101d38 */
[----:B------:R1:W-:Y:S04]  /*2c000*/  @!P3 STG.E.128 desc[UR56][R8.64+0x80], R44 ;  /* 0x0000802c0800b986 */ /* 0x0003e8000c101d38 */
[----:B------:R1:W-:Y:S04]  /*2c010*/  @!P2 STG.E.128 desc[UR56][R8.64+0x100], R60 ;  /* 0x0001003c0800a986 */ /* 0x0003e8000c101d38 */
[----:B------:R1:W-:Y:S02]  /*2c020*/  @!P5 STG.E.128 desc[UR56][R8.64+0x180], R72 ;  /* 0x000180480800d986 */ /* 0x0003e4000c101d38 */
.L_x_2973:
[----:B------:R-:W-:Y:S05]  /*2c030*/  BSYNC B1 ;  /* 0x0000000000017941 */ /* 0x000fea0003800000 */
.L_x_2972:
        /* <DEDUP_REMOVED lines=22> */
[----:B-----5:R2:W-:Y:S04]  /*2c1a0*/  @!P2 STG.E.128 desc[UR56][R8.64], R32 ;  /* 0x000000200800a986 */ /* 0x0205e8000c101d38 */
[----:B------:R2:W-:Y:S04]  /*2c1b0*/  @!P3 STG.E.128 desc[UR56][R8.64+0x80], R48 ;  /* 0x000080300800b986 */ /* 0x0005e8000c101d38 */
[----:B------:R2:W-:Y:S04]  /*2c1c0*/  @!P4 STG.E.128 desc[UR56][R8.64+0x100], R12 ;  /* 0x0001000c0800c986 */ /* 0x0005e8000c101d38 */
[----:B------:R2:W-:Y:S02]  /*2c1d0*/  @!P5 STG.E.128 desc[UR56][R8.64+0x180], R76 ;  /* 0x0001804c0800d986 */ /* 0x0005e4000c101d38 */
.L_x_2975:
[----:B------:R-:W-:Y:S05]  /*2c1e0*/  BSYNC B1 ;  /* 0x0000000000017941 */ /* 0x000fea0003800000 */
.L_x_2974:
        /* <DEDUP_REMOVED lines=21> */
[----:B-----5:R3:W-:Y:S04]  /*2c340*/  @!P1 STG.E.128 desc[UR56][R4.64], R36 ;  /* 0x0000002404009986 */ /* 0x0207e8000c101d38 */
[----:B------:R3:W-:Y:S04]  /*2c350*/  @!P2 STG.E.128 desc[UR56][R4.64+0x80], R52 ;  /* 0x000080340400a986 */ /* 0x0007e8000c101d38 */
[----:B------:R3:W-:Y:S02]  /*2c360*/  @!P3 STG.E.128 desc[UR56][R4.64+0x100], R64 ;  /* 0x000100400400b986 */ /* 0x0007e4000c101d38 */
[----:B------:R-:W-:Y:S05]  /*2c370*/  @P0 BRA `(.L_x_2976) ;  /* 0x0000000800e80947 */ /* 0x000fea0003800000 */
[----:B------:R4:W-:Y:S01]  /*2c380*/  STG.E.128 desc[UR56][R4.64+0x180], R80 ;  /* 0x0001805004007986 */ /* 0x0009e2000c101d38 */
[----:B------:R-:W-:Y:S05]  /*2c390*/  BRA `(.L_x_2976) ;  /* 0x0000000800e07947 */ /* 0x000fea0003800000 */
.L_x_2968:
[----:B------:R-:W-:Y:S01]  /*2c3a0*/  ULDC.64 UR4, c[0x0][0xcd8] ;  /* 0x0003360000047ab9 */ /* 0x000fe20000000a00 */
[----:B-1----:R-:W1:Y:S01]  /*2c3b0*/  LDC.64 R2, c[0x0][0xcd8] ;  /* 0x00033600ff027b82 */ /* 0x002e620000000a00 */
[----:B------:R-:W-:Y:S01]  /*2c3c0*/  ISETP.NE.U32.AND P0, PT, RZ, UR4, PT ;  /* 0x00000004ff007c0c */ /* 0x000fe2000bf05070 */
[----:B------:R-:W-:-:S03]  /*2c3d0*/  IMAD.MOV.U32 R9, RZ, RZ, RZ ;  /* 0x000000ffff097224 */ /* 0x000fc600078e00ff */
[----:B------:R-:W-:Y:S01]  /*2c3e0*/  ISETP.NE.AND.EX P0, PT, RZ, UR5, PT, P0 ;  /* 0x00000005ff007c0c */ /* 0x000fe2000bf05300 */
[----:B------:R-:W-:Y:S02]  /*2c3f0*/  ULDC.64 UR4, c[0x0][0xce0] ;  /* 0x0003380000047ab9 */ /* 0x000fe40000000a00 */
[----:B------:R-:W-:-:S04]  /*2c400*/  ISETP.NE.U32.AND P1, PT, RZ, UR4, PT ;  /* 0x00000004ff007c0c */ /* 0x000fc8000bf25070 */
[----:B------:R-:W-:Y:S01]  /*2c410*/  ISETP.NE.AND.EX P1, PT, RZ, UR5, PT, P1 ;  /* 0x00000005ff007c0c */ /* 0x000fe2000bf25310 */
[----:B-1----:R-:W-:-:S12]  /*2c420*/  IMAD.WIDE R2, R178, 0x4, R2 ;  /* 0x00000004b2027825 */ /* 0x002fd800078e0202 */
[----:B------:R-:W1:Y:S01]  /*2c430*/  @P1 LDC.64 R4, c[0x0][0xce0] ;  /* 0x00033800ff041b82 */ /* 0x000e620000000a00 */
[----:B------:R-:W-:Y:S02]  /*2c440*/  ULDC UR4, c[0x0][0xb88] ;  /* 0x0002e20000047ab9 */ /* 0x000fe40000000800 */
[----:B------:R-:W-:Y:S01]  /*2c450*/  IMAD.U32 R7, RZ, RZ, UR4 ;  /* 0x00000004ff077e24 */ /* 0x000fe2000f8e00ff */
[----:B------:R4:W5:Y:S01]  /*2c460*/  @P0 LDG.E R9, desc[UR56][R2.64] ;  /* 0x0000003802090981 */ /* 0x000962000c1e1900 */
[----:B-1----:R-:W-:-:S05]  /*2c470*/  @P1 IMAD.WIDE R4, R178, 0x4, R4 ;  /* 0x00000004b2041825 */ /* 0x002fca00078e0204 */
[----:B------:R4:W5:Y:S01]  /*2c480*/  @P1 LDG.E R7, desc[UR56][R4.64] ;  /* 0x0000003804071981 */ /* 0x000962000c1e1900 */
[----:B------:R-:W-:Y:S01]  /*2c490*/  ISETP.GT.AND P2, PT, R211, 0x7f, PT ;  /* 0x0000007fd300780c */ /* 0x000fe20003f44270 */
[----:B------:R-:W-:-:S12]  /*2c4a0*/  @P1 BRA `(.L_x_2977) ;  /* 0x0000000000101947 */ /* 0x000fd80003800000 */
[----:B------:R-:W-:Y:S05]  /*2c4b0*/  @!P0 BRA `(.L_x_2977) ;  /* 0x00000000000c8947 */ /* 0x000fea0003800000 */
[----:B------:R-:W2:Y:S04]  /*2c4c0*/  LDG.E R0, desc[UR56][R2.64] ;  /* 0x0000003802007981 */ /* 0x000ea8000c1e1900 */
[----:B-----5:R-:W2:Y:S02]  /*2c4d0*/  LDG.E R7, desc[UR56][R2.64+0x4] ;  /* 0x0000043802077981 */ /* 0x020ea4000c1e1900 */
[----:B--2---:R-:W-:-:S07]  /*2c4e0*/  IMAD.IADD R7, R7, 0x1, -R0 ;  /* 0x0000000107077824 */ /* 0x004fce00078e0a00 */
.L_x_2977:
[----:B------:R-:W-:Y:S01]  /*2c4f0*/  SHF.R.S32.HI R0, RZ, 0x1f, R178 ;  /* 0x0000001fff007819 */ /* 0x000fe200000114b2 */
[----:B------:R-:W-:Y:S01]  /*2c500*/  BSSY B1, `(.L_x_2978) ;  /* 0x000001d000017945 */ /* 0x000fe20003800000 */
[----:B------:R-:W-:Y:S02]  /*2c510*/  SHF.R.S32.HI R8, RZ, 0x1f, R177 ;  /* 0x0000001fff087819 */ /* 0x000fe400000114b1 */
[----:B------:R-:W-:Y:S02]  /*2c520*/  SHF.R.S32.HI R12, RZ, 0x1f, R159 ;  /* 0x0000001fff0c7819 */ /* 0x000fe4000001149f */
[----:B------:R-:W-:Y:S02]  /*2c530*/  SEL R13, R178, RZ, !P0 ;  /* 0x000000ffb20d7207 */ /* 0x000fe40004000000 */
[----:B------:R-:W-:Y:S02]  /*2c540*/  SEL R10, R0, RZ, !P0 ;  /* 0x000000ff000a7207 */ /* 0x000fe40004000000 */
[----:B-----5:R-:W-:Y:S01]  /*2c550*/  SHF.R.S32.HI R6, RZ, 0x1f, R9 ;  /* 0x0000001fff067819 */ /* 0x020fe20000011409 */
[----:B------:R-:W-:Y:S06]  /*2c560*/  @P2 BRA `(.L_x_2979) ;  /* 0x0000000000582947 */ /* 0x000fec0003800000 */
[----:B----4-:R-:W1:Y:S02]  /*2c570*/  S2R R2, SR_TID.X ;  /* 0x0000000000027919 */ /* 0x010e640000002100 */
[----:B-1----:R-:W-:-:S04]  /*2c580*/  IMAD R0, R180, 0x80, R2 ;  /* 0x00000080b4007824 */ /* 0x002fc800078e0202 */
[----:B------:R-:W-:-:S05]  /*2c590*/  VIADD R0, R0, 0xffffff80 ;  /* 0xffffff8000007836 */ /* 0x000fca0000000000 */
[----:B------:R-:W-:-:S13]  /*2c5a0*/  ISETP.GE.AND P0, PT, R0, R7, PT ;  /* 0x000000070000720c */ /* 0x000fda0003f06270 */
[----:B------:R-:W-:Y:S05]  /*2c5b0*/  @P0 BRA `(.L_x_2979) ;  /* 0x0000000000440947 */ /* 0x000fea0003800000 */
[----:B------:R-:W-:Y:S01]  /*2c5c0*/  IADD3 R2, P0, R0, R9, RZ ;  /* 0x0000000900027210 */ /* 0x000fe20007f1e0ff */
[----:B------:R-:W-:-:S03]  /*2c5d0*/  ULDC.64 UR4, c[0x0][0xc70] ;  /* 0x00031c0000047ab9 */ /* 0x000fc60000000a00 */
[----:B------:R-:W-:Y:S01]  /*2c5e0*/  LEA.HI.X.SX32 R3, R0, R6, 0x1, P0 ;  /* 0x0000000600037211 */ /* 0x000fe200000f0eff */
[----:B------:R-:W-:-:S04]  /*2c5f0*/  IMAD R0, R8, UR4, RZ ;  /* 0x0000000408007c24 */ /* 0x000fc8000f8e02ff */
        /* <DEDUP_REMOVED lines=13> */
.L_x_2979:
[----:B------:R-:W-:Y:S05]  /*2c6d0*/  BSYNC B1 ;  /* 0x0000000000017941 */ /* 0x000fea0003800000 */
.L_x_2978:
[----:B------:R-:W-:Y:S01]  /*2c6e0*/  ULDC.64 UR4, c[0x0][0xba0] ;  /* 0x0002e80000047ab9 */ /* 0x000fe20000000a00 */
[----:B----4-:R-:W-:Y:S01]  /*2c6f0*/  IMAD.MOV.U32 R2, RZ, RZ, R159 ;  /* 0x000000ffff027224 */ /* 0x010fe200078e009f */
[----:B------:R-:W-:Y:S01]  /*2c700*/  BSSY B1, `(.L_x_2980) ;  /* 0x000002f000017945 */ /* 0x000fe20003800000 */
[----:B-1----:R-:W-:Y:S02]  /*2c710*/  IMAD.MOV.U32 R3, RZ, RZ, R12 ;  /* 0x000000ffff037224 */ /* 0x002fe400078e000c */
[----:B------:R-:W-:Y:S02]  /*2c720*/  IMAD R0, R6, UR4, RZ ;  /* 0x0000000406007c24 */ /* 0x000fe4000f8e02ff */
[----:B------:R-:W-:-:S04]  /*2c730*/  IMAD.WIDE.U32 R2, R9, UR4, R2 ;  /* 0x0000000409027c25 */ /* 0x000fc8000f8e0002 */
[----:B------:R-:W-:Y:S01]  /*2c740*/  IMAD R9, R9, UR5, R0 ;  /* 0x0000000509097c24 */ /* 0x000fe2000f8e0200 */
[----:B------:R-:W-:Y:S01]  /*2c750*/  ULDC.64 UR4, c[0x0][0xbe0] ;  /* 0x0002f80000047ab9 */ /* 0x000fe20000000a00 */
[----:B------:R-:W-:Y:S01]  /*2c760*/  IMAD R11, R180, -0x80, R7 ;  /* 0xffffff80b40b7824 */ /* 0x000fe200078e0207 */
[----:B------:R-:W-:Y:S01]  /*2c770*/  SHF.R.S32.HI R7, RZ, 0x1f, R164 ;  /* 0x0000001fff077819 */ /* 0x000fe200000114a4 */
[----:B------:R-:W-:Y:S02]  /*2c780*/  IMAD R0, R8, UR4, RZ ;  /* 0x0000000408007c24 */ /* 0x000fe4000f8e02ff */
[----:B------:R-:W-:Y:S01]  /*2c790*/  IMAD.IADD R3, R3, 0x1, R9 ;  /* 0x0000000103037824 */ /* 0x000fe200078e0209 */
[C---:B------:R-:W-:Y:S01]  /*2c7a0*/  ISETP.GE.AND P1, PT, R164.reuse, R11, PT ;  /* 0x0000000ba400720c */ /* 0x040fe20003f26270 */
[----:B------:R-:W-:Y:S02]  /*2c7b0*/  IMAD R5, R177, UR5, R0 ;  /* 0x00000005b1057c24 */ /* 0x000fe4000f8e0200 */
[----:B------:R-:W-:-:S02]  /*2c7c0*/  VIADD R0, R164, 0x20 ;  /* 0x00000020a4007836 */ /* 0x000fc40000000000 */
[----:B------:R-:W-:Y:S01]  /*2c7d0*/  IMAD.WIDE.U32 R2, R177, UR4, R2 ;  /* 0x00000004b1027c25 */ /* 0x000fe2000f8e0002 */
[----:B------:R-:W-:Y:S02]  /*2c7e0*/  ULDC.64 UR4, c[0x0][0xbe8] ;  /* 0x0002fa0000047ab9 */ /* 0x000fe40000000a00 */
[----:B------:R-:W-:Y:S01]  /*2c7f0*/  ISETP.GE.AND P0, PT, R0, R11, PT ;  /* 0x0000000b0000720c */ /* 0x000fe20003f06270 */
        /* <DEDUP_REMOVED lines=31> */
.L_x_2981:
[----:B------:R-:W-:Y:S05]  /*2c9f0*/  BSYNC B1 ;  /* 0x0000000000017941 */ /* 0x000fea0003800000 */
.L_x_2980:
[----:B------:R-:W-:Y:S01]  /*2ca00*/  BSSY B1, `(.L_x_2982) ;  /* 0x000001c000017945 */ /* 0x000fe20003800000 */
[----:B------:R-:W-:Y:S01]  /*2ca10*/  ISETP.GE.AND P1, PT, R0, R11, PT ;  /* 0x0000000b0000720c */ /* 0x000fe20003f26270 */
[----:B-1----:R-:W-:Y:S02]  /*2ca20*/  VIADD R8, R164, 0x60 ;  /* 0x00000060a4087836 */ /* 0x002fe40000000000 */
        /* <DEDUP_REMOVED lines=25> */
.L_x_2983:
[----:B------:R-:W-:Y:S05]  /*2cbc0*/  BSYNC B1 ;  /* 0x0000000000017941 */ /* 0x000fea0003800000 */
.L_x_2982:
        /* <DEDUP_REMOVED lines=27> */
.L_x_2985:
[----:B------:R-:W-:Y:S05]  /*2cd80*/  BSYNC B1 ;  /* 0x0000000000017941 */ /* 0x000fea0003800000 */
.L_x_2984:
[----:B------:R-:W-:Y:S05]  /*2cd90*/  @P0 BRA `(.L_x_2976) ;  /* 0x0000000000600947 */ /* 0x000fea0003800000 */
[----:B------:R-:W-:Y:S01]  /*2cda0*/  IADD3 R5, P0, R6, 0x60, RZ ;  /* 0x0000006006057810 */ /* 0x000fe20007f1e0ff */
[C---:B------:R-:W-:Y:S01]  /*2cdb0*/  VIADD R0, R159.reuse, 0x40 ;  /* 0x000000409f007836 */ /* 0x040fe20000000000 */
[----:B------:R-:W-:Y:S01]  /*2cdc0*/  ULDC UR4, c[0x0][0xb8c] ;  /* 0x0002e30000047ab9 */ /* 0x000fe20000000800 */
[----:B------:R-:W-:Y:S01]  /*2cdd0*/  ULDC.64 UR6, c[0x0][0xbd8] ;  /* 0x0002f60000067ab9 */ /* 0x000fe20000000a00 */
[----:B------:R-:W-:Y:S01]  /*2cde0*/  IMAD.MOV.U32 R2, RZ, RZ, R4 ;  /* 0x000000ffff027224 */ /* 0x000fe200078e0004 */
[C---:B------:R-:W-:Y:S01]  /*2cdf0*/  IADD3 R4, R159.reuse, 0x80, RZ ;  /* 0x000000809f047810 */ /* 0x040fe20007ffe0ff */
[----:B------:R-:W-:Y:S01]  /*2ce00*/  IMAD.X R6, RZ, RZ, R7, P0 ;  /* 0x000000ffff067224 */ /* 0x000fe200000e0607 */
[----:B------:R-:W-:Y:S01]  /*2ce10*/  ISETP.GE.AND P2, PT, R0, UR4, PT ;  /* 0x0000000400007c0c */ /* 0x000fe2000bf46270 */
[----:B------:R-:W-:Y:S01]  /*2ce20*/  IMAD.MOV.U32 R3, RZ, RZ, R13 ;  /* 0x000000ffff037224 */ /* 0x000fe200078e000d */
[----:B------:R-:W-:Y:S01]  /*2ce30*/  ISETP.GE.AND P3, PT, R4, UR4, PT ;  /* 0x0000000404007c0c */ /* 0x000fe2000bf66270 */
[----:B------:R-:W-:Y:S01]  /*2ce40*/  IMAD R6, R6, UR6, RZ ;  /* 0x0000000606067c24 */ /* 0x000fe2000f8e02ff */
[C---:B------:R-:W-:Y:S01]  /*2ce50*/  ISETP.GE.AND P1, PT, R159.reuse, UR4, PT ;  /* 0x000000049f007c0c */ /* 0x040fe2000bf26270 */
[----:B------:R-:W-:-:S02]  /*2ce60*/  VIADD R0, R159, 0xc0 ;  /* 0x000000c09f007836 */ /* 0x000fc40000000000 */
        /* <DEDUP_REMOVED lines=11> */
.L_x_2976:
[----:B------:R-:W-:Y:S05]  /*2cf20*/  BSYNC B0 ;  /* 0x0000000000007941 */ /* 0x000fea0003800000 */
.L_x_2967:
[----:B------:R-:W-:Y:S02]  /*2cf30*/  ULDC UR4, c[0x0][0xd14] ;  /* 0x0003450000047ab9 */ /* 0x000fe40000000800 */
[----:B---3--:R-:W-:-:S13]  /*2cf40*/  ISETP.GE.AND P0, PT, R119, UR4, PT ;  /* 0x0000000477007c0c */ /* 0x008fda000bf06270 */
[----:B------:R-:W-:Y:S05]  /*2cf50*/  @!P0 BRA `(.L_x_2986) ;  /* 0xfffffd4000688947 */ /* 0x000fea000383ffff */
[----:B------:R-:W-:Y:S05]  /*2cf60*/  BRA `(.L_x_2764) ;  /* 0x0000006000ac7947 */ /* 0x000fea0003800000 */
.L_x_2762:
[----:B------:R-:W-:-:S08]  /*2cf70*/  NOP ;  /* 0x0000000000007918 */ /* 0x000fd00000000000 */
[----:B------:R-:W0:-:S00]  /*2cf80*/  USETMAXREG.DEALLOC.CTAPOOL 0x18 ;  /* 0x00000018000079c8 */ /* 0x000e0000080e0500 */
[----:B0-----:R-:W-:-:S06]  /*2cf90*/  LOP3.LUT R0, R0, 0x3, RZ, 0xc0, !PT ;  /* 0x0000000300007812 */ /* 0x001fcc00078ec0ff */
[----:B------:R-:W0:Y:S02]  /*2cfa0*/  SHFL.IDX PT, R0, R0, RZ, 0x1f ;  /* 0x00001fff00007589 */ /* 0x000e2400000e0000 */
[----:B0-----:R-:W-:-:S13]  /*2cfb0*/  ISETP.NE.AND P0, PT, R0, RZ, PT ;  /* 0x000000ff0000720c */ /* 0x001fda0003f05270 */
[----:B------:R-:W-:Y:S05]  /*2cfc0*/  @P0 BRA `(.L_x_2764) ;  /* 0x0000006000940947 */ /* 0x000fea0003800000 */
        /* <DEDUP_REMOVED lines=56> */
.L_x_2991:
        /* <DEDUP_REMOVED lines=16> */
.L_x_2990:
[----:B------:R-:W-:Y:S05]  /*2d450*/  BSYNC B0 ;  /* 0x0000000000007941 */ /* 0x000fea0003800000 */
.L_x_2989:
        /* <DEDUP_REMOVED lines=25> */
.L_x_2987:
        /* <DEDUP_REMOVED lines=20> */
.L_x_2992:
        /* <DEDUP_REMOVED lines=56> */
.L_x_2988:
[----:B------:R-:W-:Y:S02]  /*2dab0*/  IMAD.MOV.U32 R17, RZ, RZ, RZ ;  /* 0x000000ffff117224 */ /* 0x000fe400078e00ff */
[----:B------:R-:W-:Y:S02]  /*2dac0*/  IMAD.U32 R16, RZ, RZ, UR6 ;  /* 0x00000006ff107e24 */ /* 0x000fe4000f8e00ff */
[----:B------:R-:W-:-:S07]  /*2dad0*/  IMAD.MOV.U32 R18, RZ, RZ, RZ ;  /* 0x000000ffff127224 */ /* 0x000fce00078e00ff */
.L_x_2993:
        /* <DEDUP_REMOVED lines=16> */
[----:B------:R-:W-:Y:S01]  /*2dbe0*/  ULDC.64 UR54, c[0x0][0x198] ;  /* 0x0000660000367ab9 */ /* 0x000fe20000000a00 */
[----:B------:R-:W-:Y:S01]  /*2dbf0*/  ULDC UR51, c[0x0][0xc] ;  /* 0x0000030000337ab9 */ /* 0x000fe20000000800 */
[----:B------:R-:W-:Y:S01]  /*2dc00*/  UMOV UR52, URZ ;  /* 0x0000003f00347c82 */ /* 0x000fe20008000000 */
[----:B------:R1:W-:Y:S04]  /*2dc10*/  STL [R1+0x46c], R0 ;  /* 0x00046c0001007387 */ /* 0x0003e80000100800 */
[----:B------:R1:W-:Y:S04]  /*2dc20*/  STL [R1+0x460], RZ ;  /* 0x000460ff01007387 */ /* 0x0003e80000100800 */
[----:B------:R1:W-:Y:S02]  /*2dc30*/  STL [R1+0x468], R0 ;  /* 0x0004680001007387 */ /* 0x0003e40000100800 */
.L_x_3094:
        /* <DEDUP_REMOVED lines=45> */
.L_x_2995:
        /* <DEDUP_REMOVED lines=18> */
.L_x_2996:
[----:B------:R-:W-:Y:S05]  /*2e030*/  @!P3 BRA `(.L_x_2997) ;  /* 0x00000000000cb947 */ /* 0x000fea0003800000 */
[----:B------:R-:W2:Y:S04]  /*2e040*/  LDG.E R7, desc[UR56][R4.64] ;  /* 0x0000003804077981 */ /* 0x000ea8000c1e1900 */
[----:B-1----:R-:W2:Y:S02]  /*2e050*/  LDG.E R8, desc[UR56][R4.64+0x4] ;  /* 0x0000043804087981 */ /* 0x002ea4000c1e1900 */
[----:B--2---:R-:W-:-:S07]  /*2e060*/  IMAD.IADD R7, R8, 0x1, -R7 ;  /* 0x0000000108077824 */ /* 0x004fce00078e0a07 */
.L_x_2997:
[----:B--2---:R-:W2:Y:S04]  /*2e070*/  @P1 LDG.E R4, desc[UR56][R2.64] ;  /* 0x0000003802041981 */ /* 0x004ea8000c1e1900 */
[----:B------:R1:W2:Y:S02]  /*2e080*/  @P1 LDG.E R5, desc[UR56][R2.64+0x4] ;  /* 0x0000043802051981 */ /* 0x0002a4000c1e1900 */
[----:B-1----:R-:W1:Y:S02]  /*2e090*/  LDC.64 R2, c[0x0][0xad8] ;  /* 0x0002b600ff027b82 */ /* 0x002e640000000a00 */
[----:B-1----:R-:W-:Y:S01]  /*2e0a0*/  ISETP.GE.AND P2, PT, R3, 0x1, PT ;  /* 0x000000010300780c */ /* 0x002fe20003f46270 */
[----:B--2---:R-:W-:Y:S02]  /*2e0b0*/  @P1 IMAD.IADD R9, R5, 0x1, -R4 ;  /* 0x0000000105091824 */ /* 0x004fe400078e0a04 */
[----:B-----5:R-:W-:-:S04]  /*2e0c0*/  IMAD.IADD R5, R7, 0x1, -R6 ;  /* 0x0000000107057824 */ /* 0x020fc800078e0a06 */
[----:B------:R-:W-:-:S04]  /*2e0d0*/  IMAD.IADD R8, R5, 0x1, R9 ;  /* 0x0000000105087824 */ /* 0x000fc800078e0209 */
[----:B------:R-:W-:-:S04]  /*2e0e0*/  VIADD R4, R8, 0x5f ;  /* 0x0000005f08047836 */ /* 0x000fc80000000000 */
[----:B------:R-:W-:-:S05]  /*2e0f0*/  IMAD.HI R4, R4, 0x2aaaaaab, RZ ;  /* 0x2aaaaaab04047827 */ /* 0x000fca00078e02ff */
[----:B------:R-:W-:-:S04]  /*2e100*/  SHF.R.U32.HI R7, RZ, 0x1f, R4 ;  /* 0x0000001fff077819 */ /* 0x000fc80000011604 */
[----:B------:R-:W-:Y:S02]  /*2e110*/  LEA.HI.SX32 R20, R4, R7, 0x1c ;  /* 0x0000000704147211 */ /* 0x000fe400078fe2ff */
[----:B------:R-:W-:-:S04]  /*2e120*/  LEA R4, R17, 0x80, 0x7 ;  /* 0x0000008011047811 */ /* 0x000fc800078e38ff */
[----:B------:R-:W-:-:S05]  /*2e130*/  IADD3 R4, R8, R4, -R0 ;  /* 0x0000000408047210 */ /* 0x000fca0007ffe800 */
[----:B------:R-:W-:Y:S01]  /*2e140*/  IMAD.IADD R2, R4, 0x1, R2 ;  /* 0x0000000104027824 */ /* 0x000fe200078e0202 */
[----:B------:R-:W-:Y:S06]  /*2e150*/  @!P2 BRA `(.L_x_2998) ;  /* 0x000000000048a947 */ /* 0x000fec0003800000 */
[C---:B------:R-:W-:Y:S01]  /*2e160*/  ISETP.GT.AND P0, PT, R4.reuse, RZ, PT ;  /* 0x000000ff0400720c */ /* 0x040fe20003f04270 */
[----:B------:R-:W-:Y:S01]  /*2e170*/  BSSY B0, `(.L_x_2999) ;  /* 0x000000e000007945 */ /* 0x000fe20003800000 */
[----:B0-----:R-:W-:-:S11]  /*2e180*/  VIADD R11, R4, 0xffffffff ;  /* 0xffffffff040b7836 */ /* 0x001fd60000000000 */
        /* <DEDUP_REMOVED lines=8> */
.L_x_3000:
[----:B------:R-:W-:-:S13]  /*2e210*/  ISETP.NE.AND P0, PT, R3, 0x1, PT ;  /* 0x000000010300780c */ /* 0x000fda0003f05270 */
[----:B------:R-:W0:Y:S02]  /*2e220*/  @P0 LDC.64 R6, c[0x0][0xae0] ;  /* 0x0002b800ff060b82 */ /* 0x000e240000000a00 */
[----:B0-----:R-:W-:-:S05]  /*2e230*/  @P0 IMAD.HI.U32 R6, R11, R6, RZ ;  /* 0x000000060b060227 */ /* 0x001fca00078e00ff */
[----:B------:R-:W-:-:S07]  /*2e240*/  @P0 SHF.R.U32.HI R11, RZ, R7, R6 ;  /* 0x00000007ff0b0219 */ /* 0x000fce0000011606 */
.L_x_3001:
[----:B------:R-:W-:Y:S05]  /*2e250*/  BSYNC B0 ;  /* 0x0000000000007941 */ /* 0x000fea0003800000 */
.L_x_2999:
[----:B------:R-:W-:-:S05]  /*2e260*/  IMAD R11, R11, R3, R3 ;  /* 0x000000030b0b7224 */ /* 0x000fca00078e0203 */
[----:B------:R-:W-:-:S07]  /*2e270*/  VIMNMX R2, R2, R11, PT ;  /* 0x0000000b02027248 */ /* 0x000fce0003fe0100 */
.L_x_2998:
        /* <DEDUP_REMOVED lines=9> */
[----:B0-----:R-:W-:-:S11]  /*2e310*/  LOP3.LUT R11, RZ, R0, RZ, 0x33, !PT ;  /* 0x00000000ff0b7212 */ /* 0x001fd600078e33ff */
[----:B------:R-:W0:Y:S02]  /*2e320*/  @P0 LDC.64 R6, c[0x0][0xae0] ;  /* 0x0002b800ff060b82 */ /* 0x000e240000000a00 */
[----:B0-----:R-:W-:-:S05]  /*2e330*/  @P0 IMAD.HI.U32 R6, R11, R6, RZ ;  /* 0x000000060b060227 */ /* 0x001fca00078e00ff */
[----:B------:R-:W-:-:S04]  /*2e340*/  @P0 SHF.R.U32.HI R11, RZ, R7, R6 ;  /* 0x00000007ff0b0219 */ /* 0x000fc80000011606 */
[----:B------:R-:W-:Y:S01]  /*2e350*/  LOP3.LUT R11, RZ, R11, RZ, 0x33, !PT ;  /* 0x0000000bff0b7212 */ /* 0x000fe200078e33ff */
[----:B------:R-:W-:Y:S06]  /*2e360*/  BRA `(.L_x_3005) ;  /* 0x0000000000147947 */ /* 0x000fec0003800000 */
.L_x_3004:
[----:B------:R-:W-:Y:S01]  /*2e370*/  ISETP.NE.AND P0, PT, R3, 0x1, PT ;  /* 0x000000010300780c */ /* 0x000fe20003f05270 */
[----:B0-----:R-:W-:-:S12]  /*2e380*/  IMAD.MOV.U32 R11, RZ, RZ, R0 ;  /* 0x000000ffff0b7224 */ /* 0x001fd800078e0000 */
[----:B------:R-:W0:Y:S02]  /*2e390*/  @P0 LDC.64 R6, c[0x0][0xae0] ;  /* 0x0002b800ff060b82 */ /* 0x000e240000000a00 */
[----:B0-----:R-:W-:-:S05]  /*2e3a0*/  @P0 IMAD.HI.U32 R6, R0, R6, RZ ;  /* 0x0000000600060227 */ /* 0x001fca00078e00ff */
[----:B------:R-:W-:-:S07]  /*2e3b0*/  @P0 SHF.R.U32.HI R11, RZ, R7, R6 ;  /* 0x00000007ff0b0219 */ /* 0x000fce0000011606 */
.L_x_3005:
[----:B------:R-:W-:Y:S05]  /*2e3c0*/  BSYNC B0 ;  /* 0x0000000000007941 */ /* 0x000fea0003800000 */
.L_x_3003:
[----:B------:R-:W-:-:S05]  /*2e3d0*/  IMAD R3, R11, R3, RZ ;  /* 0x000000030b037224 */ /* 0x000fca00078e02ff */
[----:B------:R-:W-:-:S07]  /*2e3e0*/  VIMNMX R8, R8, R3, !PT ;  /* 0x0000000308087248 */ /* 0x000fce0007fe0100 */
.L_x_3002:
        /* <DEDUP_REMOVED lines=35> */
.L_x_3163:
[----:B------:R-:W-:-:S03]  /*2e620*/  UMOV UR4, 0xffffffff ;  /* 0xffffffff00047882 */ /* 0x000fc60000000000 */
[----:B------:R-:W-:Y:S05]  /*2e630*/  BRA.DIV UR4, `(.L_x_3009) ;  /* 0x0000005a04cc7947 */ /* 0x000fea000b800000 */
[----:B------:R-:W-:-:S13]  /*2e640*/  ELECT P6, URZ, PT ;  /* 0x00000000003f782f */ /* 0x000fda00038c0000 */
.L_x_3166:
        /* <DEDUP_REMOVED lines=11> */
.L_x_3167:
[----:B------:R-:W-:Y:S04]  /*2e700*/  BSSY B1, `(.L_x_3011) ;  /* 0x000004d000017945 */ /* 0x000fe80003800000 */
[----:B------:R-:W-:Y:S05]  /*2e710*/  @!P6 BRA `(.L_x_3012) ;  /* 0x00000004002ce947 */ /* 0x000fea0003800000 */
[----:B0-----:R-:W1:Y:S04]  /*2e720*/  LDL R11, [R1+0x464] ;  /* 0x00046400010b7983 */ /* 0x001e680000100800 */
[----:B------:R-:W2:Y:S01]  /*2e730*/  LDL R9, [R1+0x46c] ;  /* 0x00046c0001097983 */ /* 0x000ea20000100800 */
[----:B-1----:R-:W-:Y:S01]  /*2e740*/  IMAD R8, R11, 0x8, R7 ;  /* 0x000000080b087824 */ /* 0x002fe200078e0207 */
[----:B--2---:R-:W-:-:S04]  /*2e750*/  SHF.L.U32 R9, R9, 0x1f, RZ ;  /* 0x0000001f09097819 */ /* 0x004fc800000006ff */
[----:B------:R-:W0:Y:S02]  /*2e760*/  SYNCS.PHASECHK.TRANS64.TRYWAIT P0, [R8+URZ+0x324a0], R9 ;  /* 0x0324a009080075a7 */ /* 0x000e24000800017f */
[----:B0-----:R-:W-:Y:S05]  /*2e770*/  @!P0 BRA `(.L_x_3013) ;  /* 0x0000005800b08947 */ /* 0x001fea0003800000 */
.L_x_3168:
        /* <DEDUP_REMOVED lines=11> */
.L_x_3014:
        /* <DEDUP_REMOVED lines=17> */
[----:B------:R-:W2:Y:S02]  /*2e940*/  SYNCS.PHASECHK.TRANS64.TRYWAIT P0, [R8+URZ+0x324c0], R9 ;  /* 0x0324c009080075a7 */ /* 0x000ea4000800017f */
[----:B-12---:R-:W-:Y:S05]  /*2e950*/  @!P0 BRA `(.L_x_3015) ;  /* 0x00000058004c8947 */ /* 0x006fea0003800000 */
.L_x_3169:
        /* <DEDUP_REMOVED lines=8> */
.L_x_3016:
        /* <DEDUP_REMOVED lines=31> */
.L_x_3012:
[----:B------:R-:W-:Y:S05]  /*2ebd0*/  BSYNC B1 ;  /* 0x0000000000017941 */ /* 0x000fea0003800000 */
.L_x_3011:
[----:B-1----:R-:W2:Y:S04]  /*2ebe0*/  LDL.LU R8, [R1+0x464] ;  /* 0x0004640001087983 */ /* 0x002ea80000300800 */
[----:B0-----:R-:W3:Y:S01]  /*2ebf0*/  LDL.LU R11, [R1+0x46c] ;  /* 0x00046c00010b7983 */ /* 0x001ee20000300800 */
        /* <DEDUP_REMOVED lines=14> */
.L_x_3023:
        /* <DEDUP_REMOVED lines=9> */
.L_x_3170:
        /* <DEDUP_REMOVED lines=11> */
.L_x_3020:
        /* <DEDUP_REMOVED lines=17> */
.L_x_3171:
        /* <DEDUP_REMOVED lines=8> */
.L_x_3022:
        /* <DEDUP_REMOVED lines=31> */
.L_x_3018:
[----:B------:R-:W-:Y:S05]  /*2f1a0*/  BSYNC B1 ;  /* 0x0000000000017941 */ /* 0x000fea0003800000 */
.L_x_3017:
        /* <DEDUP_REMOVED lines=9> */
[----:B------:R-:W-:Y:S01]  /*2f240*/  ISETP.GT.AND P0, PT, R3, R2, PT ;  /* 0x000000020300720c */ /* 0x000fe20003f04270 */
[----:B------:R1:W-:Y:S04]  /*2f250*/  STL [R1+0x464], R9 ;  /* 0x0004640901007387 */ /* 0x0003e80000100800 */
[----:B------:R1:W-:Y:S08]  /*2f260*/  STL [R1+0x46c], R11 ;  /* 0x00046c0b01007387 */ /* 0x0003f00000100800 */
[----:B------:R-:W-:Y:S05]  /*2f270*/  @P0 BRA `(.L_x_3023) ;  /* 0xfffffff800980947 */ /* 0x000fea000383ffff */
.L_x_3007:
[----:B------:R-:W-:Y:S05]  /*2f280*/  BSYNC B0 ;  /* 0x0000000000007941 */ /* 0x000fea0003800000 */
.L_x_3006:
        /* <DEDUP_REMOVED lines=17> */
.L_x_3026:
[----:B------:R-:W-:-:S13]  /*2f3a0*/  ISETP.NE.AND P1, PT, R3, 0x1, PT ;  /* 0x000000010300780c */ /* 0x000fda0003f25270 */
[----:B------:R-:W2:Y:S02]  /*2f3b0*/  @P1 LDC.64 R4, c[0x0][0xae0] ;  /* 0x0002b800ff041b82 */ /* 0x000ea40000000a00 */
[----:B--2---:R-:W-:-:S05]  /*2f3c0*/  @P1 IMAD.HI.U32 R4, R6, R4, RZ ;  /* 0x0000000406041227 */ /* 0x004fca00078e00ff */
[----:B------:R-:W-:-:S07]  /*2f3d0*/  @P1 SHF.R.U32.HI R6, RZ, R5, R4 ;  /* 0x00000005ff061219 */ /* 0x000fce0000011604 */
.L_x_3027:
[----:B------:R-:W-:Y:S05]  /*2f3e0*/  BSYNC B0 ;  /* 0x0000000000007941 */ /* 0x000fea0003800000 */
.L_x_3025:
[----:B------:R-:W-:-:S05]  /*2f3f0*/  IMAD R5, R6, R3, R3 ;  /* 0x0000000306057224 */ /* 0x000fca00078e0203 */
[----:B------:R-:W-:-:S07]  /*2f400*/  VIMNMX R2, R2, R5, PT ;  /* 0x0000000502027248 */ /* 0x000fce0003fe0100 */
.L_x_3024:
        /* <DEDUP_REMOVED lines=19> */
.L_x_3030:
[----:B------:R-:W-:-:S13]  /*2f540*/  ISETP.NE.AND P0, PT, R3, 0x1, PT ;  /* 0x000000010300780c */ /* 0x000fda0003f05270 */
[----:B------:R-:W3:Y:S02]  /*2f550*/  @P0 LDC.64 R4, c[0x0][0xae0] ;  /* 0x0002b800ff040b82 */ /* 0x000ee40000000a00 */
[----:B---3--:R-:W-:-:S05]  /*2f560*/  @P0 IMAD.HI.U32 R4, R0, R4, RZ ;  /* 0x0000000400040227 */ /* 0x008fca00078e00ff */
[----:B------:R-:W-:-:S07]  /*2f570*/  @P0 SHF.R.U32.HI R0, RZ, R5, R4 ;  /* 0x00000005ff000219 */ /* 0x000fce0000011604 */
.L_x_3031:
[----:B------:R-:W-:Y:S05]  /*2f580*/  BSYNC B0 ;  /* 0x0000000000007941 */ /* 0x000fea0003800000 */
.L_x_3029:
[----:B------:R-:W-:-:S05]  /*2f590*/  IMAD R3, R0, R3, RZ ;  /* 0x0000000300037224 */ /* 0x000fca00078e02ff */
[----:B------:R-:W-:-:S07]  /*2f5a0*/  VIMNMX R2, R2, R3, !PT ;  /* 0x0000000302027248 */ /* 0x000fce0007fe0100 */
.L_x_3028:
        /* <DEDUP_REMOVED lines=25> */
.L_x_3033:
        /* <DEDUP_REMOVED lines=17> */
[----:B01----:R-:W-:Y:S02]  /*2f850*/  IMAD.U32 R11, RZ, RZ, UR5 ;  /* 0x00000005ff0b7e24 */ /* 0x003fe4000f8e00ff */
[----:B------:R-:W-:Y:S02]  /*2f860*/  IMAD.MOV.U32 R8, RZ, RZ, 0x70 ;  /* 0x00000070ff087424 */ /* 0x000fe400078e00ff */
[----:B------:R-:W-:Y:S02]  /*2f870*/  IMAD.MOV.U32 R12, RZ, RZ, 0x1 ;  /* 0x00000001ff0c7424 */ /* 0x000fe400078e00ff */
[----:B------:R-:W-:-:S07]  /*2f880*/  IMAD.MOV.U32 R13, RZ, RZ, RZ ;  /* 0x000000ffff0d7224 */ /* 0x000fce00078e00ff */
[----:B------:R-:W-:-:S07]  /*2f890*/  LEPC R20, `(.L_x_3035) ;  /* 0x000000001014794e */ /* 0x000fce0000000000 */
[----:B---3--:R-:W-:Y:S05]  /*2f8a0*/  CALL.ABS.NOINC R2 ;  /* 0x0000000002007343 */ /* 0x008fea0003c00000 */
.L_x_3035:
        /* <DEDUP_REMOVED lines=14> */
[----:B01----:R-:W-:Y:S02]  /*2f990*/  IMAD.U32 R11, RZ, RZ, UR5 ;  /* 0x00000005ff0b7e24 */ /* 0x003fe4000f8e00ff */
[----:B------:R-:W-:Y:S02]  /*2f9a0*/  IMAD.MOV.U32 R8, RZ, RZ, 0x70 ;  /* 0x00000070ff087424 */ /* 0x000fe400078e00ff */
[----:B------:R-:W-:Y:S02]  /*2f9b0*/  IMAD.MOV.U32 R12, RZ, RZ, 0x1 ;  /* 0x00000001ff0c7424 */ /* 0x000fe400078e00ff */
[----:B---3--:R-:W-:-:S07]  /*2f9c0*/  IMAD.MOV.U32 R13, RZ, RZ, RZ ;  /* 0x000000ffff0d7224 */ /* 0x008fce00078e00ff */
[----:B------:R-:W-:-:S07]  /*2f9d0*/  LEPC R20, `(.L_x_3037) ;  /* 0x000000001014794e */ /* 0x000fce0000000000 */
[----:B----4-:R-:W-:Y:S05]  /*2f9e0*/  CALL.ABS.NOINC R2 ;  /* 0x0000000002007343 */ /* 0x010fea0003c00000 */
.L_x_3037:
[----:B------:R-:W-:Y:S01]  /*2f9f0*/  MOV R2, 0x0 ;  /* 0x0000000000027802 */ /* 0x000fe20000000f00 */
[----:B------:R-:W-:Y:S01]  /*2fa00*/  ULDC.64 UR4, c[0x4][0x90] ;  /* 0x0100240000047ab9 */ /* 0x000fe20000000a00 */
[----:B------:R-:W-:Y:S01]  /*2fa10*/  ULDC.64 UR6, c[0x4][0x98] ;  /* 0x0100260000067ab9 */ /* 0x000fe20000000a00 */
[----:B------:R-:W-:Y:S01]  /*2fa20*/  ULDC.64 UR8, c[0x4][0x18] ;  /* 0x0100060000087ab9 */ /* 0x000fe20000000a00 */
[----:B------:R-:W-:Y:S01]  /*2fa30*/  MOV R4, UR4 ;  /* 0x0000000400047c02 */ /* 0x000fe20008000f00 */
[----:B------:R-:W-:Y:S01]  /*2fa40*/  IMAD.U32 R5, RZ, RZ, UR5 ;  /* 0x00000005ff057e24 */ /* 0x000fe2000f8e00ff */
        /* <DEDUP_REMOVED lines=10> */
.L_x_3036:
[----:B--2---:R-:W2:Y:S01]  /*2faf0*/  LDL.LU R6, [R1+0x480] ;  /* 0x0004800001067983 */ /* 0x004ea20000300800 */
[----:B------:R-:W3:Y:S01]  /*2fb00*/  LDC R0, c[0x0][0x428] ;  /* 0x00010a00ff007b82 */ /* 0x000ee20000000800 */
[----:B------:R-:W-:Y:S01]  /*2fb10*/  ULDC.64 UR4, c[0x0][0xaf0] ;  /* 0x0002bc0000047ab9 */ /* 0x000fe20000000a00 */
[----:B------:R-:W-:Y:S01]  /*2fb20*/  IMAD.MOV.U32 R4, RZ, RZ, R19 ;  /* 0x000000ffff047224 */ /* 0x000fe200078e0013 */
[----:B------:R-:W4:Y:S01]  /*2fb30*/  S2R R5, SR_TID.X ;  /* 0x0000000000057919 */ /* 0x000f220000002100 */
[----:B---3--:R-:W-:Y:S01]  /*2fb40*/  ISETP.NE.AND P0, PT, R0, 0x1, PT ;  /* 0x000000010000780c */ /* 0x008fe20003f05270 */
[----:B------:R-:W-:Y:S01]  /*2fb50*/  IMAD.MOV.U32 R0, RZ, RZ, R18 ;  /* 0x000000ffff007224 */ /* 0x000fe200078e0012 */
[----:B----4-:R-:W-:-:S11]  /*2fb60*/  LOP3.LUT R5, R5, 0x1f, RZ, 0xc0, !PT ;  /* 0x0000001f05057812 */ /* 0x010fd600078ec0ff */
        /* <DEDUP_REMOVED lines=17> */
[----:B------:R-:W-:Y:S01]  /*2fc80*/  VOTEU.ALL UP0, P6 ;  /* 0x00000000003f7886 */ /* 0x000fe20003000000 */
[----:B---3--:R-:W-:Y:S01]  /*2fc90*/  SEL R2, R19, RZ, !P0 ;  /* 0x000000ff13027207 */ /* 0x008fe20004000000 */
[----:B--2---:R-:W-:-:S07]  /*2fca0*/  IMAD R17, R17, 0x80, R6 ;  /* 0x0000008011117824 */ /* 0x004fce00078e0206 */
.L_x_3038:
        /* <DEDUP_REMOVED lines=10> */
[----:B------:R-:W2:Y:S01]  /*2fd50*/  LDL R3, [R1+0x47c] ;  /* 0x00047c0001037983 */ /* 0x000ea20000100800 */
[----:B------:R-:W3:Y:S01]  /*2fd60*/  LDC.64 R20, c[0x0][0x3f8] ;  /* 0x0000fe00ff147b82 */ /* 0x000ee20000000a00 */
[----:B------:R-:W-:Y:S02]  /*2fd70*/  ULDC.64 UR4, c[0x0][0xb00] ;  /* 0x0002c00000047ab9 */ /* 0x000fe40000000a00 */
[----:B---3--:R-:W-:Y:S01]  /*2fd80*/  LOP3.LUT P0, RZ, R20, UR4, RZ, 0xfc, !PT ;  /* 0x0000000414ff7c12 */ /* 0x008fe2000f80fcff */
[----:B------:R-:W-:-:S03]  /*2fd90*/  UMOV UR4, 0xffffffff ;  /* 0xffffffff00047882 */ /* 0x000fc60000000000 */
[----:B------:R-:W-:-:S04]  /*2fda0*/  LOP3.LUT P0, RZ, R21, UR5, RZ, 0xfc, P0 ;  /* 0x0000000515ff7c12 */ /* 0x000fc8000800fcff */
[----:B-----5:R-:W-:Y:S01]  /*2fdb0*/  SEL R6, R4, RZ, !P0 ;  /* 0x000000ff04067207 */ /* 0x020fe20004000000 */
[----:B--2---:R-:W-:Y:S01]  /*2fdc0*/  VIADD R3, R3, 0xffffffff ;  /* 0xffffffff03037836 */ /* 0x004fe20000000000 */
[----:B------:R-:W-:Y:S07]  /*2fdd0*/  BRA.DIV UR4, `(.L_x_3039) ;  /* 0x0000004604687947 */ /* 0x000fee000b800000 */
.L_x_3174:
[----:B------:R-:W-:Y:S01]  /*2fde0*/  UMOV UR4, 0xffffffff ;  /* 0xffffffff00047882 */ /* 0x000fe20000000000 */
[----:B------:R-:W-:Y:S02]  /*2fdf0*/  SHF.R.S32.HI R8, RZ, 0x1f, R4 ;  /* 0x0000001fff087819 */ /* 0x000fe40000011404 */
[----:B------:R-:W-:Y:S05]  /*2fe00*/  BRA.DIV UR4, `(.L_x_3040) ;  /* 0x0000004604907947 */ /* 0x000fea000b800000 */
[----:B------:R-:W-:-:S13]  /*2fe10*/  ELECT P6, URZ, PT ;  /* 0x00000000003f782f */ /* 0x000fda00038c0000 */
.L_x_3177:
[----:B------:R-:W-:Y:S05]  /*2fe20*/  @!P6 BRA `(.L_x_3041) ;  /* 0x0000000000fce947 */ /* 0x000fea0003800000 */
[----:B------:R-:W-:-:S04]  /*2fe30*/  ISETP.NE.U32.AND P0, PT, R20, RZ, PT ;  /* 0x000000ff1400720c */ /* 0x000fc80003f05070 */
[----:B------:R-:W-:-:S13]  /*2fe40*/  ISETP.NE.AND.EX P0, PT, R21, RZ, PT, P0 ;  /* 0x000000ff1500720c */ /* 0x000fda0003f05300 */
[----:B------:R-:W-:Y:S05]  /*2fe50*/  @!P0 BRA `(.L_x_3042) ;  /* 0x0000000000488947 */ /* 0x000fea0003800000 */
[----:B-1----:R-:W1:Y:S01]  /*2fe60*/  LDC R9, c[0x0][0x41c] ;  /* 0x00010700ff097b82 */ /* 0x002e620000000800 */
[----:B------:R-:W-:Y:S01]  /*2fe70*/  IMAD.MOV.U32 R5, RZ, RZ, R3 ;  /* 0x000000ffff057224 */ /* 0x000fe200078e0003 */
[----:B------:R-:W-:Y:S01]  /*2fe80*/  ULDC.64 UR4, c[0x0][0x408] ;  /* 0x0001020000047ab9 */ /* 0x000fe20000000a00 */
[----:B-1----:R-:W-:-:S13]  /*2fe90*/  ISETP.NE.AND P0, PT, R9, 0x1, PT ;  /* 0x000000010900780c */ /* 0x002fda0003f05270 */
[----:B------:R-:W1:Y:S02]  /*2fea0*/  @P0 LDC.64 R6, c[0x0][0x420] ;  /* 0x00010800ff060b82 */ /* 0x000e640000000a00 */
[----:B-1----:R-:W-:-:S05]  /*2feb0*/  @P0 IMAD.HI.U32 R6, R3, R6, RZ ;  /* 0x0000000603060227 */ /* 0x002fca00078e00ff */
        /* <DEDUP_REMOVED lines=10> */
[----:B0-----:R-:W-:-:S05]  /*2ff60*/  LEA.HI.X R11, R6, R21, R5, 0x2, P0 ;  /* 0x00000015060b7211 */ /* 0x001fca00000f1405 */
[----:B------:R2:W5:Y:S04]  /*2ff70*/  LDG.E R6, desc[UR56][R10.64] ;  /* 0x000000380a067981 */ /* 0x000568000c1e1900 */
.L_x_3042:
[----:B------:R-:W3:Y:S01]  /*2ff80*/  LDL R5, [R1+0x460] ;  /* 0x0004600001057983 */ /* 0x000ee20000100800 */
[----:B-1----:R-:W-:-:S03]  /*2ff90*/  MOV R9, 0x400 ;  /* 0x0000040000097802 */ /* 0x002fc60000000f00 */
[----:B------:R-:W4:Y:S01]  /*2ffa0*/  LDL R7, [R1+0x468] ;  /* 0x0004680001077983 */ /* 0x000f220000100800 */
[----:B--2---:R-:W1:Y:S02]  /*2ffb0*/  S2R R10, SR_CgaCtaId ;  /* 0x00000000000a7919 */ /* 0x004e640000008800 */
[----:B-1----:R-:W-:-:S05]  /*2ffc0*/  LEA R9, R10, R9, 0x18 ;  /* 0x000000090a097211 */ /* 0x002fca00078ec0ff */
[----:B---3--:R-:W-:Y:S01]  /*2ffd0*/  IMAD R5, R5, 0x8, R9 ;  /* 0x0000000805057824 */ /* 0x008fe200078e0209 */
[----:B----4-:R-:W-:-:S04]  /*2ffe0*/  SHF.L.U32 R7, R7, 0x1f, RZ ;  /* 0x0000001f07077819 */ /* 0x010fc800000006ff */
[----:B------:R-:W1:Y:S02]  /*2fff0*/  SYNCS.PHASECHK.TRANS64.TRYWAIT P0, [R5+URZ+0x32440], R7 ;  /* 0x03244007050075a7 */ /* 0x000e64000800017f */
[----:B-1----:R-:W-:Y:S05]  /*30000*/  @!P0 BRA `(.L_x_3043) ;  /* 0x0000004400308947 */ /* 0x002fea0003800000 */
.L_x_3178:
        /* <DEDUP_REMOVED lines=11> */
.L_x_3044:
[----:B------:R-:W2:Y:S01]  /*300c0*/  LDL R9, [R1+0x460] ;  /* 0x0004600001097983 */ /* 0x000ea20000100800 */
        /* <DEDUP_REMOVED lines=20> */
[----:B--2---:R-:W-:Y:S01]  /*30210*/  NOP ;  /* 0x0000000000007918 */ /* 0x004fe20000000000 */
.L_x_3041:
        /* <DEDUP_REMOVED lines=26> */
[----:B--2---:R-:W-:Y:S01]  /*303c0*/  IMAD.MOV.U32 R2, RZ, RZ, 0x10000 ;  /* 0x00010000ff027424 */ /* 0x004fe200078e00ff */
        /* <DEDUP_REMOVED lines=28> */
.L_x_3046:
[----:B------:R-:W-:Y:S05]  /*30590*/  BSYNC B0 ;  /* 0x0000000000007941 */ /* 0x000fea0003800000 */
.L_x_3045:
[----:B------:R-:W-:-:S04]  /*305a0*/  UIADD3 UR52, UR52, 0x1, URZ ;  /* 0x0000000134347890 */ /* 0x000fc8000fffe03f */
[----:B------:R-:W-:-:S04]  /*305b0*/  ULEA.HI UR4, UR52, UR52, URZ, 0x1 ;  /* 0x0000003434047291 */ /* 0x000fc8000f8f083f */
[----:B------:R-:W-:-:S04]  /*305c0*/  ULOP3.LUT UR4, UR4, 0xfffffffe, URZ, 0xc0, !UPT ;  /* 0xfffffffe04047892 */ /* 0x000fc8000f8ec03f */
[----:B------:R-:W-:-:S06]  /*305d0*/  UIADD3 UR4, UR52, -UR4, URZ ;  /* 0x8000000434047290 */ /* 0x000fcc000fffe03f */
[----:B------:R-:W-:-:S05]  /*305e0*/  IMAD.U32 R2, RZ, RZ, UR4 ;  /* 0x00000004ff027e24 */ /* 0x000fca000f8e00ff */
[----:B------:R-:W-:-:S04]  /*305f0*/  SHF.L.U32 R2, R2, 0x1f, RZ ;  /* 0x0000001f02027819 */ /* 0x000fc800000006ff */
[----:B------:R-:W2:Y:S02]  /*30600*/  SYNCS.PHASECHK.TRANS64.TRYWAIT P0, [R5+URZ+0x32420], R2 ;  /* 0x03242002050075a7 */ /* 0x000ea4000800017f */
[----:B--2---:R-:W-:Y:S05]  /*30610*/  @!P0 BRA `(.L_x_3047) ;  /* 0x0000003c00c08947 */ /* 0x004fea0003800000 */
.L_x_3179:
[----:B------:R-:W-:Y:S01]  /*30620*/  ULDC.64 UR46, c[0x0][0x3f8] ;  /* 0x0000fe00002e7ab9 */ /* 0x000fe20000000a00 */
[----:B------:R-:W-:Y:S01]  /*30630*/  ULDC.64 UR38, c[0x0][0x408] ;  /* 0x0001020000267ab9 */ /* 0x000fe20000000a00 */
[----:B------:R-:W-:Y:S04]  /*30640*/  BSSY B0, `(.L_x_3048) ;  /* 0x000003b000007945 */ /* 0x000fe80003800000 */
[----:B------:R-:W-:Y:S05]  /*30650*/  @!P6 BRA `(.L_x_3049) ;  /* 0x0000000000e4e947 */ /* 0x000fea0003800000 */
[----:B------:R-:W3:Y:S01]  /*30660*/  LDL R7, [R1+0x460] ;  /* 0x0004600001077983 */ /* 0x000ee20000100800 */
[----:B-1----:R-:W-:-:S03]  /*30670*/  MOV R9, 0x400 ;  /* 0x0000040000097802 */ /* 0x002fc60000000f00 */
[----:B--2---:R-:W2:Y:S01]  /*30680*/  LDL R5, [R1+0x468] ;  /* 0x0004680001057983 */ /* 0x004ea20000100800 */
[----:B------:R-:W1:Y:S02]  /*30690*/  S2R R10, SR_CgaCtaId ;  /* 0x00000000000a7919 */ /* 0x000e640000008800 */
[----:B-1----:R-:W-:-:S05]  /*306a0*/  LEA R9, R10, R9, 0x18 ;  /* 0x000000090a097211 */ /* 0x002fca00078ec0ff */
[----:B---3--:R-:W-:Y:S01]  /*306b0*/  IMAD R2, R7, 0x8, R9 ;  /* 0x0000000807027824 */ /* 0x008fe200078e0209 */
[----:B--2---:R-:W-:-:S04]  /*306c0*/  SHF.L.U32 R5, R5, 0x1f, RZ ;  /* 0x0000001f05057819 */ /* 0x004fc800000006ff */
[----:B------:R-:W1:Y:S02]  /*306d0*/  SYNCS.PHASECHK.TRANS64.TRYWAIT P0, [R2+URZ+0x32460], R5 ;  /* 0x03246005020075a7 */ /* 0x000e64000800017f */
[----:B-1----:R-:W-:Y:S05]  /*306e0*/  @!P0 BRA `(.L_x_3050) ;  /* 0x0000003c00ac8947 */ /* 0x002fea0003800000 */
.L_x_3180:
        /* <DEDUP_REMOVED lines=11> */
.L_x_3051:
[----:B------:R-:W2:Y:S01]  /*307a0*/  LDL R7, [R1+0x460] ;  /* 0x0004600001077983 */ /* 0x000ea20000100800 */
        /* <DEDUP_REMOVED lines=35> */
[----:B---3--:R-:W-:Y:S01]  /*309e0*/  NOP ;  /* 0x0000000000007918 */ /* 0x008fe20000000000 */
.L_x_3049:
[----:B------:R-:W-:Y:S05]  /*309f0*/  BSYNC B0 ;  /* 0x0000000000007941 */ /* 0x000fea0003800000 */
.L_x_3048:
[----:B------:R-:W3:Y:S04]  /*30a00*/  LDL R3, [R1+0x47c] ;  /* 0x00047c0001037983 */ /* 0x000ee80000100800 */
[----:B--2---:R-:W2:Y:S01]  /*30a10*/  LDL R2, [R1+0x474] ;  /* 0x0004740001027983 */ /* 0x004ea20000100800 */
[----:B------:R-:W-:Y:S01]  /*30a20*/  BSSY B0, `(.L_x_3052) ;  /* 0x000016a000007945 */ /* 0x000fe20003800000 */
[----:B---3--:R-:W-:-:S05]  /*30a30*/  VIADD R5, R3, 0xfffffffe ;  /* 0xfffffffe03057836 */ /* 0x008fca0000000000 */
[----:B--2---:R-:W-:-:S13]  /*30a40*/  ISETP.GE.AND P0, PT, R5, R2, PT ;  /* 0x000000020500720c */ /* 0x004fda0003f06270 */
[----:B------:R-:W-:Y:S05]  /*30a50*/  @!P0 BRA `(.L_x_3053) ;  /* 0x0000001400988947 */ /* 0x000fea0003800000 */
[----:B-1----:R-:W-:Y:S01]  /*30a60*/  LOP3.LUT R9, RZ, R2, RZ, 0x33, !PT ;  /* 0x00000002ff097212 */ /* 0x002fe200078e33ff */
[----:B------:R-:W-:Y:S01]  /*30a70*/  IMAD.MOV R2, RZ, RZ, -R3 ;  /* 0x000000ffff027224 */ /* 0x000fe200078e0a03 */
[----:B------:R-:W-:Y:S04]  /*30a80*/  BSSY B1, `(.L_x_3054) ;  /* 0x000007a000017945 */ /* 0x000fe80003800000 */
[----:B------:R-:W-:-:S05]  /*30a90*/  VIADDMNMX R9, R2, 0x1, R9, !PT ;  /* 0x0000000102097846 */ /* 0x000fca0007800109 */
[----:B------:R-:W-:-:S05]  /*30aa0*/  IMAD.IADD R2, R3, 0x1, R9 ;  /* 0x0000000103027824 */ /* 0x000fca00078e0209 */
[----:B------:R-:W-:-:S04]  /*30ab0*/  LOP3.LUT R2, R2, 0x1, RZ, 0xc0, !PT ;  /* 0x0000000102027812 */ /* 0x000fc800078ec0ff */
[----:B------:R-:W-:-:S13]  /*30ac0*/  ISETP.NE.U32.AND P0, PT, R2, 0x1, PT ;  /* 0x000000010200780c */ /* 0x000fda0003f05070 */
[----:B------:R-:W-:Y:S05]  /*30ad0*/  @P0 BRA `(.L_x_3055) ;  /* 0x0000000400d00947 */ /* 0x000fea0003800000 */
[----:B------:R-:W2:Y:S04]  /*30ae0*/  LDL.LU R3, [R1+0x460] ;  /* 0x0004600001037983 */ /* 0x000ea80000300800 */
        /* <DEDUP_REMOVED lines=13> */
[----:B0-----:R-:W0:Y:S01]  /*30bc0*/  LDC R11, c[0x0][0x41c] ;  /* 0x00010700ff0b7b82 */ /* 0x001e220000000800 */
[----:B------:R-:W-:Y:S01]  /*30bd0*/  ULDC.64 UR4, c[0x0][0x408] ;  /* 0x0001020000047ab9 */ /* 0x000fe20000000a00 */
[----:B0-----:R-:W-:-:S13]  /*30be0*/  ISETP.NE.AND P0, PT, R11, 0x1, PT ;  /* 0x000000010b00780c */ /* 0x001fda0003f05270 */
[----:B------:R-:W0:Y:S02]  /*30bf0*/  @P0 LDC.64 R2, c[0x0][0x420] ;  /* 0x00010800ff020b82 */ /* 0x000e240000000a00 */
[----:B0-----:R-:W-:-:S04]  /*30c00*/  @P0 IMAD.HI.U32 R6, R5, R2, RZ ;  /* 0x0000000205060227 */ /* 0x001fc800078e00ff */
        /* <DEDUP_REMOVED lines=12> */
.L_x_3058:
[----:B------:R-:W3:Y:S01]  /*30cd0*/  S2R R3, SR_CgaCtaId ;  /* 0x0000000000037919 */ /* 0x000ee20000008800 */
[----:B------:R-:W-:-:S04]  /*30ce0*/  MOV R2, 0x400 ;  /* 0x0000040000027802 */ /* 0x000fc80000000f00 */
[----:B---3--:R-:W-:Y:S02]  /*30cf0*/  LEA R2, R3, R2, 0x18 ;  /* 0x0000000203027211 */ /* 0x008fe400078ec0ff */
[----:B------:R-:W-:-:S03]  /*30d00*/  SHF.L.U32 R3, R12, 0x1f, RZ ;  /* 0x0000001f0c037819 */ /* 0x000fc600000006ff */
[----:B------:R-:W-:-:S04]  /*30d10*/  IMAD R2, R13, 0x8, R2 ;  /* 0x000000080d027824 */ /* 0x000fc800078e0202 */
[----:B------:R-:W3:Y:S02]  /*30d20*/  SYNCS.PHASECHK.TRANS64.TRYWAIT P0, [R2+URZ+0x32440], R3 ;  /* 0x03244003020075a7 */ /* 0x000ee4000800017f */
[----:B---3--:R-:W-:Y:S05]  /*30d30*/  @!P0 BRA `(.L_x_3059) ;  /* 0x00000038002c8947 */ /* 0x008fea0003800000 */
.L_x_3181:
        /* <DEDUP_REMOVED lines=11> */
.L_x_3060:
[----:B----4-:R-:W4:Y:S01]  /*30df0*/  LDL R7, [R1+0x460] ;  /* 0x0004600001077983 */ /* 0x010f220000100800 */
[----:B0-----:R-:W-:-:S03]  /*30e00*/  MOV R11, 0x400 ;  /* 0x00000400000b7802 */ /* 0x001fc60000000f00 */
[----:B------:R-:W2:Y:S01]  /*30e10*/  LDL R10, [R1+0x470] ;  /* 0x00047000010a7983 */ /* 0x000ea20000100800 */
[----:B-1----:R-:W0:Y:S01]  /*30e20*/  S2R R12, SR_CgaCtaId ;  /* 0x00000000000c7919 */ /* 0x002e220000008800 */
        /* <DEDUP_REMOVED lines=16> */
[----:B------:R-:W1:Y:S02]  /*30f30*/  SYNCS.PHASECHK.TRANS64.TRYWAIT P0, [R2+URZ+0x32460], R3 ;  /* 0x03246003020075a7 */ /* 0x000e64000800017f */
[----:B01----:R-:W-:Y:S05]  /*30f40*/  @!P0 BRA `(.L_x_3061) ;  /* 0x0000003400bc8947 */ /* 0x003fea0003800000 */
.L_x_3182:
        /* <DEDUP_REMOVED lines=8> */
.L_x_3062:
[----:B0--3--:R-:W2:Y:S01]  /*30fd0*/  LDL R3, [R1+0x460] ;  /* 0x0004600001037983 */ /* 0x009ea20000100800 */
        /* <DEDUP_REMOVED lines=33> */
.L_x_3057:
[----:B------:R-:W-:Y:S05]  /*311f0*/  BSYNC B2 ;  /* 0x0000000000027941 */ /* 0x000fea0003800000 */
.L_x_3056:
[----:B------:R-:W2:Y:S02]  /*31200*/  LDL R2, [R1+0x47c] ;  /* 0x00047c0001027983 */ /* 0x000ea40000100800 */
[----:B--2---:R-:W-:-:S07]  /*31210*/  VIADD R5, R2, 0xfffffffd ;  /* 0xfffffffd02057836 */ /* 0x004fce0000000000 */
.L_x_3055:
[----:B------:R-:W-:Y:S05]  /*31220*/  BSYNC B1 ;  /* 0x0000000000017941 */ /* 0x000fea0003800000 */
.L_x_3054:
[----:B------:R-:W2:Y:S01]  /*31230*/  LDL.LU R2, [R1+0x47c] ;  /* 0x00047c0001027983 */ /* 0x000ea20000300800 */
[----:B------:R-:W-:Y:S01]  /*31240*/  VIADD R9, R9, 0xfffffffe ;  /* 0xfffffffe09097836 */ /* 0x000fe20000000000 */
[----:B--2---:R-:W-:-:S04]  /*31250*/  LOP3.LUT R2, RZ, R2, RZ, 0x33, !PT ;  /* 0x00000002ff027212 */ /* 0x004fc800078e33ff */
[----:B------:R-:W-:-:S13]  /*31260*/  ISETP.NE.AND P0, PT, R9, R2, PT ;  /* 0x000000020900720c */ /* 0x000fda0003f05270 */
[----:B------:R-:W-:Y:S05]  /*31270*/  @!P0 BRA `(.L_x_3053) ;  /* 0x0000000c00908947 */ /* 0x000fea0003800000 */
.L_x_3077:
        /* <DEDUP_REMOVED lines=11> */
[----:B0-----:R-:W-:-:S03]  /*31330*/  IMAD.MOV.U32 R11, RZ, RZ, R5 ;  /* 0x000000ffff0b7224 */ /* 0x001fc600078e0005 */
[----:B------:R-:W-:-:S13]  /*31340*/  ISETP.NE.AND.EX P0, PT, RZ, UR47, PT, P0 ;  /* 0x0000002fff007c0c */ /* 0x000fda000bf05300 */
[----:B------:R-:W-:Y:S05]  /*31350*/  @!P0 BRA `(.L_x_3065) ;  /* 0x0000000000408947 */ /* 0x000fea0003800000 */
[----:B------:R-:W0:Y:S01]  /*31360*/  LDC R6, c[0x0][0x41c] ;  /* 0x00010700ff067b82 */ /* 0x000e220000000800 */
[----:B------:R-:W-:Y:S01]  /*31370*/  IMAD R7, R8, UR38, RZ ;  /* 0x0000002608077c24 */ /* 0x000fe2000f8e02ff */
[----:B0-----:R-:W-:-:S13]  /*31380*/  ISETP.NE.AND P0, PT, R6, 0x1, PT ;  /* 0x000000010600780c */ /* 0x001fda0003f05270 */
[----:B------:R-:W1:Y:S02]  /*31390*/  @P0 LDC.64 R2, c[0x0][0x420] ;  /* 0x00010800ff020b82 */ /* 0x000e640000000a00 */
[----:B-1----:R-:W-:-:S04]  /*313a0*/  @P0 IMAD.HI.U32 R12, R5, R2, RZ ;  /* 0x00000002050c0227 */ /* 0x002fc800078e00ff */
[----:B------:R-:W-:Y:S01]  /*313b0*/  IMAD.MOV.U32 R2, RZ, RZ, R5 ;  /* 0x000000ffff027224 */ /* 0x000fe200078e0005 */
[----:B------:R-:W-:-:S04]  /*313c0*/  @P0 SHF.R.U32.HI R2, RZ, R3, R12 ;  /* 0x00000003ff020219 */ /* 0x000fc8000001160c */
[--C-:B------:R-:W-:Y:S01]  /*313d0*/  SHF.R.S32.HI R3, RZ, 0x1f, R2.reuse ;  /* 0x0000001fff037819 */ /* 0x100fe20000011402 */
[----:B------:R-:W-:-:S04]  /*313e0*/  IMAD.MOV R11, RZ, RZ, -R2 ;  /* 0x000000ffff0b7224 */ /* 0x000fc800078e0a02 */
[----:B------:R-:W-:Y:S02]  /*313f0*/  IMAD R11, R6, R11, R5 ;  /* 0x0000000b060b7224 */ /* 0x000fe400078e0205 */
[C---:B------:R-:W-:Y:S02]  /*31400*/  IMAD R6, R4.reuse, UR39, R7 ;  /* 0x0000002704067c24 */ /* 0x040fe4000f8e0207 */
[----:B------:R-:W-:-:S04]  /*31410*/  IMAD.WIDE.U32 R2, R4, UR38, R2 ;  /* 0x0000002604027c25 */ /* 0x000fc8000f8e0002 */
[----:B------:R-:W-:Y:S01]  /*31420*/  IMAD.IADD R3, R6, 0x1, R3 ;  /* 0x0000000106037824 */ /* 0x000fe200078e0203 */
[----:B------:R-:W-:-:S04]  /*31430*/  LEA R6, P0, R2, UR46, 0x2 ;  /* 0x0000002e02067c11 */ /* 0x000fc8000f8010ff */
[----:B------:R-:W-:-:S05]  /*31440*/  LEA.HI.X R7, R2, UR47, R3, 0x2, P0 ;  /* 0x0000002f02077c11 */ /* 0x000fca00080f1403 */
[----:B------:R0:W5:Y:S04]  /*31450*/  LDG.E R6, desc[UR56][R6.64] ;  /* 0x0000003806067981 */ /* 0x000168000c1e1900 */
.L_x_3065:
[----:B------:R-:W2:Y:S01]  /*31460*/  S2R R3, SR_CgaCtaId ;  /* 0x0000000000037919 */ /* 0x000ea20000008800 */
[----:B------:R-:W-:-:S04]  /*31470*/  MOV R2, 0x400 ;  /* 0x0000040000027802 */ /* 0x000fc80000000f00 */
[----:B--2---:R-:W-:Y:S02]  /*31480*/  LEA R2, R3, R2, 0x18 ;  /* 0x0000000203027211 */ /* 0x004fe400078ec0ff */
[----:B------:R-:W-:-:S03]  /*31490*/  SHF.L.U32 R3, R10, 0x1f, RZ ;  /* 0x0000001f0a037819 */ /* 0x000fc600000006ff */
[----:B------:R-:W-:-:S04]  /*314a0*/  IMAD R2, R9, 0x8, R2 ;  /* 0x0000000809027824 */ /* 0x000fc800078e0202 */
[----:B------:R-:W2:Y:S02]  /*314b0*/  SYNCS.PHASECHK.TRANS64.TRYWAIT P0, [R2+URZ+0x32440], R3 ;  /* 0x03244003020075a7 */ /* 0x000ea4000800017f */
[----:B--2---:R-:W-:Y:S05]  /*314c0*/  @!P0 BRA `(.L_x_3066) ;  /* 0x0000003000708947 */ /* 0x004fea0003800000 */
.L_x_3183:
[----:B0-----:R-:W0:Y:S02]  /*314d0*/  S2R R7, SR_TID.X ;  /* 0x0000000000077919 */ /* 0x001e240000002100 */
[----:B0-----:R-:W-:-:S04]  /*314e0*/  LOP3.LUT R7, R7, 0x7f, RZ, 0xc0, !PT ;  /* 0x0000007f07077812 */ /* 0x001fc800078ec0ff */
[----:B------:R-:W-:-:S13]  /*314f0*/  ISETP.NE.AND P0, PT, R7, RZ, PT ;  /* 0x000000ff0700720c */ /* 0x000fda0003f05270 */
[----:B------:R-:W-:Y:S05]  /*31500*/  @P0 BRA `(.L_x_3067) ;  /* 0x00000000001c0947 */ /* 0x000fea0003800000 */
[----:B------:R-:W0:Y:S02]  /*31510*/  S2R R7, SR_TID.X ;  /* 0x0000000000077919 */ /* 0x000e240000002100 */
[----:B0-----:R-:W-:-:S04]  /*31520*/  LOP3.LUT R7, R7, 0x1f, RZ, 0xc0, !PT ;  /* 0x0000001f07077812 */ /* 0x001fc800078ec0ff */
[----:B------:R-:W-:Y:S01]  /*31530*/  ISETP.NE.AND P1, PT, R7, RZ, PT ;  /* 0x000000ff0700720c */ /* 0x000fe20003f25270 */
[----:B------:R-:W-:-:S04]  /*31540*/  IMAD.MOV.U32 R7, RZ, RZ, 0x3000 ;  /* 0x00003000ff077424 */ /* 0x000fc800078e00ff */
[----:B------:R0:W-:Y:S08]  /*31550*/  SYNCS.ARRIVE.TRANS64 RZ, [R2+URZ+0x32430], R7 ;  /* 0x0324300702ff79a7 */ /* 0x0001f0000800003f */
[----:B------:R-:W-:Y:S05]  /*31560*/  @!P1 BRA `(.L_x_3067) ;  /* 0x0000000000049947 */ /* 0x000fea0003800000 */
[----:B------:R-:W-:Y:S01]  /*31570*/  BPT.TRAP 0x1 ;  /* 0x000000040000795c */ /* 0x000fe20000300000 */
.L_x_3067:
[----:B-1----:R-:W3:Y:S01]  /*31580*/  LDL R12, [R1+0x470] ;  /* 0x00047000010c7983 */ /* 0x002ee20000100800 */
[----:B0-----:R-:W-:Y:S01]  /*31590*/  MOV R7, 0x400 ;  /* 0x0000040000077802 */ /* 0x001fe20000000f00 */
        /* <DEDUP_REMOVED lines=19> */
.L_x_3184:
        /* <DEDUP_REMOVED lines=8> */
.L_x_3069:
        /* <DEDUP_REMOVED lines=33> */
.L_x_3064:
[----:B------:R-:W-:Y:S05]  /*31960*/  BSYNC B1 ;  /* 0x0000000000017941 */ /* 0x000fea0003800000 */
.L_x_3063:
[----:B------:R-:W-:Y:S01]  /*31970*/  VIADD R9, R9, 0x1 ;  /* 0x0000000109097836 */ /* 0x000fe20000000000 */
[----:B------:R-:W-:Y:S04]  /*31980*/  BSSY B1, `(.L_x_3070) ;  /* 0x000006f000017945 */ /* 0x000fe80003800000 */
[----:B------:R-:W-:-:S04]  /*31990*/  ISETP.NE.AND P0, PT, R9, 0x2, PT ;  /* 0x000000020900780c */ /* 0x000fc80003f05270 */
[----:B------:R-:W-:Y:S02]  /*319a0*/  SEL R3, RZ, 0x1, P0 ;  /* 0x00000001ff037807 */ /* 0x000fe40000000000 */
[----:B-1----:R-:W-:Y:S01]  /*319b0*/  SEL R12, R9, RZ, P0 ;  /* 0x000000ff090c7207 */ /* 0x002fe20000000000 */
        /* <DEDUP_REMOVED lines=25> */
.L_x_3072:
[----:B------:R-:W2:Y:S01]  /*31b50*/  S2R R3, SR_CgaCtaId ;  /* 0x0000000000037919 */ /* 0x000ea20000008800 */
[----:B------:R-:W-:-:S04]  /*31b60*/  MOV R2, 0x400 ;  /* 0x0000040000027802 */ /* 0x000fc80000000f00 */
[----:B--2---:R-:W-:Y:S02]  /*31b70*/  LEA R2, R3, R2, 0x18 ;  /* 0x0000000203027211 */ /* 0x004fe400078ec0ff */
[----:B------:R-:W-:-:S03]  /*31b80*/  SHF.L.U32 R3, R11, 0x1f, RZ ;  /* 0x0000001f0b037819 */ /* 0x000fc600000006ff */
[----:B------:R-:W-:-:S04]  /*31b90*/  IMAD R2, R12, 0x8, R2 ;  /* 0x000000080c027824 */ /* 0x000fc800078e0202 */
[----:B------:R-:W2:Y:S02]  /*31ba0*/  SYNCS.PHASECHK.TRANS64.TRYWAIT P0, [R2+URZ+0x32440], R3 ;  /* 0x03244003020075a7 */ /* 0x000ea4000800017f */
[----:B--2---:R-:W-:Y:S05]  /*31bb0*/  @!P0 BRA `(.L_x_3073) ;  /* 0x0000002800dc8947 */ /* 0x004fea0003800000 */
.L_x_3185:
[----:B-1----:R-:W1:Y:S02]  /*31bc0*/  S2R R7, SR_TID.X ;  /* 0x0000000000077919 */ /* 0x002e640000002100 */
        /* <DEDUP_REMOVED lines=10> */
.L_x_3074:
[----:B-1----:R-:W3:Y:S01]  /*31c70*/  LDL R7, [R1+0x460] ;  /* 0x0004600001077983 */ /* 0x002ee20000100800 */
        /* <DEDUP_REMOVED lines=21> */
.L_x_3186:
        /* <DEDUP_REMOVED lines=8> */
.L_x_3076:
        /* <DEDUP_REMOVED lines=34> */
.L_x_3071:
[----:B------:R-:W-:Y:S05]  /*32070*/  BSYNC B1 ;  /* 0x0000000000017941 */ /* 0x000fea0003800000 */
.L_x_3070:
[----:B------:R-:W2:Y:S01]  /*32080*/  LDL R2, [R1+0x474] ;  /* 0x0004740001027983 */ /* 0x000ea20000100800 */
[----:B------:R-:W-:Y:S01]  /*32090*/  VIADD R5, R5, 0xfffffffe ;  /* 0xfffffffe05057836 */ /* 0x000fe20000000000 */
[----:B--2---:R-:W-:-:S13]  /*320a0*/  ISETP.GT.AND P0, PT, R9, R2, PT ;  /* 0x000000020900720c */ /* 0x004fda0003f04270 */
[----:B------:R-:W-:Y:S05]  /*320b0*/  @P0 BRA `(.L_x_3077) ;  /* 0xfffffff000700947 */ /* 0x000fea000383ffff */
.L_x_3053:
[----:B------:R-:W-:Y:S05]  /*320c0*/  BSYNC B0 ;  /* 0x0000000000007941 */ /* 0x000fea0003800000 */
.L_x_3052:
[----:B------:R-:W2:Y:S01]  /*320d0*/  LDL.LU R3, [R1+0x460] ;  /* 0x0004600001037983 */ /* 0x000ea20000300800 */
        /* <DEDUP_REMOVED lines=8> */
[----:B------:R2:W-:Y:S01]  /*32160*/  STL [R1+0x460], R2 ;  /* 0x0004600201007387 */ /* 0x0005e20000100800 */
        /* <DEDUP_REMOVED lines=13> */
.L_x_3079:
[----:B------:R-:W-:Y:S05]  /*32240*/  BSYNC B0 ;  /* 0x0000000000007941 */ /* 0x000fea0003800000 */
.L_x_3078:
[----:B--2---:R-:W2:Y:S02]  /*32250*/  LDL.LU R2, [R1+0x468] ;  /* 0x0004680001027983 */ /* 0x004ea40000300800 */
[----:B--2---:R-:W-:-:S05]  /*32260*/  LOP3.LUT R2, R2, R0, RZ, 0x3c, !PT ;  /* 0x0000000002027212 */ /* 0x004fca00078e3cff */
[----:B------:R3:W-:Y:S02]  /*32270*/  STL [R1+0x468], R2 ;  /* 0x0004680201007387 */ /* 0x0007e40000100800 */
.L_x_3034:
[----:B------:R-:W-:Y:S05]  /*32280*/  BSYNC B6 ;  /* 0x0000000000067941 */ /* 0x000fea0003800000 */
.L_x_3032:
[----:B------:R-:W-:-:S03]  /*32290*/  UMOV UR4, 0xffffffff ;  /* 0xffffffff00047882 */ /* 0x000fc60000000000 */
[----:B------:R-:W-:Y:S05]  /*322a0*/  BRA.DIV UR4, `(.L_x_3080) ;  /* 0x0000002604487947 */ /* 0x000fea000b800000 */
[----:B------:R4:W0:Y:S04]  /*322b0*/  SHFL.IDX PT, R4, R16, RZ, 0x1f ;  /* 0x00001fff10047589 */ /* 0x00082800000e0000 */
[----:B------:R-:W0:Y:S02]  /*322c0*/  SHFL.IDX PT, R16, R16, 0x1, 0x1f ;  /* 0x00201f0010107f89 */ /* 0x000e2400000e0000 */
.L_x_3190:
[----:B------:R-:W2:Y:S01]  /*322d0*/  S2R R0, SR_TID.X ;  /* 0x0000000000007919 */ /* 0x000ea20000002100 */
[----:B------:R-:W-:Y:S01]  /*322e0*/  ULDC UR4, c[0x0][0xd14] ;  /* 0x0003450000047ab9 */ /* 0x000fe20000000800 */
[----:B------:R-:W-:Y:S01]  /*322f0*/  BSSY B0, `(.L_x_3081) ;  /* 0x000000b000007945 */ /* 0x000fe20003800000 */
[----:B------:R-:W-:Y:S01]  /*32300*/  IMAD.MOV.U32 R17, RZ, RZ, RZ ;  /* 0x000000ffff117224 */ /* 0x000fe200078e00ff */
[----:B--2---:R-:W-:Y:S01]  /*32310*/  LOP3.LUT R6, R0, 0x1f, RZ, 0xc0, !PT ;  /* 0x0000001f00067812 */ /* 0x004fe200078ec0ff */
[----:B------:R-:W-:-:S03]  /*32320*/  IMAD.U32 R0, RZ, RZ, UR4 ;  /* 0x00000004ff007e24 */ /* 0x000fc6000f8e00ff */
[C---:B------:R-:W-:Y:S01]  /*32330*/  ISETP.NE.AND P0, PT, R6.reuse, 0x1f, PT ;  /* 0x0000001f0600780c */ /* 0x040fe20003f05270 */
[----:B------:R-:W-:-:S05]  /*32340*/  IMAD.IADD R5, R6, 0x1, R19 ;  /* 0x0000000106057824 */ /* 0x000fca00078e0213 */
[----:B------:R-:W-:-:S13]  /*32350*/  ISETP.GE.OR P0, PT, R5, R0, !P0 ;  /* 0x000000000500720c */ /* 0x000fda0004706670 */
[----:B------:R-:W-:Y:S05]  /*32360*/  @P0 BRA `(.L_x_3082) ;  /* 0x00000000000c0947 */ /* 0x000fea0003800000 */
[----:B---3--:R-:W2:Y:S02]  /*32370*/  LDC.64 R2, c[0x0][0xd58] ;  /* 0x00035600ff027b82 */ /* 0x008ea40000000a00 */
[----:B--2---:R-:W-:-:S05]  /*32380*/  IMAD.WIDE R2, R5, 0x4, R2 ;  /* 0x0000000405027825 */ /* 0x004fca00078e0202 */
[----:B------:R2:W5:Y:S02]  /*32390*/  LDG.E R17, desc[UR56][R2.64] ;  /* 0x0000003802117981 */ /* 0x000564000c1e1900 */
.L_x_3082:
[----:B------:R-:W-:Y:S05]  /*323a0*/  BSYNC B0 ;  /* 0x0000000000007941 */ /* 0x000fea0003800000 */
.L_x_3081:
[----:B------:R-:W-:-:S03]  /*323b0*/  UMOV UR4, 0xffffffff ;  /* 0xffffffff00047882 */ /* 0x000fc60000000000 */
[----:B------:R-:W-:Y:S05]  /*323c0*/  BRA.DIV UR4, `(.L_x_3083) ;  /* 0x00000026044c7947 */ /* 0x000fea000b800000 */
[----:B-----5:R-:W0:Y:S01]  /*323d0*/  SHFL.UP PT, R14, R17, 0x1, RZ ;  /* 0x04200000110e7989 */ /* 0x020e2200000e00ff */
[C---:B------:R-:W-:Y:S02]  /*323e0*/  ISETP.NE.AND P0, PT, R6.reuse, RZ, PT ;  /* 0x000000ff0600720c */ /* 0x040fe40003f05270 */
[----:B------:R-:W-:Y:S02]  /*323f0*/  ISETP.GE.U32.AND P1, PT, R6, 0x2, PT ;  /* 0x000000020600780c */ /* 0x000fe40003f26070 */
[----:B0-----:R-:W-:Y:S02]  /*32400*/  SEL R14, R14, RZ, P0 ;  /* 0x000000ff0e0e7207 */ /* 0x001fe40000000000 */
[----:B------:R-:W-:-:S03]  /*32410*/  ISETP.GE.U32.AND P0, PT, R6, 0x4, PT ;  /* 0x000000040600780c */ /* 0x000fc60003f06070 */
[----:B-1----:R-:W-:-:S05]  /*32420*/  IMAD.IADD R13, R17, 0x1, R14 ;  /* 0x00000001110d7824 */ /* 0x002fca00078e020e */
[----:B------:R-:W2:Y:S02]  /*32430*/  SHFL.UP PT, R14, R13, 0x2, RZ ;  /* 0x044000000d0e7989 */ /* 0x000ea400000e00ff */
[----:B--23--:R-:W-:Y:S02]  /*32440*/  SEL R2, R14, RZ, P1 ;  /* 0x000000ff0e027207 */ /* 0x00cfe40000800000 */
        /* <DEDUP_REMOVED lines=13> */
.L_x_3198:
[----:B------:R-:W-:Y:S02]  /*32520*/  ULDC UR4, c[0x0][0xd10] ;  /* 0x0003440000047ab9 */ /* 0x000fe40000000800 */
[----:B------:R-:W-:-:S04]  /*32530*/  IMAD.U32 R5, RZ, RZ, UR4 ;  /* 0x00000004ff057e24 */ /* 0x000fc8000f8e00ff */
[----:B-1----:R-:W-:-:S04]  /*32540*/  IMAD R3, R14, R5, RZ ;  /* 0x000000050e037224 */ /* 0x002fc800078e02ff */
[----:B----4-:R-:W-:-:S05]  /*32550*/  IMAD.IADD R16, R16, 0x1, R3 ;  /* 0x0000000110107824 */ /* 0x010fca00078e0203 */
[----:B------:R-:W-:-:S13]  /*32560*/  ISETP.GT.AND P0, PT, R16, R4, PT ;  /* 0x000000041000720c */ /* 0x000fda0003f04270 */
[----:B------:R-:W-:Y:S05]  /*32570*/  @P0 BRA `(.L_x_3084) ;  /* 0x0000000000b40947 */ /* 0x000fea0003800000 */
[----:B------:R-:W1:Y:S02]  /*32580*/  LDC R0, c[0x0][0xd14] ;  /* 0x00034500ff007b82 */ /* 0x000e640000000800 */
.L_x_3089:
        /* <DEDUP_REMOVED lines=14> */
.L_x_3087:
[----:B------:R-:W-:Y:S05]  /*32670*/  BSYNC B0 ;  /* 0x0000000000007941 */ /* 0x000fea0003800000 */
.L_x_3086:
        /* <DEDUP_REMOVED lines=23> */
.L_x_3206:
[----:B------:R-:W-:Y:S02]  /*327f0*/  ULDC UR4, c[0x0][0xd10] ;  /* 0x0003440000047ab9 */ /* 0x000fe40000000800 */
[----:B------:R-:W-:-:S04]  /*32800*/  IMAD.U32 R5, RZ, RZ, UR4 ;  /* 0x00000004ff057e24 */ /* 0x000fc8000f8e00ff */
[----:B-1----:R-:W-:-:S04]  /*32810*/  IMAD R3, R14, R5, RZ ;  /* 0x000000050e037224 */ /* 0x002fc800078e02ff */
[----:B------:R-:W-:-:S05]  /*32820*/  IMAD.IADD R16, R3, 0x1, R16 ;  /* 0x0000000103107824 */ /* 0x000fca00078e0210 */
[----:B------:R-:W-:-:S13]  /*32830*/  ISETP.GT.AND P0, PT, R16, R4, PT ;  /* 0x000000041000720c */ /* 0x000fda0003f04270 */
[----:B------:R-:W-:Y:S05]  /*32840*/  @!P0 BRA `(.L_x_3089) ;  /* 0xfffffffc00508947 */ /* 0x000fea000383ffff */
.L_x_3084:
[----:B------:R-:W-:Y:S01]  /*32850*/  IMAD.IADD R16, R16, 0x1, -R3 ;  /* 0x0000000110107824 */ /* 0x000fe200078e0a03 */
[----:B------:R-:W-:-:S03]  /*32860*/  UMOV UR4, 0xffffffff ;  /* 0xffffffff00047882 */ /* 0x000fc60000000000 */
[----:B------:R-:W-:-:S05]  /*32870*/  IMAD R3, R2, R5, R16 ;  /* 0x0000000502037224 */ /* 0x000fca00078e0210 */
[----:B------:R-:W-:Y:S01]  /*32880*/  ISETP.GT.AND P6, PT, R3, R4, PT ;  /* 0x000000040300720c */ /* 0x000fe20003fc4270 */
[----:B------:R-:W-:-:S12]  /*32890*/  BRA.DIV UR4, `(.L_x_3090) ;  /* 0x0000002604b87947 */ /* 0x000fd8000b800000 */
[----:B------:R-:W-:-:S04]  /*328a0*/  VOTE.ANY R3, PT, !P6 ;  /* 0x0000000000037806 */ /* 0x000fc800070e0100 */
[----:B------:R-:W1:Y:S02]  /*328b0*/  POPC R6, R3 ;  /* 0x0000000300067309 */ /* 0x000e640000000000 */
[----:B-1----:R1:W2:Y:S02]  /*328c0*/  SHFL.IDX PT, R17, R17, R6, 0x1f ;  /* 0x00001f0611117589 */ /* 0x0022a400000e0000 */
.L_x_3210:
[----:B------:R-:W-:Y:S01]  /*328d0*/  ISETP.NE.AND P0, PT, R3, RZ, PT ;  /* 0x000000ff0300720c */ /* 0x000fe20003f05270 */
[----:B------:R-:W-:-:S12]  /*328e0*/  IMAD.MOV.U32 R7, RZ, RZ, RZ ;  /* 0x000000ffff077224 */ /* 0x000fd800078e00ff */
[----:B------:R-:W-:Y:S05]  /*328f0*/  @!P0 BRA `(.L_x_3091) ;  /* 0x0000000000108947 */ /* 0x000fea0003800000 */
[----:B------:R-:W-:Y:S01]  /*32900*/  UMOV UR4, 0xffffffff ;  /* 0xffffffff00047882 */ /* 0x000fe20000000000 */
[----:B------:R-:W-:Y:S02]  /*32910*/  VIADD R12, R6, 0xffffffff ;  /* 0xffffffff060c7836 */ /* 0x000fe40000000000 */
[----:B------:R-:W-:Y:S05]  /*32920*/  BRA.DIV UR4, `(.L_x_3092) ;  /* 0x0000002604dc7947 */ /* 0x000fea000b800000 */
[----:B------:R3:W4:Y:S02]  /*32930*/  SHFL.IDX PT, R7, R2, R12, 0x1f ;  /* 0x00001f0c02077589 */ /* 0x00072400000e0000 */
.L_x_3091:
        /* <DEDUP_REMOVED lines=67> */
.L_x_3085:
[----:B------:R-:W-:Y:S01]  /*32d70*/  UMOV UR4, URZ ;  /* 0x0000003f00047c82 */ /* 0x000fe20008000000 */
[----:B------:R-:W-:Y:S01]  /*32d80*/  UMOV UR5, URZ ;  /* 0x0000003f00057c82 */ /* 0x000fe20008000000 */
[----:B------:R-:W-:Y:S01]  /*32d90*/  ULDC UR6, c[0x0][0xd14] ;  /* 0x0003450000067ab9 */ /* 0x000fe20000000800 */
[----:B------:R-:W-:Y:S02]  /*32da0*/  IMAD.MOV.U32 R16, RZ, RZ, R4 ;  /* 0x000000ffff107224 */ /* 0x000fe400078e0004 */
[----:B------:R-:W-:Y:S02]  /*32db0*/  IMAD.U32 R17, RZ, RZ, UR4 ;  /* 0x00000004ff117e24 */ /* 0x000fe4000f8e00ff */
[----:B------:R-:W-:Y:S02]  /*32dc0*/  IMAD.U32 R18, RZ, RZ, UR5 ;  /* 0x00000005ff127e24 */ /* 0x000fe4000f8e00ff */
[----:B------:R-:W-:-:S07]  /*32dd0*/  IMAD.U32 R19, RZ, RZ, UR6 ;  /* 0x00000006ff137e24 */ /* 0x000fce000f8e00ff */
.L_x_3093:
        /* <DEDUP_REMOVED lines=12> */
.L_x_2994:
        /* <DEDUP_REMOVED lines=11> */
.L_x_3213:
[----:B------:R-:W-:-:S03]  /*32f50*/  UMOV UR4, 0xffffffff ;  /* 0xffffffff00047882 */ /* 0x000fc60000000000 */
[----:B------:R-:W-:Y:S05]  /*32f60*/  BRA.DIV UR4, `(.L_x_3096) ;  /* 0x0000002204887947 */ /* 0x000fea000b800000 */
[----:B--2---:R-:W2:Y:S02]  /*32f70*/  S2R R2, SR_TID.X ;  /* 0x0000000000027919 */ /* 0x004ea40000002100 */
[----:B--2---:R-:W-:-:S04]  /*32f80*/  SHF.R.U32.HI R2, RZ, 0x5, R2 ;  /* 0x00000005ff027819 */ /* 0x004fc80000011602 */
[----:B------:R-:W-:-:S05]  /*32f90*/  LOP3.LUT R2, R2, 0x3, RZ, 0xc0, !PT ;  /* 0x0000000302027812 */ /* 0x000fca00078ec0ff */
[----:B------:R2:W3:Y:S02]  /*32fa0*/  SHFL.IDX PT, R14, R2, RZ, 0x1f ;  /* 0x00001fff020e7589 */ /* 0x0004e400000e0000 */
.L_x_3216:
[----:B---3--:R-:W-:-:S13]  /*32fb0*/  ISETP.NE.AND P0, PT, R14, RZ, PT ;  /* 0x000000ff0e00720c */ /* 0x008fda0003f05270 */
[----:B------:R-:W-:Y:S05]  /*32fc0*/  @P0 BRA `(.L_x_2764) ;  /* 0x0000000000940947 */ /* 0x000fea0003800000 */
[----:B------:R-:W-:-:S03]  /*32fd0*/  UMOV UR4, 0xffffffff ;  /* 0xffffffff00047882 */ /* 0x000fc60000000000 */
[----:B------:R-:W-:Y:S05]  /*32fe0*/  BRA.DIV UR4, `(.L_x_3097) ;  /* 0x00000022049c7947 */ /* 0x000fea000b800000 */
[----:B------:R-:W-:-:S13]  /*32ff0*/  ELECT P6, URZ, PT ;  /* 0x00000000003f782f */ /* 0x000fda00038c0000 */
.L_x_3219:
[----:B------:R-:W-:Y:S05]  /*33000*/  @!P6 BRA `(.L_x_2764) ;  /* 0x000000000084e947 */ /* 0x000fea0003800000 */
[----:B------:R-:W-:-:S06]  /*33010*/  ULOP3.LUT UR4, UR50, 0x2, URZ, 0xfc, !UPT ;  /* 0x0000000232047892 */ /* 0x000fcc000f8efc3f */
[----:B--2---:R-:W-:-:S05]  /*33020*/  IMAD.U32 R2, RZ, RZ, UR4 ;  /* 0x00000004ff027e24 */ /* 0x004fca000f8e00ff */
[----:B------:R-:W-:-:S13]  /*33030*/  ISETP.NE.AND P2, PT, R2, 0x3, PT ;  /* 0x000000030200780c */ /* 0x000fda0003f45270 */
[----:B------:R-:W-:Y:S05]  /*33040*/  @!P2 BRA `(.L_x_3098) ;  /* 0x000000000004a947 */ /* 0x000fea0003800000 */
[----:B------:R-:W-:Y:S01]  /*33050*/  BPT.TRAP 0x1 ;  /* 0x000000040000795c */ /* 0x000fe20000300000 */
.L_x_3098:
        /* <DEDUP_REMOVED lines=14> */
.L_x_3220:
[----:B------:R-:W2:Y:S02]  /*33140*/  SYNCS.PHASECHK.TRANS64.TRYWAIT P0, [R7+URZ], R2 ;  /* 0x00000002070075a7 */ /* 0x000ea4000800017f */
[----:B--2---:R-:W-:Y:S05]  /*33150*/  @!P0 BRA `(.L_x_3100) ;  /* 0x0000002000748947 */ /* 0x004fea0003800000 */
.L_x_3221:
[----:B------:R-:W-:Y:S05]  /*33160*/  @!P2 BRA `(.L_x_3101) ;  /* 0x000000000004a947 */ /* 0x000fea0003800000 */
[----:B------:R-:W-:Y:S01]  /*33170*/  BPT.TRAP 0x1 ;  /* 0x000000040000795c */ /* 0x000fe20000300000 */
.L_x_3101:
[----:B------:R-:W3:Y:S01]  /*33180*/  LDL.LU R4, [R1+0x460] ;  /* 0x0004600001047983 */ /* 0x000ee20000300800 */
[----:B------:R-:W-:-:S04]  /*33190*/  VIADD R0, R0, 0x32460 ;  /* 0x0003246000007836 */ /* 0x000fc80000000000 */
[----:B---3--:R-:W-:-:S04]  /*331a0*/  IMAD R4, R4, 0x8, R0 ;  /* 0x0000000804047824 */ /* 0x008fc800078e0200 */
[----:B------:R-:W3:Y:S02]  /*331b0*/  SYNCS.PHASECHK.TRANS64.TRYWAIT P0, [R4+URZ], R5 ;  /* 0x00000005040075a7 */ /* 0x000ee4000800017f */
[----:B---3--:R-:W-:Y:S05]  /*331c0*/  @!P0 BRA `(.L_x_3102) ;  /* 0x00000020006c8947 */ /* 0x008fea0003800000 */
.L_x_3222:
[----:B------:R-:W-:-:S07]  /*331d0*/  IMAD R3, R3, 0x8, R0 ;  /* 0x0000000803037824 */ /* 0x000fce00078e0200 */
.L_x_3103:
[----:B----4-:R4:W0:Y:S02]  /*331e0*/  SYNCS.PHASECHK.TRANS64.TRYWAIT P0, [R3+URZ], R2 ;  /* 0x00000002030075a7 */ /* 0x010824000800017f */
[----:B0-----:R-:W-:Y:S05]  /*331f0*/  @!P0 NANOSLEEP.SYNCS 0x989680 ;  /* 0x009896800000895d */ /* 0x001fea0003900000 */
[----:B------:R-:W0:Y:S02]  /*33200*/  @!P0 SYNCS.PHASECHK.TRANS64 P0, [R3+URZ], R2 ;  /* 0x00000002030085a7 */ /* 0x000e24000800007f */
[----:B0-----:R-:W-:Y:S05]  /*33210*/  @!P0 BRA `(.L_x_3103) ;  /* 0xfffffffc00f08947 */ /* 0x001fea000383ffff */
.L_x_2764:
[----:B------:R-:W-:Y:S05]  /*33220*/  BSYNC B7 ;  /* 0x0000000000077941 */ /* 0x000fea0003800000 */
.L_x_2761:
[----:B------:R-:W-:Y:S05]  /*33230*/  EXIT ;  /* 0x000000000000794d */ /* 0x000fea0003800000 */
.L_x_2790:
[----:B0-----:R0:W1:Y:S02]  /*33240*/  SYNCS.PHASECHK.TRANS64.TRYWAIT P6, [R84+URZ+0x32490], R105 ;  /* 0x03249069540075a7 */ /* 0x00106400080c017f */
[----:B-1----:R-:W-:Y:S05]  /*33250*/  @!P6 NANOSLEEP.SYNCS 0x989680 ;  /* 0x009896800000e95d */ /* 0x002fea0003900000 */
[----:B------:R-:W1:Y:S02]  /*33260*/  @!P6 SYNCS.PHASECHK.TRANS64 P6, [R84+URZ+0x32490], R105 ;  /* 0x032490695400e5a7 */ /* 0x000e6400080c007f */
[----:B-1----:R-:W-:Y:S05]  /*33270*/  @!P6 BRA `(.L_x_2790) ;  /* 0xfffffffc00f0e947 */ /* 0x002fea000383ffff */
[----:B------:R-:W-:Y:S05]  /*33280*/  BRA `(.L_x_3104) ;  /* 0xfffffcfc002c7947 */ /* 0x000fea000383ffff */
.L_x_2808:
[----:B0-----:R0:W1:Y:S02]  /*33290*/  SYNCS.PHASECHK.TRANS64.TRYWAIT P5, [R84+URZ+0x32490], R105 ;  /* 0x03249069540075a7 */ /* 0x00106400080a017f */
[----:B-1----:R-:W-:Y:S05]  /*332a0*/  @!P5 NANOSLEEP.SYNCS 0x989680 ;  /* 0x009896800000d95d */ /* 0x002fea0003900000 */
[----:B------:R-:W1:Y:S02]  /*332b0*/  @!P5 SYNCS.PHASECHK.TRANS64 P5, [R84+URZ+0x32490], R105 ;  /* 0x032490695400d5a7 */ /* 0x000e6400080a007f */
[----:B-1----:R-:W-:Y:S05]  /*332c0*/  @!P5 BRA `(.L_x_2808) ;  /* 0xfffffffc00f0d947 */ /* 0x002fea000383ffff */
[----:B------:R-:W-:Y:S05]  /*332d0*/  BRA `(.L_x_3105) ;  /* 0xfffffd0c00747947 */ /* 0x000fea000383ffff */
.L_x_2817:
[----:B0-----:R0:W1:Y:S02]  /*332e0*/  SYNCS.PHASECHK.TRANS64.TRYWAIT P4, [R84+URZ+0x32490], R105 ;  /* 0x03249069540075a7 */ /* 0x001064000808017f */
[----:B-1----:R-:W-:Y:S05]  /*332f0*/  @!P4 NANOSLEEP.SYNCS 0x989680 ;  /* 0x009896800000c95d */ /* 0x002fea0003900000 */
[----:B------:R-:W1:Y:S02]  /*33300*/  @!P4 SYNCS.PHASECHK.TRANS64 P4, [R84+URZ+0x32490], R105 ;  /* 0x032490695400c5a7 */ /* 0x000e64000808007f */
[----:B-1----:R-:W-:Y:S05]  /*33310*/  @!P4 BRA `(.L_x_2817) ;  /* 0xfffffffc00f0c947 */ /* 0x002fea000383ffff */
[----:B------:R-:W-:Y:S05]  /*33320*/  BRA `(.L_x_3106) ;  /* 0xfffffd1c004c7947 */ /* 0x000fea000383ffff */
.L_x_2823:
[----:B--2---:R2:W3:Y:S02]  /*33330*/  SYNCS.PHASECHK.TRANS64.TRYWAIT P3, [R84+URZ+0x324b0], R105 ;  /* 0x0324b069540075a7 */ /* 0x0044e4000806017f */
[----:B---3--:R-:W-:Y:S05]  /*33340*/  @!P3 NANOSLEEP.SYNCS 0x989680 ;  /* 0x009896800000b95d */ /* 0x008fea0003900000 */
[----:B------:R-:W3:Y:S02]  /*33350*/  @!P3 SYNCS.PHASECHK.TRANS64 P3, [R84+URZ+0x324b0], R105 ;  /* 0x0324b0695400b5a7 */ /* 0x000ee4000806007f */
[----:B---3--:R-:W-:Y:S05]  /*33360*/  @!P3 BRA `(.L_x_2823) ;  /* 0xfffffffc00f0b947 */ /* 0x008fea000383ffff */
[----:B------:R-:W-:Y:S05]  /*33370*/  BRA `(.L_x_3107) ;  /* 0xfffffd1c00dc7947 */ /* 0x000fea000383ffff */
.L_x_2839:
[----:B------:R-:W-:Y:S01]  /*33380*/  BSSY B0, `(.L_x_3108) ;  /* 0x0000008000007945 */ /* 0x000fe20003800000 */
[----:B------:R-:W-:Y:S01]  /*33390*/  IMAD.MOV.U32 R13, RZ, RZ, R217 ;  /* 0x000000ffff0d7224 */ /* 0x000fe200078e00d9 */
[----:B------:R-:W-:Y:S01]  /*333a0*/  MOV R11, 0x1f ;  /* 0x0000001f000b7802 */ /* 0x000fe20000000f00 */
[----:B------:R-:W-:Y:S02]  /*333b0*/  IMAD.MOV.U32 R12, RZ, RZ, RZ ;  /* 0x000000ffff0c7224 */ /* 0x000fe400078e00ff */
[----:B------:R-:W-:-:S07]  /*333c0*/  IMAD.MOV.U32 R15, RZ, RZ, -0x1 ;  /* 0xffffffffff0f7424 */ /* 0x000fce00078e00ff */
[----:B0----5:R-:W-:Y:S05]  /*333d0*/  WARPSYNC.COLLECTIVE R15, `(.L_x_3109) ;  /* 0x000000000f087348 */ /* 0x021fea0003c00000 */
[----:B------:R1:W2:Y:S02]  /*333e0*/  SHFL.IDX P6, R14, R13, R12, R11 ;  /* 0x0000000c0d0e7389 */ /* 0x0002a400000c000b */
[----:B012--5:R-:W-:Y:S01]  /*333f0*/  ENDCOLLECTIVE ;  /* 0x000000000000791b */ /* 0x027fe20003800000 */
.L_x_3109:
[----:B------:R-:W-:Y:S05]  /*33400*/  BSYNC B0 ;  /* 0x0000000000007941 */ /* 0x000fea0003800000 */
.L_x_3108:
[----:B------:R-:W-:Y:S05]  /*33410*/  BRA `(.L_x_3110) ;  /* 0xfffffd30000c7947 */ /* 0x000fea000383ffff */
.L_x_2855:
[----:B------:R-:W-:Y:S01]  /*33420*/  BSSY B1, `(.L_x_3111) ;  /* 0x0000008000017945 */ /* 0x000fe20003800000 */
[----:B------:R-:W-:Y:S02]  /*33430*/  IMAD.MOV.U32 R13, RZ, RZ, R5 ;  /* 0x000000ffff0d7224 */ /* 0x000fe400078e0005 */
[----:B------:R-:W-:Y:S02]  /*33440*/  IMAD.MOV.U32 R12, RZ, RZ, RZ ;  /* 0x000000ffff0c7224 */ /* 0x000fe400078e00ff */
[----:B------:R-:W-:Y:S02]  /*33450*/  IMAD.MOV.U32 R11, RZ, RZ, 0x1c1f ;  /* 0x00001c1fff0b7424 */ /* 0x000fe400078e00ff */
[----:B------:R-:W-:-:S07]  /*33460*/  IMAD.MOV.U32 R15, RZ, RZ, -0x1 ;  /* 0xffffffffff0f7424 */ /* 0x000fce00078e00ff */
[----:B------:R-:W-:Y:S05]  /*33470*/  WARPSYNC.COLLECTIVE R15, `(.L_x_3112) ;  /* 0x000000000f087348 */ /* 0x000fea0003c00000 */
[----:B------:R0:W1:Y:S02]  /*33480*/  SHFL.IDX P6, R14, R13, R12, R11 ;  /* 0x0000000c0d0e7389 */ /* 0x00006400000c000b */
[----:B01----:R-:W-:Y:S01]  /*33490*/  ENDCOLLECTIVE ;  /* 0x000000000000791b */ /* 0x003fe20003800000 */
.L_x_3112:
[----:B------:R-:W-:Y:S05]  /*334a0*/  BSYNC B1 ;  /* 0x0000000000017941 */ /* 0x000fea0003800000 */
.L_x_3111:
[----:B------:R-:W-:Y:S05]  /*334b0*/  BRA `(.L_x_3113) ;  /* 0xfffffd4000787947 */ /* 0x000fea000383ffff */
.L_x_2856:
        /* <DEDUP_REMOVED lines=8> */
.L_x_3115:
[----:B------:R-:W-:Y:S05]  /*33540*/  BSYNC B1 ;  /* 0x0000000000017941 */ /* 0x000fea0003800000 */
.L_x_3114:
[----:B------:R-:W-:Y:S05]  /*33550*/  BRA `(.L_x_3116) ;  /* 0xfffffd4000587947 */ /* 0x000fea000383ffff */
.L_x_2857:
        /* <DEDUP_REMOVED lines=8> */
.L_x_3118:
[----:B------:R-:W-:Y:S05]  /*335e0*/  BSYNC B1 ;  /* 0x0000000000017941 */ /* 0x000fea0003800000 */
.L_x_3117:
[----:B------:R-:W-:Y:S05]  /*335f0*/  BRA `(.L_x_3119) ;  /* 0xfffffd4000387947 */ /* 0x000fea000383ffff */
.L_x_2858:
        /* <DEDUP_REMOVED lines=8> */
.L_x_3121:
[----:B------:R-:W-:Y:S05]  /*33680*/  BSYNC B1 ;  /* 0x0000000000017941 */ /* 0x000fea0003800000 */
.L_x_3120:
[----:B------:R-:W-:Y:S05]  /*33690*/  BRA `(.L_x_3122) ;  /* 0xfffffd4000187947 */ /* 0x000fea000383ffff */
.L_x_2859:
[----:B------:R-:W-:Y:S01]  /*336a0*/  BSSY B1, `(.L_x_3123) ;  /* 0x0000008000017945 */ /* 0x000fe20003800000 */
[----:B------:R-:W-:Y:S02]  /*336b0*/  IMAD.MOV.U32 R13, RZ, RZ, R5 ;  /* 0x000000ffff0d7224 */ /* 0x000fe400078e0005 */
[----:B------:R-:W-:Y:S02]  /*336c0*/  IMAD.MOV.U32 R12, RZ, RZ, 0x1 ;  /* 0x00000001ff0c7424 */ /* 0x000fe400078e00ff */
[----:B------:R-:W-:Y:S02]  /*336d0*/  IMAD.MOV.U32 R11, RZ, RZ, 0x1c1f ;  /* 0x00001c1fff0b7424 */ /* 0x000fe400078e00ff */
[----:B------:R-:W-:-:S07]  /*336e0*/  IMAD.MOV.U32 R15, RZ, RZ, -0x1 ;  /* 0xffffffffff0f7424 */ /* 0x000fce00078e00ff */
[----:B------:R-:W-:Y:S05]  /*336f0*/  WARPSYNC.COLLECTIVE R15, `(.L_x_3124) ;  /* 0x000000000f087348 */ /* 0x000fea0003c00000 */
[----:B------:R0:W1:Y:S02]  /*33700*/  SHFL.IDX P6, R14, R13, R12, R11 ;  /* 0x0000000c0d0e7389 */ /* 0x00006400000c000b */
[----:B01----:R-:W-:Y:S01]  /*33710*/  ENDCOLLECTIVE ;  /* 0x000000000000791b */ /* 0x003fe20003800000 */
.L_x_3124:
[----:B------:R-:W-:Y:S05]  /*33720*/  BSYNC B1 ;  /* 0x0000000000017941 */ /* 0x000fea0003800000 */
.L_x_3123:
[----:B------:R-:W-:Y:S05]  /*33730*/  BRA `(.L_x_3125) ;  /* 0xfffffd3c00f87947 */ /* 0x000fea000383ffff */
.L_x_2860:
        /* <DEDUP_REMOVED lines=8> */
.L_x_3127:
[----:B------:R-:W-:Y:S05]  /*337c0*/  BSYNC B1 ;  /* 0x0000000000017941 */ /* 0x000fea0003800000 */
.L_x_3126:
[----:B------:R-:W-:Y:S05]  /*337d0*/  BRA `(.L_x_3128) ;  /* 0xfffffd3c00d87947 */ /* 0x000fea000383ffff */
.L_x_2861:
        /* <DEDUP_REMOVED lines=8> */
.L_x_3130:
[----:B------:R-:W-:Y:S05]  /*33860*/  BSYNC B1 ;  /* 0x0000000000017941 */ /* 0x000fea0003800000 */
.L_x_3129:
[----:B------:R-:W-:Y:S05]  /*33870*/  BRA `(.L_x_3131) ;  /* 0xfffffd3c00b87947 */ /* 0x000fea000383ffff */
.L_x_2862:
        /* <DEDUP_REMOVED lines=8> */
.L_x_3133:
[----:B------:R-:W-:Y:S05]  /*33900*/  BSYNC B1 ;  /* 0x0000000000017941 */ /* 0x000fea0003800000 */
.L_x_3132:
[----:B------:R-:W-:Y:S05]  /*33910*/  BRA `(.L_x_3134) ;  /* 0xfffffd3c00987947 */ /* 0x000fea000383ffff */
.L_x_2864:
[----:B0-----:R0:W1:Y:S02]  /*33920*/  SYNCS.PHASECHK.TRANS64.TRYWAIT P0, [R145+URZ+0x32400], R6 ;  /* 0x03240006910075a7 */ /* 0x001064000800017f */
[----:B-1----:R-:W-:Y:S05]  /*33930*/  @!P0 NANOSLEEP.SYNCS 0x989680 ;  /* 0x009896800000895d */ /* 0x002fea0003900000 */
[----:B------:R-:W1:Y:S02]  /*33940*/  @!P0 SYNCS.PHASECHK.TRANS64 P0, [R145+URZ+0x32400], R6 ;  /* 0x03240006910085a7 */ /* 0x000e64000800007f */
[----:B-1----:R-:W-:Y:S05]  /*33950*/  @!P0 BRA `(.L_x_2864) ;  /* 0xfffffffc00f08947 */ /* 0x002fea000383ffff */
[----:B------:R-:W-:Y:S05]  /*33960*/  BRA `(.L_x_3135) ;  /* 0xfffffd3c00907947 */ /* 0x000fea000383ffff */
.L_x_2872:
        /* <DEDUP_REMOVED lines=8> */
.L_x_3137:
[----:B------:R-:W-:Y:S05]  /*339f0*/  BSYNC B1 ;  /* 0x0000000000017941 */ /* 0x000fea0003800000 */
.L_x_3136:
[----:B------:R-:W-:Y:S05]  /*33a00*/  BRA `(.L_x_3138) ;  /* 0xfffffd4c00d07947 */ /* 0x000fea000383ffff */
.L_x_2873:
        /* <DEDUP_REMOVED lines=8> */
.L_x_3140:
[----:B------:R-:W-:Y:S05]  /*33a90*/  BSYNC B1 ;  /* 0x0000000000017941 */ /* 0x000fea0003800000 */
.L_x_3139:
[----:B------:R-:W-:Y:S05]  /*33aa0*/  BRA `(.L_x_3141) ;  /* 0xfffffd4c00b07947 */ /* 0x000fea000383ffff */
.L_x_2874:
        /* <DEDUP_REMOVED lines=8> */
.L_x_3143:
[----:B------:R-:W-:Y:S05]  /*33b30*/  BSYNC B1 ;  /* 0x0000000000017941 */ /* 0x000fea0003800000 */
.L_x_3142:
[----:B------:R-:W-:Y:S05]  /*33b40*/  BRA `(.L_x_3144) ;  /* 0xfffffd4c00907947 */ /* 0x000fea000383ffff */
.L_x_2875:
        /* <DEDUP_REMOVED lines=8> */
.L_x_3146:
[----:B------:R-:W-:Y:S05]  /*33bd0*/  BSYNC B1 ;  /* 0x0000000000017941 */ /* 0x000fea0003800000 */
.L_x_3145:
[----:B------:R-:W-:Y:S05]  /*33be0*/  BRA `(.L_x_3147) ;  /* 0xfffffd4c00707947 */ /* 0x000fea000383ffff */
.L_x_2876:
[----:B------:R-:W-:Y:S01]  /*33bf0*/  BSSY B1, `(.L_x_3148) ;  /* 0x0000008000017945 */ /* 0x000fe20003800000 */
[----:B------:R-:W-:Y:S02]  /*33c00*/  IMAD.MOV.U32 R13, RZ, RZ, R4 ;  /* 0x000000ffff0d7224 */ /* 0x000fe400078e0004 */
[----:B------:R-:W-:Y:S02]  /*33c10*/  IMAD.MOV.U32 R12, RZ, RZ, 0x1 ;  /* 0x00000001ff0c7424 */ /* 0x000fe400078e00ff */
[----:B------:R-:W-:Y:S02]  /*33c20*/  IMAD.MOV.U32 R11, RZ, RZ, 0x1c1f ;  /* 0x00001c1fff0b7424 */ /* 0x000fe400078e00ff */
[----:B------:R-:W-:-:S07]  /*33c30*/  IMAD.MOV.U32 R15, RZ, RZ, -0x1 ;  /* 0xffffffffff0f7424 */ /* 0x000fce00078e00ff */
[----:B-----5:R-:W-:Y:S05]  /*33c40*/  WARPSYNC.COLLECTIVE R15, `(.L_x_3149) ;  /* 0x000000000f087348 */ /* 0x020fea0003c00000 */
[----:B------:R0:W1:Y:S02]  /*33c50*/  SHFL.IDX P6, R14, R13, R12, R11 ;  /* 0x0000000c0d0e7389 */ /* 0x00006400000c000b */
[----:B01---5:R-:W-:Y:S01]  /*33c60*/  ENDCOLLECTIVE ;  /* 0x000000000000791b */ /* 0x023fe20003800000 */
.L_x_3149:
[----:B------:R-:W-:Y:S05]  /*33c70*/  BSYNC B1 ;  /* 0x0000000000017941 */ /* 0x000fea0003800000 */
.L_x_3148:
[----:B------:R-:W-:Y:S05]  /*33c80*/  BRA `(.L_x_3150) ;  /* 0xfffffd4c00507947 */ /* 0x000fea000383ffff */
.L_x_2877:
        /* <DEDUP_REMOVED lines=8> */
.L_x_3152:
[----:B------:R-:W-:Y:S05]  /*33d10*/  BSYNC B1 ;  /* 0x0000000000017941 */ /* 0x000fea0003800000 */
.L_x_3151:
[----:B------:R-:W-:Y:S05]  /*33d20*/  BRA `(.L_x_3153) ;  /* 0xfffffd4c00307947 */ /* 0x000fea000383ffff */
.L_x_2878:
        /* <DEDUP_REMOVED lines=8> */
.L_x_3155:
[----:B------:R-:W-:Y:S05]  /*33db0*/  BSYNC B1 ;  /* 0x0000000000017941 */ /* 0x000fea0003800000 */
.L_x_3154:
[----:B------:R-:W-:Y:S05]  /*33dc0*/  BRA `(.L_x_3156) ;  /* 0xfffffd4c00107947 */ /* 0x000fea000383ffff */
.L_x_2879:
        /* <DEDUP_REMOVED lines=8> */
.L_x_3158:
[----:B------:R-:W-:Y:S05]  /*33e50*/  BSYNC B1 ;  /* 0x0000000000017941 */ /* 0x000fea0003800000 */
.L_x_3157:
[----:B------:R-:W-:Y:S05]  /*33e60*/  BRA `(.L_x_3159) ;  /* 0xfffffd4800f07947 */ /* 0x000fea000383ffff */
.L_x_2881:
[----:B0-----:R0:W1:Y:S02]  /*33e70*/  SYNCS.PHASECHK.TRANS64.TRYWAIT P1, [R145+URZ+0x32400], R0 ;  /* 0x03240000910075a7 */ /* 0x001064000802017f */
[----:B-1----:R-:W-:Y:S05]  /*33e80*/  @!P1 NANOSLEEP.SYNCS 0x989680 ;  /* 0x009896800000995d */ /* 0x002fea0003900000 */
[----:B------:R-:W1:Y:S02]  /*33e90*/  @!P1 SYNCS.PHASECHK.TRANS64 P1, [R145+URZ+0x32400], R0 ;  /* 0x03240000910095a7 */ /* 0x000e64000802007f */
[----:B-1----:R-:W-:Y:S05]  /*33ea0*/  @!P1 BRA `(.L_x_2881) ;  /* 0xfffffffc00f09947 */ /* 0x002fea000383ffff */
[----:B------:R-:W-:Y:S05]  /*33eb0*/  BRA `(.L_x_3160) ;  /* 0xfffffd4c00307947 */ /* 0x000fea000383ffff */
.L_x_2896:
[----:B0-----:R0:W1:Y:S02]  /*33ec0*/  SYNCS.PHASECHK.TRANS64.TRYWAIT P0, [R2+URZ], R7 ;  /* 0x00000007020075a7 */ /* 0x001064000800017f */
[----:B-1----:R-:W-:Y:S05]  /*33ed0*/  @!P0 NANOSLEEP.SYNCS 0x989680 ;  /* 0x009896800000895d */ /* 0x002fea0003900000 */
[----:B------:R-:W1:Y:S02]  /*33ee0*/  @!P0 SYNCS.PHASECHK.TRANS64 P0, [R2+URZ], R7 ;  /* 0x00000007020085a7 */ /* 0x000e64000800007f */
[----:B-1----:R-:W-:Y:S05]  /*33ef0*/  @!P0 BRA `(.L_x_2896) ;  /* 0xfffffffc00f08947 */ /* 0x002fea000383ffff */
[----:B------:R-:W-:Y:S05]  /*33f00*/  BRA `(.L_x_2895) ;  /* 0xfffffd6000c07947 */ /* 0x000fea000383ffff */
.L_x_2903:
[----:B0-----:R0:W1:Y:S02]  /*33f10*/  SYNCS.PHASECHK.TRANS64.TRYWAIT P0, [R4+URZ], R5 ;  /* 0x00000005040075a7 */ /* 0x001064000800017f */
[----:B-1----:R-:W-:Y:S05]  /*33f20*/  @!P0 NANOSLEEP.SYNCS 0x989680 ;  /* 0x009896800000895d */ /* 0x002fea0003900000 */
[----:B------:R-:W1:Y:S02]  /*33f30*/  @!P0 SYNCS.PHASECHK.TRANS64 P0, [R4+URZ], R5 ;  /* 0x00000005040085a7 */ /* 0x000e64000800007f */
[----:B-1----:R-:W-:Y:S05]  /*33f40*/  @!P0 BRA `(.L_x_2903) ;  /* 0xfffffffc00f08947 */ /* 0x002fea000383ffff */
[----:B------:R-:W-:Y:S05]  /*33f50*/  BRA `(.L_x_2902) ;  /* 0xfffffd6400e47947 */ /* 0x000fea000383ffff */
.L_x_2928:
[----:B-1----:R1:W2:Y:S02]  /*33f60*/  SYNCS.PHASECHK.TRANS64.TRYWAIT P1, [R0+URZ], R9 ;  /* 0x00000009000075a7 */ /* 0x0022a4000802017f */
[----:B--2---:R-:W-:Y:S05]  /*33f70*/  @!P1 NANOSLEEP.SYNCS 0x989680 ;  /* 0x009896800000995d */ /* 0x004fea0003900000 */
[----:B------:R-:W2:Y:S02]  /*33f80*/  @!P1 SYNCS.PHASECHK.TRANS64 P1, [R0+URZ], R9 ;  /* 0x00000009000095a7 */ /* 0x000ea4000802007f */
[----:B--2---:R-:W-:Y:S05]  /*33f90*/  @!P1 BRA `(.L_x_2928) ;  /* 0xfffffffc00f09947 */ /* 0x004fea000383ffff */
[----:B------:R-:W-:Y:S05]  /*33fa0*/  BRA `(.L_x_2927) ;  /* 0xfffffe0c00e07947 */ /* 0x000fea000383ffff */
.L_x_2935:
[----:B-1----:R1:W2:Y:S02]  /*33fb0*/  SYNCS.PHASECHK.TRANS64.TRYWAIT P1, [R6+URZ], R7 ;  /* 0x00000007060075a7 */ /* 0x0022a4000802017f */
[----:B--2---:R-:W-:Y:S05]  /*33fc0*/  @!P1 NANOSLEEP.SYNCS 0x989680 ;  /* 0x009896800000995d */ /* 0x004fea0003900000 */
[----:B------:R-:W2:Y:S02]  /*33fd0*/  @!P1 SYNCS.PHASECHK.TRANS64 P1, [R6+URZ], R7 ;  /* 0x00000007060095a7 */ /* 0x000ea4000802007f */
[----:B--2---:R-:W-:Y:S05]  /*33fe0*/  @!P1 BRA `(.L_x_2935) ;  /* 0xfffffffc00f09947 */ /* 0x004fea000383ffff */
[----:B------:R-:W-:Y:S05]  /*33ff0*/  BRA `(.L_x_2934) ;  /* 0xfffffe1400047947 */ /* 0x000fea000383ffff */
.L_x_2946:
[----:B-1----:R1:W2:Y:S02]  /*34000*/  SYNCS.PHASECHK.TRANS64.TRYWAIT P0, [R6+URZ], R7 ;  /* 0x00000007060075a7 */ /* 0x0022a4000800017f */
[----:B--2---:R-:W-:Y:S05]  /*34010*/  @!P0 NANOSLEEP.SYNCS 0x989680 ;  /* 0x009896800000895d */ /* 0x004fea0003900000 */
[----:B------:R-:W2:Y:S02]  /*34020*/  @!P0 SYNCS.PHASECHK.TRANS64 P0, [R6+URZ], R7 ;  /* 0x00000007060085a7 */ /* 0x000ea4000800007f */
[----:B--2---:R-:W-:Y:S05]  /*34030*/  @!P0 BRA `(.L_x_2946) ;  /* 0xfffffffc00f08947 */ /* 0x004fea000383ffff */
[----:B------:R-:W-:Y:S05]  /*34040*/  BRA `(.L_x_2945) ;  /* 0xfffffea400ac7947 */ /* 0x000fea000383ffff */
.L_x_2953:
[----:B--2---:R2:W3:Y:S02]  /*34050*/  SYNCS.PHASECHK.TRANS64.TRYWAIT P0, [R6+URZ], R7 ;  /* 0x00000007060075a7 */ /* 0x0044e4000800017f */
[----:B---3--:R-:W-:Y:S05]  /*34060*/  @!P0 NANOSLEEP.SYNCS 0x989680 ;  /* 0x009896800000895d */ /* 0x008fea0003900000 */
[----:B------:R-:W3:Y:S02]  /*34070*/  @!P0 SYNCS.PHASECHK.TRANS64 P0, [R6+URZ], R7 ;  /* 0x00000007060085a7 */ /* 0x000ee4000800007f */
[----:B---3--:R-:W-:Y:S05]  /*34080*/  @!P0 BRA `(.L_x_2953) ;  /* 0xfffffffc00f08947 */ /* 0x008fea000383ffff */
[----:B------:R-:W-:Y:S05]  /*34090*/  BRA `(.L_x_2952) ;  /* 0xfffffea800d07947 */ /* 0x000fea000383ffff */
.L_x_3008:
[----:B0-----:R-:W0:Y:S01]  /*340a0*/  S2R R11, SR_TID.X ;  /* 0x00000000000b7919 */ /* 0x001e220000002100 */
[----:B------:R-:W-:Y:S01]  /*340b0*/  BSSY B1, `(.L_x_3161) ;  /* 0x000000a000017945 */ /* 0x000fe20003800000 */
[----:B------:R-:W-:Y:S02]  /*340c0*/  IMAD.MOV.U32 R12, RZ, RZ, RZ ;  /* 0x000000ffff0c7224 */ /* 0x000fe400078e00ff */
[----:B------:R-:W-:Y:S01]  /*340d0*/  IMAD.MOV.U32 R15, RZ, RZ, -0x1 ;  /* 0xffffffffff0f7424 */ /* 0x000fe200078e00ff */
[----:B0-----:R-:W-:-:S04]  /*340e0*/  SHF.R.U32.HI R11, RZ, 0x5, R11 ;  /* 0x00000005ff0b7819 */ /* 0x001fc8000001160b */
[----:B------:R-:W-:-:S05]  /*340f0*/  LOP3.LUT R11, R11, 0x3, RZ, 0xc0, !PT ;  /* 0x000000030b0b7812 */ /* 0x000fca00078ec0ff */
[----:B------:R-:W-:Y:S02]  /*34100*/  IMAD.MOV.U32 R13, RZ, RZ, R11 ;  /* 0x000000ffff0d7224 */ /* 0x000fe400078e000b */
[----:B------:R-:W-:-:S07]  /*34110*/  IMAD.MOV.U32 R11, RZ, RZ, 0x1f ;  /* 0x0000001fff0b7424 */ /* 0x000fce00078e00ff */
[----:B------:R-:W-:Y:S05]  /*34120*/  WARPSYNC.COLLECTIVE R15, `(.L_x_3162) ;  /* 0x000000000f087348 */ /* 0x000fea0003c00000 */
[----:B------:R0:W1:Y:S02]  /*34130*/  SHFL.IDX P6, R14, R13, R12, R11 ;  /* 0x0000000c0d0e7389 */ /* 0x00006400000c000b */
[----:B01----:R-:W-:Y:S01]  /*34140*/  ENDCOLLECTIVE ;  /* 0x000000000000791b */ /* 0x003fe20003800000 */
.L_x_3162:
[----:B------:R-:W-:Y:S05]  /*34150*/  BSYNC B1 ;  /* 0x0000000000017941 */ /* 0x000fea0003800000 */
.L_x_3161:
[----:B------:R-:W-:Y:S05]  /*34160*/  BRA `(.L_x_3163) ;  /* 0xffffffa4002c7947 */ /* 0x000fea000383ffff */
.L_x_3009:
[----:B------:R-:W-:Y:S01]  /*34170*/  BSSY B1, `(.L_x_3164) ;  /* 0x0000006000017945 */ /* 0x000fe20003800000 */
[----:B------:R-:W-:-:S07]  /*34180*/  IMAD.MOV.U32 R15, RZ, RZ, -0x1 ;  /* 0xffffffffff0f7424 */ /* 0x000fce00078e00ff */
[----:B0-----:R-:W-:Y:S05]  /*34190*/  WARPSYNC.COLLECTIVE R15, `(.L_x_3165) ;  /* 0x000000000f0c7348 */ /* 0x001fea0003c00000 */
[----:B------:R-:W-:Y:S02]  /*341a0*/  ELECT P6, UR62, PT ;  /* 0x00000000003e782f */ /* 0x000fe400038c0000 */
[----:B------:R-:W-:Y:S01]  /*341b0*/  MOV R14, UR62 ;  /* 0x0000003e000e7c02 */ /* 0x000fe20008000f00 */
[----:B0-----:R-:W-:Y:S10]  /*341c0*/  ENDCOLLECTIVE ;  /* 0x000000000000791b */ /* 0x001ff40003800000 */
.L_x_3165:
[----:B------:R-:W-:Y:S05]  /*341d0*/  BSYNC B1 ;  /* 0x0000000000017941 */ /* 0x000fea0003800000 */
.L_x_3164:
[----:B------:R-:W-:Y:S05]  /*341e0*/  BRA `(.L_x_3166) ;  /* 0xffffffa400187947 */ /* 0x000fea000383ffff */
.L_x_3010:
[----:B-1----:R1:W2:Y:S02]  /*341f0*/  SYNCS.PHASECHK.TRANS64.TRYWAIT P0, [R7+URZ+0x32420], R8 ;  /* 0x03242008070075a7 */ /* 0x0022a4000800017f */
[----:B--2---:R-:W-:Y:S05]  /*34200*/  @!P0 NANOSLEEP.SYNCS 0x989680 ;  /* 0x009896800000895d */ /* 0x004fea0003900000 */
[----:B------:R-:W2:Y:S02]  /*34210*/  @!P0 SYNCS.PHASECHK.TRANS64 P0, [R7+URZ+0x32420], R8 ;  /* 0x03242008070085a7 */ /* 0x000ea4000800007f */
[----:B--2---:R-:W-:Y:S05]  /*34220*/  @!P0 BRA `(.L_x_3010) ;  /* 0xfffffffc00f08947 */ /* 0x004fea000383ffff */
[----:B------:R-:W-:Y:S05]  /*34230*/  BRA `(.L_x_3167) ;  /* 0xffffffa400307947 */ /* 0x000fea000383ffff */
.L_x_3013:
[----:B0-----:R0:W1:Y:S02]  /*34240*/  SYNCS.PHASECHK.TRANS64.TRYWAIT P0, [R8+URZ+0x324a0], R9 ;  /* 0x0324a009080075a7 */ /* 0x001064000800017f */
[----:B-1----:R-:W-:Y:S05]  /*34250*/  @!P0 NANOSLEEP.SYNCS 0x989680 ;  /* 0x009896800000895d */ /* 0x002fea0003900000 */
[----:B------:R-:W1:Y:S02]  /*34260*/  @!P0 SYNCS.PHASECHK.TRANS64 P0, [R8+URZ+0x324a0], R9 ;  /* 0x0324a009080085a7 */ /* 0x000e64000800007f */
[----:B-1----:R-:W-:Y:S05]  /*34270*/  @!P0 BRA `(.L_x_3013) ;  /* 0xfffffffc00f08947 */ /* 0x002fea000383ffff */
[----:B------:R-:W-:Y:S05]  /*34280*/  BRA `(.L_x_3168) ;  /* 0xffffffa4003c7947 */ /* 0x000fea000383ffff */
.L_x_3015:
[----:B-1----:R1:W2:Y:S02]  /*34290*/  SYNCS.PHASECHK.TRANS64.TRYWAIT P0, [R8+URZ+0x324c0], R9 ;  /* 0x0324c009080075a7 */ /* 0x0022a4000800017f */
[----:B--2---:R-:W-:Y:S05]  /*342a0*/  @!P0 NANOSLEEP.SYNCS 0x989680 ;  /* 0x009896800000895d */ /* 0x004fea0003900000 */
[----:B------:R-:W2:Y:S02]  /*342b0*/  @!P0 SYNCS.PHASECHK.TRANS64 P0, [R8+URZ+0x324c0], R9 ;  /* 0x0324c009080085a7 */ /* 0x000ea4000800007f */
[----:B--2---:R-:W-:Y:S05]  /*342c0*/  @!P0 BRA `(.L_x_3015) ;  /* 0xfffffffc00f08947 */ /* 0x004fea000383ffff */
[----:B------:R-:W-:Y:S05]  /*342d0*/  BRA `(.L_x_3169) ;  /* 0xffffffa400a07947 */ /* 0x000fea000383ffff */
.L_x_3019:
[----:B0-----:R0:W1:Y:S02]  /*342e0*/  SYNCS.PHASECHK.TRANS64.TRYWAIT P0, [R9+URZ+0x324a0], R10 ;  /* 0x0324a00a090075a7 */ /* 0x001064000800017f */
[----:B-1----:R-:W-:Y:S05]  /*342f0*/  @!P0 NANOSLEEP.SYNCS 0x989680 ;  /* 0x009896800000895d */ /* 0x002fea0003900000 */
[----:B------:R-:W1:Y:S02]  /*34300*/  @!P0 SYNCS.PHASECHK.TRANS64 P0, [R9+URZ+0x324a0], R10 ;  /* 0x0324a00a090085a7 */ /* 0x000e64000800007f */
[----:B-1----:R-:W-:Y:S05]  /*34310*/  @!P0 BRA `(.L_x_3019) ;  /* 0xfffffffc00f08947 */ /* 0x002fea000383ffff */
[----:B------:R-:W-:Y:S05]  /*34320*/  BRA `(.L_x_3170) ;  /* 0xffffffa800907947 */ /* 0x000fea000383ffff */
.L_x_3021:
[----:B-1----:R1:W2:Y:S02]  /*34330*/  SYNCS.PHASECHK.TRANS64.TRYWAIT P1, [R9+URZ+0x324c0], R10 ;  /* 0x0324c00a090075a7 */ /* 0x0022a4000802017f */
[----:B--2---:R-:W-:Y:S05]  /*34340*/  @!P1 NANOSLEEP.SYNCS 0x989680 ;  /* 0x009896800000995d */ /* 0x004fea0003900000 */
[----:B------:R-:W2:Y:S02]  /*34350*/  @!P1 SYNCS.PHASECHK.TRANS64 P1, [R9+URZ+0x324c0], R10 ;  /* 0x0324c00a090095a7 */ /* 0x000ea4000802007f */
[----:B--2---:R-:W-:Y:S05]  /*34360*/  @!P1 BRA `(.L_x_3021) ;  /* 0xfffffffc00f09947 */ /* 0x004fea000383ffff */
[----:B------:R-:W-:Y:S05]  /*34370*/  BRA `(.L_x_3171) ;  /* 0xffffffa800ec7947 */ /* 0x000fea000383ffff */
.L_x_3039:
[----:B------:R-:W2:Y:S01]  /*34380*/  S2R R5, SR_TID.X ;  /* 0x0000000000057919 */ /* 0x000ea20000002100 */
[----:B------:R-:W-:Y:S01]  /*34390*/  BSSY B0, `(.L_x_3172) ;  /* 0x000000a000007945 */ /* 0x000fe20003800000 */
[----:B------:R-:W-:Y:S02]  /*343a0*/  IMAD.MOV.U32 R12, RZ, RZ, RZ ;  /* 0x000000ffff0c7224 */ /* 0x000fe400078e00ff */
[----:B01----:R-:W-:Y:S02]  /*343b0*/  IMAD.MOV.U32 R11, RZ, RZ, 0x1f ;  /* 0x0000001fff0b7424 */ /* 0x003fe400078e00ff */
[----:B------:R-:W-:Y:S01]  /*343c0*/  IMAD.MOV.U32 R15, RZ, RZ, -0x1 ;  /* 0xffffffffff0f7424 */ /* 0x000fe200078e00ff */
[----:B--2---:R-:W-:-:S04]  /*343d0*/  SHF.R.U32.HI R5, RZ, 0x5, R5 ;  /* 0x00000005ff057819 */ /* 0x004fc80000011605 */
[----:B------:R-:W-:-:S05]  /*343e0*/  LOP3.LUT R5, R5, 0x3, RZ, 0xc0, !PT ;  /* 0x0000000305057812 */ /* 0x000fca00078ec0ff */
[----:B------:R-:W-:-:S07]  /*343f0*/  IMAD.MOV.U32 R13, RZ, RZ, R5 ;  /* 0x000000ffff0d7224 */ /* 0x000fce00078e0005 */
[----:B------:R-:W-:Y:S05]  /*34400*/  WARPSYNC.COLLECTIVE R15, `(.L_x_3173) ;  /* 0x000000000f087348 */ /* 0x000fea0003c00000 */
[----:B------:R0:W1:Y:S02]  /*34410*/  SHFL.IDX P6, R14, R13, R12, R11 ;  /* 0x0000000c0d0e7389 */ /* 0x00006400000c000b */
[----:B01----:R-:W-:Y:S01]  /*34420*/  ENDCOLLECTIVE ;  /* 0x000000000000791b */ /* 0x003fe20003800000 */
.L_x_3173:
[----:B------:R-:W-:Y:S05]  /*34430*/  BSYNC B0 ;  /* 0x0000000000007941 */ /* 0x000fea0003800000 */
.L_x_3172:
[----:B------:R-:W-:Y:S05]  /*34440*/  BRA `(.L_x_3174) ;  /* 0xffffffb800647947 */ /* 0x000fea000383ffff */
.L_x_3040:
[----:B------:R-:W-:Y:S01]  /*34450*/  BSSY B0, `(.L_x_3175) ;  /* 0x0000006000007945 */ /* 0x000fe20003800000 */
[----:B------:R-:W-:-:S07]  /*34460*/  IMAD.MOV.U32 R15, RZ, RZ, -0x1 ;  /* 0xffffffffff0f7424 */ /* 0x000fce00078e00ff */
[----:B01----:R-:W-:Y:S05]  /*34470*/  WARPSYNC.COLLECTIVE R15, `(.L_x_3176) ;  /* 0x000000000f0c7348 */ /* 0x003fea0003c00000 */
[----:B------:R-:W-:Y:S02]  /*34480*/  ELECT P6, UR62, PT ;  /* 0x00000000003e782f */ /* 0x000fe400038c0000 */
[----:B------:R-:W-:Y:S01]  /*34490*/  MOV R14, UR62 ;  /* 0x0000003e000e7c02 */ /* 0x000fe20008000f00 */
[----:B01----:R-:W-:Y:S10]  /*344a0*/  ENDCOLLECTIVE ;  /* 0x000000000000791b */ /* 0x003ff40003800000 */
.L_x_3176:
[----:B------:R-:W-:Y:S05]  /*344b0*/  BSYNC B0 ;  /* 0x0000000000007941 */ /* 0x000fea0003800000 */
.L_x_3175:
[----:B------:R-:W-:Y:S05]  /*344c0*/  BRA `(.L_x_3177) ;  /* 0xffffffb800547947 */ /* 0x000fea000383ffff */
.L_x_3043:
[----:B-1----:R1:W2:Y:S02]  /*344d0*/  SYNCS.PHASECHK.TRANS64.TRYWAIT P0, [R5+URZ+0x32440], R7 ;  /* 0x03244007050075a7 */ /* 0x0022a4000800017f */
[----:B--2---:R-:W-:Y:S05]  /*344e0*/  @!P0 NANOSLEEP.SYNCS 0x989680 ;  /* 0x009896800000895d */ /* 0x004fea0003900000 */
[----:B------:R-:W2:Y:S02]  /*344f0*/  @!P0 SYNCS.PHASECHK.TRANS64 P0, [R5+URZ+0x32440], R7 ;  /* 0x03244007050085a7 */ /* 0x000ea4000800007f */
[----:B--2---:R-:W-:Y:S05]  /*34500*/  @!P0 BRA `(.L_x_3043) ;  /* 0xfffffffc00f08947 */ /* 0x004fea000383ffff */
[----:B------:R-:W-:Y:S05]  /*34510*/  BRA `(.L_x_3178) ;  /* 0xffffffb800bc7947 */ /* 0x000fea000383ffff */
.L_x_3047:
        /* <DEDUP_REMOVED lines=8> */
.L_x_3050:
[----:B-1----:R1:W2:Y:S02]  /*345a0*/  SYNCS.PHASECHK.TRANS64.TRYWAIT P0, [R2+URZ+0x32460], R5 ;  /* 0x03246005020075a7 */ /* 0x0022a4000800017f */
[----:B--2---:R-:W-:Y:S05]  /*345b0*/  @!P0 NANOSLEEP.SYNCS 0x989680 ;  /* 0x009896800000895d */ /* 0x004fea0003900000 */
[----:B------:R-:W2:Y:S02]  /*345c0*/  @!P0 SYNCS.PHASECHK.TRANS64 P0, [R2+URZ+0x32460], R5 ;  /* 0x03246005020085a7 */ /* 0x000ea4000800007f */
[----:B--2---:R-:W-:Y:S05]  /*345d0*/  @!P0 BRA `(.L_x_3050) ;  /* 0xfffffffc00f08947 */ /* 0x004fea000383ffff */
[----:B------:R-:W-:Y:S05]  /*345e0*/  BRA `(.L_x_3180) ;  /* 0xffffffc000407947 */ /* 0x000fea000383ffff */
.L_x_3059:
[----:B---3--:R3:W4:Y:S02]  /*345f0*/  SYNCS.PHASECHK.TRANS64.TRYWAIT P0, [R2+URZ+0x32440], R3 ;  /* 0x03244003020075a7 */ /* 0x008724000800017f */
[----:B----4-:R-:W-:Y:S05]  /*34600*/  @!P0 NANOSLEEP.SYNCS 0x989680 ;  /* 0x009896800000895d */ /* 0x010fea0003900000 */
[----:B------:R-:W4:Y:S02]  /*34610*/  @!P0 SYNCS.PHASECHK.TRANS64 P0, [R2+URZ+0x32440], R3 ;  /* 0x03244003020085a7 */ /* 0x000f24000800007f */
[----:B----4-:R-:W-:Y:S05]  /*34620*/  @!P0 BRA `(.L_x_3059) ;  /* 0xfffffffc00f08947 */ /* 0x010fea000383ffff */
[----:B------:R-:W-:Y:S05]  /*34630*/  BRA `(.L_x_3181) ;  /* 0xffffffc400c07947 */ /* 0x000fea000383ffff */
.L_x_3061:
[----:B0-----:R0:W1:Y:S02]  /*34640*/  SYNCS.PHASECHK.TRANS64.TRYWAIT P0, [R2+URZ+0x32460], R3 ;  /* 0x03246003020075a7 */ /* 0x001064000800017f */
[----:B-1----:R-:W-:Y:S05]  /*34650*/  @!P0 NANOSLEEP.SYNCS 0x989680 ;  /* 0x009896800000895d */ /* 0x002fea0003900000 */
[----:B------:R-:W1:Y:S02]  /*34660*/  @!P0 SYNCS.PHASECHK.TRANS64 P0, [R2+URZ+0x32460], R3 ;  /* 0x03246003020085a7 */ /* 0x000e64000800007f */
[----:B-1----:R-:W-:Y:S05]  /*34670*/  @!P0 BRA `(.L_x_3061) ;  /* 0xfffffffc00f08947 */ /* 0x002fea000383ffff */
[----:B------:R-:W-:Y:S05]  /*34680*/  BRA `(.L_x_3182) ;  /* 0xffffffc800307947 */ /* 0x000fea000383ffff */
.L_x_3066:
[----:B--2---:R2:W3:Y:S02]  /*34690*/  SYNCS.PHASECHK.TRANS64.TRYWAIT P0, [R2+URZ+0x32440], R3 ;  /* 0x03244003020075a7 */ /* 0x0044e4000800017f */
[----:B---3--:R-:W-:Y:S05]  /*346a0*/  @!P0 NANOSLEEP.SYNCS 0x989680 ;  /* 0x009896800000895d */ /* 0x008fea0003900000 */
[----:B------:R-:W3:Y:S02]  /*346b0*/  @!P0 SYNCS.PHASECHK.TRANS64 P0, [R2+URZ+0x32440], R3 ;  /* 0x03244003020085a7 */ /* 0x000ee4000800007f */
[----:B---3--:R-:W-:Y:S05]  /*346c0*/  @!P0 BRA `(.L_x_3066) ;  /* 0xfffffffc00f08947 */ /* 0x008fea000383ffff */
[----:B------:R-:W-:Y:S05]  /*346d0*/  BRA `(.L_x_3183) ;  /* 0xffffffcc007c7947 */ /* 0x000fea000383ffff */
.L_x_3068:
[----:B0-----:R0:W1:Y:S02]  /*346e0*/  SYNCS.PHASECHK.TRANS64.TRYWAIT P1, [R2+URZ+0x32460], R3 ;  /* 0x03246003020075a7 */ /* 0x001064000802017f */
[----:B-1----:R-:W-:Y:S05]  /*346f0*/  @!P1 NANOSLEEP.SYNCS 0x989680 ;  /* 0x009896800000995d */ /* 0x002fea0003900000 */
[----:B------:R-:W1:Y:S02]  /*34700*/  @!P1 SYNCS.PHASECHK.TRANS64 P1, [R2+URZ+0x32460], R3 ;  /* 0x03246003020095a7 */ /* 0x000e64000802007f */
[----:B-1----:R-:W-:Y:S05]  /*34710*/  @!P1 BRA `(.L_x_3068) ;  /* 0xfffffffc00f09947 */ /* 0x002fea000383ffff */
[----:B------:R-:W-:Y:S05]  /*34720*/  BRA `(.L_x_3184) ;  /* 0xffffffcc00e87947 */ /* 0x000fea000383ffff */
.L_x_3073:
[----:B--2---:R2:W3:Y:S02]  /*34730*/  SYNCS.PHASECHK.TRANS64.TRYWAIT P0, [R2+URZ+0x32440], R3 ;  /* 0x03244003020075a7 */ /* 0x0044e4000800017f */
[----:B---3--:R-:W-:Y:S05]  /*34740*/  @!P0 NANOSLEEP.SYNCS 0x989680 ;  /* 0x009896800000895d */ /* 0x008fea0003900000 */
[----:B------:R-:W3:Y:S02]  /*34750*/  @!P0 SYNCS.PHASECHK.TRANS64 P0, [R2+URZ+0x32440], R3 ;  /* 0x03244003020085a7 */ /* 0x000ee4000800007f */
[----:B---3--:R-:W-:Y:S05]  /*34760*/  @!P0 BRA `(.L_x_3073) ;  /* 0xfffffffc00f08947 */ /* 0x008fea000383ffff */
[----:B------:R-:W-:Y:S05]  /*34770*/  BRA `(.L_x_3185) ;  /* 0xffffffd400107947 */ /* 0x000fea000383ffff */
.L_x_3075:
[----:B0-----:R0:W1:Y:S02]  /*34780*/  SYNCS.PHASECHK.TRANS64.TRYWAIT P1, [R2+URZ+0x32460], R3 ;  /* 0x03246003020075a7 */ /* 0x001064000802017f */
[----:B-1----:R-:W-:Y:S05]  /*34790*/  @!P1 NANOSLEEP.SYNCS 0x989680 ;  /* 0x009896800000995d */ /* 0x002fea0003900000 */
[----:B------:R-:W1:Y:S02]  /*347a0*/  @!P1 SYNCS.PHASECHK.TRANS64 P1, [R2+URZ+0x32460], R3 ;  /* 0x03246003020095a7 */ /* 0x000e64000802007f */
[----:B-1----:R-:W-:Y:S05]  /*347b0*/  @!P1 BRA `(.L_x_3075) ;  /* 0xfffffffc00f09947 */ /* 0x002fea000383ffff */
[----:B------:R-:W-:Y:S05]  /*347c0*/  BRA `(.L_x_3186) ;  /* 0xffffffd400807947 */ /* 0x000fea000383ffff */
.L_x_3080:
[----:B------:R-:W-:Y:S01]  /*347d0*/  BSSY B0, `(.L_x_3187) ;  /* 0x0000008000007945 */ /* 0x000fe20003800000 */
[----:B-1----:R-:W-:Y:S02]  /*347e0*/  IMAD.MOV.U32 R13, RZ, RZ, R16 ;  /* 0x000000ffff0d7224 */ /* 0x002fe400078e0010 */
[----:B0-----:R-:W-:Y:S02]  /*347f0*/  IMAD.MOV.U32 R12, RZ, RZ, RZ ;  /* 0x000000ffff0c7224 */ /* 0x001fe400078e00ff */
[----:B------:R-:W-:Y:S02]  /*34800*/  IMAD.MOV.U32 R11, RZ, RZ, 0x1f ;  /* 0x0000001fff0b7424 */ /* 0x000fe400078e00ff */
[----:B------:R-:W-:-:S07]  /*34810*/  IMAD.MOV.U32 R15, RZ, RZ, -0x1 ;  /* 0xffffffffff0f7424 */ /* 0x000fce00078e00ff */
[----:B--23--:R-:W-:Y:S05]  /*34820*/  WARPSYNC.COLLECTIVE R15, `(.L_x_3188) ;  /* 0x000000000f087348 */ /* 0x00cfea0003c00000 */
[----:B------:R0:W1:Y:S02]  /*34830*/  SHFL.IDX P6, R14, R13, R12, R11 ;  /* 0x0000000c0d0e7389 */ /* 0x00006400000c000b */
[----:B0123--:R-:W-:Y:S01]  /*34840*/  ENDCOLLECTIVE ;  /* 0x000000000000791b */ /* 0x00ffe20003800000 */
.L_x_3188:
[----:B------:R-:W-:Y:S05]  /*34850*/  BSYNC B0 ;  /* 0x0000000000007941 */ /* 0x000fea0003800000 */
.L_x_3187:
        /* <DEDUP_REMOVED lines=8> */
.L_x_3189:
[----:B------:R-:W-:Y:S01]  /*348e0*/  IMAD.MOV.U32 R16, RZ, RZ, R14 ;  /* 0x000000ffff107224 */ /* 0x000fe200078e000e */
[----:B------:R-:W-:Y:S06]  /*348f0*/  BRA `(.L_x_3190) ;  /* 0xffffffd800747947 */ /* 0x000fec000383ffff */
.L_x_3083:
[----:B------:R-:W-:Y:S01]  /*34900*/  BSSY B0, `(.L_x_3191) ;  /* 0x0000008000007945 */ /* 0x000fe20003800000 */
[----:B-1---5:R-:W-:Y:S02]  /*34910*/  IMAD.MOV.U32 R13, RZ, RZ, R17 ;  /* 0x000000ffff0d7224 */ /* 0x022fe400078e0011 */
[----:B0-----:R-:W-:Y:S02]  /*34920*/  IMAD.MOV.U32 R12, RZ, RZ, 0x1 ;  /* 0x00000001ff0c7424 */ /* 0x001fe400078e00ff */
[----:B------:R-:W-:Y:S02]  /*34930*/  IMAD.MOV.U32 R11, RZ, RZ, RZ ;  /* 0x000000ffff0b7224 */ /* 0x000fe400078e00ff */
[----:B------:R-:W-:-:S07]  /*34940*/  IMAD.MOV.U32 R15, RZ, RZ, -0x1 ;  /* 0xffffffffff0f7424 */ /* 0x000fce00078e00ff */
[----:B--234-:R-:W-:Y:S05]  /*34950*/  WARPSYNC.COLLECTIVE R15, `(.L_x_3192) ;  /* 0x000000000f087348 */ /* 0x01cfea0003c00000 */
[----:B------:R0:W1:Y:S02]  /*34960*/  SHFL.UP P6, R14, R13, R12, R11 ;  /* 0x0400000c0d0e7389 */ /* 0x00006400000c000b */
[----:B01234-:R-:W-:Y:S01]  /*34970*/  ENDCOLLECTIVE ;  /* 0x000000000000791b */ /* 0x01ffe20003800000 */
.L_x_3192:
[----:B------:R-:W-:Y:S05]  /*34980*/  BSYNC B0 ;  /* 0x0000000000007941 */ /* 0x000fea0003800000 */
.L_x_3191:
        /* <DEDUP_REMOVED lines=10> */
.L_x_3193:
        /* <DEDUP_REMOVED lines=8> */
.L_x_3194:
        /* <DEDUP_REMOVED lines=8> */
.L_x_3195:
        /* <DEDUP_REMOVED lines=8> */
.L_x_3196:
        /* <DEDUP_REMOVED lines=8> */
.L_x_3197:
[----:B------:R-:W-:Y:S05]  /*34c30*/  BRA `(.L_x_3198) ;  /* 0xffffffd800387947 */ /* 0x000fea000383ffff */
.L_x_3088:
[----:B------:R-:W-:Y:S01]  /*34c40*/  BSSY B0, `(.L_x_3199) ;  /* 0x0000008000007945 */ /* 0x000fe20003800000 */
[----:B-----5:R-:W-:Y:S02]  /*34c50*/  IMAD.MOV.U32 R13, RZ, RZ, R17 ;  /* 0x000000ffff0d7224 */ /* 0x020fe400078e0011 */
[----:B------:R-:W-:Y:S02]  /*34c60*/  IMAD.MOV.U32 R12, RZ, RZ, 0x1 ;  /* 0x00000001ff0c7424 */ /* 0x000fe400078e00ff */
[----:B------:R-:W-:Y:S02]  /*34c70*/  IMAD.MOV.U32 R11, RZ, RZ, RZ ;  /* 0x000000ffff0b7224 */ /* 0x000fe400078e00ff */
[----:B------:R-:W-:-:S07]  /*34c80*/  IMAD.MOV.U32 R15, RZ, RZ, -0x1 ;  /* 0xffffffffff0f7424 */ /* 0x000fce00078e00ff */
[----:B0-----:R-:W-:Y:S05]  /*34c90*/  WARPSYNC.COLLECTIVE R15, `(.L_x_3200) ;  /* 0x000000000f087348 */ /* 0x001fea0003c00000 */
[----:B------:R1:W2:Y:S02]  /*34ca0*/  SHFL.UP P6, R14, R13, R12, R11 ;  /* 0x0400000c0d0e7389 */ /* 0x0002a400000c000b */
[----:B012---:R-:W-:Y:S01]  /*34cb0*/  ENDCOLLECTIVE ;  /* 0x000000000000791b */ /* 0x007fe20003800000 */
.L_x_3200:
[----:B------:R-:W-:Y:S05]  /*34cc0*/  BSYNC B0 ;  /* 0x0000000000007941 */ /* 0x000fea0003800000 */
.L_x_3199:
        /* <DEDUP_REMOVED lines=10> */
.L_x_3201:
        /* <DEDUP_REMOVED lines=8> */
.L_x_3202:
        /* <DEDUP_REMOVED lines=8> */
.L_x_3203:
        /* <DEDUP_REMOVED lines=8> */
.L_x_3204:
        /* <DEDUP_REMOVED lines=8> */
.L_x_3205:
[----:B------:R-:W-:Y:S05]  /*34f70*/  BRA `(.L_x_3206) ;  /* 0xffffffd8001c7947 */ /* 0x000fea000383ffff */
.L_x_3090:
[----:B------:R-:W-:Y:S01]  /*34f80*/  BSSY B0, `(.L_x_3207) ;  /* 0x0000006000007945 */ /* 0x000fe20003800000 */
[----:B------:R-:W-:Y:S01]  /*34f90*/  PLOP3.LUT P6, PT, P6, PT, PT, 0x8, 0x0 ;  /* 0x000000000000781c */ /* 0x000fe200037ce170 */
[----:B------:R-:W-:-:S12]  /*34fa0*/  IMAD.MOV.U32 R15, RZ, RZ, -0x1 ;  /* 0xffffffffff0f7424 */ /* 0x000fd800078e00ff */
[----:B0-----:R-:W-:Y:S05]  /*34fb0*/  WARPSYNC.COLLECTIVE R15, `(.L_x_3208) ;  /* 0x000000000f087348 */ /* 0x001fea0003c00000 */
[----:B------:R-:W-:Y:S01]  /*34fc0*/  VOTE.ANY R14, PT, P6 ;  /* 0x00000000000e7806 */ /* 0x000fe200030e0100 */
[----:B0-----:R-:W-:Y:S06]  /*34fd0*/  ENDCOLLECTIVE ;  /* 0x000000000000791b */ /* 0x001fec0003800000 */
.L_x_3208:
[----:B------:R-:W-:Y:S05]  /*34fe0*/  BSYNC B0 ;  /* 0x0000000000007941 */ /* 0x000fea0003800000 */
.L_x_3207:
        /* <DEDUP_REMOVED lines=9> */
.L_x_3209:
[----:B------:R-:W-:Y:S01]  /*35080*/  IMAD.MOV.U32 R17, RZ, RZ, R14 ;  /* 0x000000ffff117224 */ /* 0x000fe200078e000e */
[----:B------:R-:W-:Y:S06]  /*35090*/  BRA `(.L_x_3210) ;  /* 0xffffffd8000c7947 */ /* 0x000fec000383ffff */
.L_x_3092:
[----:B------:R-:W-:Y:S01]  /*350a0*/  BSSY B0, `(.L_x_3211) ;  /* 0x0000007000007945 */ /* 0x000fe20003800000 */
[----:B------:R-:W-:Y:S02]  /*350b0*/  IMAD.MOV.U32 R13, RZ, RZ, R2 ;  /* 0x000000ffff0d7224 */ /* 0x000fe400078e0002 */
[----:B------:R-:W-:Y:S02]  /*350c0*/  IMAD.MOV.U32 R11, RZ, RZ, 0x1f ;  /* 0x0000001fff0b7424 */ /* 0x000fe400078e00ff */
[----:B------:R-:W-:-:S07]  /*350d0*/  IMAD.MOV.U32 R15, RZ, RZ, -0x1 ;  /* 0xffffffffff0f7424 */ /* 0x000fce00078e00ff */
[----:B012---:R-:W-:Y:S05]  /*350e0*/  WARPSYNC.COLLECTIVE R15, `(.L_x_3212) ;  /* 0x000000000f087348 */ /* 0x007fea0003c00000 */
[----:B------:R3:W4:Y:S02]  /*350f0*/  SHFL.IDX P6, R14, R13, R12, R11 ;  /* 0x0000000c0d0e7389 */ /* 0x00072400000c000b */
[----:B01234-:R-:W-:Y:S01]  /*35100*/  ENDCOLLECTIVE ;  /* 0x000000000000791b */ /* 0x01ffe20003800000 */
.L_x_3212:
[----:B------:R-:W-:Y:S05]  /*35110*/  BSYNC B0 ;  /* 0x0000000000007941 */ /* 0x000fea0003800000 */
.L_x_3211:
[----:B------:R-:W-:Y:S01]  /*35120*/  IMAD.MOV.U32 R7, RZ, RZ, R14 ;  /* 0x000000ffff077224 */ /* 0x000fe200078e000e */
[----:B------:R-:W-:Y:S06]  /*35130*/  BRA `(.L_x_3091) ;  /* 0xffffffd800007947 */ /* 0x000fec000383ffff */
.L_x_3095:
[----:B-1----:R1:W3:Y:S02]  /*35140*/  SYNCS.PHASECHK.TRANS64.TRYWAIT P0, [R0+URZ+0x32420], R3 ;  /* 0x03242003000075a7 */ /* 0x0022e4000800017f */
[----:B---3--:R-:W-:Y:S05]  /*35150*/  @!P0 NANOSLEEP.SYNCS 0x989680 ;  /* 0x009896800000895d */ /* 0x008fea0003900000 */
[----:B------:R-:W3:Y:S02]  /*35160*/  @!P0 SYNCS.PHASECHK.TRANS64 P0, [R0+URZ+0x32420], R3 ;  /* 0x03242003000085a7 */ /* 0x000ee4000800007f */
[----:B---3--:R-:W-:Y:S05]  /*35170*/  @!P0 BRA `(.L_x_3095) ;  /* 0xfffffffc00f08947 */ /* 0x008fea000383ffff */
[----:B------:R-:W-:Y:S05]  /*35180*/  BRA `(.L_x_3213) ;  /* 0xffffffdc00707947 */ /* 0x000fea000383ffff */
.L_x_3096:
        /* <DEDUP_REMOVED lines=11> */
.L_x_3215:
[----:B------:R-:W-:Y:S05]  /*35240*/  BSYNC B0 ;  /* 0x0000000000007941 */ /* 0x000fea0003800000 */
.L_x_3214:
[----:B------:R-:W-:Y:S05]  /*35250*/  BRA `(.L_x_3216) ;  /* 0xffffffdc00547947 */ /* 0x000fea000383ffff */
.L_x_3097:
[----:B------:R-:W-:Y:S01]  /*35260*/  BSSY B0, `(.L_x_3217) ;  /* 0x0000006000007945 */ /* 0x000fe20003800000 */
[----:B------:R-:W-:-:S07]  /*35270*/  IMAD.MOV.U32 R15, RZ, RZ, -0x1 ;  /* 0xffffffffff0f7424 */ /* 0x000fce00078e00ff */
[----:B012---:R-:W-:Y:S05]  /*35280*/  WARPSYNC.COLLECTIVE R15, `(.L_x_3218) ;  /* 0x000000000f0c7348 */ /* 0x007fea0003c00000 */
[----:B------:R-:W-:Y:S02]  /*35290*/  ELECT P6, UR62, PT ;  /* 0x00000000003e782f */ /* 0x000fe400038c0000 */
[----:B------:R-:W-:Y:S01]  /*352a0*/  MOV R14, UR62 ;  /* 0x0000003e000e7c02 */ /* 0x000fe20008000f00 */
[----:B012---:R-:W-:Y:S10]  /*352b0*/  ENDCOLLECTIVE ;  /* 0x000000000000791b */ /* 0x007ff40003800000 */
.L_x_3218:
[----:B------:R-:W-:Y:S05]  /*352c0*/  BSYNC B0 ;  /* 0x0000000000007941 */ /* 0x000fea0003800000 */
.L_x_3217:
[----:B------:R-:W-:Y:S05]  /*352d0*/  BRA `(.L_x_3219) ;  /* 0xffffffdc00487947 */ /* 0x000fea000383ffff */
.L_x_3099:
[----:B-1----:R1:W2:Y:S02]  /*352e0*/  SYNCS.PHASECHK.TRANS64.TRYWAIT P0, [R6+URZ], R5 ;  /* 0x00000005060075a7 */ /* 0x0022a4000800017f */
[----:B--2---:R-:W-:Y:S05]  /*352f0*/  @!P0 NANOSLEEP.SYNCS 0x989680 ;  /* 0x009896800000895d */ /* 0x004fea0003900000 */
[----:B------:R-:W2:Y:S02]  /*35300*/  @!P0 SYNCS.PHASECHK.TRANS64 P0, [R6+URZ], R5 ;  /* 0x00000005060085a7 */ /* 0x000ea4000800007f */
[----:B--2---:R-:W-:Y:S05]  /*35310*/  @!P0 BRA `(.L_x_3099) ;  /* 0xfffffffc00f08947 */ /* 0x004fea000383ffff */
[----:B------:R-:W-:Y:S05]  /*35320*/  BRA `(.L_x_3220) ;  /* 0xffffffdc00847947 */ /* 0x000fea000383ffff */
.L_x_3100:
[----:B--2---:R2:W3:Y:S02]  /*35330*/  SYNCS.PHASECHK.TRANS64.TRYWAIT P0, [R7+URZ], R2 ;  /* 0x00000002070075a7 */ /* 0x0044e4000800017f */
[----:B---3--:R-:W-:Y:S05]  /*35340*/  @!P0 NANOSLEEP.SYNCS 0x989680 ;  /* 0x009896800000895d */ /* 0x008fea0003900000 */
[----:B------:R-:W3:Y:S02]  /*35350*/  @!P0 SYNCS.PHASECHK.TRANS64 P0, [R7+URZ], R2 ;  /* 0x00000002070085a7 */ /* 0x000ee4000800007f */
[----:B---3--:R-:W-:Y:S05]  /*35360*/  @!P0 BRA `(.L_x_3100) ;  /* 0xfffffffc00f08947 */ /* 0x008fea000383ffff */
[----:B------:R-:W-:Y:S05]  /*35370*/  BRA `(.L_x_3221) ;  /* 0xffffffdc00787947 */ /* 0x000fea000383ffff */
.L_x_3102:
[----:B---3--:R3:W4:Y:S02]  /*35380*/  SYNCS.PHASECHK.TRANS64.TRYWAIT P0, [R4+URZ], R5 ;  /* 0x00000005040075a7 */ /* 0x008724000800017f */
[----:B----4-:R-:W-:Y:S05]  /*35390*/  @!P0 NANOSLEEP.SYNCS 0x989680 ;  /* 0x009896800000895d */ /* 0x010fea0003900000 */
[----:B------:R-:W4:Y:S02]  /*353a0*/  @!P0 SYNCS.PHASECHK.TRANS64 P0, [R4+URZ], R5 ;  /* 0x00000005040085a7 */ /* 0x000f24000800007f */
[----:B----4-:R-:W-:Y:S05]  /*353b0*/  @!P0 BRA `(.L_x_3102) ;  /* 0xfffffffc00f08947 */ /* 0x010fea000383ffff */
[----:B------:R-:W-:Y:S05]  /*353c0*/  BRA `(.L_x_3222) ;  /* 0xffffffdc00807947 */ /* 0x000fea000383ffff */
        .type           $_ZN7cutlass13device_kernelIN5flash11enable_sm90INS1_16FlashAttnFwdSm90INS1_25CollectiveMainloopFwdSm90ILi2EN4cute5tupleIJNS5_1CILi1EEES8_S8_EEENS6_IJNS7_ILi128EEENS7_ILi96EEENS7_ILi64EEEEEELi256ENS_6half_tEfNS_4arch4Sm90ELb0ELb1ELb0ELb1ELb0ELb1ELb1ELb1ELb0ELb0ELb0ELb0EEENS1_21CollectiveEpilogueFwdINS6_IJSA_NS7_ILi256EEESB_EEES9_SE_SG_Li256ELb1ELb0ELb0ELb0EEENS1_36VarlenDynamicPersistentTileSchedulerILi128ELi96ELi256ELi32ELb0ELb0ELb1ELb1ELb0ELb1EEEEEEEEEvNT_6ParamsE$_ZZN5flash25CollectiveMainloopFwdSm90ILi2EN4cute5tupleIJNS1_1CILi1EEES4_S4_EEENS2_IJNS3_ILi128EEENS3_ILi96EEENS3_ILi64EEEEEELi256EN7cutlass6half_tEfNSA_4arch4Sm90ELb0ELb1ELb0ELb1ELb0ELb1ELb1ELb1ELb0ELb0ELb0ELb0EE3mmaINS_16FlashAttnFwdSm90ISE_NS_21CollectiveEpilogueFwdINS2_IJS6_NS3_ILi256EEES7_EEES5_SB_SD_Li256ELb1ELb0ELb0ELb0EEENS_36VarlenDynamicPersistentTileSchedulerILi128ELi96ELi256ELi32ELb0ELb0ELb1ELb1ELb0ELb1EEEE13SharedStorageENS1_6TensorINS1_11ArrayEngineIfLm128EEENS1_6LayoutINS2_IJNS2_IJNS3_ILi2EEEST_NS3_ILi32EEEEEES4_S4_EEENS2_IJNS2_IJS4_ST_NS3_ILi4EEEEEENS3_ILi0EEESZ_EEEEEEENS_7SoftmaxILi2ELi0EEEEEbRKNSE_6ParamsENSA_25PipelineTmaAsyncNoClusterILi2ENSA_16PipelineTmaAsyncILi2EEEEES1B_RNSA_13PipelineStateILj2EEERT0_RT1_iRiRKNS_16SeqlenInfoQKNewKILb1ELb1EEENS2_IJiiiiEEERT_ENKUliT_T0_T1_E_clIZSF_ISO_S12_S14_EbS17_S1B_S1B_S1E_S1G_S1I_iS1J_S1N_S1O_S1Q_EUlRS1R_iE0_NS3_ILb1EEES1Y_EEDaiS1R_S1S_S1T_,@function
        .size           $_ZN7cutlass13device_kernelIN5flash11enable_sm90INS1_16FlashAttnFwdSm90INS1_25CollectiveMainloopFwdSm90ILi2EN4cute5tupleIJNS5_1CILi1EEES8_S8_EEENS6_IJNS7_ILi128EEENS7_ILi96EEENS7_ILi64EEEEEELi256ENS_6half_tEfNS_4arch4Sm90ELb0ELb1ELb0ELb1ELb0ELb1ELb1ELb1ELb0ELb0ELb0ELb0EEENS1_21CollectiveEpilogueFwdINS6_IJSA_NS7_ILi256EEESB_EEES9_SE_SG_Li256ELb1ELb0ELb0ELb0EEENS1_36VarlenDynamicPersistentTileSchedulerILi128ELi96ELi256ELi32ELb0ELb0ELb1ELb1ELb0ELb1EEEEEEEEEvNT_6ParamsE$_ZZN5flash25CollectiveMainloopFwdSm90ILi2EN4cute5tupleIJNS1_1CILi1EEES4_S4_EEENS2_IJNS3_ILi128EEENS3_ILi96EEENS3_ILi64EEEEEELi256EN7cutlass6half_tEfNSA_4arch4Sm90ELb0ELb1ELb0ELb1ELb0ELb1ELb1ELb1ELb0ELb0ELb0ELb0EE3mmaINS_16FlashAttnFwdSm90ISE_NS_21CollectiveEpilogueFwdINS2_IJS6_NS3_ILi256EEES7_EEES5_SB_SD_Li256ELb1ELb0ELb0ELb0EEENS_36VarlenDynamicPersistentTileSchedulerILi128ELi96ELi256ELi32ELb0ELb0ELb1ELb1ELb0ELb1EEEE13SharedStorageENS1_6TensorINS1_11ArrayEngineIfLm128EEENS1_6LayoutINS2_IJNS2_IJNS3_ILi2EEEST_NS3_ILi32EEEEEES4_S4_EEENS2_IJNS2_IJS4_ST_NS3_ILi4EEEEEENS3_ILi0EEESZ_EEEEEEENS_7SoftmaxILi2ELi0EEEEEbRKNSE_6ParamsENSA_25PipelineTmaAsyncNoClusterILi2ENSA_16PipelineTmaAsyncILi2EEEEES1B_RNSA_13PipelineStateILj2EEERT0_RT1_iRiRKNS_16SeqlenInfoQKNewKILb1ELb1EEENS2_IJiiiiEEERT_ENKUliT_T0_T1_E_clIZSF_ISO_S12_S14_EbS17_S1B_S1B_S1E_S1G_S1I_iS1J_S1N_S1O_S1Q_EUlRS1R_iE0_NS3_ILb1EEES1Y_EEDaiS1R_S1S_S1T_,(.L_x_4727 - $_ZN7cutlass13device_kernelIN5flash11enable_sm90INS1_16FlashAttnFwdSm90INS1_25CollectiveMainloopFwdSm90ILi2EN4cute5tupleIJNS5_1CILi1EEES8_S8_EEENS6_IJNS7_ILi128EEENS7_ILi96EEENS7_ILi64EEEEEELi256ENS_6half_tEfNS_4arch4Sm90ELb0ELb1ELb0ELb1ELb0ELb1ELb1ELb1ELb0ELb0ELb0ELb0EEENS1_21CollectiveEpilogueFwdINS6_IJSA_NS7_ILi256EEESB_EEES9_SE_SG_Li256ELb1ELb0ELb0ELb0EEENS1_36VarlenDynamicPersistentTileSchedulerILi128ELi96ELi256ELi32ELb0ELb0ELb1ELb1ELb0ELb1EEEEEEEEEvNT_6ParamsE$_ZZN5flash25CollectiveMainloopFwdSm90ILi2EN4cute5tupleIJNS1_1CILi1EEES4_S4_EEENS2_IJNS3_ILi128EEENS3_ILi96EEENS3_ILi64EEEEEELi256EN7cutlass6half_tEfNSA_4arch4Sm90ELb0ELb1ELb0ELb1ELb0ELb1ELb1ELb1ELb0ELb0ELb0ELb0EE3mmaINS_16FlashAttnFwdSm90ISE_NS_21CollectiveEpilogueFwdINS2_IJS6_NS3_ILi256EEES7_EEES5_SB_SD_Li256ELb1ELb0ELb0ELb0EEENS_36VarlenDynamicPersistentTileSchedulerILi128ELi96ELi256ELi32ELb0ELb0ELb1ELb1ELb0ELb1EEEE13SharedStorageENS1_6TensorINS1_11ArrayEngineIfLm128EEENS1_6LayoutINS2_IJNS2_IJNS3_ILi2EEEST_NS3_ILi32EEEEEES4_S4_EEENS2_IJNS2_IJS4_ST_NS3_ILi4EEEEEENS3_ILi0EEESZ_EEEEEEENS_7SoftmaxILi2ELi0EEEEEbRKNSE_6ParamsENSA_25PipelineTmaAsyncNoClusterILi2ENSA_16PipelineTmaAsyncILi2EEEEES1B_RNSA_13PipelineStateILj2EEERT0_RT1_iRiRKNS_16SeqlenInfoQKNewKILb1ELb1EEENS2_IJiiiiEEERT_ENKUliT_T0_T1_E_clIZSF_ISO_S12_S14_EbS17_S1B_S1B_S1E_S1G_S1I_iS1J_S1N_S1O_S1Q_EUlRS1R_iE0_NS3_ILb1EEES1Y_EEDaiS1R_S1S_S1T_)
$_ZN7cutlass13device_kernelIN5flash11enable_sm90INS1_16FlashAttnFwdSm90INS1_25CollectiveMainloopFwdSm90ILi2EN4cute5tupleIJNS5_1CILi1EEES8_S8_EEENS6_IJNS7_ILi128EEENS7_ILi96EEENS7_ILi64EEEEEELi256ENS_6half_tEfNS_4arch4Sm90ELb0ELb1ELb0ELb1ELb0ELb1ELb1ELb1ELb0ELb0ELb0ELb0EEENS1_21CollectiveEpilogueFwdINS6_IJSA_NS7_ILi256EEESB_EEES9_SE_SG_Li256ELb1ELb0ELb0ELb0EEENS1_36VarlenDynamicPersistentTileSchedulerILi128ELi96ELi256ELi32ELb0ELb0ELb1ELb1ELb0ELb1EEEEEEEEEvNT_6ParamsE$_ZZN5flash25CollectiveMainloopFwdSm90ILi2EN4cute5tupleIJNS1_1CILi1EEES4_S4_EEENS2_IJNS3_ILi128EEENS3_ILi96EEENS3_ILi64EEEEEELi256EN7cutlass6half_tEfNSA_4arch4Sm90ELb0ELb1ELb0ELb1ELb0ELb1ELb1ELb1ELb0ELb0ELb0ELb0EE3mmaINS_16FlashAttnFwdSm90ISE_NS_21CollectiveEpilogueFwdINS2_IJS6_NS3_ILi256EEES7_EEES5_SB_SD_Li256ELb1ELb0ELb0ELb0EEENS_36VarlenDynamicPersistentTileSchedulerILi128ELi96ELi256ELi32ELb0ELb0ELb1ELb1ELb0ELb1EEEE13SharedStorageENS1_6TensorINS1_11ArrayEngineIfLm128EEENS1_6LayoutINS2_IJNS2_IJNS3_ILi2EEEST_NS3_ILi32EEEEEES4_S4_EEENS2_IJNS2_IJS4_ST_NS3_ILi4EEEEEENS3_ILi0EEESZ_EEEEEEENS_7SoftmaxILi2ELi0EEEEEbRKNSE_6ParamsENSA_25PipelineTmaAsyncNoClusterILi2ENSA_16PipelineTmaAsyncILi2EEEEES1B_RNSA_13PipelineStateILj2EEERT0_RT1_iRiRKNS_16SeqlenInfoQKNewKILb1ELb1EEENS2_IJiiiiEEERT_ENKUliT_T0_T1_E_clIZSF_ISO_S12_S14_EbS17_S1B_S1B_S1E_S1G_S1I_iS1J_S1N_S1O_S1Q_EUlRS1R_iE0_NS3_ILb1EEES1Y_EEDaiS1R_S1S_S1T_:
[----:B------:R-:W-:Y:S01]  /*353d0*/  R2UR UR5, R3 ;  /* 0x00000000030572ca */ /* 0x000fe200000e0000 */
[----:B------:R-:W-:-:S12]  /*353e0*/  ULDC UR4, c[0x0][0x20] ;  /* 0x0000080000047ab9 */ /* 0x000fd80000000800 */
[----:B------:R-:W-:-:S09]  /*353f0*/  UIADD3 UR4, -UR4, UR5, URZ ;  /* 0x0000000504047290 */ /* 0x000fd2000fffe13f */
[----:B------:R-:W2:Y:S04]  /*35400*/  LDL.64 R6, [UR4+0x18] ;  /* 0x00001804ff067983 */ /* 0x000ea80008100a00 */
[----:B------:R-:W3:Y:S01]  /*35410*/  LDL.64 R4, [UR4] ;  /* 0x00000004ff047983 */ /* 0x000ee20008100a00 */
[----:B------:R-:W-:-:S03]  /*35420*/  ULDC.64 UR6, c[0x0][0x208] ;  /* 0x0000820000067ab9 */ /* 0x000fc60000000a00 */
[----:B--2---:R-:W2:Y:S04]  /*35430*/  LD.E R8, desc[UR6][R6.64+0x1c] ;  /* 0x00001c0606087980 */ /* 0x004ea8000c101900 */
[----:B---3--:R0:W5:Y:S04]  /*35440*/  LD.E R3, desc[UR6][R4.64] ;  /* 0x0000000604037980 */ /* 0x008168000c101900 */
[----:B------:R0:W5:Y:S01]  /*35450*/  LD.E R10, desc[UR6][R4.64+0x4] ;  /* 0x00000406040a7980 */ /* 0x000162000c101900 */
[----:B------:R-:W-:Y:S01]  /*35460*/  BSSY B1, `(.L_x_3223) ;  /* 0x0000005000017945 */ /* 0x000fe20003800000 */
[----:B--2---:R-:W-:-:S04]  /*35470*/  LOP3.LUT R8, R8, 0x1, RZ, 0xfc, !PT ;  /* 0x0000000108087812 */ /* 0x004fc800078efcff */
[----:B------:R-:W-:-:S13]  /*35480*/  ISETP.NE.AND P0, PT, R8, 0x3, PT ;  /* 0x000000030800780c */ /* 0x000fda0003f05270 */
[----:B0-----:R-:W-:Y:S05]  /*35490*/  @!P0 BRA `(.L_x_3224) ;  /* 0x0000000000048947 */ /* 0x001fea0003800000 */
[----:B------:R-:W-:Y:S01]  /*354a0*/  BPT.TRAP 0x1 ;  /* 0x000000040000795c */ /* 0x000fe20000300000 */
.L_x_3224:
[----:B------:R-:W-:Y:S05]  /*354b0*/  BSYNC B1 ;  /* 0x0000000000017941 */ /* 0x000fea0003800000 */
.L_x_3223:
        /* <DEDUP_REMOVED lines=13> */
.L_x_3226:
[----:B------:R-:W-:Y:S05]  /*35590*/  BSYNC B1 ;  /* 0x0000000000017941 */ /* 0x000fea0003800000 */
.L_x_3225:
        /* <DEDUP_REMOVED lines=8> */
.L_x_3228:
[----:B------:R-:W-:Y:S05]  /*35620*/  BSYNC B1 ;  /* 0x0000000000017941 */ /* 0x000fea0003800000 */
.L_x_3227:
[----:B0----5:R-:W2:Y:S04]  /*35630*/  LDL.64 R8, [UR4] ;  /* 0x00000004ff087983 */ /* 0x021ea80008100a00 */
[----:B------:R-:W3:Y:S04]  /*35640*/  LDL.64 R6, [UR4+0x28] ;  /* 0x00002804ff067983 */ /* 0x000ee80008100a00 */
[----:B------:R-:W4:Y:S04]  /*35650*/  LDL.64 R4, [UR4+0x20] ;  /* 0x00002004ff047983 */ /* 0x000f280008100a00 */
[----:B------:R-:W4:Y:S04]  /*35660*/  LDL.64 R10, [UR4+0x8] ;  /* 0x00000804ff0a7983 */ /* 0x000f280008100a00 */
[----:B--2---:R-:W2:Y:S04]  /*35670*/  LD.E R9, desc[UR6][R8.64] ;  /* 0x0000000608097980 */ /* 0x004ea8000c101900 */
[----:B---3--:R-:W2:Y:S01]  /*35680*/  LD.E.64 R12, desc[UR6][R6.64] ;  /* 0x00000006060c7980 */ /* 0x008ea2000c101b00 */
[----:B------:R-:W-:Y:S05]  /*35690*/  WARPSYNC.ALL ;  /* 0x0000000000007948 */ /* 0x000fea0003800000 */
[----:B----4-:R0:W-:Y:S04]  /*356a0*/  ST.E desc[UR6][R10.64], RZ ;  /* 0x000000ff0a007985 */ /* 0x0101e8000c101906 */
[----:B------:R-:W3:Y:S01]  /*356b0*/  LD.E.64 R6, desc[UR6][R4.64] ;  /* 0x0000000604067980 */ /* 0x000ee2000c101b00 */
[----:B--2---:R-:W-:Y:S01]  /*356c0*/  IMAD R8, R9, 0x300, R12 ;  /* 0x0000030009087824 */ /* 0x004fe200078e020c */
[----:B------:R-:W-:Y:S01]  /*356d0*/  WARPGROUP.ARRIVE ;  /* 0x00000000000079c5 */ /* 0x000fe20000000000 */
[----:B------:R-:W-:-:S02]  /*356e0*/  IMAD.MOV.U32 R9, RZ, RZ, R13 ;  /* 0x000000ffff097224 */ /* 0x000fc400078e000d */
[----:B------:R-:W-:Y:S01]  /*356f0*/  IMAD.MOV.U32 R208, RZ, RZ, 0x1 ;  /* 0x00000001ffd07424 */ /* 0x000fe200078e00ff */
        /* <DEDUP_REMOVED lines=10> */
[----:B------:R-:W-:-:S03]  /*357a0*/  WARPGROUP.ARRIVE ;  /* 0x00000000000079c5 */ /* 0x000fc60000000000 */
        /* <DEDUP_REMOVED lines=21> */
[----:B------:R-:W-:-:S03]  /*35900*/  IMAD.MOV.U32 R9, RZ, RZ, R13 ;  /* 0x000000ffff097224 */ /* 0x000fc600078e000d */
        /* <DEDUP_REMOVED lines=8> */
[----:B------:R-:W2:Y:S04]  /*35990*/  LDL.64 R6, [UR4+0x38] ;  /* 0x00003804ff067983 */ /* 0x000ea80008100a00 */
[----:B------:R-:W3:Y:S04]  /*359a0*/  LDL.64 R4, [UR4+0x30] ;  /* 0x00003004ff047983 */ /* 0x000ee80008100a00 */
[----:B--2---:R-:W2:Y:S01]  /*359b0*/  LD.E R6, desc[UR6][R6.64] ;  /* 0x0000000606067980 */ /* 0x004ea2000c101900 */
[----:B---3--:R-:W-:Y:S01]  /*359c0*/  MOV R4, R4 ;  /* 0x0000000400047202 */ /* 0x008fe20000000f00 */
[----:B------:R-:W-:Y:S01]  /*359d0*/  BSSY B1, `(.L_x_3230) ;  /* 0x0000007000017945 */ /* 0x000fe20003800000 */
[----:B--2---:R-:W-:-:S04]  /*359e0*/  LEA.HI R3, R6, R6, RZ, 0x1 ;  /* 0x0000000606037211 */ /* 0x004fc800078f08ff */
[----:B------:R-:W-:-:S05]  /*359f0*/  LOP3.LUT R3, R3, 0xfffffffe, RZ, 0xc0, !PT ;  /* 0xfffffffe03037812 */ /* 0x000fca00078ec0ff */
[----:B------:R-:W-:-:S05]  /*35a00*/  IMAD.IADD R3, R6, 0x1, -R3 ;  /* 0x0000000106037824 */ /* 0x000fca00078e0a03 */
[----:B------:R-:W-:-:S04]  /*35a10*/  SHF.L.U32 R3, R3, 0x1f, RZ ;  /* 0x0000001f03037819 */ /* 0x000fc800000006ff */
[----:B------:R-:W1:Y:S02]  /*35a20*/  SYNCS.PHASECHK.TRANS64.TRYWAIT P0, [R4+URZ+0x32410], R3 ;  /* 0x03241003040075a7 */ /* 0x000e64000800017f */
[----:B01----:R-:W-:Y:S05]  /*35a30*/  @!P0 BRA `(.L_x_3231) ;  /* 0x000000ac00a48947 */ /* 0x003fea0003800000 */
.L_x_3254:
[----:B------:R-:W-:Y:S05]  /*35a40*/  BSYNC B1 ;  /* 0x0000000000017941 */ /* 0x000fea0003800000 */
.L_x_3230:
[----:B------:R-:W2:Y:S04]  /*35a50*/  LDL.64 R6, [UR4+0x40] ;  /* 0x00004004ff067983 */ /* 0x000ea80008100a00 */
[----:B0-----:R-:W3:Y:S04]  /*35a60*/  LDL.64 R4, [UR4] ;  /* 0x00000004ff047983 */ /* 0x001ee80008100a00 */
        /* <DEDUP_REMOVED lines=8> */
.L_x_3233:
[----:B------:R-:W-:Y:S05]  /*35af0*/  BSYNC B1 ;  /* 0x0000000000017941 */ /* 0x000fea0003800000 */
.L_x_3232:
        /* <DEDUP_REMOVED lines=13> */
.L_x_3235:
[----:B------:R-:W-:Y:S05]  /*35bd0*/  BSYNC B1 ;  /* 0x0000000000017941 */ /* 0x000fea0003800000 */
.L_x_3234:
        /* <DEDUP_REMOVED lines=8> */
.L_x_3237:
[----:B------:R-:W-:Y:S05]  /*35c60*/  BSYNC B1 ;  /* 0x0000000000017941 */ /* 0x000fea0003800000 */
.L_x_3236:
[----:B------:R-:W2:Y:S04]  /*35c70*/  LDL.64 R10, [UR4] ;  /* 0x00000004ff0a7983 */ /* 0x000ea80008100a00 */
[----:B------:R-:W3:Y:S04]  /*35c80*/  LDL.64 R6, [UR4+0x58] ;  /* 0x00005804ff067983 */ /* 0x000ee80008100a00 */
[----:B------:R-:W4:Y:S04]  /*35c90*/  LDL.64 R4, [UR4+0x48] ;  /* 0x00004804ff047983 */ /* 0x000f280008100a00 */
[----:B0----5:R-:W4:Y:S04]  /*35ca0*/  LDL.64 R8, [UR4+0x50] ;  /* 0x00005004ff087983 */ /* 0x021f280008100a00 */
[----:B------:R-:W4:Y:S04]  /*35cb0*/  LDL.LU R14, [R1+0x460] ;  /* 0x00046000010e7983 */ /* 0x000f280000300800 */
[----:B--2---:R-:W2:Y:S04]  /*35cc0*/  LD.E R11, desc[UR6][R10.64] ;  /* 0x000000060a0b7980 */ /* 0x004ea8000c101900 */
[----:B---3--:R-:W2:Y:S04]  /*35cd0*/  LD.E.64 R6, desc[UR6][R6.64] ;  /* 0x0000000606067980 */ /* 0x008ea8000c101b00 */
[----:B----4-:R-:W3:Y:S04]  /*35ce0*/  LD.E R3, desc[UR6][R4.64] ;  /* 0x0000000604037980 */ /* 0x010ee8000c101900 */
[----:B------:R-:W4:Y:S01]  /*35cf0*/  LD.E.64 R12, desc[UR6][R8.64] ;  /* 0x00000006080c7980 */ /* 0x000f22000c101b00 */
[----:B------:R-:W-:Y:S05]  /*35d00*/  WARPSYNC.ALL ;  /* 0x0000000000007948 */ /* 0x000fea0003800000 */
[----:B------:R-:W-:Y:S01]  /*35d10*/  WARPGROUP.ARRIVE ;  /* 0x00000000000079c5 */ /* 0x000fe20000000000 */
[----:B--2---:R-:W-:Y:S01]  /*35d20*/  IMAD R6, R11, 0xc00, R6 ;  /* 0x00000c000b067824 */ /* 0x004fe200078e0206 */
[----:B---3--:R-:W-:-:S04]  /*35d30*/  ISETP.NE.U32.AND P0, PT, R3, RZ, PT ;  /* 0x000000ff0300720c */ /* 0x008fc80003f05070 */
[----:B------:R-:W-:Y:S02]  /*35d40*/  R2UR UR10, R6 ;  /* 0x00000000060a72ca */ /* 0x000fe400000e0000 */
[----:B----4-:R-:W-:Y:S02]  /*35d50*/  R2UR UR8, R12 ;  /* 0x000000000c0872ca */ /* 0x010fe400000e0000 */
[----:B------:R-:W-:Y:S02]  /*35d60*/  R2UR UR9, R13 ;  /* 0x000000000d0972ca */ /* 0x000fe400000e0000 */
[----:B------:R-:W-:-:S03]  /*35d70*/  R2UR UR11, R7 ;  /* 0x00000000070b72ca */ /* 0x000fc600000e0000 */
[----:B------:R-:W-:-:S10]  /*35d80*/  VOTEU.ANY UP0, P0 ;  /* 0x00000000003f7886 */ /* 0x000fd40000000100 */
[----:B------:R-:W-:Y:S03]  /*35d90*/  HGMMA.64x96x16.F32 R24, gdesc[UR8], R24, UP0, gsb0 ;  /* 0x01600000081879f0 */ /* 0x000fe6000b800818 */
[----:B------:R-:W-:Y:S02]  /*35da0*/  WARPGROUP.DEPBAR.LE gsb0, 0x0 ;  /* 0x00008000000079c5 */ /* 0x000fe40000010000 */
[----:B------:R-:W-:Y:S04]  /*35db0*/  ST.E desc[UR6][R4.64], R208 ;  /* 0x000000d004007985 */ /* 0x000fe8000c101906 */
[----:B------:R-:W2:Y:S01]  /*35dc0*/  LD.E.64 R10, desc[UR6][R8.64] ;  /* 0x00000006080a7980 */ /* 0x000ea2000c101b00 */
[----:B------:R-:W-:-:S02]  /*35dd0*/  VIADD R12, R6, 0x2 ;  /* 0x00000002060c7836 */ /* 0x000fc40000000000 */
[----:B------:R-:W-:-:S03]  /*35de0*/  IMAD.MOV.U32 R13, RZ, RZ, R7 ;  /* 0x000000ffff0d7224 */ /* 0x000fc600078e0007 */
[----:B------:R-:W-:Y:S02]  /*35df0*/  R2UR UR10, R12 ;  /* 0x000000000c0a72ca */ /* 0x000fe400000e0000 */
[----:B------:R-:W-:Y:S01]  /*35e00*/  R2UR UR11, R13 ;  /* 0x000000000d0b72ca */ /* 0x000fe200000e0000 */
[----:B------:R-:W-:Y:S01]  /*35e10*/  WARPGROUP.ARRIVE ;  /* 0x00000000000079c5 */ /* 0x000fe20000000000 */
[----:B--2---:R-:W-:Y:S01]  /*35e20*/  VIADD R10, R10, 0x2 ;  /* 0x000000020a0a7836 */ /* 0x004fe20000000000 */
[----:B------:R-:W-:-:S04]  /*35e30*/  R2UR UR9, R11 ;  /* 0x000000000b0972ca */ /* 0x000fc800000e0000 */
[----:B------:R-:W-:-:S13]  /*35e40*/  R2UR UR8, R10 ;  /* 0x000000000a0872ca */ /* 0x000fda00000e0000 */
[----:B------:R-:W-:Y:S03]  /*35e50*/  HGMMA.64x96x16.F32 R24, gdesc[UR8], R24, gsb0 ;  /* 0x01600000081879f0 */ /* 0x000fe60008000818 */
        /* <DEDUP_REMOVED lines=163> */
[----:B------:R-:W-:-:S06]  /*36890*/  WARPGROUP.ARRIVE ;  /* 0x00000000000079c5 */ /* 0x000fcc0000000000 */
[----:B------:R-:W0:Y:S02]  /*368a0*/  S2R R209, SR_TID.X ;  /* 0x0000000000d17919 */ /* 0x000e240000002100 */
[----:B0-----:R-:W-:Y:S01]  /*368b0*/  LOP3.LUT P1, RZ, R209, 0x7f, RZ, 0xc0, !PT ;  /* 0x0000007fd1ff7812 */ /* 0x001fe2000782c0ff */
[----:B--2---:R-:W-:Y:S02]  /*368c0*/  VIADD R6, R12, 0xc06 ;  /* 0x00000c060c067836 */ /* 0x004fe40000000000 */
[----:B------:R-:W-:-:S03]  /*368d0*/  IMAD.MOV.U32 R7, RZ, RZ, R13 ;  /* 0x000000ffff077224 */ /* 0x000fc600078e000d */
[----:B------:R-:W-:Y:S02]  /*368e0*/  R2UR UR8, R6 ;  /* 0x00000000060872ca */ /* 0x000fe400000e0000 */
[----:B------:R-:W-:-:S13]  /*368f0*/  R2UR UR9, R7 ;  /* 0x00000000070972ca */ /* 0x000fda00000e0000 */
[----:B------:R-:W-:Y:S03]  /*36900*/  HGMMA.64x96x16.F32 R24, gdesc[UR8], R24, gsb0 ;  /* 0x01600000081879f0 */ /* 0x000fe60008000818 */
[----:B------:R-:W-:Y:S02]  /*36910*/  WARPGROUP.DEPBAR.LE gsb0, 0x0 ;  /* 0x00008000000079c5 */ /* 0x000fe40000010000 */
[----:B------:R0:W-:Y:S04]  /*36920*/  ST.E desc[UR6][R4.64], R208 ;  /* 0x000000d004007985 */ /* 0x0001e8000c101906 */
[----:B------:R-:W2:Y:S04]  /*36930*/  @!P1 LDL.64 R6, [UR4+0x18] ;  /* 0x00001804ff069983 */ /* 0x000ea80008100a00 */
[----:B------:R-:W3:Y:S01]  /*36940*/  @!P1 LDL.64 R8, [UR4] ;  /* 0x00000004ff089983 */ /* 0x000ee20008100a00 */
[----:B------:R-:W-:-:S04]  /*36950*/  SHF.R.U32.HI R3, RZ, 0x7, R209 ;  /* 0x00000007ff037819 */ /* 0x000fc800000116d1 */
[----:B------:R-:W-:-:S05]  /*36960*/  IADD3 R3, -R3, 0xb, RZ ;  /* 0x0000000b03037810 */ /* 0x000fca0007ffe1ff */
[----:B------:R1:W-:Y:S06]  /*36970*/  BAR.ARV R3, 0x100 ;  /* 0x000400030000751d */ /* 0x0003ec0000002000 */
[----:B--2---:R-:W2:Y:S04]  /*36980*/  @!P1 LD.E.64 R6, desc[UR6][R6.64+0x30] ;  /* 0x0000300606069980 */ /* 0x004ea8000c101b00 */
[----:B---3--:R-:W3:Y:S01]  /*36990*/  @!P1 LD.E R8, desc[UR6][R8.64] ;  /* 0x0000000608089980 */ /* 0x008ee2000c101900 */
[----:B------:R-:W-:-:S02]  /*369a0*/  IMAD.MOV.U32 R74, RZ, RZ, R72 ;  /* 0x000000ffff4a7224 */ /* 0x000fc400078e0048 */
[----:B-1----:R-:W-:Y:S01]  /*369b0*/  IMAD.MOV.U32 R3, RZ, RZ, R73 ;  /* 0x000000ffff037224 */ /* 0x002fe200078e0049 */
[----:B--2---:R-:W-:-:S05]  /*369c0*/  @!P1 MOV R11, R6 ;  /* 0x00000006000b9202 */ /* 0x004fca0000000f00 */
[----:B---3--:R-:W-:-:S05]  /*369d0*/  @!P1 IMAD R10, R8, 0x8, R11 ;  /* 0x00000008080a9824 */ /* 0x008fca00078e020b */
[----:B------:R-:W-:-:S04]  /*369e0*/  @!P1 PRMT R10, RZ, 0x654, R10 ;  /* 0x00000654ff0a9816 */ /* 0x000fc8000000000a */
[----:B------:R1:W-:Y:S01]  /*369f0*/  @!P1 SYNCS.ARRIVE.TRANS64.RED.A1T0 RZ, [R10+URZ], RZ ;  /* 0x000000ff0aff99a7 */ /* 0x0003e2000810043f */
[----:B0-----:R-:W2:Y:S04]  /*36a00*/  LD.E R4, desc[UR6][R74.64] ;  /* 0x000000064a047980 */ /* 0x001ea8000c101900 */
[----:B------:R0:W3:Y:S04]  /*36a10*/  LD.E R13, desc[UR6][R2.64] ;  /* 0x00000006020d7980 */ /* 0x0000e8000c101900 */
[----:B------:R-:W4:Y:S04]  /*36a20*/  LD.E R11, desc[UR6][R74.64+0x8] ;  /* 0x000008064a0b7980 */ /* 0x000f28000c101900 */
[----:B------:R-:W4:Y:S04]  /*36a30*/  LD.E R12, desc[UR6][R74.64+0x18] ;  /* 0x000018064a0c7980 */ /* 0x000f28000c101900 */
[----:B-1----:R-:W4:Y:S04]  /*36a40*/  LD.E R10, desc[UR6][R74.64+0x4] ;  /* 0x000004064a0a7980 */ /* 0x002f28000c101900 */
[----:B------:R-:W4:Y:S04]  /*36a50*/  LD.E R8, desc[UR6][R74.64+0xc] ;  /* 0x00000c064a087980 */ /* 0x000f28000c101900 */
[----:B------:R-:W4:Y:S04]  /*36a60*/  LD.E R15, desc[UR6][R74.64+0x10] ;  /* 0x000010064a0f7980 */ /* 0x000f28000c101900 */
[----:B------:R-:W4:Y:S01]  /*36a70*/  LD.E R17, desc[UR6][R74.64+0x14] ;  /* 0x000014064a117980 */ /* 0x000f22000c101900 */
[----:B------:R-:W-:-:S04]  /*36a80*/  LOP3.LUT R14, R14, 0xfff7ffff, RZ, 0xc0, !PT ;  /* 0xfff7ffff0e0e7812 */ /* 0x000fc800078ec0ff */
[----:B------:R-:W-:-:S05]  /*36a90*/  @P1 LOP3.LUT R14, R14, 0x80000, RZ, 0xfc, !PT ;  /* 0x000800000e0e1812 */ /* 0x000fca00078efcff */
[----:B------:R1:W-:Y:S01]  /*36aa0*/  STL [R1+0x460], R14 ;  /* 0x0004600e01007387 */ /* 0x0003e20000100800 */
[----:B------:R-:W-:Y:S01]  /*36ab0*/  BSSY B1, `(.L_x_3239) ;  /* 0x000003e000017945 */ /* 0x000fe20003800000 */
[----:B--2---:R-:W-:-:S04]  /*36ac0*/  SHF.R.S32.HI R5, RZ, 0x1f, R4 ;  /* 0x0000001fff057819 */ /* 0x004fc80000011404 */
[----:B------:R-:W-:-:S04]  /*36ad0*/  LEA.HI R5, R5, R4, RZ, 0x7 ;  /* 0x0000000405057211 */ /* 0x000fc800078f38ff */
[----:B------:R-:W-:-:S05]  /*36ae0*/  LOP3.LUT R7, R5, 0xffffff80, RZ, 0xc0, !PT ;  /* 0xffffff8005077812 */ /* 0x000fca00078ec0ff */
[----:B------:R-:W-:-:S05]  /*36af0*/  IMAD.IADD R7, R4, 0x1, -R7 ;  /* 0x0000000104077824 */ /* 0x000fca00078e0a07 */
[----:B0-----:R-:W-:-:S04]  /*36b00*/  SHF.R.S32.HI R2, RZ, 0x1f, R7 ;  /* 0x0000001fff027819 */ /* 0x001fc80000011407 */
[----:B------:R-:W-:-:S04]  /*36b10*/  LEA.HI R3, R2, R7, RZ, 0x2 ;  /* 0x0000000702037211 */ /* 0x000fc800078f10ff */
[--C-:B------:R-:W-:Y:S02]  /*36b20*/  SHF.R.S32.HI R4, RZ, 0x2, R3.reuse ;  /* 0x00000002ff047819 */ /* 0x100fe40000011403 */
[----:B------:R-:W-:Y:S02]  /*36b30*/  SHF.R.S32.HI R9, RZ, 0x1f, R3 ;  /* 0x0000001fff097819 */ /* 0x000fe40000011403 */
[----:B------:R-:W-:Y:S02]  /*36b40*/  LEA.HI R6, R2, R7, RZ, 0x5 ;  /* 0x0000000702067211 */ /* 0x000fe400078f28ff */
[----:B------:R-:W-:Y:S02]  /*36b50*/  LEA.HI R9, R9, R4, RZ, 0x3 ;  /* 0x0000000409097211 */ /* 0x000fe400078f18ff */
[----:B------:R-:W-:Y:S02]  /*36b60*/  SHF.R.S32.HI R2, RZ, 0x7, R5 ;  /* 0x00000007ff027819 */ /* 0x000fe40000011405 */
[----:B------:R-:W-:-:S02]  /*36b70*/  SHF.R.S32.HI R6, RZ, 0x5, R6 ;  /* 0x00000005ff067819 */ /* 0x000fc40000011406 */
[----:B------:R-:W-:Y:S02]  /*36b80*/  LOP3.LUT R9, R9, 0xfffffff8, RZ, 0xc0, !PT ;  /* 0xfffffff809097812 */ /* 0x000fe400078ec0ff */
[----:B------:R-:W-:Y:S01]  /*36b90*/  LEA.HI R5, R5, R2, RZ, 0x1 ;  /* 0x0000000205057211 */ /* 0x000fe200078f08ff */
[----:B---3--:R-:W-:Y:S02]  /*36ba0*/  IMAD R6, R13, 0x8, R6 ;  /* 0x000000080d067824 */ /* 0x008fe400078e0206 */
[----:B------:R-:W-:Y:S01]  /*36bb0*/  IMAD.IADD R9, R4, 0x1, -R9 ;  /* 0x0000000104097824 */ /* 0x000fe200078e0a09 */
[----:B------:R-:W-:Y:S01]  /*36bc0*/  LOP3.LUT R5, R5, 0x3fffffe, RZ, 0xc0, !PT ;  /* 0x03fffffe05057812 */ /* 0x000fe200078ec0ff */
[----:B----4-:R-:W-:Y:S01]  /*36bd0*/  IMAD R13, R0, -0x60, R11 ;  /* 0xffffffa0000d7824 */ /* 0x010fe200078e020b */
[----:B------:R-:W-:Y:S02]  /*36be0*/  LOP3.LUT R4, R3, 0x7ffffffc, RZ, 0xc0, !PT ;  /* 0x7ffffffc03047812 */ /* 0x000fe400078ec0ff */
[----:B------:R-:W-:Y:S01]  /*36bf0*/  ISETP.GE.AND P0, PT, R12, 0x1, PT ;  /* 0x000000010c00780c */ /* 0x000fe20003f06270 */
[----:B------:R-:W-:Y:S01]  /*36c00*/  IMAD.IADD R5, R2, 0x1, -R5 ;  /* 0x0000000102057824 */ /* 0x000fe200078e0a05 */
[----:B------:R-:W-:Y:S01]  /*36c10*/  IADD3 R3, -R10, 0x1, R13 ;  /* 0x000000010a037810 */ /* 0x000fe20007ffe10d */
[----:B------:R-:W-:-:S02]  /*36c20*/  IMAD.U32 R2, R6, 0x10, R9 ;  /* 0x0000001006027824 */ /* 0x000fc400078e0009 */
[----:B------:R-:W-:Y:S02]  /*36c30*/  IMAD.IADD R4, R7, 0x1, -R4 ;  /* 0x0000000107047824 */ /* 0x000fe400078e0a04 */
[----:B------:R-:W-:Y:S01]  /*36c40*/  IMAD R6, R5, 0x40, R2 ;  /* 0x0000004005067824 */ /* 0x000fe200078e0202 */
[----:B------:R-:W-:Y:S01]  /*36c50*/  LOP3.LUT R5, RZ, R8, RZ, 0x33, !PT ;  /* 0x00000008ff057212 */ /* 0x000fe200078e33ff */
[C---:B------:R-:W-:Y:S02]  /*36c60*/  IMAD R2, R4.reuse, -0x2, R3 ;  /* 0xfffffffe04027824 */ /* 0x040fe400078e0203 */
[C---:B------:R-:W-:Y:S02]  /*36c70*/  IMAD.SHL.U32 R3, R4.reuse, 0x2, RZ ;  /* 0x0000000204037824 */ /* 0x040fe400078e00ff */
[----:B------:R-:W-:Y:S02]  /*36c80*/  IMAD R13, R4, -0x2, R13 ;  /* 0xfffffffe040d7824 */ /* 0x000fe400078e020d */
[----:B------:R-:W-:-:S02]  /*36c90*/  IMAD.IADD R15, R2, 0x1, R15 ;  /* 0x00000001020f7824 */ /* 0x000fc400078e020f */
[----:B------:R-:W-:Y:S02]  /*36ca0*/  IMAD.IADD R9, R2, 0x1, R5 ;  /* 0x0000000102097824 */ /* 0x000fe400078e0205 */
[----:B------:R-:W-:Y:S01]  /*36cb0*/  IMAD R8, R0, -0x60, -R3 ;  /* 0xffffffa000087824 */ /* 0x000fe200078e0a03 */
[----:B------:R-:W-:Y:S01]  /*36cc0*/  VIADDMNMX R3, R6, R15, R13, PT ;  /* 0x0000000f06037246 */ /* 0x000fe2000380010d */
[----:B------:R-:W-:Y:S02]  /*36cd0*/  IMAD R17, R0, -0x60, R17 ;  /* 0xffffffa000117824 */ /* 0x000fe400078e0211 */
[----:B------:R-:W-:Y:S01]  /*36ce0*/  IMAD.IADD R0, R9, 0x1, R6 ;  /* 0x0000000109007824 */ /* 0x000fe200078e0206 */
[----:B-1----:R-:W-:Y:S06]  /*36cf0*/  @!P0 BRA `(.L_x_3240) ;  /* 0x0000000000648947 */ /* 0x002fec0003800000 */
        /* <DEDUP_REMOVED lines=8> */
[----:B------:R-:W2:Y:S04]  /*36d80*/  LD.E R2, desc[UR6][R74.64+0x1c] ;  /* 0x00001c064a027980 */ /* 0x000ea8000c101900 */
[----:B------:R-:W3:Y:S01]  /*36d90*/  LD.E R7, desc[UR6][R74.64+0x20] ;  /* 0x000020064a077980 */ /* 0x000ee2000c101900 */
[----:B--2---:R-:W-:-:S05]  /*36da0*/  IMAD.HI.U32 R2, R5, R2, RZ ;  /* 0x0000000205027227 */ /* 0x004fca00078e00ff */
[----:B---3--:R-:W-:-:S07]  /*36db0*/  SHF.R.U32.HI R5, RZ, R7, R2 ;  /* 0x00000007ff057219 */ /* 0x008fce0000011602 */
.L_x_3244:
[----:B------:R-:W-:Y:S05]  /*36dc0*/  BSYNC B3 ;  /* 0x0000000000037941 */ /* 0x000fea0003800000 */
.L_x_3243:
[----:B------:R-:W-:Y:S01]  /*36dd0*/  LOP3.LUT R5, RZ, R5, RZ, 0x33, !PT ;  /* 0x00000005ff057212 */ /* 0x000fe200078e33ff */
[----:B------:R-:W-:Y:S06]  /*36de0*/  BRA `(.L_x_3245) ;  /* 0x0000000000187947 */ /* 0x000fec0003800000 */
.L_x_3242:
[----:B------:R-:W-:-:S13]  /*36df0*/  ISETP.NE.AND P0, PT, R12, 0x1, PT ;  /* 0x000000010c00780c */ /* 0x000fda0003f05270 */
[----:B------:R-:W-:Y:S05]  /*36e00*/  @!P0 BRA `(.L_x_3245) ;  /* 0x0000000000108947 */ /* 0x000fea0003800000 */
[----:B------:R-:W2:Y:S04]  /*36e10*/  LD.E R2, desc[UR6][R74.64+0x1c] ;  /* 0x00001c064a027980 */ /* 0x000ea8000c101900 */
[----:B------:R-:W3:Y:S01]  /*36e20*/  LD.E R4, desc[UR6][R74.64+0x20] ;  /* 0x000020064a047980 */ /* 0x000ee2000c101900 */
[----:B--2---:R-:W-:-:S05]  /*36e30*/  IMAD.HI.U32 R5, R5, R2, RZ ;  /* 0x0000000205057227 */ /* 0x004fca00078e00ff */
[----:B---3--:R-:W-:-:S07]  /*36e40*/  SHF.R.U32.HI R5, RZ, R4, R5 ;  /* 0x00000004ff057219 */ /* 0x008fce0000011605 */
.L_x_3245:
[----:B------:R-:W-:Y:S05]  /*36e50*/  BSYNC B2 ;  /* 0x0000000000027941 */ /* 0x000fea0003800000 */
.L_x_3241:
[----:B------:R-:W-:-:S05]  /*36e60*/  IMAD R5, R12, R5, R8 ;  /* 0x000000050c057224 */ /* 0x000fca00078e0208 */
[----:B------:R-:W-:Y:S02]  /*36e70*/  VIMNMX R0, R0, R5, !PT ;  /* 0x0000000500007248 */ /* 0x000fe40007fe0100 */
[----:B------:R-:W-:-:S07]  /*36e80*/  VIADDMNMX R3, R5, R12, R3, PT ;  /* 0x0000000c05037246 */ /* 0x000fce0003800103 */
.L_x_3240:
[----:B------:R-:W-:Y:S05]  /*36e90*/  BSYNC B1 ;  /* 0x0000000000017941 */ /* 0x000fea0003800000 */
.L_x_3239:
[C---:B------:R-:W-:Y:S01]  /*36ea0*/  ISETP.GE.AND P1, PT, R17.reuse, 0x9, PT ;  /* 0x000000091100780c */ /* 0x040fe20003f26270 */
[----:B------:R-:W-:Y:S01]  /*36eb0*/  VIADD R6, R6, 0x8 ;  /* 0x0000000806067836 */ /* 0x000fe20000000000 */
[----:B------:R-:W-:Y:S01]  /*36ec0*/  ISETP.GE.AND P0, PT, R17, 0x2, PT ;  /* 0x000000021100780c */ /* 0x000fe20003f06270 */
[----:B------:R-:W-:Y:S01]  /*36ed0*/  BSSY B1, `(.L_x_3246) ;  /* 0x000008e000017945 */ /* 0x000fe20003800000 */
[C---:B------:R-:W-:Y:S01]  /*36ee0*/  ISETP.GT.AND P2, PT, R0.reuse, 0x8, !P1 ;  /* 0x000000080000780c */ /* 0x040fe20004f44270 */
[----:B------:R-:W-:Y:S01]  /*36ef0*/  IMAD.IADD R4, R9, 0x1, R6 ;  /* 0x0000000109047824 */ /* 0x000fe200078e0206 */
[----:B------:R-:W-:Y:S02]  /*36f00*/  ISETP.GT.AND P3, PT, R0, 0x1, !P0 ;  /* 0x000000010000780c */ /* 0x000fe40004764270 */
[----:B------:R-:W-:Y:S02]  /*36f10*/  ISETP.LT.OR P2, PT, R3, 0x9, P2 ;  /* 0x000000090300780c */ /* 0x000fe40001741670 */
[----:B------:R-:W-:-:S02]  /*36f20*/  ISETP.GE.AND P4, PT, R17, 0xa, PT ;  /* 0x0000000a1100780c */ /* 0x000fc40003f86270 */
[----:B------:R-:W-:Y:S02]  /*36f30*/  FSEL R28, R28, -INF , !P2 ;  /* 0xff8000001c1c7808 */ /* 0x000fe40005000000 */
[----:B------:R-:W-:Y:S02]  /*36f40*/  ISETP.LT.OR P3, PT, R3, 0x2, P3 ;  /* 0x000000020300780c */ /* 0x000fe40001f61670 */
        /* <DEDUP_REMOVED lines=80> */
[----:B------:R-:W-:Y:S02]  /*37450*/  ISETP.GE.AND P2, PT, R17, 0x4a, PT ;  /* 0x0000004a1100780c */ /* 0x000fe40003f46270 */
[----:B------:R-:W-:-:S02]  /*37460*/  VIADDMNMX R5, R6, R15, R13, PT ;  /* 0x0000000f06057246 */ /* 0x000fc4000380010d */
        /* <DEDUP_REMOVED lines=39> */
.L_x_3251:
[----:B------:R-:W-:Y:S05]  /*376e0*/  BSYNC B3 ;  /* 0x0000000000037941 */ /* 0x000fea0003800000 */
.L_x_3250:
[----:B------:R-:W-:Y:S01]  /*376f0*/  LOP3.LUT R11, RZ, R11, RZ, 0x33, !PT ;  /* 0x0000000bff0b7212 */ /* 0x000fe200078e33ff */
[----:B------:R-:W-:Y:S06]  /*37700*/  BRA `(.L_x_3252) ;  /* 0x0000000000187947 */ /* 0x000fec0003800000 */
.L_x_3249:
[----:B------:R-:W-:-:S13]  /*37710*/  ISETP.NE.AND P6, PT, R12, 0x1, PT ;  /* 0x000000010c00780c */ /* 0x000fda0003fc5270 */
[----:B------:R-:W-:Y:S05]  /*37720*/  @!P6 BRA `(.L_x_3252) ;  /* 0x000000000010e947 */ /* 0x000fea0003800000 */
[----:B------:R-:W2:Y:S04]  /*37730*/  LD.E R0, desc[UR6][R74.64+0x1c] ;  /* 0x00001c064a007980 */ /* 0x000ea8000c101900 */
[----:B------:R-:W3:Y:S01]  /*37740*/  LD.E R2, desc[UR6][R74.64+0x20] ;  /* 0x000020064a027980 */ /* 0x000ee2000c101900 */
[----:B--2---:R-:W-:-:S05]  /*37750*/  IMAD.HI.U32 R11, R11, R0, RZ ;  /* 0x000000000b0b7227 */ /* 0x004fca00078e00ff */
[----:B---3--:R-:W-:-:S07]  /*37760*/  SHF.R.U32.HI R11, RZ, R2, R11 ;  /* 0x00000002ff0b7219 */ /* 0x008fce000001160b */
.L_x_3252:
[----:B------:R-:W-:Y:S05]  /*37770*/  BSYNC B2 ;  /* 0x0000000000027941 */ /* 0x000fea0003800000 */
.L_x_3248:
[----:B------:R-:W-:-:S05]  /*37780*/  IMAD R11, R12, R11, R8 ;  /* 0x0000000b0c0b7224 */ /* 0x000fca00078e0208 */
[----:B------:R-:W-:Y:S02]  /*37790*/  VIADDMNMX R5, R11, R12, R5, PT ;  /* 0x0000000c0b057246 */ /* 0x000fe40003800105 */
[----:B------:R-:W-:-:S07]  /*377a0*/  VIMNMX R4, R4, R11, !PT ;  /* 0x0000000b04047248 */ /* 0x000fce0007fe0100 */
.L_x_3247:
[----:B------:R-:W-:Y:S05]  /*377b0*/  BSYNC B1 ;  /* 0x0000000000017941 */ /* 0x000fea0003800000 */
.L_x_3246:
[C---:B------:R-:W-:Y:S01]  /*377c0*/  ISETP.GT.AND P0, PT, R4.reuse, 0x1, !P0 ;  /* 0x000000010400780c */ /* 0x040fe20004704270 */
[----:B------:R-:W2:Y:S01]  /*377d0*/  LDL.64 R2, [UR4+0x70] ;  /* 0x00007004ff027983 */ /* 0x000ea20008100a00 */
        /* <DEDUP_REMOVED lines=70> */
[C---:B------:R-:W-:Y:S02]  /*37c40*/  ISETP.GT.AND P0, PT, R4.reuse, RZ, !P6 ;  /* 0x000000ff0400720c */ /* 0x040fe40007704270 */
[C---:B------:R-:W-:Y:S02]  /*37c50*/  ISETP.GT.AND P2, PT, R4.reuse, 0x49, !P2 ;  /* 0x000000490400780c */ /* 0x040fe40005744270 */
[----:B------:R-:W-:Y:S02]  /*37c60*/  ISETP.LT.OR P0, PT, R5, 0x1, P0 ;  /* 0x000000010500780c */ /* 0x000fe40000701670 */
[----:B------:R-:W-:Y:S02]  /*37c70*/  ISETP.GT.AND P3, PT, R4, 0x50, !P3 ;  /* 0x000000500400780c */ /* 0x000fe40005f64270 */
[----:B------:R-:W-:-:S02]  /*37c80*/  FSEL R9, R26, -INF , !P0 ;  /* 0xff8000001a097808 */ /* 0x000fc40004000000 */
        /* <DEDUP_REMOVED lines=18> */
[----:B------:R-:W-:Y:S02]  /*37db0*/  ISETP.LT.OR P2, PT, R5, 0x4a, P2 ;  /* 0x0000004a0500780c */ /* 0x000fe40001741670 */
[----:B------:R-:W-:Y:S02]  /*37dc0*/  FMNMX.FTZ R7, R59, R6, !PT ;  /* 0x000000063b077209 */ /* 0x000fe40007810000 */
        /* <DEDUP_REMOVED lines=16> */
[----:B------:R-:W-:-:S05]  /*37ed0*/  FMNMX.FTZ R7, R71, R4, !PT ;  /* 0x0000000447077209 */ /* 0x000fca0007810000 */
[----:B--2---:R-:W-:Y:S04]  /*37ee0*/  ST.E desc[UR6][R2.64+0x4], R7 ;  /* 0x0000040702007985 */ /* 0x004fe8000c101906 */
[----:B------:R-:W2:Y:S01]  /*37ef0*/  LD.E R8, desc[UR6][R2.64+0x4] ;  /* 0x0000040602087980 */ /* 0x000ea2000c101900 */
        /* <DEDUP_REMOVED lines=24> */
[----:B0-----:R-:W-:Y:S02]  /*38080*/  FMNMX.FTZ R4, R5, R4, !PT ;  /* 0x0000000405047209 */ /* 0x001fe40007810000 */
[----:B------:R-:W-:Y:S04]  /*38090*/  ST.E desc[UR6][R2.64], R5 ;  /* 0x0000000502007985 */ /* 0x000fe8000c101906 */
[----:B--2---:R-:W0:Y:S02]  /*380a0*/  SHFL.BFLY PT, R7, R8, 0x2, 0x1f ;  /* 0x0c401f0008077f89 */ /* 0x004e2400000e0000 */
[----:B0-----:R-:W-:-:S02]  /*380b0*/  FMNMX.FTZ R10, R8, R7, !PT ;  /* 0x00000007080a7209 */ /* 0x001fc40007810000 */
[----:B------:R-:W0:Y:S04]  /*380c0*/  SHFL.BFLY PT, R7, R4, 0x1, 0x1f ;  /* 0x0c201f0004077f89 */ /* 0x000e2800000e0000 */
[----:B------:R-:W1:Y:S01]  /*380d0*/  SHFL.BFLY PT, R13, R10, 0x1, 0x1f ;  /* 0x0c201f000a0d7f89 */ /* 0x000e6200000e0000 */
[----:B0-----:R-:W-:Y:S02]  /*380e0*/  FMNMX.FTZ R11, R4, R7, !PT ;  /* 0x00000007040b7209 */ /* 0x001fe40007810000 */
[----:B-1----:R-:W-:-:S03]  /*380f0*/  FMNMX.FTZ R13, R10, R13, !PT ;  /* 0x0000000d0a0d7209 */ /* 0x002fc60007810000 */
[----:B------:R-:W-:Y:S04]  /*38100*/  ST.E desc[UR6][R2.64], R11 ;  /* 0x0000000b02007985 */ /* 0x000fe8000c101906 */
[----:B------:R0:W-:Y:S04]  /*38110*/  ST.E desc[UR6][R2.64+0x4], R13 ;  /* 0x0000040d02007985 */ /* 0x0001e8000c101906 */
[----:B------:R-:W2:Y:S04]  /*38120*/  LDL.64 R6, [UR4+0x70] ;  /* 0x00007004ff067983 */ /* 0x000ea80008100a00 */
[----:B--2---:R-:W2:Y:S04]  /*38130*/  LD.E R72, desc[UR6][R6.64+0x20] ;  /* 0x0000200606487980 */ /* 0x004ea8000c101900 */
[----:B------:R-:W2:Y:S04]  /*38140*/  LD.E R8, desc[UR6][R6.64] ;  /* 0x0000000606087980 */ /* 0x000ea8000c101900 */
[----:B------:R-:W0:Y:S01]  /*38150*/  LD.E R17, desc[UR6][R6.64+0x4] ;  /* 0x0000040606117980 */ /* 0x000e22000c101900 */
[C---:B--2---:R-:W-:Y:S01]  /*38160*/  FMUL.FTZ R4, R8.reuse, R72 ;  /* 0x0000004808047220 */ /* 0x044fe20000410000 */
[----:B------:R-:W-:Y:S01]  /*38170*/  FSETP.NEU.FTZ.AND P0, PT, R8, -INF , PT ;  /* 0xff8000000800780b */ /* 0x000fe20003f1d000 */
[----:B0-----:R-:W-:-:S03]  /*38180*/  FMUL.FTZ R2, R72, R17 ;  /* 0x0000001148027220 */ /* 0x001fc60000410000 */
[----:B------:R-:W-:Y:S02]  /*38190*/  FSEL R15, R4, RZ, P0 ;  /* 0x000000ff040f7208 */ /* 0x000fe40000000000 */
[----:B------:R-:W-:-:S04]  /*381a0*/  FSETP.NEU.FTZ.AND P0, PT, R17, -INF , PT ;  /* 0xff8000001100780b */ /* 0x000fc80003f1d000 */
[----:B------:R-:W-:Y:S01]  /*381b0*/  FSEL R3, R2, RZ, P0 ;  /* 0x000000ff02037208 */ /* 0x000fe20000000000 */
[-CC-:B------:R-:W-:Y:S01]  /*381c0*/  FFMA.FTZ R172, R24, R72.reuse, -R15.reuse ;  /* 0x0000004818ac7223 */ /* 0x180fe2000001080f */
[----:B------:R-:W-:-:S03]  /*381d0*/  FFMA.FTZ R25, R25, R72, -R15 ;  /* 0x0000004819197223 */ /* 0x000fc6000001080f */
[-CC-:B------:R-:W-:Y:S01]  /*381e0*/  FFMA.FTZ R173, R9, R72.reuse, -R3.reuse ;  /* 0x0000004809ad7223 */ /* 0x180fe20000010803 */
[-C--:B------:R-:W-:Y:S01]  /*381f0*/  FFMA.FTZ R24, R0, R72.reuse, -R3 ;  /* 0x0000004800187223 */ /* 0x080fe20000010803 */
[-C--:B------:R-:W-:Y:S01]  /*38200*/  FFMA.FTZ R174, R28, R72.reuse, -R15 ;  /* 0x000000481cae7223 */ /* 0x080fe2000001080f */
[-C--:B------:R-:W-:Y:S01]  /*38210*/  FFMA.FTZ R175, R30, R72.reuse, -R3 ;  /* 0x000000481eaf7223 */ /* 0x080fe20000010803 */
[----:B------:R-:W-:Y:S01]  /*38220*/  MUFU.EX2 R172, R172 ;  /* 0x000000ac00ac7308 */ /* 0x000fe20000000800 */
[-C--:B------:R-:W-:Y:S01]  /*38230*/  FFMA.FTZ R27, R29, R72.reuse, -R15 ;  /* 0x000000481d1b7223 */ /* 0x080fe2000001080f */
[----:B------:R-:W-:-:S06]  /*38240*/  FFMA.FTZ R26, R31, R72, -R3 ;  /* 0x000000481f1a7223 */ /* 0x000fcc0000010803 */
[----:B------:R-:W0:Y:S01]  /*38250*/  MUFU.EX2 R25, R25 ;  /* 0x0000001900197308 */ /* 0x000e220000000800 */
[-C--:B------:R-:W-:Y:S01]  /*38260*/  FFMA.FTZ R12, R32, R72.reuse, -R15 ;  /* 0x00000048200c7223 */ /* 0x080fe2000001080f */
[----:B------:R-:W-:-:S06]  /*38270*/  FFMA.FTZ R16, R34, R72, -R3 ;  /* 0x0000004822107223 */ /* 0x000fcc0000010803 */
[----:B------:R-:W-:Y:S08]  /*38280*/  MUFU.EX2 R173, R173 ;  /* 0x000000ad00ad7308 */ /* 0x000ff00000000800 */
[----:B------:R-:W1:Y:S01]  /*38290*/  MUFU.EX2 R24, R24 ;  /* 0x0000001800187308 */ /* 0x000e620000000800 */
[-CC-:B------:R-:W-:Y:S01]  /*382a0*/  FFMA.FTZ R11, R33, R72.reuse, -R15.reuse ;  /* 0x00000048210b7223 */ /* 0x180fe2000001080f */
[----:B------:R-:W-:-:S06]  /*382b0*/  FFMA.FTZ R14, R36, R72, -R15 ;  /* 0x00000048240e7223 */ /* 0x000fcc000001080f */
[----:B------:R-:W2:Y:S01]  /*382c0*/  MUFU.EX2 R174, R174 ;  /* 0x000000ae00ae7308 */ /* 0x000ea20000000800 */
[-CC-:B------:R-:W-:Y:S01]  /*382d0*/  FFMA.FTZ R13, R37, R72.reuse, -R15.reuse ;  /* 0x00000048250d7223 */ /* 0x180fe2000001080f */
[-CC-:B------:R-:W-:Y:S01]  /*382e0*/  FFMA.FTZ R185, R40, R72.reuse, -R15.reuse ;  /* 0x0000004828b97223 */ /* 0x180fe2000001080f */
[----:B------:R-:W-:-:S05]  /*382f0*/  FFMA.FTZ R184, R41, R72, -R15 ;  /* 0x0000004829b87223 */ /* 0x000fca000001080f */
[----:B------:R-:W3:Y:S01]  /*38300*/  MUFU.EX2 R175, R175 ;  /* 0x000000af00af7308 */ /* 0x000ee20000000800 */
[-CC-:B------:R-:W-:Y:S01]  /*38310*/  FFMA.FTZ R187, R44, R72.reuse, -R15.reuse ;  /* 0x000000482cbb7223 */ /* 0x180fe2000001080f */
[-CC-:B------:R-:W-:Y:S01]  /*38320*/  FFMA.FTZ R186, R45, R72.reuse, -R15.reuse ;  /* 0x000000482dba7223 */ /* 0x180fe2000001080f */
[-CC-:B------:R-:W-:Y:S01]  /*38330*/  FFMA.FTZ R192, R48, R72.reuse, -R15.reuse ;  /* 0x0000004830c07223 */ /* 0x180fe2000001080f */
[-CC-:B------:R-:W-:Y:S01]  /*38340*/  FFMA.FTZ R191, R49, R72.reuse, -R15.reuse ;  /* 0x0000004831bf7223 */ /* 0x180fe2000001080f */
[-CC-:B------:R-:W-:Y:S01]  /*38350*/  FFMA.FTZ R194, R52, R72.reuse, -R15.reuse ;  /* 0x0000004834c27223 */ /* 0x180fe2000001080f */
[-CC-:B------:R-:W-:Y:S02]  /*38360*/  FFMA.FTZ R193, R53, R72.reuse, -R15.reuse ;  /* 0x0000004835c17223 */ /* 0x180fe4000001080f */
        /* <DEDUP_REMOVED lines=9> */
[-C--:B------:R-:W-:Y:S01]  /*38400*/  FFMA.FTZ R206, R69, R72.reuse, -R15 ;  /* 0x0000004845ce7223 */ /* 0x080fe2000001080f */
[-CC-:B------:R-:W-:Y:S01]  /*38410*/  FFMA.FTZ R15, R35, R72.reuse, -R3.reuse ;  /* 0x00000048230f7223 */ /* 0x180fe20000010803 */
[----:B------:R-:W-:-:S05]  /*38420*/  FFMA.FTZ R20, R38, R72, -R3 ;  /* 0x0000004826147223 */ /* 0x000fca0000010803 */
[----:B------:R-:W5:Y:S01]  /*38430*/  MUFU.EX2 R12, R12 ;  /* 0x0000000c000c7308 */ /* 0x000f620000000800 */
[----:B0-----:R-:W-:Y:S01]  /*38440*/  FADD.FTZ R5, R172, R25 ;  /* 0x00000019ac057221 */ /* 0x001fe20000010000 */
[----:B-1----:R-:W-:-:S06]  /*38450*/  FADD.FTZ R2, R173, R24 ;  /* 0x00000018ad027221 */ /* 0x002fcc0000010000 */
[----:B------:R-:W0:Y:S01]  /*38460*/  MUFU.EX2 R16, R16 ;  /* 0x0000001000107308 */ /* 0x000e220000000800 */
[----:B------:R-:W-:Y:S01]  /*38470*/  FFMA.FTZ R17, R39, R72, -R3 ;  /* 0x0000004827117223 */ /* 0x000fe20000010803 */
[----:B--2---:R-:W-:-:S06]  /*38480*/  FADD.FTZ R4, R174, R5 ;  /* 0x00000005ae047221 */ /* 0x004fcc0000010000 */
        /* <DEDUP_REMOVED lines=81> */
[----:B------:R-:W3:Y:S08]  /*389a0*/  MUFU.EX2 R204, R204 ;  /* 0x000000cc00cc7308 */ /* 0x000ef00000000800 */
        /* <DEDUP_REMOVED lines=10> */
[----:B----4-:R-:W-:-:S03]  /*38a50*/  FADD.FTZ R3, R21, R2 ;  /* 0x0000000215037221 */ /* 0x010fc60000010000 */
[----:B0-----:R-:W-:Y:S01]  /*38a60*/  FADD.FTZ R5, R207, R4 ;  /* 0x00000004cf057221 */ /* 0x001fe20000010000 */
[----:B-----5:R-:W-:-:S03]  /*38a70*/  FADD.FTZ R2, R182, R3 ;  /* 0x00000003b6027221 */ /* 0x020fc60000010000 */
[----:B-1----:R-:W-:Y:S01]  /*38a80*/  FADD.FTZ R31, R206, R5 ;  /* 0x00000005ce1f7221 */ /* 0x002fe20000010000 */
[----:B--2---:R-:W-:-:S04]  /*38a90*/  FADD.FTZ R33, R163, R2 ;  /* 0x00000002a3217221 */ /* 0x004fc80000010000 */
[----:B------:R-:W-:Y:S04]  /*38aa0*/  ST.E desc[UR6][R6.64+0x10], R31 ;  /* 0x0000101f06007985 */ /* 0x000fe8000c101906 */
[----:B------:R0:W-:Y:S04]  /*38ab0*/  ST.E desc[UR6][R6.64+0x14], R33 ;  /* 0x0000142106007985 */ /* 0x0001e8000c101906 */
[----:B------:R-:W2:Y:S04]  /*38ac0*/  LDL.64 R28, [UR4] ;  /* 0x00000004ff1c7983 */ /* 0x000ea80008100a00 */
[----:B------:R-:W3:Y:S04]  /*38ad0*/  LDL.64 R4, [UR4+0x98] ;  /* 0x00009804ff047983 */ /* 0x000ee80008100a00 */
[----:B------:R-:W4:Y:S01]  /*38ae0*/  LDL.64 R2, [UR4+0x80] ;  /* 0x00008004ff027983 */ /* 0x000f220008100a00 */
[----:B------:R-:W-:-:S03]  /*38af0*/  LEA.HI R30, R209, 0x8, RZ, 0x19 ;  /* 0x00000008d11e7811 */ /* 0x000fc600078fc8ff */
[----:B0-----:R-:W5:Y:S02]  /*38b00*/  LDL.64 R6, [UR4+0x88] ;  /* 0x00008804ff067983 */ /* 0x001f640008100a00 */
[----:B------:R0:W-:Y:S06]  /*38b10*/  BAR.SYNC.DEFER_BLOCKING R30, 0x100 ;  /* 0x0004001e0000751d */ /* 0x0001ec0000010000 */
[----:B--2---:R-:W2:Y:S04]  /*38b20*/  LD.E R29, desc[UR6][R28.64] ;  /* 0x000000061c1d7980 */ /* 0x004ea8000c101900 */
[----:B---3--:R-:W2:Y:S04]  /*38b30*/  LD.E.64 R4, desc[UR6][R4.64] ;  /* 0x0000000604047980 */ /* 0x008ea8000c101b00 */
[----:B----4-:R-:W3:Y:S04]  /*38b40*/  LD.E R35, desc[UR6][R2.64] ;  /* 0x0000000602237980 */ /* 0x010ee8000c101900 */
        /* <DEDUP_REMOVED lines=127> */
[----:B--2---:R-:W-:Y:S01]  /*39340*/  IMAD R4, R29, 0xc00, R4 ;  /* 0x00000c001d047824 */ /* 0x004fe200078e0204 */
[----:B------:R-:W-:-:S04]  /*39350*/  R2UR UR11, R5 ;  /* 0x00000000050b72ca */ /* 0x000fc800000e0000 */
[----:B------:R-:W-:Y:S02]  /*39360*/  R2UR UR10, R4 ;  /* 0x00000000040a72ca */ /* 0x000fe400000e0000 */
[----:B------:R-:W-:Y:S02]  /*39370*/  F2FP.F16.F32.PACK_AB R172, R25, R172 ;  /* 0x000000ac19ac723e */ /* 0x000fe400000000ff */
[----:B------:R-:W-:Y:S02]  /*39380*/  F2FP.F16.F32.PACK_AB R174, R27, R174 ;  /* 0x000000ae1bae723e */ /* 0x000fe400000000ff */
[----:B------:R-:W-:Y:S02]  /*39390*/  F2FP.F16.F32.PACK_AB R173, R24, R173 ;  /* 0x000000ad18ad723e */ /* 0x000fe400000000ff */
[----:B------:R-:W-:Y:S01]  /*393a0*/  F2FP.F16.F32.PACK_AB R175, R26, R175 ;  /* 0x000000af1aaf723e */ /* 0x000fe200000000ff */
        /* <DEDUP_REMOVED lines=128> */
[----:B------:R-:W-:Y:S01]  /*39bb0*/  ST.E desc[UR6][R6.64], RZ ;  /* 0x000000ff06007985 */ /* 0x000fe2000c101906 */
[----:B0-----:R-:W-:-:S06]  /*39bc0*/  WARPGROUP.ARRIVE ;  /* 0x00000000000079c5 */ /* 0x001fcc0000000000 */
[----:B------:R-:W-:Y:S03]  /*39bd0*/  HGMMA.64x256x16.F32 R24, R172, gdesc[UR8].tnspB, RZ, !UPT, gsb0 ;  /* 0x43e00008ac187df0 */ /* 0x000fe6000c0008ff */
[----:B------:R-:W-:Y:S02]  /*39be0*/  WARPGROUP.DEPBAR.LE gsb0, 0x0 ;  /* 0x00008000000079c5 */ /* 0x000fe40000010000 */
        /* <DEDUP_REMOVED lines=128> */
[----:B------:R-:W-:Y:S04]  /*3a3f0*/  ST.E desc[UR6][R6.64], R208 ;  /* 0x000000d006007985 */ /* 0x000fe8000c101906 */
[----:B0-----:R-:W5:Y:S04]  /*3a400*/  LD.E R24, desc[UR6][R2.64] ;  /* 0x0000000602187980 */ /* 0x001f68000c101900 */
[----:B-1----:R-:W5:Y:S04]  /*3a410*/  LD.E R25, desc[UR6][R2.64+0x4] ;  /* 0x0000040602197980 */ /* 0x002f68000c101900 */
[----:B--2---:R-:W2:Y:S04]  /*3a420*/  LD.E R26, desc[UR6][R2.64+0x8] ;  /* 0x00000806021a7980 */ /* 0x004ea8000c101900 */
[----:B---3--:R-:W2:Y:S04]  /*3a430*/  LD.E R27, desc[UR6][R2.64+0xc] ;  /* 0x00000c06021b7980 */ /* 0x008ea8000c101900 */
[----:B----4-:R-:W2:Y:S04]  /*3a440*/  LD.E R28, desc[UR6][R2.64+0x10] ;  /* 0x00001006021c7980 */ /* 0x010ea8000c101900 */
        /* <DEDUP_REMOVED lines=130> */
[----:B------:R-:W-:-:S04]  /*3ac70*/  F2FP.F16.F32.PACK_AB R175, R17, R20 ;  /* 0x0000001411af723e */ /* 0x000fc800000000ff */
[----:B--2---:R-:W-:-:S06]  /*3ac80*/  WARPGROUP.ARRIVE ;  /* 0x00000000000079c5 */ /* 0x004fcc0000000000 */
[----:B------:R-:W-:Y:S03]  /*3ac90*/  HGMMA.64x256x16.F32 R24, R172, gdesc[UR8].tnspB, R24, gsb0 ;  /* 0x43e00008ac187df0 */ /* 0x000fe60008000818 */
        /* <DEDUP_REMOVED lines=1457> */
[----:B------:R-:W-:-:S13]  /*407b0*/  LOP3.LUT P6, RZ, R209, 0x7f, RZ, 0xc0, !PT ;  /* 0x0000007fd1ff7812 */ /* 0x000fda00078cc0ff */
[----:B0-----:R-:W-:Y:S05]  /*407c0*/  @P6 BRA `(.L_x_3253) ;  /* 0x0000000000206947 */ /* 0x001fea0003800000 */
[----:B------:R-:W2:Y:S04]  /*407d0*/  LDL.64 R2, [UR4+0x40] ;  /* 0x00004004ff027983 */ /* 0x000ea80008100a00 */
[----:B------:R-:W3:Y:S04]  /*407e0*/  LDL.64 R4, [UR4] ;  /* 0x00000004ff047983 */ /* 0x000ee80008100a00 */
[----:B--2---:R-:W2:Y:S04]  /*407f0*/  LD.E.64 R2, desc[UR6][R2.64+0x30] ;  /* 0x0000300602027980 */ /* 0x004ea8000c101b00 */
[----:B---3--:R-:W3:Y:S01]  /*40800*/  LD.E R4, desc[UR6][R4.64] ;  /* 0x0000000604047980 */ /* 0x008ee2000c101900 */
[----:B--2---:R-:W-:-:S05]  /*40810*/  MOV R7, R2 ;  /* 0x0000000200077202 */ /* 0x004fca0000000f00 */
[----:B---3--:R-:W-:-:S05]  /*40820*/  IMAD R0, R4, 0x8, R7 ;  /* 0x0000000804007824 */ /* 0x008fca00078e0207 */
[----:B------:R-:W-:-:S04]  /*40830*/  PRMT R0, RZ, 0x654, R0 ;  /* 0x00000654ff007816 */ /* 0x000fc80000000000 */
[----:B------:R0:W-:Y:S03]  /*40840*/  SYNCS.ARRIVE.TRANS64.RED.A1T0 RZ, [R0+URZ], RZ ;  /* 0x000000ff00ff79a7 */ /* 0x0001e6000810043f */
.L_x_3253:
[----:B------:R-:W-:Y:S02]  /*40850*/  IMAD.MOV.U32 R2, RZ, RZ, R219 ;  /* 0x000000ffff027224 */ /* 0x000fe400078e00db */
[----:B------:R-:W-:-:S04]  /*40860*/  IMAD.MOV.U32 R3, RZ, RZ, 0x0 ;  /* 0x00000000ff037424 */ /* 0x000fc800078e00ff */
[----:B0-----:R-:W-:Y:S05]  /*40870*/  RET.REL.NODEC R2 `(_ZN7cutlass13device_kernelIN5flash11enable_sm90INS1_16FlashAttnFwdSm90INS1_25CollectiveMainloopFwdSm90ILi2EN4cute5tupleIJNS5_1CILi1EEES8_S8_EEENS6_IJNS7_ILi128EEENS7_ILi96EEENS7_ILi64EEEEEELi256ENS_6half_tEfNS_4arch4Sm90ELb0ELb1ELb0ELb1ELb0ELb1ELb1ELb1ELb0ELb0ELb0ELb0EEENS1_21CollectiveEpilogueFwdINS6_IJSA_NS7_ILi256EEESB_EEES9_SE_SG_Li256ELb1ELb0ELb0ELb0EEENS1_36VarlenDynamicPersistentTileSchedulerILi128ELi96ELi256ELi32ELb0ELb0ELb1ELb1ELb0ELb1EEEEEEEEEvNT_6ParamsE) ;  /* 0xfffffbf402e07950 */ /* 0x001fea0003c3ffff */
.L_x_3229:
[----:B0-----:R0:W1:Y:S02]  /*40880*/  SYNCS.PHASECHK.TRANS64.TRYWAIT P0, [R8+URZ], R9 ;  /* 0x00000009080075a7 */ /* 0x001064000800017f */
[----:B-1----:R-:W-:Y:S05]  /*40890*/  @!P0 NANOSLEEP.SYNCS 0x989680 ;  /* 0x009896800000895d */ /* 0x002fea0003900000 */
[----:B------:R-:W1:Y:S02]  /*408a0*/  @!P0 SYNCS.PHASECHK.TRANS64 P0, [R8+URZ], R9 ;  /* 0x00000009080085a7 */ /* 0x000e64000800007f */
[----:B-1----:R-:W-:Y:S05]  /*408b0*/  @!P0 BRA `(.L_x_3229) ;  /* 0xfffffffc00f08947 */ /* 0x002fea000383ffff */
[----:B------:R-:W-:Y:S05]  /*408c0*/  BRA `(.L_x_3228) ;  /* 0xffffff4c00547947 */ /* 0x000fea000383ffff */
.L_x_3231:
[----:B0-----:R0:W1:Y:S02]  /*408d0*/  SYNCS.PHASECHK.TRANS64.TRYWAIT P0, [R4+URZ+0x32410], R3 ;  /* 0x03241003040075a7 */ /* 0x001064000800017f */
[----:B-1----:R-:W-:Y:S05]  /*408e0*/  @!P0 NANOSLEEP.SYNCS 0x989680 ;  /* 0x009896800000895d */ /* 0x002fea0003900000 */
[----:B------:R-:W1:Y:S02]  /*408f0*/  @!P0 SYNCS.PHASECHK.TRANS64 P0, [R4+URZ+0x32410], R3 ;  /* 0x03241003040085a7 */ /* 0x000e64000800007f */
[----:B-1----:R-:W-:Y:S05]  /*40900*/  @!P0 BRA `(.L_x_3231) ;  /* 0xfffffffc00f08947 */ /* 0x002fea000383ffff */
[----:B------:R-:W-:Y:S05]  /*40910*/  BRA `(.L_x_3254) ;  /* 0xffffff5000487947 */ /* 0x000fea000383ffff */
.L_x_3238:
[----:B0-----:R0:W1:Y:S02]  /*40920*/  SYNCS.PHASECHK.TRANS64.TRYWAIT P0, [R8+URZ], R9 ;  /* 0x00000009080075a7 */ /* 0x001064000800017f */
[----:B-1----:R-:W-:Y:S05]  /*40930*/  @!P0 NANOSLEEP.SYNCS 0x989680 ;  /* 0x009896800000895d */ /* 0x002fea0003900000 */
[----:B------:R-:W1:Y:S02]  /*40940*/  @!P0 SYNCS.PHASECHK.TRANS64 P0, [R8+URZ], R9 ;  /* 0x00000009080085a7 */ /* 0x000e64000800007f */
[----:B-1----:R-:W-:Y:S05]  /*40950*/  @!P0 BRA `(.L_x_3238) ;  /* 0xfffffffc00f08947 */ /* 0x002fea000383ffff */
[----:B------:R-:W-:Y:S05]  /*40960*/  BRA `(.L_x_3237) ;  /* 0xffffff5000bc7947 */ /* 0x000fea000383ffff */
.L_x_3255:
        /* <DEDUP_REMOVED lines=9> */
.L_x_4727:


//--------------------- .text._ZN7cutlass13device_kernelIN5flash11enable_sm90INS1_16FlashAttnFwdSm90INS1_25CollectiveMainloopFwdSm90ILi2EN4cute5tupleIJNS5_1CILi1EEES8_S8_EEENS6_IJNS7_ILi128EEENS7_ILi96EEENS7_ILi64EEEEEELi256ENS_6half_tEfNS_4arch4Sm90ELb1ELb0ELb0ELb0ELb0ELb0ELb0ELb1ELb0ELb0ELb0ELb0EEENS1_21CollectiveEpilogueFwdINS6_IJSA_NS7_ILi256EEESB_EEES9_SE_SG_Li256ELb0ELb0ELb0ELb0EEENS1_30DynamicPersistentTileSchedulerILi256ELi32ELb0ELb0ELb1EEEEEEEEEvNT_6ParamsE --------------------------
	.section	.text._ZN7cutlass13device_kernelIN5flash11enable_sm90INS1_16FlashAttnFwdSm90INS1_25CollectiveMainloopFwdSm90ILi2EN4cute5tupleIJNS5_1CILi1EEES8_S8_EEENS6_IJNS7_ILi128EEENS7_ILi96EEENS7_ILi64EEEEEELi256ENS_6half_tEfNS_4arch4Sm90ELb1ELb0ELb0ELb0ELb0ELb0ELb0ELb1ELb0ELb0ELb0ELb0EEENS1_21CollectiveEpilogueFwdINS6_IJSA_NS7_ILi256EEESB_EEES9_SE_SG_Li256ELb0ELb0ELb0ELb0EEENS1_30DynamicPersistentTileSchedulerILi256ELi32ELb0ELb0ELb1EEEEEEEEEvNT_6ParamsE,"ax",@progbits
	.align	128
.text._ZN7cutlass13device_kernelIN5flash11enable_sm90INS1_16FlashAttnFwdSm90INS1_25CollectiveMainloopFwdSm90ILi2EN4cute5tupleIJNS5_1CILi1EEES8_S8_EEENS6_IJNS7_ILi128EEENS7_ILi96EEENS7_ILi64EEEEEELi256ENS_6half_tEfNS_4arch4Sm90ELb1ELb0ELb0ELb0ELb0ELb0ELb0ELb1ELb0ELb0ELb0ELb0EEENS1_21CollectiveEpilogueFwdINS6_IJSA_NS7_ILi256EEESB_EEES9_SE_SG_Li256ELb0ELb0ELb0ELb0EEENS1_30DynamicPersistentTileSchedulerILi256ELi32ELb0ELb0ELb1EEEEEEEEEvNT_6ParamsE:
        .type           _ZN7cutlass13device_kernelIN5flash11enable_sm90INS1_16FlashAttnFwdSm90INS1_25CollectiveMainloopFwdSm90ILi2EN4cute5tupleIJNS5_1CILi1EEES8_S8_EEENS6_IJNS7_ILi128EEENS7_ILi96EEENS7_ILi64EEEEEELi256ENS_6half_tEfNS_4arch4Sm90ELb1ELb0ELb0ELb0ELb0ELb0ELb0ELb1ELb0ELb0ELb0ELb0EEENS1_21CollectiveEpilogueFwdINS6_IJSA_NS7_ILi256EEESB_EEES9_SE_SG_Li256ELb0ELb0ELb0ELb0EEENS1_30DynamicPersistentTileSchedulerILi256ELi32ELb0ELb0ELb1EEEEEEEEEvNT_6ParamsE,@function
        .size           _ZN7cutlass13device_kernelIN5flash11enable_sm90INS1_16FlashAttnFwdSm90INS1_25CollectiveMainloopFwdSm90ILi2EN4cute5tupleIJNS5_1CILi1EEES8_S8_EEENS6_IJNS7_ILi128EEENS7_ILi96EEENS7_ILi64EEEEEELi256ENS_6half_tEfNS_4arch4Sm90ELb1ELb0ELb0ELb0ELb0ELb0ELb0ELb1ELb0ELb0ELb0ELb0EEENS1_21CollectiveEpilogueFwdINS6_IJSA_NS7_ILi256EEESB_EEES9_SE_SG_Li256ELb0ELb0ELb0ELb0EEENS1_30DynamicPersistentTileSchedulerILi256ELi32ELb0ELb0ELb1EEEEEEEEEvNT_6ParamsE,(.L_x_4729 - _ZN7cutlass13device_kernelIN5flash11enable_sm90INS1_16FlashAttnFwdSm90INS1_25CollectiveMainloopFwdSm90ILi2EN4cute5tupleIJNS5_1CILi1EEES8_S8_EEENS6_IJNS7_ILi128EEENS7_ILi96EEENS7_ILi64EEEEEELi256ENS_6half_tEfNS_4arch4Sm90ELb1ELb0ELb0ELb0ELb0ELb0ELb0ELb1ELb0ELb0ELb0ELb0EEENS1_21CollectiveEpilogueFwdINS6_IJSA_NS7_ILi256EEESB_EEES9_SE_SG_Li256ELb0ELb0ELb0ELb0EEENS1_30DynamicPersistentTileSchedulerILi256ELi32ELb0ELb0ELb1EEEEEEEEEvNT_6ParamsE)
        .other          _ZN7cutlass13device_kernelIN5flash11enable_sm90INS1_16FlashAttnFwdSm90INS1_25CollectiveMainloopFwdSm90ILi2EN4cute5tupleIJNS5_1CILi1EEES8_S8_EEENS6_IJNS7_ILi128EEENS7_ILi96EEENS7_ILi64EEEEEELi256ENS_6half_tEfNS_4arch4Sm90ELb1ELb0ELb0ELb0ELb0ELb0ELb0ELb1ELb0ELb0ELb0ELb0EEENS1_21CollectiveEpilogueFwdINS6_IJSA_NS7_ILi256EEESB_EEES9_SE_SG_Li256ELb0ELb0ELb0ELb0EEENS1_30DynamicPersistentTileSchedulerILi256ELi32ELb0ELb0ELb1EEEEEEEEEvNT_6ParamsE,@"STO_CUDA_ENTRY STV_DEFAULT"
_ZN7cutlass13device_kernelIN5flash11enable_sm90INS1_16FlashAttnFwdSm90INS1_25CollectiveMainloopFwdSm90ILi2EN4cute5tupleIJNS5_1CILi1EEES8_S8_EEENS6_IJNS7_ILi128EEENS7_ILi96EEENS7_ILi64EEEEEELi256ENS_6half_tEfNS_4arch4Sm90ELb1ELb0ELb0ELb0ELb0ELb0ELb0ELb1ELb0ELb0ELb0ELb0EEENS1_21CollectiveEpilogueFwdINS6_IJSA_NS7_ILi256EEESB_EEES9_SE_SG_Li256ELb0ELb0ELb0ELb0EEENS1_30DynamicPersistentTileSchedulerILi256ELi32ELb0ELb0ELb1EEEEEEEEEvNT_6ParamsE:
        /* <DEDUP_REMOVED lines=23> */
.L_x_3257:
[----:B------:R-:W-:Y:S05]  /*0170*/  BSYNC B0 ;  /* 0x0000000000007941 */ /* 0x000fea0003800000 */
.L_x_3256:
        /* <DEDUP_REMOVED lines=37> */
.L_x_3258:
        /* <DEDUP_REMOVED lines=22> */
.L_x_3259:
        /* <DEDUP_REMOVED lines=18> */
.L_x_3260:
        /* <DEDUP_REMOVED lines=22> */
.L_x_3261:
        /* <DEDUP_REMOVED lines=22> */
.L_x_3262:
[----:B------:R-:W-:Y:S01]  /*0910*/  PLOP3.LUT P0, PT, PT, PT, UP0, 0x80, 0x0 ;  /* 0x000000000000781c */ /* 0x000fe20003f0f008 */
[----:B------:R-:W-:Y:S01]  /*0920*/  UMOV UR36, 0x1 ;  /* 0x0000000100247882 */ /* 0x000fe20000000000 */
[----:B------:R-:W-:Y:S01]  /*0930*/  NOP ;  /* 0x0000000000007918 */ /* 0x000fe20000000000 */
[----:B------:R-:W-:Y:S01]  /*0940*/  USEL UR36, UR36, 0x2, !UP0 ;  /* 0x0000000224247887 */ /* 0x000fe2000c000000 */
[----:B------:R-:W-:Y:S01]  /*0950*/  ULDC.64 UR46, c[0x0][0x208] ;  /* 0x00008200002e7ab9 */ /* 0x000fe20000000a00 */
[----:B-123--:R-:W-:Y:S08]  /*0960*/  BAR.SYNC.DEFER_BLOCKING 0x0 ;  /* 0x0000000000007b1d */ /* 0x00eff00000010000 */
[----:B------:R-:W-:Y:S05]  /*0970*/  @!P0 BRA `(.L_x_3263) ;  /* 0x0000009000048947 */ /* 0x000fea0003800000 */
.L_x_3264:
        /* <DEDUP_REMOVED lines=24> */
[----:B---3--:R-:W-:Y:S02]  /*0b00*/  UMOV UR5, UR6 ;  /* 0x0000000600057c82 */ /* 0x008fe40008000000 */
[----:B------:R-:W-:Y:S01]  /*0b10*/  MOV R17, UR5 ;  /* 0x0000000500117c02 */ /* 0x000fe20008000f00 */
[----:B------:R-:W-:Y:S01]  /*0b20*/  IMAD.U32 R16, RZ, RZ, UR4 ;  /* 0x00000004ff107e24 */ /* 0x000fe2000f8e00ff */
[----:B------:R-:W-:Y:S01]  /*0b30*/  SHF.R.S32.HI R0, RZ, 0x1f, R205 ;  /* 0x0000001fff007819 */ /* 0x000fe200000114cd */
[----:B------:R-:W-:-:S03]  /*0b40*/  UMOV UR4, UR7 ;  /* 0x0000000700047c82 */ /* 0x000fc60008000000 */
[CC--:B------:R-:W-:Y:S02]  /*0b50*/  LEA.HI R3, R0.reuse, R205.reuse, RZ, 0x4 ;  /* 0x000000cd00037211 */ /* 0x0c0fe400078f20ff */
[-C--:B------:R-:W-:Y:S02]  /*0b60*/  LEA.HI R2, R0, R205.reuse, RZ, 0x7 ;  /* 0x000000cd00027211 */ /* 0x080fe400078f38ff */
[----:B------:R-:W-:Y:S02]  /*0b70*/  SHF.R.S32.HI R4, RZ, 0x4, R3 ;  /* 0x00000004ff047819 */ /* 0x000fe40000011403 */
[----:B------:R-:W-:Y:S02]  /*0b80*/  LOP3.LUT R202, R2, 0xffffff80, RZ, 0xc0, !PT ;  /* 0xffffff8002ca7812 */ /* 0x000fe400078ec0ff */
[----:B------:R-:W-:Y:S02]  /*0b90*/  LEA.HI R5, R3, R4, RZ, 0x1 ;  /* 0x0000000403057211 */ /* 0x000fe400078f08ff */
[----:B------:R-:W-:Y:S01]  /*0ba0*/  LEA.HI R204, R0, R205, RZ, 0x5 ;  /* 0x000000cd00cc7211 */ /* 0x000fe200078f28ff */
[----:B------:R-:W-:Y:S01]  /*0bb0*/  IMAD.IADD R202, R205, 0x1, -R202 ;  /* 0x00000001cdca7824 */ /* 0x000fe200078e0aca */
[----:B------:R-:W-:-:S02]  /*0bc0*/  LOP3.LUT R5, R5, 0x1ffffffe, RZ, 0xc0, !PT ;  /* 0x1ffffffe05057812 */ /* 0x000fc400078ec0ff */
[----:B------:R-:W-:Y:S02]  /*0bd0*/  SHF.R.S32.HI R203, RZ, 0x7, R2 ;  /* 0x00000007ffcb7819 */ /* 0x000fe40000011402 */
[----:B------:R-:W-:Y:S01]  /*0be0*/  SHF.R.S32.HI R7, RZ, 0x1f, R202 ;  /* 0x0000001fff077819 */ /* 0x000fe200000114ca */
[----:B------:R-:W-:Y:S01]  /*0bf0*/  IMAD.IADD R5, R4, 0x1, -R5 ;  /* 0x0000000104057824 */ /* 0x000fe200078e0a05 */
[----:B------:R-:W-:Y:S02]  /*0c00*/  LOP3.LUT R4, R3, 0x3fffff0, RZ, 0xc0, !PT ;  /* 0x03fffff003047812 */ /* 0x000fe400078ec0ff */
[----:B------:R-:W-:Y:S02]  /*0c10*/  LEA.HI R6, R7, R202, RZ, 0x2 ;  /* 0x000000ca07067211 */ /* 0x000fe400078f10ff */
[----:B------:R-:W-:Y:S01]  /*0c20*/  SHF.R.S32.HI R204, RZ, 0x5, R204 ;  /* 0x00000005ffcc7819 */ /* 0x000fe200000114cc */
[----:B------:R-:W-:Y:S01]  /*0c30*/  IMAD.IADD R3, R205, 0x1, -R4 ;  /* 0x00000001cd037824 */ /* 0x000fe200078e0a04 */
[----:B------:R-:W-:-:S02]  /*0c40*/  SHF.R.S32.HI R4, RZ, 0x2, R6 ;  /* 0x00000002ff047819 */ /* 0x000fc40000011406 */
[----:B------:R-:W-:Y:S01]  /*0c50*/  SHF.R.S32.HI R9, RZ, 0x1f, R6 ;  /* 0x0000001fff097819 */ /* 0x000fe20000011406 */
[----:B------:R-:W-:Y:S01]  /*0c60*/  IMAD R8, R204, 0x10, R3 ;  /* 0x00000010cc087824 */ /* 0x000fe200078e0203 */
[----:B------:R-:W-:Y:S02]  /*0c70*/  LEA.HI R2, R2, R203, RZ, 0x1 ;  /* 0x000000cb02027211 */ /* 0x000fe400078f08ff */
[----:B------:R-:W-:Y:S01]  /*0c80*/  LEA.HI R9, R9, R4, RZ, 0x3 ;  /* 0x0000000409097211 */ /* 0x000fe200078f18ff */
[----:B------:R-:W-:Y:S01]  /*0c90*/  IMAD R3, R8, 0x8, R5 ;  /* 0x0000000808037824 */ /* 0x000fe200078e0205 */
[----:B------:R-:W-:Y:S02]  /*0ca0*/  LOP3.LUT R2, R2, 0x3fffffe, RZ, 0xc0, !PT ;  /* 0x03fffffe02027812 */ /* 0x000fe400078ec0ff */
[----:B------:R-:W-:Y:S01]  /*0cb0*/  LEA.HI R0, R0, R205, RZ, 0x3 ;  /* 0x000000cd00007211 */ /* 0x000fe200078f18ff */
[----:B------:R-:W-:Y:S01]  /*0cc0*/  IMAD.SHL.U32 R3, R3, 0x8, RZ ;  /* 0x0000000803037824 */ /* 0x000fe200078e00ff */
[----:B------:R-:W-:Y:S01]  /*0cd0*/  LOP3.LUT R9, R9, 0xfffffff8, RZ, 0xc0, !PT ;  /* 0xfffffff809097812 */ /* 0x000fe200078ec0ff */
[----:B------:R-:W-:Y:S01]  /*0ce0*/  IMAD.IADD R22, R203, 0x1, -R2 ;  /* 0x00000001cb167824 */ /* 0x000fe200078e0a02 */
[----:B------:R-:W-:Y:S01]  /*0cf0*/  LEA.HI R7, R7, R202, RZ, 0x5 ;  /* 0x000000ca07077211 */ /* 0x000fe200078f28ff */
[----:B------:R-:W-:Y:S01]  /*0d00*/  IMAD.WIDE R16, R3, 0x2, R16 ;  /* 0x0000000203107825 */ /* 0x000fe200078e0210 */
[----:B------:R-:W-:-:S02]  /*0d10*/  LOP3.LUT R2, R0, 0x1ffffff8, RZ, 0xc0, !PT ;  /* 0x1ffffff800027812 */ /* 0x000fc400078ec0ff */
[----:B------:R-:W-:Y:S01]  /*0d20*/  SHF.R.S32.HI R7, RZ, 0x5, R7 ;  /* 0x00000005ff077819 */ /* 0x000fe20000011407 */
[----:B------:R-:W-:Y:S01]  /*0d30*/  IMAD.IADD R4, R4, 0x1, -R9 ;  /* 0x0000000104047824 */ /* 0x000fe200078e0a09 */
[----:B------:R-:W-:Y:S01]  /*0d40*/  LOP3.LUT R3, R6, 0x7ffffffc, RZ, 0xc0, !PT ;  /* 0x7ffffffc06037812 */ /* 0x000fe200078ec0ff */
[----:B------:R-:W-:Y:S01]  /*0d50*/  IMAD.IADD R2, R205, 0x1, -R2 ;  /* 0x00000001cd027824 */ /* 0x000fe200078e0a02 */
[----:B------:R-:W-:Y:S01]  /*0d60*/  SHF.R.S32.HI R200, RZ, 0x3, R0 ;  /* 0x00000003ffc87819 */ /* 0x000fe20000011400 */
[----:B------:R-:W-:Y:S02]  /*0d70*/  IMAD R7, R7, 0x10, R4 ;  /* 0x0000001007077824 */ /* 0x000fe400078e0204 */
[----:B------:R-:W-:Y:S02]  /*0d80*/  IMAD.SHL.U32 R18, R2, 0x8, RZ ;  /* 0x0000000802127824 */ /* 0x000fe400078e00ff */
[----:B------:R-:W-:Y:S02]  /*0d90*/  IMAD R22, R22, 0x40, R7 ;  /* 0x0000004016167824 */ /* 0x000fe400078e0207 */
[----:B------:R-:W-:-:S07]  /*0da0*/  IMAD.IADD R2, R202, 0x1, -R3 ;  /* 0x00000001ca027824 */ /* 0x000fce00078e0a03 */
.L_x_3311:
        /* <DEDUP_REMOVED lines=20> */
.L_x_3265:
[----:B------:R-:W-:Y:S01]  /*0ef0*/  ULDC UR6, c[0x0][0xdc4] ;  /* 0x0003710000067ab9 */ /* 0x000fe20000000800 */
[----:B------:R-:W-:Y:S01]  /*0f00*/  UMOV UR40, UR7 ;  /* 0x0000000700287c82 */ /* 0x000fe20008000000 */
[----:B------:R-:W-:-:S11]  /*0f10*/  UISETP.NE.AND UP0, UPT, UR6, 0x1, UPT ;  /* 0x000000010600788c */ /* 0x000fd6000bf05270 */
[----:B------:R-:W-:Y:S02]  /*0f20*/  @UP0 ULDC.64 UR10, c[0x0][0xdc8] ;  /* 0x00037200000a0ab9 */ /* 0x000fe40000000a00 */
[----:B------:R-:W-:-:S04]  /*0f30*/  UIMAD.WIDE.U32 UR4, UR7, UR10, URZ ;  /* 0x0000000a070472a5 */ /* 0x000fc8000f8e003f */
[----:B------:R-:W-:-:S04]  /*0f40*/  @UP0 USHF.R.U32.HI UR40, URZ, UR11, UR5 ;  /* 0x0000000b3f280299 */ /* 0x000fc80008011605 */
[----:B------:R-:W-:-:S12]  /*0f50*/  UIMAD UR4, UR40, UR6, URZ ;  /* 0x00000006280472a4 */ /* 0x000fd8000f8e023f */
.L_x_3266:
[----:B------:R-:W-:Y:S01]  /*0f60*/  ULDC.64 UR10, c[0x0][0x3f8] ;  /* 0x0000fe00000a7ab9 */ /* 0x000fe20000000a00 */
[----:B------:R-:W-:Y:S01]  /*0f70*/  UIADD3 UR9, UR7, -UR4, URZ ;  /* 0x8000000407097290 */ /* 0x000fe2000fffe03f */
[----:B------:R-:W-:Y:S01]  /*0f80*/  PLOP3.LUT P0, PT, PT, PT, PT, 0x80, 0x0 ;  /* 0x000000000000781c */ /* 0x000fe20003f0f070 */
[----:B------:R-:W-:Y:S01]  /*0f90*/  UISETP.NE.U32.AND UP0, UPT, UR10, URZ, UPT ;  /* 0x0000003f0a00728c */ /* 0x000fe2000bf05070 */
[----:B------:R-:W-:Y:S01]  /*0fa0*/  CS2R R20, SRZ ;  /* 0x0000000000147805 */ /* 0x000fe2000001ff00 */
[----:B------:R-:W-:Y:S01]  /*0fb0*/  ULOP3.LUT UR4, URZ, UR40, URZ, 0x33, !UPT ;  /* 0x000000283f047292 */ /* 0x000fe2000f8e333f */
[----:B------:R-:W-:Y:S01]  /*0fc0*/  IMAD.MOV.U32 R3, RZ, RZ, RZ ;  /* 0x000000ffff037224 */ /* 0x000fe200078e00ff */
[----:B------:R-:W-:Y:S01]  /*0fd0*/  ULDC UR5, c[0x0][0xdac] ;  /* 0x00036b0000057ab9 */ /* 0x000fe20000000800 */
[----:B------:R-:W-:Y:S01]  /*0fe0*/  UISETP.NE.AND.EX UP0, UPT, UR11, URZ, UPT, UP0 ;  /* 0x0000003f0b00728c */ /* 0x000fe2000bf05300 */
[----:B------:R-:W-:Y:S01]  /*0ff0*/  CS2R R150, SRZ ;  /* 0x0000000000967805 */ /* 0x000fe2000001ff00 */
[----:B------:R-:W-:Y:S01]  /*1000*/  UIADD3 UR4, UR4, UR5, URZ ;  /* 0x0000000504047290 */ /* 0x000fe2000fffe03f */
[----:B------:R-:W-:Y:S01]  /*1010*/  CS2R R148, SRZ ;  /* 0x0000000000947805 */ /* 0x000fe2000001ff00 */
[----:B------:R-:W-:Y:S01]  /*1020*/  ULDC UR45, c[0x0][0x404] ;  /* 0x00010100002d7ab9 */ /* 0x000fe20000000800 */
[----:B------:R-:W-:Y:S01]  /*1030*/  ULDC UR6, c[0x0][0x2e0] ;  /* 0x0000b80000067ab9 */ /* 0x000fe20000000800 */
[----:B------:R-:W-:Y:S01]  /*1040*/  USEL UR45, UR45, 0x1, UP0 ;  /* 0x000000012d2d7887 */ /* 0x000fe20008000000 */
[----:B------:R-:W-:Y:S01]  /*1050*/  CS2R R146, SRZ ;  /* 0x0000000000927805 */ /* 0x000fe2000001ff00 */
[----:B------:R-:W-:Y:S01]  /*1060*/  USHF.L.U32 UR42, UR4, 0x7, URZ ;  /* 0x00000007042a7899 */ /* 0x000fe2000800063f */
[----:B------:R-:W-:Y:S01]  /*1070*/  CS2R R144, SRZ ;  /* 0x0000000000907805 */ /* 0x000fe2000001ff00 */
[----:B------:R-:W-:Y:S01]  /*1080*/  ULDC UR7, c[0x0][0x288] ;  /* 0x0000a20000077ab9 */ /* 0x000fe20000000800 */
[----:B------:R-:W-:Y:S01]  /*1090*/  UIMAD UR45, UR45, UR6, URZ ;  /* 0x000000062d2d72a4 */ /* 0x000fe2000f8e023f */
[----:B------:R-:W-:Y:S01]  /*10a0*/  CS2R R142, SRZ ;  /* 0x00000000008e7805 */ /* 0x000fe2000001ff00 */
[----:B------:R-:W-:Y:S01]  /*10b0*/  UIADD3 UR5, UR42, 0xdf, -UR7 ;  /* 0x000000df2a057890 */ /* 0x000fe2000fffe807 */
[----:B------:R-:W-:Y:S01]  /*10c0*/  CS2R R140, SRZ ;  /* 0x00000000008c7805 */ /* 0x000fe2000001ff00 */
[----:B------:R-:W-:Y:S01]  /*10d0*/  UIADD3 UR4, UR45, 0x5f, URZ ;  /* 0x0000005f2d047890 */ /* 0x000fe2000fffe03f */
[----:B------:R-:W-:Y:S01]  /*10e0*/  CS2R R138, SRZ ;  /* 0x00000000008a7805 */ /* 0x000fe2000001ff00 */
[----:B------:R-:W-:Y:S01]  /*10f0*/  UIADD3 UR6, UR45, UR5, URZ ;  /* 0x000000052d067290 */ /* 0x000fe2000fffe03f */
[----:B------:R-:W-:Y:S01]  /*1100*/  CS2R R136, SRZ ;  /* 0x0000000000887805 */ /* 0x000fe2000001ff00 */
[----:B------:R-:W-:Y:S01]  /*1110*/  UIMAD.WIDE UR4, UR4, 0x2aaaaaab, URZ ;  /* 0x2aaaaaab040478a5 */ /* 0x000fe2000f8e023f */
[----:B------:R-:W-:Y:S01]  /*1120*/  CS2R R134, SRZ ;  /* 0x0000000000867805 */ /* 0x000fe2000001ff00 */
[----:B------:R-:W-:Y:S01]  /*1130*/  UIMAD.WIDE UR6, UR6, 0x2aaaaaab, URZ ;  /* 0x2aaaaaab060678a5 */ /* 0x000fe2000f8e023f */
[----:B------:R-:W-:Y:S01]  /*1140*/  CS2R R132, SRZ ;  /* 0x0000000000847805 */ /* 0x000fe2000001ff00 */
[----:B------:R-:W-:Y:S01]  /*1150*/  USHF.R.U32.HI UR4, URZ, 0x1f, UR5 ;  /* 0x0000001f3f047899 */ /* 0x000fe20008011605 */
[----:B------:R-:W-:Y:S01]  /*1160*/  CS2R R130, SRZ ;  /* 0x0000000000827805 */ /* 0x000fe2000001ff00 */
[----:B------:R-:W-:Y:S01]  /*1170*/  USHF.R.U32.HI UR6, URZ, 0x1f, UR7 ;  /* 0x0000001f3f067899 */ /* 0x000fe20008011607 */
[----:B------:R-:W-:Y:S01]  /*1180*/  CS2R R128, SRZ ;  /* 0x0000000000807805 */ /* 0x000fe2000001ff00 */
[----:B------:R-:W-:Y:S01]  /*1190*/  ULEA.HI.SX32 UR41, UR5, UR4, 0x1c ;  /* 0x0000000405297291 */ /* 0x000fe2000f8fe23f */
[----:B------:R-:W-:Y:S01]  /*11a0*/  CS2R R126, SRZ ;  /* 0x00000000007e7805 */ /* 0x000fe2000001ff00 */
[----:B------:R-:W-:Y:S01]  /*11b0*/  ULEA.HI.SX32 UR6, UR7, UR6, 0x1c ;  /* 0x0000000607067291 */ /* 0x000fe2000f8fe23f */
[----:B------:R-:W-:Y:S01]  /*11c0*/  CS2R R124, SRZ ;  /* 0x00000000007c7805 */ /* 0x000fe2000001ff00 */
[----:B------:R-:W-:Y:S01]  /*11d0*/  ULDC UR43, c[0x0][0xdb8] ;  /* 0x00036e00002b7ab9 */ /* 0x000fe20000000800 */
[----:B------:R-:W-:Y:S01]  /*11e0*/  ULDC UR10, c[0x0][0xdc4] ;  /* 0x00037100000a7ab9 */ /* 0x000fe20000000800 */
[----:B------:R-:W-:Y:S01]  /*11f0*/  UISETP.LT.AND UP0, UPT, UR41, UR6, UPT ;  /* 0x000000062900728c */ /* 0x000fe2000bf01270 */
[----:B------:R-:W-:Y:S01]  /*1200*/  CS2R R122, SRZ ;  /* 0x00000000007a7805 */ /* 0x000fe2000001ff00 */
[----:B------:R-:W-:Y:S01]  /*1210*/  UISETP.NE.AND UP1, UPT, UR43, 0x1, UPT ;  /* 0x000000012b00788c */ /* 0x000fe2000bf25270 */
[----:B------:R-:W-:Y:S01]  /*1220*/  CS2R R120, SRZ ;  /* 0x0000000000787805 */ /* 0x000fe2000001ff00 */
[----:B------:R-:W-:Y:S01]  /*1230*/  USEL UR41, UR41, UR6, UP0 ;  /* 0x0000000629297287 */ /* 0x000fe20008000000 */
[----:B------:R-:W-:Y:S01]  /*1240*/  CS2R R118, SRZ ;  /* 0x0000000000767805 */ /* 0x000fe2000001ff00 */
[----:B------:R-:W-:Y:S01]  /*1250*/  UIMAD UR9, UR8, UR10, UR9 ;  /* 0x0000000a080972a4 */ /* 0x000fe2000f8e0209 */
[----:B------:R-:W-:Y:S01]  /*1260*/  CS2R R116, SRZ ;  /* 0x0000000000747805 */ /* 0x000fe2000001ff00 */
[----:B------:R-:W-:Y:S01]  /*1270*/  UISETP.GE.AND UP0, UPT, UR41, 0x1, UPT ;  /* 0x000000012900788c */ /* 0x000fe2000bf06270 */
[----:B------:R-:W-:-:S02]  /*1280*/  CS2R R114, SRZ ;  /* 0x0000000000727805 */ /* 0x000fc4000001ff00 */
[----:B------:R-:W-:Y:S02]  /*1290*/  CS2R R112, SRZ ;  /* 0x0000000000707805 */ /* 0x000fe4000001ff00 */
[----:B------:R-:W-:Y:S02]  /*12a0*/  CS2R R110, SRZ ;  /* 0x00000000006e7805 */ /* 0x000fe4000001ff00 */
[----:B------:R-:W-:Y:S01]  /*12b0*/  CS2R R108, SRZ ;  /* 0x00000000006c7805 */ /* 0x000fe2000001ff00 */
[----:B------:R-:W-:Y:S01]  /*12c0*/  @UP1 ULDC UR8, c[0x0][0xdbc] ;  /* 0x00036f0000081ab9 */ /* 0x000fe20000000800 */
[----:B------:R-:W-:Y:S01]  /*12d0*/  PLOP3.LUT P1, PT, PT, PT, UP0, 0x80, 0x0 ;  /* 0x000000000000781c */ /* 0x000fe20003f2f008 */
[----:B------:R-:W-:Y:S01]  /*12e0*/  UIMAD.WIDE.U32 UR4, UR9, UR8, URZ ;  /* 0x00000008090472a5 */ /* 0x000fe2000f8e003f */
[----:B------:R-:W-:Y:S01]  /*12f0*/  CS2R R106, SRZ ;  /* 0x00000000006a7805 */ /* 0x000fe2000001ff00 */
[----:B------:R-:W-:Y:S01]  /*1300*/  @UP1 ULDC UR7, c[0x0][0xdc0] ;  /* 0x0003700000071ab9 */ /* 0x000fe20000000800 */
[----:B------:R-:W-:Y:S01]  /*1310*/  UMOV UR44, UR9 ;  /* 0x00000009002c7c82 */ /* 0x000fe20008000000 */
[----:B------:R-:W-:Y:S01]  /*1320*/  @UP1 USHF.R.U32.HI UR44, URZ, UR7, UR5 ;  /* 0x000000073f2c1299 */ /* 0x000fe20008011605 */
[----:B------:R-:W-:-:S02]  /*1330*/  CS2R R104, SRZ ;  /* 0x0000000000687805 */ /* 0x000fc4000001ff00 */
[----:B------:R-:W-:Y:S02]  /*1340*/  MOV R94, RZ ;  /* 0x000000ff005e7202 */ /* 0x000fe40000000f00 */
[----:B------:R-:W-:Y:S01]  /*1350*/  CS2R R98, SRZ ;  /* 0x0000000000627805 */ /* 0x000fe2000001ff00 */
[----:B------:R-:W-:Y:S01]  /*1360*/  UIADD3 UR4, -UR44, URZ, URZ ;  /* 0x0000003f2c047290 */ /* 0x000fe2000fffe13f */
[----:B------:R-:W-:Y:S02]  /*1370*/  CS2R R100, SRZ ;  /* 0x0000000000647805 */ /* 0x000fe4000001ff00 */
[----:B------:R-:W-:Y:S02]  /*1380*/  CS2R R86, SRZ ;  /* 0x0000000000567805 */ /* 0x000fe4000001ff00 */
[----:B------:R-:W-:Y:S01]  /*1390*/  CS2R R96, SRZ ;  /* 0x0000000000607805 */ /* 0x000fe2000001ff00 */
[----:B------:R-:W-:Y:S01]  /*13a0*/  UIMAD UR43, UR43, UR4, UR9 ;  /* 0x000000042b2b72a4 */ /* 0x000fe2000f8e0209 */
        /* <DEDUP_REMOVED lines=33> */
[----:B------:R-:W-:Y:S02]  /*15c0*/  IMAD.MOV.U32 R173, RZ, RZ, RZ ;  /* 0x000000ffffad7224 */ /* 0x000fe400078e00ff */
[----:B------:R-:W-:Y:S02]  /*15d0*/  IMAD.MOV.U32 R6, RZ, RZ, RZ ;  /* 0x000000ffff067224 */ /* 0x000fe400078e00ff */
[----:B------:R-:W-:Y:S02]  /*15e0*/  IMAD.MOV.U32 R175, RZ, RZ, RZ ;  /* 0x000000ffffaf7224 */ /* 0x000fe400078e00ff */
[----:B------:R-:W-:Y:S01]  /*15f0*/  IMAD.MOV.U32 R0, RZ, RZ, RZ ;  /* 0x000000ffff007224 */ /* 0x000fe200078e00ff */
[----:B------:R-:W-:Y:S06]  /*1600*/  @!P1 BRA `(.L_x_3267) ;  /* 0x0000006800609947 */ /* 0x000fec0003800000 */
[----:B------:R-:W1:Y:S01]  /*1610*/  SHFL.IDX PT, R0, R203, RZ, 0x1f ;  /* 0x00001fffcb007589 */ /* 0x000e6200000e0000 */
[----:B------:R-:W-:-:S04]  /*1620*/  UIADD3 UR6, UR49, 0x18400, URZ ;  /* 0x0001840031067890 */ /* 0x000fc8000fffe03f */
[----:B------:R-:W-:-:S06]  /*1630*/  ULOP3.LUT UP0, URZ, UR6, 0x1bf, URZ, 0xc0, !UPT ;  /* 0x000001bf063f7892 */ /* 0x000fcc000f80c03f */
[----:B------:R-:W-:Y:S02]  /*1640*/  PLOP3.LUT P0, PT, PT, PT, UP0, 0x80, 0x0 ;  /* 0x000000000000781c */ /* 0x000fe40003f0f008 */
        /* <DEDUP_REMOVED lines=24> */
.L_x_3268:
        /* <DEDUP_REMOVED lines=8> */
.L_x_3370:
[----:B-1----:R-:W-:Y:S01]  /*1850*/  IMAD.U32 R0, RZ, RZ, UR48 ;  /* 0x00000030ff007e24 */ /* 0x002fe2000f8e00ff */
[----:B------:R-:W-:Y:S05]  /*1860*/  WARPSYNC.ALL ;  /* 0x0000000000007948 */ /* 0x000fea0003800000 */
[----:B------:R1:W-:Y:S01]  /*1870*/  BAR.SYNC.DEFER_BLOCKING R6, 0x100 ;  /* 0x000400060000751d */ /* 0x0003e20000010000 */
[----:B------:R-:W-:-:S13]  /*1880*/  ISETP.NE.AND P0, PT, R0, 0x3, PT ;  /* 0x000000030000780c */ /* 0x000fda0003f05270 */
[----:B-1----:R-:W-:Y:S05]  /*1890*/  @!P0 BRA `(.L_x_3270) ;  /* 0x0000000000048947 */ /* 0x002fea0003800000 */
[----:B------:R-:W-:Y:S01]  /*18a0*/  BPT.TRAP 0x1 ;  /* 0x000000040000795c */ /* 0x000fe20000300000 */
.L_x_3270:
[----:B------:R-:W-:Y:S01]  /*18b0*/  ULEA UR21, UR37, UR49, 0x3 ;  /* 0x0000003125157291 */ /* 0x000fe2000f8e183f */
[----:B------:R-:W-:-:S05]  /*18c0*/  IMAD.U32 R7, RZ, RZ, UR38 ;  /* 0x00000026ff077e24 */ /* 0x000fca000f8e00ff */
[----:B------:R-:W-:-:S04]  /*18d0*/  SHF.L.U32 R7, R7, 0x1f, RZ ;  /* 0x0000001f07077819 */ /* 0x000fc800000006ff */
[----:B------:R1:W2:Y:S01]  /*18e0*/  SYNCS.PHASECHK.TRANS64.TRYWAIT P1, [UR21+0x22830], R7 ;  /* 0x02283007ff0075a7 */ /* 0x0002a20008020155 */
[----:B------:R-:W-:Y:S05]  /*18f0*/  @!P0 BRA `(.L_x_3271) ;  /* 0x0000000000048947 */ /* 0x000fea0003800000 */
[----:B------:R-:W-:Y:S01]  /*1900*/  BPT.TRAP 0x1 ;  /* 0x000000040000795c */ /* 0x000fe20000300000 */
.L_x_3271:
[----:B--2---:R-:W-:Y:S05]  /*1910*/  @P1 BRA `(.L_x_3272) ;  /* 0x0000000000081947 */ /* 0x004fea0003800000 */
[----:B------:R-:W2:Y:S02]  /*1920*/  SYNCS.PHASECHK.TRANS64.TRYWAIT P1, [UR21+0x22830], R7 ;  /* 0x02283007ff0075a7 */ /* 0x000ea40008020155 */
[----:B--2---:R-:W-:Y:S05]  /*1930*/  @!P1 BRA `(.L_x_3273) ;  /* 0x000000ac003c9947 */ /* 0x004fea0003800000 */
.L_x_3272:
[----:B------:R-:W-:Y:S01]  /*1940*/  UIADD3 UR4, UR49, 0x1c400, URZ ;  /* 0x0001c40031047890 */ /* 0x000fe2000fffe03f */
[----:B------:R-:W-:Y:S01]  /*1950*/  WARPGROUP.ARRIVE ;  /* 0x00000000000079c5 */ /* 0x000fe20000000000 */
[----:B------:R-:W-:Y:S01]  /*1960*/  ULOP3.LUT UR16, UR52, 0x10000, URZ, 0xfc, !UPT ;  /* 0x0001000034107892 */ /* 0x000fe2000f8efc3f */
[----:B------:R-:W-:Y:S01]  /*1970*/  VIADD R4, R22, UR42 ;  /* 0x0000002a16047c36 */ /* 0x000fe20008000000 */
        /* <DEDUP_REMOVED lines=20> */
[----:B------:R-:W-:Y:S01]  /*1ac0*/  ULDC UR25, c[0x0][0x988] ;  /* 0x0002620000197ab9 */ /* 0x000fe20000000800 */
[----:B------:R-:W-:-:S02]  /*1ad0*/  WARPGROUP.DEPBAR.LE gsb0, 0x0 ;  /* 0x00008000000079c5 */ /* 0x000fc40000010000 */
[----:B------:R-:W-:-:S06]  /*1ae0*/  WARPGROUP.ARRIVE ;  /* 0x00000000000079c5 */ /* 0x000fcc0000000000 */
[----:B------:R-:W-:Y:S01]  /*1af0*/  HGMMA.64x96x16.F32 R24, gdesc[UR4], R24, gsb0 ;  /* 0x01600000041879f0 */ /* 0x000fe20008000818 */
[----:B------:R-:W-:Y:S02]  /*1b00*/  UIMAD UR6, UR41, -0x60, UR45 ;  /* 0xffffffa0290678a4 */ /* 0x000fe4000f8e022d */
[----:B------:R-:W-:Y:S02]  /*1b10*/  WARPGROUP.DEPBAR.LE gsb0, 0x0 ;  /* 0x00008000000079c5 */ /* 0x000fe40000010000 */
[----:B------:R-:W-:-:S06]  /*1b20*/  WARPGROUP.ARRIVE ;  /* 0x00000000000079c5 */ /* 0x000fcc0000000000 */
[----:B------:R-:W-:Y:S01]  /*1b30*/  HGMMA.64x96x16.F32 R24, gdesc[UR8], R24, gsb0 ;  /* 0x01600000081879f0 */ /* 0x000fe20008000818 */
[----:B------:R-:W-:Y:S02]  /*1b40*/  ULDC UR11, c[0x0][0x288] ;  /* 0x0000a200000b7ab9 */ /* 0x000fe40000000800 */
[----:B------:R-:W-:Y:S02]  /*1b50*/  UIADD3 UR7, -UR11, 0x61, UR6 ;  /* 0x000000610b077890 */ /* 0x000fe4000fffe106 */
[----:B------:R-:W-:-:S04]  /*1b60*/  UIADD3 UR6, UR6, 0x60, URZ ;  /* 0x0000006006067890 */ /* 0x000fc8000fffe03f */
[----:B------:R-:W-:Y:S02]  /*1b70*/  MOV R3, UR7 ;  /* 0x0000000700037c02 */ /* 0x000fe40008000f00 */
[----:B------:R-:W-:-:S03]  /*1b80*/  IMAD.U32 R5, RZ, RZ, UR6 ;  /* 0x00000006ff057e24 */ /* 0x000fc6000f8e00ff */
[C---:B------:R-:W-:Y:S02]  /*1b90*/  IMAD R3, R2.reuse, -0x2, R3 ;  /* 0xfffffffe02037824 */ /* 0x040fe400078e0203 */
[----:B--2---:R-:W-:-:S03]  /*1ba0*/  IMAD R0, R2, -0x2, R5 ;  /* 0xfffffffe02007824 */ /* 0x004fc600078e0205 */
[----:B------:R-:W-:-:S04]  /*1bb0*/  IADD3 R5, R3, 0x8, R4 ;  /* 0x0000000803057810 */ /* 0x000fc80007ffe004 */
[----:B------:R-:W-:Y:S02]  /*1bc0*/  VIMNMX R5, R0, R5, PT ;  /* 0x0000000500057248 */ /* 0x000fe40003fe0100 */
[----:B------:R-:W-:Y:S02]  /*1bd0*/  VIADDMNMX R0, R4, R3, R0, PT ;  /* 0x0000000304007246 */ /* 0x000fe40003800100 */
[C---:B------:R-:W-:Y:S02]  /*1be0*/  ISETP.GT.AND P1, PT, R5.reuse, RZ, PT ;  /* 0x000000ff0500720c */ /* 0x040fe40003f24270 */
[C---:B------:R-:W-:Y:S02]  /*1bf0*/  ISETP.GT.AND P2, PT, R5.reuse, 0x1, PT ;  /* 0x000000010500780c */ /* 0x040fe40003f44270 */
[----:B------:R-:W-:Y:S02]  /*1c00*/  ISETP.GT.AND P3, PT, R5, 0x8, PT ;  /* 0x000000080500780c */ /* 0x000fe40003f64270 */
[----:B------:R-:W-:Y:S01]  /*1c10*/  ISETP.GT.AND P4, PT, R0, 0x9, PT ;  /* 0x000000090000780c */ /* 0x000fe20003f84270 */
[----:B------:R-:W-:-:S02]  /*1c20*/  WARPGROUP.DEPBAR.LE gsb0, 0x0 ;  /* 0x00008000000079c5 */ /* 0x000fc40000010000 */
[----:B------:R-:W-:-:S06]  /*1c30*/  WARPGROUP.ARRIVE ;  /* 0x00000000000079c5 */ /* 0x000fcc0000000000 */
[----:B------:R-:W-:Y:S03]  /*1c40*/  HGMMA.64x96x16.F32 R24, gdesc[UR12], R24, gsb0 ;  /* 0x016000000c1879f0 */ /* 0x000fe60008000818 */
[----:B------:R-:W-:Y:S02]  /*1c50*/  WARPGROUP.DEPBAR.LE gsb0, 0x0 ;  /* 0x00008000000079c5 */ /* 0x000fe40000010000 */
[----:B------:R-:W-:Y:S02]  /*1c60*/  FSEL R26, R26, -INF , P1 ;  /* 0xff8000001a1a7808 */ /* 0x000fe40000800000 */
[----:B------:R-:W-:Y:S02]  /*1c70*/  FSEL R27, R27, -INF , P2 ;  /* 0xff8000001b1b7808 */ /* 0x000fe40001000000 */
[----:B------:R-:W-:Y:S02]  /*1c80*/  ISETP.GT.AND P1, PT, R5, 0x9, PT ;  /* 0x000000090500780c */ /* 0x000fe40003f24270 */
[----:B------:R-:W-:-:S02]  /*1c90*/  FSEL R30, R30, -INF , P3 ;  /* 0xff8000001e1e7808 */ /* 0x000fc40001800000 */
[----:B------:R-:W-:Y:S02]  /*1ca0*/  FMNMX.FTZ R9, R26, R27, !PT ;  /* 0x0000001b1a097209 */ /* 0x000fe40007810000 */
[----:B------:R-:W-:Y:S02]  /*1cb0*/  ISETP.GT.AND P2, PT, R5, 0x10, PT ;  /* 0x000000100500780c */ /* 0x000fe40003f44270 */
[----:B------:R-:W-:Y:S02]  /*1cc0*/  FSEL R31, R31, -INF , P1 ;  /* 0xff8000001f1f7808 */ /* 0x000fe40000800000 */
[----:B------:R-:W-:Y:S02]  /*1cd0*/  FMNMX.FTZ R8, R30, R9, !PT ;  /* 0x000000091e087209 */ /* 0x000fe40007810000 */
        /* <DEDUP_REMOVED lines=57> */
[----:B------:R-:W-:Y:S02]  /*2070*/  FSEL R71, R71, -INF , P1 ;  /* 0xff80000047477808 */ /* 0x000fe40000800000 */
[----:B------:R-:W-:Y:S02]  /*2080*/  FMNMX.FTZ R8, R70, R5, !PT ;  /* 0x0000000546087209 */ /* 0x000fe40007810000 */
[C---:B------:R-:W-:Y:S02]  /*2090*/  ISETP.GT.AND P1, PT, R0.reuse, RZ, PT ;  /* 0x000000ff0000720c */ /* 0x040fe40003f24270 */
[----:B------:R-:W-:Y:S02]  /*20a0*/  FMNMX.FTZ R8, R71, R8, !PT ;  /* 0x0000000847087209 */ /* 0x000fe40007810000 */
[----:B------:R-:W-:-:S02]  /*20b0*/  ISETP.GT.AND P2, PT, R0, 0x1, PT ;  /* 0x000000010000780c */ /* 0x000fc40003f44270 */
[----:B------:R-:W-:Y:S01]  /*20c0*/  ISETP.GT.AND P3, PT, R0, 0x8, PT ;  /* 0x000000080000780c */ /* 0x000fe20003f64270 */
[----:B------:R-:W2:Y:S01]  /*20d0*/  SHFL.BFLY PT, R5, R8, 0x2, 0x1f ;  /* 0x0c401f0008057f89 */ /* 0x000ea200000e0000 */
[----:B------:R-:W-:Y:S02]  /*20e0*/  FSEL R24, R24, -INF , P1 ;  /* 0xff80000018187808 */ /* 0x000fe40000800000 */
[----:B------:R-:W-:Y:S02]  /*20f0*/  FSEL R25, R25, -INF , P2 ;  /* 0xff80000019197808 */ /* 0x000fe40001000000 */
[----:B------:R-:W-:Y:S02]  /*2100*/  FSEL R28, R28, -INF , P3 ;  /* 0xff8000001c1c7808 */ /* 0x000fe40001800000 */
[----:B------:R-:W-:Y:S02]  /*2110*/  FMNMX.FTZ R3, R24, R25, !PT ;  /* 0x0000001918037209 */ /* 0x000fe40007810000 */
[----:B------:R-:W-:-:S02]  /*2120*/  ISETP.GT.AND P1, PT, R0, 0x10, PT ;  /* 0x000000100000780c */ /* 0x000fc40003f24270 */
[----:B------:R-:W-:Y:S02]  /*2130*/  FSEL R29, R29, -INF , P4 ;  /* 0xff8000001d1d7808 */ /* 0x000fe40002000000 */
[----:B------:R-:W-:Y:S02]  /*2140*/  FSEL R32, R32, -INF , P1 ;  /* 0xff80000020207808 */ /* 0x000fe40000800000 */
[----:B------:R-:W-:-:S04]  /*2150*/  ISETP.GT.AND P1, PT, R0, 0x18, PT ;  /* 0x000000180000780c */ /* 0x000fc80003f24270 */
[----:B------:R-:W-:Y:S02]  /*2160*/  FSEL R36, R36, -INF , P1 ;  /* 0xff80000024247808 */ /* 0x000fe40000800000 */
[----:B------:R-:W-:Y:S02]  /*2170*/  ISETP.GT.AND P1, PT, R0, 0x20, PT ;  /* 0x000000200000780c */ /* 0x000fe40003f24270 */
[----:B--2---:R-:W-:Y:S02]  /*2180*/  FMNMX.FTZ R9, R8, R5, !PT ;  /* 0x0000000508097209 */ /* 0x004fe40007810000 */
[----:B------:R-:W-:Y:S02]  /*2190*/  FSEL R40, R40, -INF , P1 ;  /* 0xff80000028287808 */ /* 0x000fe40000800000 */
[----:B------:R-:W-:Y:S01]  /*21a0*/  ISETP.GT.AND P1, PT, R0, 0x28, PT ;  /* 0x000000280000780c */ /* 0x000fe20003f24270 */
[----:B------:R-:W2:Y:S03]  /*21b0*/  SHFL.BFLY PT, R10, R9, 0x1, 0x1f ;  /* 0x0c201f00090a7f89 */ /* 0x000ea600000e0000 */
[----:B------:R-:W-:-:S02]  /*21c0*/  FSEL R44, R44, -INF , P1 ;  /* 0xff8000002c2c7808 */ /* 0x000fc40000800000 */
[----:B------:R-:W-:-:S04]  /*21d0*/  ISETP.GT.AND P1, PT, R0, 0x30, PT ;  /* 0x000000300000780c */ /* 0x000fc80003f24270 */
[----:B------:R-:W-:Y:S02]  /*21e0*/  FSEL R48, R48, -INF , P1 ;  /* 0xff80000030307808 */ /* 0x000fe40000800000 */
[----:B------:R-:W-:-:S04]  /*21f0*/  ISETP.GT.AND P1, PT, R0, 0x38, PT ;  /* 0x000000380000780c */ /* 0x000fc80003f24270 */
[----:B------:R-:W-:Y:S02]  /*2200*/  FSEL R52, R52, -INF , P1 ;  /* 0xff80000034347808 */ /* 0x000fe40000800000 */
[----:B------:R-:W-:-:S04]  /*2210*/  ISETP.GT.AND P1, PT, R0, 0x40, PT ;  /* 0x000000400000780c */ /* 0x000fc80003f24270 */
[----:B------:R-:W-:Y:S02]  /*2220*/  FSEL R56, R56, -INF , P1 ;  /* 0xff80000038387808 */ /* 0x000fe40000800000 */
[----:B------:R-:W-:Y:S02]  /*2230*/  ISETP.GT.AND P1, PT, R0, 0x48, PT ;  /* 0x000000480000780c */ /* 0x000fe40003f24270 */
[----:B--2---:R-:W-:Y:S02]  /*2240*/  FMNMX.FTZ R5, R9, R10, !PT ;  /* 0x0000000a09057209 */ /* 0x004fe40007810000 */
[----:B------:R-:W-:Y:S02]  /*2250*/  FSEL R60, R60, -INF , P1 ;  /* 0xff8000003c3c7808 */ /* 0x000fe40000800000 */
[C---:B------:R-:W-:Y:S01]  /*2260*/  FSETP.NEU.FTZ.AND P2, PT, R5.reuse, -INF , PT ;  /* 0xff8000000500780b */ /* 0x040fe20003f5d000 */
[----:B------:R-:W-:Y:S01]  /*2270*/  FMUL.FTZ R4, R5, UR25 ;  /* 0x0000001905047c20 */ /* 0x000fe20008410000 */
[----:B------:R-:W-:-:S04]  /*2280*/  ISETP.GT.AND P1, PT, R0, 0x50, PT ;  /* 0x000000500000780c */ /* 0x000fc80003f24270 */
[----:B------:R-:W-:Y:S02]  /*2290*/  FSEL R8, R4, RZ, P2 ;  /* 0x000000ff04087208 */ /* 0x000fe40001000000 */
[----:B------:R-:W-:Y:S02]  /*22a0*/  FMNMX.FTZ R4, R28, R3, !PT ;  /* 0x000000031c047209 */ /* 0x000fe40007810000 */
[----:B------:R-:W-:Y:S01]  /*22b0*/  ISETP.GT.AND P2, PT, R0, 0x11, PT ;  /* 0x000000110000780c */ /* 0x000fe20003f44270 */
[--C-:B------:R-:W-:Y:S01]  /*22c0*/  FFMA.FTZ R26, R26, UR25, -R8.reuse ;  /* 0x000000191a1a7c23 */ /* 0x100fe20008010808 */
[----:B------:R-:W-:Y:S01]  /*22d0*/  FMNMX.FTZ R3, R29, R4, !PT ;  /* 0x000000041d037209 */ /* 0x000fe20007810000 */
[--C-:B------:R-:W-:Y:S01]  /*22e0*/  FFMA.FTZ R27, R27, UR25, -R8.reuse ;  /* 0x000000191b1b7c23 */ /* 0x100fe20008010808 */
[----:B------:R-:W-:Y:S01]  /*22f0*/  FSEL R33, R33, -INF , P2 ;  /* 0xff80000021217808 */ /* 0x000fe20001000000 */
[--C-:B------:R-:W-:Y:S01]  /*2300*/  FFMA.FTZ R30, R30, UR25, -R8.reuse ;  /* 0x000000191e1e7c23 */ /* 0x100fe20008010808 */
[----:B------:R-:W-:Y:S01]  /*2310*/  FMNMX.FTZ R4, R32, R3, !PT ;  /* 0x0000000320047209 */ /* 0x000fe20007810000 */
[----:B------:R-:W-:Y:S01]  /*2320*/  MUFU.EX2 R26, R26 ;  /* 0x0000001a001a7308 */ /* 0x000fe20000000800 */
[----:B------:R-:W-:Y:S01]  /*2330*/  ISETP.GT.AND P2, PT, R0, 0x19, PT ;  /* 0x000000190000780c */ /* 0x000fe20003f44270 */
[--C-:B------:R-:W-:Y:S01]  /*2340*/  FFMA.FTZ R31, R31, UR25, -R8.reuse ;  /* 0x000000191f1f7c23 */ /* 0x100fe20008010808 */
[----:B------:R-:W-:Y:S01]  /*2350*/  FMNMX.FTZ R3, R33, R4, !PT ;  /* 0x0000000421037209 */ /* 0x000fe20007810000 */
[--C-:B------:R-:W-:Y:S01]  /*2360*/  FFMA.FTZ R34, R34, UR25, -R8.reuse ;  /* 0x0000001922227c23 */ /* 0x100fe20008010808 */
[----:B------:R-:W-:Y:S01]  /*2370*/  FSEL R37, R37, -INF , P2 ;  /* 0xff80000025257808 */ /* 0x000fe20001000000 */
[--C-:B------:R-:W-:Y:S01]  /*2380*/  FFMA.FTZ R35, R35, UR25, -R8.reuse ;  /* 0x0000001923237c23 */ /* 0x100fe20008010808 */
[----:B------:R-:W-:Y:S01]  /*2390*/  FMNMX.FTZ R4, R36, R3, !PT ;  /* 0x0000000324047209 */ /* 0x000fe20007810000 */
[----:B------:R-:W2:Y:S01]  /*23a0*/  MUFU.EX2 R27, R27 ;  /* 0x0000001b001b7308 */ /* 0x000ea20000000800 */
        /* <DEDUP_REMOVED lines=15> */
[----:B------:R-:W4:Y:S01]  /*24a0*/  MUFU.EX2 R31, R31 ;  /* 0x0000001f001f7308 */ /* 0x000f220000000800 */
[----:B------:R-:W-:Y:S01]  /*24b0*/  ISETP.GT.AND P2, PT, R0, 0x31, PT ;  /* 0x000000310000780c */ /* 0x000fe20003f44270 */
[----:B--2---:R-:W-:Y:S01]  /*24c0*/  FADD.FTZ R9, R26, R27 ;  /* 0x0000001b1a097221 */ /* 0x004fe20000010000 */
        /* <DEDUP_REMOVED lines=29> */
[----:B------:R-:W5:Y:S01]  /*26a0*/  MUFU.EX2 R39, R39 ;  /* 0x0000002700277308 */ /* 0x000f620000000800 */
[----:B------:R-:W-:Y:S01]  /*26b0*/  ISETP.GT.AND P2, PT, R0, 0x51, PT ;  /* 0x000000510000780c */ /* 0x000fe20003f44270 */
[----:B------:R-:W-:Y:S01]  /*26c0*/  FFMA.FTZ R8, R71, UR25, -R8 ;  /* 0x0000001947087c23 */ /* 0x000fe20008010808 */
[----:B------:R-:W-:-:S02]  /*26d0*/  FSEL R64, R64, -INF , P1 ;  /* 0xff80000040407808 */ /* 0x000fc40000800000 */
[----:B------:R-:W-:Y:S02]  /*26e0*/  FMNMX.FTZ R3, R61, R4, !PT ;  /* 0x000000043d037209 */ /* 0x000fe40007810000 */
[----:B------:R-:W-:Y:S01]  /*26f0*/  ISETP.GT.AND P1, PT, R0, 0x58, PT ;  /* 0x000000580000780c */ /* 0x000fe20003f24270 */
[----:B------:R-:W-:Y:S01]  /*2700*/  MUFU.EX2 R42, R42 ;  /* 0x0000002a002a7308 */ /* 0x000fe20000000800 */
[----:B------:R-:W-:Y:S02]  /*2710*/  FSEL R65, R65, -INF , P2 ;  /* 0xff80000041417808 */ /* 0x000fe40001000000 */
[----:B------:R-:W-:Y:S02]  /*2720*/  FMNMX.FTZ R4, R64, R3, !PT ;  /* 0x0000000340047209 */ /* 0x000fe40007810000 */
[----:B------:R-:W-:Y:S02]  /*2730*/  ISETP.GT.AND P2, PT, R0, 0x59, PT ;  /* 0x000000590000780c */ /* 0x000fe40003f44270 */
[----:B------:R-:W-:Y:S01]  /*2740*/  FSEL R68, R68, -INF , P1 ;  /* 0xff80000044447808 */ /* 0x000fe20000800000 */
[----:B------:R-:W1:Y:S01]  /*2750*/  MUFU.EX2 R43, R43 ;  /* 0x0000002b002b7308 */ /* 0x000e620000000800 */
[----:B------:R-:W-:-:S02]  /*2760*/  FMNMX.FTZ R3, R65, R4, !PT ;  /* 0x0000000441037209 */ /* 0x000fc40007810000 */
[----:B------:R-:W-:Y:S02]  /*2770*/  FSEL R69, R69, -INF , P2 ;  /* 0xff80000045457808 */ /* 0x000fe40001000000 */
[----:B------:R-:W-:Y:S02]  /*2780*/  FMNMX.FTZ R0, R68, R3, !PT ;  /* 0x0000000344007209 */ /* 0x000fe40007810000 */
[----:B------:R-:W-:Y:S01]  /*2790*/  F2FP.F16.F32.PACK_AB R153, R27, R26 ;  /* 0x0000001a1b99723e */ /* 0x000fe200000000ff */
[----:B------:R-:W-:Y:S01]  /*27a0*/  MUFU.EX2 R46, R46 ;  /* 0x0000002e002e7308 */ /* 0x000fe20000000800 */
[----:B------:R-:W-:Y:S02]  /*27b0*/  FMNMX.FTZ R0, R69, R0, !PT ;  /* 0x0000000045007209 */ /* 0x000fe40007810000 */
[----:B----4-:R-:W-:Y:S02]  /*27c0*/  F2FP.F16.F32.PACK_AB R155, R31, R30 ;  /* 0x0000001e1f9b723e */ /* 0x010fe400000000ff */
[----:B--2---:R-:W-:Y:S01]  /*27d0*/  F2FP.F16.F32.PACK_AB R157, R35, R34 ;  /* 0x00000022239d723e */ /* 0x004fe200000000ff */
[----:B------:R-:W2:Y:S01]  /*27e0*/  SHFL.BFLY PT, R3, R0, 0x2, 0x1f ;  /* 0x0c401f0000037f89 */ /* 0x000ea200000e0000 */
[----:B-----5:R-:W-:Y:S01]  /*27f0*/  F2FP.F16.F32.PACK_AB R159, R39, R38 ;  /* 0x00000026279f723e */ /* 0x020fe200000000ff */
[----:B------:R-:W4:Y:S01]  /*2800*/  MUFU.EX2 R47, R47 ;  /* 0x0000002f002f7308 */ /* 0x000f220000000800 */
[----:B-1----:R-:W-:-:S07]  /*2810*/  F2FP.F16.F32.PACK_AB R161, R43, R42 ;  /* 0x0000002a2ba1723e */ /* 0x002fce00000000ff */
[----:B------:R1:W-:Y:S08]  /*2820*/  MUFU.EX2 R175, R8 ;  /* 0x0000000800af7308 */ /* 0x0003f00000000800 */
[----:B------:R-:W-:Y:S01]  /*2830*/  MUFU.EX2 R50, R50 ;  /* 0x0000003200327308 */ /* 0x000fe20000000800 */
[----:B-1----:R-:W-:Y:S01]  /*2840*/  IMAD.U32 R8, RZ, RZ, UR21 ;  /* 0x00000015ff087e24 */ /* 0x002fe2000f8e00ff */
[----:B----4-:R-:W-:-:S02]  /*2850*/  F2FP.F16.F32.PACK_AB R163, R47, R46 ;  /* 0x0000002e2fa3723e */ /* 0x010fc400000000ff */
[----:B--2---:R-:W-:-:S04]  /*2860*/  FMNMX.FTZ R3, R0, R3, !PT ;  /* 0x0000000300037209 */ /* 0x004fc80007810000 */
[----:B------:R-:W1:Y:S01]  /*2870*/  MUFU.EX2 R51, R51 ;  /* 0x0000003300337308 */ /* 0x000e620000000800 */
[----:B------:R-:W2:Y:S07]  /*2880*/  SHFL.BFLY PT, R4, R3, 0x1, 0x1f ;  /* 0x0c201f0003047f89 */ /* 0x000eae00000e0000 */
[----:B------:R-:W-:Y:S08]  /*2890*/  MUFU.EX2 R54, R54 ;  /* 0x0000003600367308 */ /* 0x000ff00000000800 */
[----:B------:R-:W4:Y:S01]  /*28a0*/  MUFU.EX2 R55, R55 ;  /* 0x0000003700377308 */ /* 0x000f220000000800 */
[----:B-1----:R-:W-:-:S07]  /*28b0*/  F2FP.F16.F32.PACK_AB R165, R51, R50 ;  /* 0x0000003233a5723e */ /* 0x002fce00000000ff */
[----:B------:R-:W-:Y:S01]  /*28c0*/  MUFU.EX2 R58, R58 ;  /* 0x0000003a003a7308 */ /* 0x000fe20000000800 */
[----:B--2---:R-:W-:-:S04]  /*28d0*/  FMNMX.FTZ R4, R3, R4, !PT ;  /* 0x0000000403047209 */ /* 0x004fc80007810000 */
[C---:B------:R-:W-:Y:S01]  /*28e0*/  FSETP.NEU.FTZ.AND P1, PT, R4.reuse, -INF , PT ;  /* 0xff8000000400780b */ /* 0x040fe20003f3d000 */
[----:B------:R-:W-:Y:S02]  /*28f0*/  FMUL.FTZ R0, R4, UR25 ;  /* 0x0000001904007c20 */ /* 0x000fe40008410000 */
[----:B------:R-:W-:Y:S01]  /*2900*/  MUFU.EX2 R59, R59 ;  /* 0x0000003b003b7308 */ /* 0x000fe20000000800 */
[----:B----4-:R-:W-:Y:S02]  /*2910*/  F2FP.F16.F32.PACK_AB R167, R55, R54 ;  /* 0x0000003637a7723e */ /* 0x010fe400000000ff */
[----:B------:R-:W-:Y:S01]  /*2920*/  FSEL R3, R0, RZ, P1 ;  /* 0x000000ff00037208 */ /* 0x000fe20000800000 */
[----:B------:R-:W-:Y:S01]  /*2930*/  FADD.FTZ R0, R30, R9 ;  /* 0x000000091e007221 */ /* 0x000fe20000010000 */
[----:B---3--:R-:W-:-:S03]  /*2940*/  LOP3.LUT P1, RZ, R11, 0x7f, RZ, 0xc0, !PT ;  /* 0x0000007f0bff7812 */ /* 0x008fc6000782c0ff */
[----:B------:R-:W-:Y:S01]  /*2950*/  MUFU.EX2 R62, R62 ;  /* 0x0000003e003e7308 */ /* 0x000fe20000000800 */
[--C-:B------:R-:W-:Y:S01]  /*2960*/  FFMA.FTZ R24, R24, UR25, -R3.reuse ;  /* 0x0000001918187c23 */ /* 0x100fe20008010803 */
        /* <DEDUP_REMOVED lines=18> */
[----:B------:R-:W-:Y:S01]  /*2a90*/  IADD3 R9, -R23, 0xb, RZ ;  /* 0x0000000b17097810 */ /* 0x000fe20007ffe1ff */
[--C-:B------:R-:W-:Y:S01]  /*2aa0*/  FFMA.FTZ R49, R49, UR25, -R3.reuse ;  /* 0x0000001931317c23 */ /* 0x100fe20008010803 */
[--C-:B------:R-:W-:Y:S01]  /*2ab0*/  FFMA.FTZ R52, R52, UR25, -R3.reuse ;  /* 0x0000001934347c23 */ /* 0x100fe20008010803 */
[----:B------:R-:W-:Y:S01]  /*2ac0*/  FADD.FTZ R13, R39, R10 ;  /* 0x0000000a270d7221 */ /* 0x000fe20000010000 */
[----:B------:R-:W2:Y:S01]  /*2ad0*/  MUFU.EX2 R28, R28 ;  /* 0x0000001c001c7308 */ /* 0x000ea20000000800 */
[--C-:B------:R-:W-:Y:S01]  /*2ae0*/  FFMA.FTZ R53, R53, UR25, -R3.reuse ;  /* 0x0000001935357c23 */ /* 0x100fe20008010803 */
[----:B------:R-:W-:Y:S01]  /*2af0*/  FFMA.FTZ R56, R56, UR25, -R3 ;  /* 0x0000001938387c23 */ /* 0x000fe20008010803 */
[----:B------:R-:W-:Y:S01]  /*2b00*/  FADD.FTZ R12, R42, R13 ;  /* 0x0000000d2a0c7221 */ /* 0x000fe20000010000 */
[--C-:B------:R-:W-:Y:S01]  /*2b10*/  FFMA.FTZ R57, R57, UR25, -R3.reuse ;  /* 0x0000001939397c23 */ /* 0x100fe20008010803 */
[--C-:B------:R-:W-:Y:S01]  /*2b20*/  FFMA.FTZ R60, R60, UR25, -R3.reuse ;  /* 0x000000193c3c7c23 */ /* 0x100fe20008010803 */
[----:B------:R-:W-:Y:S01]  /*2b30*/  FFMA.FTZ R61, R61, UR25, -R3 ;  /* 0x000000193d3d7c23 */ /* 0x000fe20008010803 */
[----:B------:R-:W-:Y:S01]  /*2b40*/  FADD.FTZ R13, R43, R12 ;  /* 0x0000000c2b0d7221 */ /* 0x000fe20000010000 */
[----:B------:R-:W3:Y:S01]  /*2b50*/  MUFU.EX2 R29, R29 ;  /* 0x0000001d001d7308 */ /* 0x000ee20000000800 */
        /* <DEDUP_REMOVED lines=8> */
[----:B--2---:R-:W-:Y:S01]  /*2be0*/  FADD.FTZ R0, R28, R11 ;  /* 0x0000000b1c007221 */ /* 0x004fe20000010000 */
[----:B------:R-:W-:-:S02]  /*2bf0*/  F2FP.F16.F32.PACK_AB R169, R59, R58 ;  /* 0x0000003a3ba9723e */ /* 0x000fc400000000ff */
[----:B------:R-:W-:-:S04]  /*2c00*/  F2FP.F16.F32.PACK_AB R152, R25, R24 ;  /* 0x000000181998723e */ /* 0x000fc800000000ff */
[----:B------:R-:W2:Y:S01]  /*2c10*/  MUFU.EX2 R33, R33 ;  /* 0x0000002100217308 */ /* 0x000ea20000000800 */
[C---:B---3--:R-:W-:Y:S01]  /*2c20*/  FADD.FTZ R11, R29.reuse, R0 ;  /* 0x000000001d0b7221 */ /* 0x048fe20000010000 */
[----:B------:R-:W-:Y:S01]  /*2c30*/  @!P1 VIADD R0, R8, 0x22840 ;  /* 0x0002284008009836 */ /* 0x000fe20000000000 */
[----:B------:R-:W-:-:S04]  /*2c40*/  F2FP.F16.F32.PACK_AB R154, R29, R28 ;  /* 0x0000001c1d9a723e */ /* 0x000fc800000000ff */
[----:B------:R-:W-:Y:S01]  /*2c50*/  @!P1 PRMT R0, RZ, 0x654, R0 ;  /* 0x00000654ff009816 */ /* 0x000fe20000000000 */
[----:B------:R-:W3:Y:S01]  /*2c60*/  MUFU.EX2 R36, R36 ;  /* 0x0000002400247308 */ /* 0x000ee20000000800 */
[----:B-1----:R-:W-:Y:S01]  /*2c70*/  FADD.FTZ R10, R32, R11 ;  /* 0x0000000b200a7221 */ /* 0x002fe20000010000 */
[----:B------:R1:W-:Y:S06]  /*2c80*/  BAR.ARV R9, 0x100 ;  /* 0x000400090000751d */ /* 0x0003ec0000002000 */
[----:B------:R-:W4:Y:S01]  /*2c90*/  MUFU.EX2 R37, R37 ;  /* 0x0000002500257308 */ /* 0x000f220000000800 */
[C---:B--2---:R-:W-:Y:S01]  /*2ca0*/  FADD.FTZ R11, R33.reuse, R10 ;  /* 0x0000000a210b7221 */ /* 0x044fe20000010000 */
[----:B------:R2:W-:Y:S01]  /*2cb0*/  @!P1 SYNCS.ARRIVE.TRANS64.RED.A1T0 RZ, [R0+URZ], RZ ;  /* 0x000000ff00ff99a7 */ /* 0x0005e2000810043f */
[----:B------:R-:W-:-:S05]  /*2cc0*/  F2FP.F16.F32.PACK_AB R156, R33, R32 ;  /* 0x00000020219c723e */ /* 0x000fca00000000ff */
[----:B------:R-:W2:Y:S01]  /*2cd0*/  MUFU.EX2 R40, R40 ;  /* 0x0000002800287308 */ /* 0x000ea20000000800 */
[----:B---3--:R-:W-:-:S07]  /*2ce0*/  FADD.FTZ R10, R36, R11 ;  /* 0x0000000b240a7221 */ /* 0x008fce0000010000 */
        /* <DEDUP_REMOVED lines=11> */
[----:B------:R-:W-:Y:S01]  /*2da0*/  FADD.FTZ R10, R58, R13 ;  /* 0x0000000d3a0a7221 */ /* 0x000fe20000010000 */
[----:B------:R-:W-:-:S03]  /*2db0*/  F2FP.F16.F32.PACK_AB R160, R41, R40 ;  /* 0x0000002829a0723e */ /* 0x000fc600000000ff */
[----:B------:R-:W-:Y:S02]  /*2dc0*/  FADD.FTZ R13, R59, R10 ;  /* 0x0000000a3b0d7221 */ /* 0x000fe40000010000 */
[----:B------:R-:W3:Y:S01]  /*2dd0*/  MUFU.EX2 R48, R48 ;  /* 0x0000003000307308 */ /* 0x000ee20000000800 */
[----:B----4-:R-:W-:Y:S01]  /*2de0*/  FADD.FTZ R0, R44, R11 ;  /* 0x0000000b2c007221 */ /* 0x010fe20000010000 */
[----:B------:R-:W-:-:S06]  /*2df0*/  FADD.FTZ R10, R62, R13 ;  /* 0x0000000d3e0a7221 */ /* 0x000fcc0000010000 */
        /* <DEDUP_REMOVED lines=14> */
[C---:B----4-:R-:W-:Y:S01]  /*2ee0*/  FADD.FTZ R13, R63.reuse, R10 ;  /* 0x0000000a3f0d7221 */ /* 0x050fe20000010000 */
[----:B------:R-:W-:-:S06]  /*2ef0*/  F2FP.F16.F32.PACK_AB R171, R63, R62 ;  /* 0x0000003e3fab723e */ /* 0x000fcc00000000ff */
[----:B------:R-:W4:Y:S01]  /*2f00*/  MUFU.EX2 R57, R57 ;  /* 0x0000003900397308 */ /* 0x000f220000000800 */
[----:B--2---:R-:W-:-:S07]  /*2f10*/  FADD.FTZ R0, R56, R11 ;  /* 0x0000000b38007221 */ /* 0x004fce0000010000 */
[----:B------:R-:W2:Y:S01]  /*2f20*/  MUFU.EX2 R67, R67 ;  /* 0x0000004300437308 */ /* 0x000ea20000000800 */
[----:B---3--:R-:W-:-:S07]  /*2f30*/  FADD.FTZ R10, R66, R13 ;  /* 0x0000000d420a7221 */ /* 0x008fce0000010000 */
[----:B------:R-:W3:Y:S01]  /*2f40*/  MUFU.EX2 R60, R60 ;  /* 0x0000003c003c7308 */ /* 0x000ee20000000800 */
[C---:B----4-:R-:W-:Y:S01]  /*2f50*/  FADD.FTZ R11, R57.reuse, R0 ;  /* 0x00000000390b7221 */ /* 0x050fe20000010000 */
[----:B------:R-:W-:-:S06]  /*2f60*/  F2FP.F16.F32.PACK_AB R168, R57, R56 ;  /* 0x0000003839a8723e */ /* 0x000fcc00000000ff */
[----:B------:R-:W4:Y:S01]  /*2f70*/  MUFU.EX2 R70, R70 ;  /* 0x0000004600467308 */ /* 0x000f220000000800 */
[C---:B--2---:R-:W-:Y:S01]  /*2f80*/  FADD.FTZ R13, R67.reuse, R10 ;  /* 0x0000000a430d7221 */ /* 0x044fe20000010000 */
[----:B------:R-:W-:-:S06]  /*2f90*/  F2FP.F16.F32.PACK_AB R173, R67, R66 ;  /* 0x0000004243ad723e */ /* 0x000fcc00000000ff */
[----:B------:R-:W2:Y:S01]  /*2fa0*/  MUFU.EX2 R61, R61 ;  /* 0x0000003d003d7308 */ /* 0x000ea20000000800 */
[----:B---3--:R-:W-:-:S07]  /*2fb0*/  FADD.FTZ R0, R60, R11 ;  /* 0x0000000b3c007221 */ /* 0x008fce0000010000 */
[----:B------:R-:W3:Y:S01]  /*2fc0*/  MUFU.EX2 R64, R64 ;  /* 0x0000004000407308 */ /* 0x000ee20000000800 */
[----:B----4-:R-:W-:-:S07]  /*2fd0*/  FADD.FTZ R10, R70, R13 ;  /* 0x0000000d460a7221 */ /* 0x010fce0000010000 */
[----:B------:R-:W4:Y:S01]  /*2fe0*/  MUFU.EX2 R65, R65 ;  /* 0x0000004100417308 */ /* 0x000f220000000800 */
[----:B--2---:R-:W-:Y:S01]  /*2ff0*/  FADD.FTZ R13, R61, R0 ;  /* 0x000000003d0d7221 */ /* 0x004fe20000010000 */
[C---:B------:R-:W-:Y:S01]  /*3000*/  FADD.FTZ R0, R175.reuse, R10 ;  /* 0x0000000aaf007221 */ /* 0x040fe20000010000 */
[----:B------:R-:W-:Y:S02]  /*3010*/  F2FP.F16.F32.PACK_AB R175, R175, R70 ;  /* 0x00000046afaf723e */ /* 0x000fe400000000ff */
[----:B------:R-:W-:-:S03]  /*3020*/  F2FP.F16.F32.PACK_AB R170, R61, R60 ;  /* 0x0000003c3daa723e */ /* 0x000fc600000000ff */
[----:B------:R-:W2:Y:S01]  /*3030*/  MUFU.EX2 R68, R68 ;  /* 0x0000004400447308 */ /* 0x000ea20000000800 */
[----:B---3--:R-:W-:-:S07]  /*3040*/  FADD.FTZ R10, R64, R13 ;  /* 0x0000000d400a7221 */ /* 0x008fce0000010000 */
[----:B------:R-:W3:Y:S01]  /*3050*/  MUFU.EX2 R11, R3 ;  /* 0x00000003000b7308 */ /* 0x000ee20000000800 */
[C---:B----4-:R-:W-:Y:S01]  /*3060*/  FADD.FTZ R13, R65.reuse, R10 ;  /* 0x0000000a410d7221 */ /* 0x050fe20000010000 */
[----:B------:R-:W-:-:S03]  /*3070*/  F2FP.F16.F32.PACK_AB R172, R65, R64 ;  /* 0x0000004041ac723e */ /* 0x000fc600000000ff */
[----:B--2---:R-:W-:-:S04]  /*3080*/  FADD.FTZ R10, R68, R13 ;  /* 0x0000000d440a7221 */ /* 0x004fc80000010000 */
[C---:B---3--:R-:W-:Y:S01]  /*3090*/  FADD.FTZ R3, R11.reuse, R10 ;  /* 0x0000000a0b037221 */ /* 0x048fe20000010000 */
[----:B------:R-:W-:Y:S01]  /*30a0*/  F2FP.F16.F32.PACK_AB R174, R11, R68 ;  /* 0x000000440bae723e */ /* 0x000fe200000000ff */
[----:B-1----:R-:W-:Y:S06]  /*30b0*/  @!P0 BRA `(.L_x_3274) ;  /* 0x0000000000048947 */ /* 0x002fec0003800000 */
[----:B------:R-:W-:Y:S01]  /*30c0*/  BPT.TRAP 0x1 ;  /* 0x000000040000795c */ /* 0x000fe20000300000 */
.L_x_3274:
[----:B------:R1:W2:Y:S01]  /*30d0*/  SYNCS.PHASECHK.TRANS64.TRYWAIT P2, [UR21+0x22850], R7 ;  /* 0x02285007ff0075a7 */ /* 0x0002a20008040155 */
[----:B------:R-:W-:Y:S05]  /*30e0*/  @!P0 BRA `(.L_x_3275) ;  /* 0x0000000000048947 */ /* 0x000fea0003800000 */
[----:B------:R-:W-:Y:S01]  /*30f0*/  BPT.TRAP 0x1 ;  /* 0x000000040000795c */ /* 0x000fe20000300000 */
.L_x_3275:
[----:B--2---:R-:W-:Y:S05]  /*3100*/  @P2 BRA `(.L_x_3276) ;  /* 0x0000000000082947 */ /* 0x004fea0003800000 */
[----:B------:R-:W2:Y:S02]  /*3110*/  SYNCS.PHASECHK.TRANS64.TRYWAIT P2, [UR21+0x22850], R7 ;  /* 0x02285007ff0075a7 */ /* 0x000ea40008040155 */
[----:B--2---:R-:W-:Y:S05]  /*3120*/  @!P2 BRA `(.L_x_3277) ;  /* 0x000000940058a947 */ /* 0x004fea0003800000 */
.L_x_3276:
[----:B------:R3:W-:Y:S01]  /*3130*/  BAR.SYNC.DEFER_BLOCKING R6, 0x100 ;  /* 0x000400060000751d */ /* 0x0007e20000010000 */
[----:B------:R-:W-:Y:S01]  /*3140*/  UIADD3 UR6, UR49, 0x400, URZ ;  /* 0x0000040031067890 */ /* 0x000fe2000fffe03f */
[----:B--2---:R-:W-:Y:S01]  /*3150*/  @!P1 VIADD R8, R8, 0x22860 ;  /* 0x0002286008089836 */ /* 0x004fe20000000000 */
[----:B------:R-:W-:Y:S02]  /*3160*/  UIADD3 UR28, UR41, -0x2, URZ ;  /* 0xfffffffe291c7890 */ /* 0x000fe4000fffe03f */
[----:B------:R-:W-:Y:S01]  /*3170*/  USHF.R.U32.HI UR6, URZ, 0x4, UR6 ;  /* 0x000000043f067899 */ /* 0x000fe20008011606 */
[----:B------:R-:W-:Y:S01]  /*3180*/  UMOV UR7, 0x40000040 ;  /* 0x4000004000077882 */ /* 0x000fe20000000000 */
[----:B------:R-:W-:Y:S02]  /*3190*/  @!P1 PRMT R8, RZ, 0x654, R8 ;  /* 0x00000654ff089816 */ /* 0x000fe40000000008 */
[----:B------:R-:W-:-:S04]  /*31a0*/  ULOP3.LUT UR6, UR6, 0x3fff, URZ, 0xc0, !UPT ;  /* 0x00003fff06067892 */ /* 0x000fc8000f8ec03f */
        /* <DEDUP_REMOVED lines=35> */
[----:B------:R-:W-:-:S04]  /*33e0*/  UIADD3 UR6, UR42, -UR11, UR45 ;  /* 0x8000000b2a067290 */ /* 0x000fc8000fffe02d */
[----:B------:R-:W-:-:S04]  /*33f0*/  UIMAD.WIDE UR6, UR6, 0x2aaaaaab, URZ ;  /* 0x2aaaaaab060678a5 */ /* 0x000fc8000f8e023f */
[----:B------:R-:W-:-:S04]  /*3400*/  USHF.R.U32.HI UR6, URZ, 0x1f, UR7 ;  /* 0x0000001f3f067899 */ /* 0x000fc80008011607 */
[----:B------:R-:W-:-:S04]  /*3410*/  ULEA.HI.SX32 UR6, UR7, UR6, 0x1c ;  /* 0x0000000607067291 */ /* 0x000fc8000f8fe23f */
[----:B------:R-:W-:-:S04]  /*3420*/  UISETP.LT.AND UP0, UPT, URZ, UR6, UPT ;  /* 0x000000063f00728c */ /* 0x000fc8000bf01270 */
[----:B------:R-:W-:-:S04]  /*3430*/  USEL UR24, URZ, UR6, !UP0 ;  /* 0x000000063f187287 */ /* 0x000fc8000c000000 */
[----:B------:R-:W-:-:S06]  /*3440*/  UISETP.GE.AND UP0, UPT, UR28, UR24, UPT ;  /* 0x000000181c00728c */ /* 0x000fcc000bf06270 */
[----:B------:R-:W-:Y:S01]  /*3450*/  PLOP3.LUT P2, PT, PT, PT, UP0, 0x80, 0x0 ;  /* 0x000000000000781c */ /* 0x000fe20003f4f008 */
[----:B------:R-:W-:Y:S02]  /*3460*/  WARPGROUP.DEPBAR.LE gsb0, 0x0 ;  /* 0x00008000000079c5 */ /* 0x000fe40000010000 */
[----:B------:R3:W-:Y:S10]  /*3470*/  @!P1 SYNCS.ARRIVE.TRANS64.RED.A1T0 RZ, [R8+URZ], RZ ;  /* 0x000000ff08ff99a7 */ /* 0x0007f4000810043f */
[----:B---3--:R-:W-:Y:S05]  /*3480*/  @!P2 BRA `(.L_x_3278) ;  /* 0x000000240000a947 */ /* 0x008fea0003800000 */
[----:B------:R-:W-:Y:S01]  /*3490*/  IMAD.MOV.U32 R8, RZ, RZ, R5 ;  /* 0x000000ffff087224 */ /* 0x000fe200078e0005 */
[----:B------:R-:W-:Y:S01]  /*34a0*/  ULDC UR26, c[0x0][0x404] ;  /* 0x00010100001a7ab9 */ /* 0x000fe20000000800 */
[----:B-1----:R-:W-:Y:S01]  /*34b0*/  IMAD.MOV.U32 R7, RZ, RZ, R4 ;  /* 0x000000ffff077224 */ /* 0x002fe200078e0004 */
[----:B------:R-:W-:Y:S01]  /*34c0*/  ULDC UR27, c[0x0][0x2e0] ;  /* 0x0000b800001b7ab9 */ /* 0x000fe20000000800 */
[----:B------:R-:W-:Y:S01]  /*34d0*/  ULDC UR25, c[0x0][0x988] ;  /* 0x0002620000197ab9 */ /* 0x000fe20000000800 */
[----:B------:R-:W-:-:S05]  /*34e0*/  ULDC.64 UR22, c[0x0][0x3f8] ;  /* 0x0000fe0000167ab9 */ /* 0x000fca0000000a00 */
.L_x_3287:
[----:B------:R-:W-:-:S04]  /*34f0*/  UIADD3 UR37, UR37, 0x1, URZ ;  /* 0x0000000125257890 */ /* 0x000fc8000fffe03f */
[----:B------:R-:W-:-:S04]  /*3500*/  UISETP.NE.AND UP0, UPT, UR37, 0x2, UPT ;  /* 0x000000022500788c */ /* 0x000fc8000bf05270 */
[----:B------:R-:W-:Y:S02]  /*3510*/  USEL UR6, URZ, 0x1, UP0 ;  /* 0x000000013f067887 */ /* 0x000fe40008000000 */
[----:B------:R-:W-:Y:S02]  /*3520*/  USEL UR37, UR37, URZ, UP0 ;  /* 0x0000003f25257287 */ /* 0x000fe40008000000 */
[----:B------:R-:W-:Y:S01]  /*3530*/  ULOP3.LUT UR38, UR38, UR6, URZ, 0x3c, !UPT ;  /* 0x0000000626267292 */ /* 0x000fe2000f8e3c3f */
[----:B--2---:R-:W-:Y:S11]  /*3540*/  @!P0 BRA `(.L_x_3279) ;  /* 0x0000000000048947 */ /* 0x004ff60003800000 */
[----:B------:R-:W-:Y:S01]  /*3550*/  BPT.TRAP 0x1 ;  /* 0x000000040000795c */ /* 0x000fe20000300000 */
.L_x_3279:
[----:B------:R-:W-:Y:S01]  /*3560*/  ULEA UR29, UR37, UR49, 0x3 ;  /* 0x00000031251d7291 */ /* 0x000fe2000f8e183f */
[----:B------:R-:W-:-:S04]  /*3570*/  MOV R6, UR38 ;  /* 0x0000002600067c02 */ /* 0x000fc80008000f00 */
[----:B------:R-:W-:-:S04]  /*3580*/  SHF.L.U32 R6, R6, 0x1f, RZ ;  /* 0x0000001f06067819 */ /* 0x000fc800000006ff */
[----:B------:R1:W2:Y:S01]  /*3590*/  SYNCS.PHASECHK.TRANS64.TRYWAIT P2, [UR29+0x22830], R6 ;  /* 0x02283006ff0075a7 */ /* 0x0002a2000804015d */
[----:B------:R-:W-:Y:S05]  /*35a0*/  @!P0 BRA `(.L_x_3280) ;  /* 0x0000000000048947 */ /* 0x000fea0003800000 */
[----:B------:R-:W-:Y:S01]  /*35b0*/  BPT.TRAP 0x1 ;  /* 0x000000040000795c */ /* 0x000fe20000300000 */
.L_x_3280:
[----:B--2---:R-:W-:Y:S05]  /*35c0*/  @P2 BRA `(.L_x_3281) ;  /* 0x0000000000082947 */ /* 0x004fea0003800000 */
[----:B------:R-:W2:Y:S02]  /*35d0*/  SYNCS.PHASECHK.TRANS64.TRYWAIT P2, [UR29+0x22830], R6 ;  /* 0x02283006ff0075a7 */ /* 0x000ea4000804015d */
[----:B--2---:R-:W-:Y:S05]  /*35e0*/  @!P2 BRA `(.L_x_3282) ;  /* 0x00000090003ca947 */ /* 0x004fea0003800000 */
.L_x_3281:
[----:B------:R-:W-:Y:S01]  /*35f0*/  UIMAD UR18, UR37, 0x300, UR20 ;  /* 0x00000300251278a4 */ /* 0x000fe2000f8e0214 */
[----:B------:R-:W-:Y:S01]  /*3600*/  WARPGROUP.ARRIVE ;  /* 0x00000000000079c5 */ /* 0x000fe20000000000 */
[----:B------:R-:W-:Y:S01]  /*3610*/  UMOV UR19, 0x40000040 ;  /* 0x4000004000137882 */ /* 0x000fe20000000000 */
[----:B------:R-:W-:Y:S01]  /*3620*/  UMOV UR7, 0x40000040 ;  /* 0x4000004000077882 */ /* 0x000fe20000000000 */
[----:B------:R-:W-:Y:S01]  /*3630*/  UIADD3 UR6, UR18, 0x2, URZ ;  /* 0x0000000212067890 */ /* 0x000fe2000fffe03f */
[----:B--2---:R-:W2:Y:S01]  /*3640*/  LDC R5, c[0x0][0x288] ;  /* 0x0000a200ff057b82 */ /* 0x004ea20000000800 */
[----:B------:R-:W-:Y:S01]  /*3650*/  UIADD3 UR10, UR18, 0x4, URZ ;  /* 0x00000004120a7890 */ /* 0x000fe2000fffe03f */
[----:B------:R-:W-:Y:S02]  /*3660*/  UMOV UR11, 0x40000040 ;  /* 0x40000040000b7882 */ /* 0x000fe40000000000 */
[----:B------:R-:W-:Y:S01]  /*3670*/  HGMMA.64x96x16.F32 R152, gdesc[UR16], RZ, !UPT, gsb0 ;  /* 0x01600000109879f0 */ /* 0x000fe2000c0008ff */
[----:B------:R-:W-:Y:S01]  /*3680*/  UIADD3 UR14, UR18, 0x6, URZ ;  /* 0x00000006120e7890 */ /* 0x000fe2000fffe03f */
[----:B------:R-:W-:Y:S01]  /*3690*/  UMOV UR15, 0x40000040 ;  /* 0x40000040000f7882 */ /* 0x000fe20000000000 */
[----:B------:R-:W-:-:S04]  /*36a0*/  UISETP.NE.U32.AND UP0, UPT, UR22, URZ, UPT ;  /* 0x0000003f1600728c */ /* 0x000fc8000bf05070 */
[----:B------:R-:W-:Y:S01]  /*36b0*/  UISETP.NE.AND.EX UP0, UPT, UR23, URZ, UPT, UP0 ;  /* 0x0000003f1700728c */ /* 0x000fe2000bf05300 */
[----:B------:R-:W-:Y:S02]  /*36c0*/  WARPGROUP.DEPBAR.LE gsb0, 0x0 ;  /* 0x00008000000079c5 */ /* 0x000fe40000010000 */
[----:B------:R-:W-:-:S06]  /*36d0*/  WARPGROUP.ARRIVE ;  /* 0x00000000000079c5 */ /* 0x000fcc0000000000 */
[----:B------:R-:W-:Y:S01]  /*36e0*/  HGMMA.64x96x16.F32 R152, gdesc[UR4], R152, gsb0 ;  /* 0x01600000049879f0 */ /* 0x000fe20008000898 */
[----:B------:R-:W-:Y:S02]  /*36f0*/  UIMAD UR6, UR28, -0x60, UR42 ;  /* 0xffffffa01c0678a4 */ /* 0x000fe4000f8e022a */
[----:B------:R-:W-:Y:S02]  /*3700*/  USEL UR7, UR26, 0x1, UP0 ;  /* 0x000000011a077887 */ /* 0x000fe40008000000 */
[----:B------:R-:W-:-:S04]  /*3710*/  UIADD3 UR6, UR6, 0x1, URZ ;  /* 0x0000000106067890 */ /* 0x000fc8000fffe03f */
[----:B------:R-:W-:-:S06]  /*3720*/  UIMAD UR6, UR7, UR27, UR6 ;  /* 0x0000001b070672a4 */ /* 0x000fcc000f8e0206 */
[----:B--2---:R-:W-:-:S05]  /*3730*/  IADD3 R5, -R5, UR6, RZ ;  /* 0x0000000605057c10 */ /* 0x004fca000fffe1ff */
[----:B------:R-:W-:-:S04]  /*3740*/  IMAD R5, R2, -0x2, R5 ;  /* 0xfffffffe02057824 */ /* 0x000fc800078e0205 */
[----:B------:R-:W-:-:S05]  /*3750*/  IMAD.IADD R14, R22, 0x1, R5 ;  /* 0x00000001160e7824 */ /* 0x000fca00078e0205 */
[C---:B------:R-:W-:Y:S02]  /*3760*/  ISETP.GT.AND P2, PT, R14.reuse, RZ, PT ;  /* 0x000000ff0e00720c */ /* 0x040fe40003f44270 */
[----:B------:R-:W-:Y:S01]  /*3770*/  ISETP.GT.AND P3, PT, R14, 0x1, PT ;  /* 0x000000010e00780c */ /* 0x000fe20003f64270 */
        /* <DEDUP_REMOVED lines=8> */
[----:B------:R-:W-:Y:S02]  /*3800*/  ISETP.GT.AND P2, PT, R14, 0x8, PT ;  /* 0x000000080e00780c */ /* 0x000fe40003f44270 */
[----:B------:R-:W-:Y:S02]  /*3810*/  FSEL R11, R153, -INF , P3 ;  /* 0xff800000990b7808 */ /* 0x000fe40001800000 */
[----:B------:R-:W-:-:S02]  /*3820*/  FMNMX.FTZ R4, R207, R7, !PT ;  /* 0x00000007cf047209 */ /* 0x000fc40007810000 */
[----:B------:R-:W-:Y:S02]  /*3830*/  ISETP.GT.AND P3, PT, R14, 0x9, PT ;  /* 0x000000090e00780c */ /* 0x000fe40003f64270 */
[----:B------:R-:W-:Y:S02]  /*3840*/  FSEL R15, R156, -INF , P2 ;  /* 0xff8000009c0f7808 */ /* 0x000fe40001000000 */
[----:B------:R-:W-:Y:S02]  /*3850*/  FMNMX.FTZ R4, R11, R4, !PT ;  /* 0x000000040b047209 */ /* 0x000fe40007810000 */
        /* <DEDUP_REMOVED lines=57> */
[C---:B------:R-:W-:Y:S01]  /*3bf0*/  ISETP.GT.AND P3, PT, R14.reuse, 0x59, PT ;  /* 0x000000590e00780c */ /* 0x040fe20003f64270 */
[----:B------:R-:W-:Y:S01]  /*3c00*/  VIADD R14, R14, 0x8 ;  /* 0x000000080e0e7836 */ /* 0x000fe20000000000 */
[----:B------:R-:W-:Y:S02]  /*3c10*/  FSEL R196, R196, -INF , P2 ;  /* 0xff800000c4c47808 */ /* 0x000fe40001000000 */
[----:B------:R-:W-:Y:S02]  /*3c20*/  FMNMX.FTZ R9, R193, R4, !PT ;  /* 0x00000004c1097209 */ /* 0x000fe40007810000 */
[----:B------:R-:W-:Y:S02]  /*3c30*/  FSEL R197, R197, -INF , P3 ;  /* 0xff800000c5c57808 */ /* 0x000fe40001800000 */
[----:B------:R-:W-:Y:S02]  /*3c40*/  FMNMX.FTZ R4, R196, R9, !PT ;  /* 0x00000009c4047209 */ /* 0x000fe40007810000 */
[----:B------:R-:W-:-:S02]  /*3c50*/  ISETP.GT.AND P3, PT, R14, RZ, PT ;  /* 0x000000ff0e00720c */ /* 0x000fc40003f64270 */
[----:B------:R-:W-:Y:S02]  /*3c60*/  FMNMX.FTZ R10, R197, R4, !PT ;  /* 0x00000004c50a7209 */ /* 0x000fe40007810000 */
[----:B------:R-:W-:-:S03]  /*3c70*/  ISETP.GT.AND P4, PT, R14, 0x1, PT ;  /* 0x000000010e00780c */ /* 0x000fc60003f84270 */
[----:B------:R-:W2:Y:S01]  /*3c80*/  SHFL.BFLY PT, R9, R10, 0x2, 0x1f ;  /* 0x0c401f000a097f89 */ /* 0x000ea200000e0000 */
[----:B------:R-:W-:Y:S02]  /*3c90*/  FSEL R155, R155, -INF , P4 ;  /* 0xff8000009b9b7808 */ /* 0x000fe40002000000 */
        /* <DEDUP_REMOVED lines=23> */
[----:B------:R-:W-:-:S02]  /*3e10*/  ISETP.GT.AND P3, PT, R14, 0x8, PT ;  /* 0x000000080e00780c */ /* 0x000fc40003f64270 */
[----:B------:R-:W-:Y:S02]  /*3e20*/  FMNMX.FTZ R12, R9, R8, !PT ;  /* 0x00000008090c7209 */ /* 0x000fe40007810000 */
[----:B------:R-:W-:Y:S02]  /*3e30*/  FSEL R10, R20, RZ, P2 ;  /* 0x000000ff140a7208 */ /* 0x000fe40001000000 */
[----:B------:R-:W-:Y:S02]  /*3e40*/  FSEL R158, R158, -INF , P3 ;  /* 0xff8000009e9e7808 */ /* 0x000fe40001800000 */
[----:B------:R-:W-:Y:S01]  /*3e50*/  ISETP.GT.AND P3, PT, R14, 0x10, PT ;  /* 0x000000100e00780c */ /* 0x000fe20003f64270 */
[--C-:B------:R-:W-:Y:S01]  /*3e60*/  FFMA.FTZ R152, R207, UR25, -R10.reuse ;  /* 0x00000019cf987c23 */ /* 0x100fe2000801080a */
[----:B------:R-:W-:Y:S01]  /*3e70*/  FMNMX.FTZ R207, R155, R12, !PT ;  /* 0x0000000c9bcf7209 */ /* 0x000fe20007810000 */
[--C-:B------:R-:W-:Y:S01]  /*3e80*/  FFMA.FTZ R154, R15, UR25, -R10.reuse ;  /* 0x000000190f9a7c23 */ /* 0x100fe2000801080a */
[----:B------:R-:W-:Y:S01]  /*3e90*/  FSEL R162, R162, -INF , P3 ;  /* 0xff800000a2a27808 */ /* 0x000fe20001800000 */
[--C-:B------:R-:W-:Y:S01]  /*3ea0*/  FFMA.FTZ R156, R21, UR25, -R10.reuse ;  /* 0x00000019159c7c23 */ /* 0x100fe2000801080a */
[----:B------:R-:W-:Y:S01]  /*3eb0*/  FMNMX.FTZ R12, R158, R207, !PT ;  /* 0x000000cf9e0c7209 */ /* 0x000fe20007810000 */
[--C-:B------:R-:W-:Y:S01]  /*3ec0*/  FFMA.FTZ R160, R153, UR25, -R10.reuse ;  /* 0x0000001999a07c23 */ /* 0x100fe2000801080a */
[----:B------:R-:W-:Y:S01]  /*3ed0*/  ISETP.GT.AND P3, PT, R14, 0x18, PT ;  /* 0x000000180e00780c */ /* 0x000fe20003f64270 */
[--C-:B------:R-:W-:Y:S01]  /*3ee0*/  FFMA.FTZ R168, R184, UR25, -R10.reuse ;  /* 0x00000019b8a87c23 */ /* 0x100fe2000801080a */
[----:B------:R-:W-:Y:S01]  /*3ef0*/  FMNMX.FTZ R207, R159, R12, !PT ;  /* 0x0000000c9fcf7209 */ /* 0x000fe20007810000 */
[--C-:B------:R-:W-:Y:S01]  /*3f00*/  FFMA.FTZ R11, R11, UR25, -R10.reuse ;  /* 0x000000190b0b7c23 */ /* 0x100fe2000801080a */
[----:B------:R-:W-:Y:S01]  /*3f10*/  FSEL R166, R166, -INF , P3 ;  /* 0xff800000a6a67808 */ /* 0x000fe20001800000 */
[----:B------:R-:W-:Y:S01]  /*3f20*/  MUFU.EX2 R152, R152 ;  /* 0x0000009800987308 */ /* 0x000fe20000000800 */
        /* <DEDUP_REMOVED lines=11> */
[----:B------:R-:W-:Y:S01]  /*3fe0*/  FFMA.FTZ R197, R197, UR25, -R10 ;  /* 0x00000019c5c57c23 */ /* 0x000fe2000801080a */
[----:B------:R-:W-:-:S02]  /*3ff0*/  FMNMX.FTZ R157, R167, R12, !PT ;  /* 0x0000000ca79d7209 */ /* 0x000fc40007810000 */
[----:B------:R-:W-:Y:S01]  /*4000*/  FSEL R174, R174, -INF , P3 ;  /* 0xff800000aeae7808 */ /* 0x000fe20001800000 */
[----:B------:R-:W-:Y:S01]  /*4010*/  MUFU.EX2 R154, R154 ;  /* 0x0000009a009a7308 */ /* 0x000fe20000000800 */
[----:B------:R-:W-:Y:S02]  /*4020*/  FMNMX.FTZ R12, R170, R157, !PT ;  /* 0x0000009daa0c7209 */ /* 0x000fe40007810000 */
[----:B------:R-:W-:Y:S02]  /*4030*/  ISETP.GT.AND P3, PT, R14, 0x30, PT ;  /* 0x000000300e00780c */ /* 0x000fe40003f64270 */
[----:B------:R-:W-:Y:S02]  /*4040*/  FMNMX.FTZ R21, R171, R12, !PT ;  /* 0x0000000cab157209 */ /* 0x000fe40007810000 */
[----:B------:R-:W-:Y:S01]  /*4050*/  FSEL R178, R178, -INF , P3 ;  /* 0xff800000b2b27808 */ /* 0x000fe20001800000 */
[----:B------:R-:W-:Y:S01]  /*4060*/  MUFU.EX2 R15, R15 ;  /* 0x0000000f000f7308 */ /* 0x000fe20000000800 */
[----:B------:R-:W-:Y:S01]  /*4070*/  FMNMX.FTZ R12, R174, R21, !PT ;  /* 0x00000015ae0c7209 */ /* 0x000fe20007810000 */
[--C-:B------:R-:W-:Y:S01]  /*4080*/  FFMA.FTZ R21, R161, UR25, -R10.reuse ;  /* 0x00000019a1157c23 */ /* 0x100fe2000801080a */
[----:B------:R-:W-:Y:S01]  /*4090*/  ISETP.GT.AND P3, PT, R14, 0x38, PT ;  /* 0x000000380e00780c */ /* 0x000fe20003f64270 */
[--C-:B------:R-:W-:Y:S01]  /*40a0*/  FFMA.FTZ R161, R177, UR25, -R10.reuse ;  /* 0x00000019b1a17c23 */ /* 0x100fe2000801080a */
[----:B------:R-:W-:Y:S01]  /*40b0*/  FMNMX.FTZ R157, R175, R12, !PT ;  /* 0x0000000caf9d7209 */ /* 0x000fe20007810000 */
[----:B------:R-:W-:Y:S01]  /*40c0*/  FFMA.FTZ R177, R193, UR25, -R10 ;  /* 0x00000019c1b17c23 */ /* 0x000fe2000801080a */
[----:B------:R-:W-:Y:S01]  /*40d0*/  FSEL R182, R182, -INF , P3 ;  /* 0xff800000b6b67808 */ /* 0x000fe20001800000 */
[----:B------:R-:W-:Y:S01]  /*40e0*/  MUFU.EX2 R156, R156 ;  /* 0x0000009c009c7308 */ /* 0x000fe20000000800 */
[----:B------:R-:W-:-:S02]  /*40f0*/  FMNMX.FTZ R12, R178, R157, !PT ;  /* 0x0000009db20c7209 */ /* 0x000fc40007810000 */
[----:B------:R-:W-:Y:S02]  /*4100*/  ISETP.GT.AND P3, PT, R14, 0x40, PT ;  /* 0x000000400e00780c */ /* 0x000fe40003f64270 */
[----:B------:R-:W-:Y:S02]  /*4110*/  FMNMX.FTZ R153, R179, R12, !PT ;  /* 0x0000000cb3997209 */ /* 0x000fe40007810000 */
[----:B------:R-:W-:Y:S01]  /*4120*/  FSEL R186, R186, -INF , P3 ;  /* 0xff800000baba7808 */ /* 0x000fe20001800000 */
[----:B------:R2:W-:Y:S01]  /*4130*/  MUFU.EX2 R12, R160 ;  /* 0x000000a0000c7308 */ /* 0x0005e20000000800 */
[----:B------:R-:W-:Y:S01]  /*4140*/  FMNMX.FTZ R20, R182, R153, !PT ;  /* 0x00000099b6147209 */ /* 0x000fe20007810000 */
[--C-:B------:R-:W-:Y:S01]  /*4150*/  FFMA.FTZ R153, R165, UR25, -R10.reuse ;  /* 0x00000019a5997c23 */ /* 0x100fe2000801080a */
[----:B------:R-:W-:Y:S01]  /*4160*/  ISETP.GT.AND P3, PT, R14, 0x48, PT ;  /* 0x000000480e00780c */ /* 0x000fe20003f64270 */
[----:B------:R-:W-:Y:S01]  /*4170*/  FFMA.FTZ R165, R181, UR25, -R10 ;  /* 0x00000019b5a57c23 */ /* 0x000fe2000801080a */
[----:B------:R-:W-:-:S02]  /*4180*/  FMNMX.FTZ R157, R183, R20, !PT ;  /* 0x00000014b79d7209 */ /* 0x000fc40007810000 */
[----:B------:R-:W-:Y:S01]  /*4190*/  FSEL R190, R190, -INF , P3 ;  /* 0xff800000bebe7808 */ /* 0x000fe20001800000 */
[----:B------:R-:W-:Y:S01]  /*41a0*/  MUFU.EX2 R21, R21 ;  /* 0x0000001500157308 */ /* 0x000fe20000000800 */
[----:B------:R-:W-:Y:S01]  /*41b0*/  FMNMX.FTZ R20, R186, R157, !PT ;  /* 0x0000009dba147209 */ /* 0x000fe20007810000 */
[--C-:B--2---:R-:W-:Y:S01]  /*41c0*/  FFMA.FTZ R160, R13, UR25, -R10.reuse ;  /* 0x000000190da07c23 */ /* 0x104fe2000801080a */
[----:B------:R-:W-:Y:S02]  /*41d0*/  ISETP.GT.AND P3, PT, R14, 0x50, PT ;  /* 0x000000500e00780c */ /* 0x000fe40003f64270 */
[----:B------:R-:W-:Y:S02]  /*41e0*/  FMNMX.FTZ R13, R187, R20, !PT ;  /* 0x00000014bb0d7209 */ /* 0x000fe40007810000 */
[----:B------:R-:W-:Y:S01]  /*41f0*/  FSEL R191, R191, -INF , P4 ;  /* 0xff800000bfbf7808 */ /* 0x000fe20002000000 */
[----:B------:R-:W-:Y:S01]  /*4200*/  MUFU.EX2 R153, R153 ;  /* 0x0000009900997308 */ /* 0x000fe20000000800 */
[----:B------:R-:W-:Y:S01]  /*4210*/  FMNMX.FTZ R20, R190, R13, !PT ;  /* 0x0000000dbe147209 */ /* 0x000fe20007810000 */
[--C-:B------:R-:W-:Y:S01]  /*4220*/  FFMA.FTZ R13, R169, UR25, -R10.reuse ;  /* 0x00000019a90d7c23 */ /* 0x100fe2000801080a */
[----:B------:R-:W-:Y:S01]  /*4230*/  ISETP.GT.AND P4, PT, R14, 0x51, PT ;  /* 0x000000510e00780c */ /* 0x000fe20003f84270 */
[----:B------:R-:W-:Y:S01]  /*4240*/  FFMA.FTZ R169, R185, UR25, -R10 ;  /* 0x00000019b9a97c23 */ /* 0x000fe2000801080a */
[----:B------:R-:W-:-:S02]  /*4250*/  FSEL R194, R194, -INF , P3 ;  /* 0xff800000c2c27808 */ /* 0x000fc40001800000 */
[----:B------:R-:W-:Y:S01]  /*4260*/  FMNMX.FTZ R157, R191, R20, !PT ;  /* 0x00000014bf9d7209 */ /* 0x000fe20007810000 */
[----:B------:R-:W-:Y:S01]  /*4270*/  MUFU.EX2 R160, R160 ;  /* 0x000000a000a07308 */ /* 0x000fe20000000800 */
[----:B------:R-:W-:Y:S02]  /*4280*/  ISETP.GT.AND P3, PT, R14, 0x58, PT ;  /* 0x000000580e00780c */ /* 0x000fe40003f64270 */
[----:B------:R-:W-:Y:S02]  /*4290*/  FSEL R195, R195, -INF , P4 ;  /* 0xff800000c3c37808 */ /* 0x000fe40002000000 */
[----:B------:R-:W-:Y:S01]  /*42a0*/  FMNMX.FTZ R20, R194, R157, !PT ;  /* 0x0000009dc2147209 */ /* 0x000fe20007810000 */
[--C-:B------:R-:W-:Y:S01]  /*42b0*/  FFMA.FTZ R157, R173, UR25, -R10.reuse ;  /* 0x00000019ad9d7c23 */ /* 0x100fe2000801080a */
[----:B------:R-:W-:Y:S01]  /*42c0*/  ISETP.GT.AND P4, PT, R14, 0x59, PT ;  /* 0x000000590e00780c */ /* 0x000fe20003f84270 */
[--C-:B------:R-:W-:Y:S01]  /*42d0*/  FFMA.FTZ R14, R5, UR25, -R10.reuse ;  /* 0x00000019050e7c23 */ /* 0x100fe2000801080a */
[----:B------:R-:W-:Y:S01]  /*42e0*/  FSEL R198, R198, -INF , P3 ;  /* 0xff800000c6c67808 */ /* 0x000fe20001800000 */
[----:B------:R-:W-:Y:S01]  /*42f0*/  FFMA.FTZ R173, R189, UR25, -R10 ;  /* 0x00000019bdad7c23 */ /* 0x000fe2000801080a */
[----:B------:R-:W-:Y:S01]  /*4300*/  FMNMX.FTZ R5, R195, R20, !PT ;  /* 0x00000014c3057209 */ /* 0x000fe20007810000 */
[----:B------:R-:W-:Y:S01]  /*4310*/  MUFU.EX2 R13, R13 ;  /* 0x0000000d000d7308 */ /* 0x000fe20000000800 */
[----:B------:R-:W-:-:S02]  /*4320*/  FSEL R199, R199, -INF , P4 ;  /* 0xff800000c7c77808 */ /* 0x000fc40002000000 */
[----:B------:R-:W-:Y:S02]  /*4330*/  FMNMX.FTZ R20, R198, R5, !PT ;  /* 0x00000005c6147209 */ /* 0x000fe40007810000 */
[----:B------:R-:W-:Y:S02]  /*4340*/  FSEL R184, R4, RZ, P2 ;  /* 0x000000ff04b87208 */ /* 0x000fe40001000000 */
[----:B------:R-:W-:Y:S01]  /*4350*/  FMNMX.FTZ R5, R199, R20, !PT ;  /* 0x00000014c7057209 */ /* 0x000fe20007810000 */
[----:B------:R-:W-:Y:S01]  /*4360*/  FFMA.FTZ R20, R180, UR25, -R10 ;  /* 0x00000019b4147c23 */ /* 0x000fe2000801080a */
[----:B------:R-:W-:Y:S01]  /*4370*/  MUFU.EX2 R14, R14 ;  /* 0x0000000e000e7308 */ /* 0x000fe20000000800 */
[----:B------:R-:W-:Y:S02]  /*4380*/  FADD.FTZ R184, -R184, R7 ;  /* 0x00000007b8b87221 */ /* 0x000fe40000010100 */
[----:B------:R-:W2:Y:S02]  /*4390*/  SHFL.BFLY PT, R172, R5, 0x2, 0x1f ;  /* 0x0c401f0005ac7f89 */ /* 0x000ea400000e0000 */
[----:B------:R-:W-:-:S03]  /*43a0*/  FMUL.FTZ R181, R184, UR25 ;  /* 0x00000019b8b57c20 */ /* 0x000fc60008410000 */
[----:B------:R-:W-:Y:S08]  /*43b0*/  MUFU.EX2 R157, R157 ;  /* 0x0000009d009d7308 */ /* 0x000ff00000000800 */
[----:B------:R-:W3:Y:S08]  /*43c0*/  MUFU.EX2 R181, R181 ;  /* 0x000000b500b57308 */ /* 0x000ef00000000800 */
[----:B------:R-:W4:Y:S01]  /*43d0*/  MUFU.EX2 R164, R164 ;  /* 0x000000a400a47308 */ /* 0x000f220000000800 */
[----:B--2---:R-:W-:Y:S01]  /*43e0*/  FMNMX.FTZ R180, R5, R172, !PT ;  /* 0x000000ac05b47209 */ /* 0x004fe20007810000 */
[----:B------:R-:W-:-:S04]  /*43f0*/  FFMA.FTZ R172, R188, UR25, -R10 ;  /* 0x00000019bcac7c23 */ /* 0x000fc8000801080a */
[----:B------:R-:W2:Y:S02]  /*4400*/  SHFL.BFLY PT, R5, R180, 0x1, 0x1f ;  /* 0x0c201f00b4057f89 */ /* 0x000ea400000e0000 */
        /* <DEDUP_REMOVED lines=31> */
[----:B------:R-:W-:Y:S01]  /*4600*/  FSEL R193, R5, RZ, P2 ;  /* 0x000000ff05c17208 */ /* 0x000fe20001000000 */
[----:B------:R-:W-:Y:S01]  /*4610*/  MUFU.EX2 R169, R169 ;  /* 0x000000a900a97308 */ /* 0x000fe20000000800 */
[----:B------:R-:W-:Y:S01]  /*4620*/  FSEL R192, R192, RZ, P2 ;  /* 0x000000ffc0c07208 */ /* 0x000fe20001000000 */
[-C--:B------:R-:W-:Y:S01]  /*4630*/  FMUL.FTZ R72, R72, R181.reuse ;  /* 0x000000b548487220 */ /* 0x080fe20000410000 */
[-C--:B------:R-:W-:Y:S01]  /*4640*/  FMUL.FTZ R73, R73, R181.reuse ;  /* 0x000000b549497220 */ /* 0x080fe20000410000 */
[----:B------:R-:W-:Y:S01]  /*4650*/  FADD.FTZ R193, -R193, R8 ;  /* 0x00000008c1c17221 */ /* 0x000fe20000010100 */
[----:B------:R-:W-:Y:S01]  /*4660*/  FMUL.FTZ R76, R76, R181 ;  /* 0x000000b54c4c7220 */ /* 0x000fe20000410000 */
[--C-:B------:R-:W-:Y:S01]  /*4670*/  FFMA.FTZ R10, R155, UR25, -R192.reuse ;  /* 0x000000199b0a7c23 */ /* 0x100fe200080108c0 */
[----:B------:R-:W-:Y:S01]  /*4680*/  FFMA.FTZ R155, R158, UR25, -R192 ;  /* 0x000000199e9b7c23 */ /* 0x000fe200080108c0 */
[----:B------:R-:W-:Y:S01]  /*4690*/  FFMA.FTZ R158, R181, R3, R152 ;  /* 0x00000003b59e7223 */ /* 0x000fe20000010098 */
[--C-:B------:R-:W-:Y:S01]  /*46a0*/  FFMA.FTZ R208, R175, UR25, -R192.reuse ;  /* 0x00000019afd07c23 */ /* 0x100fe200080108c0 */
[--C-:B------:R-:W-:Y:S01]  /*46b0*/  FFMA.FTZ R175, R178, UR25, -R192.reuse ;  /* 0x00000019b2af7c23 */ /* 0x100fe200080108c0 */
[----:B------:R-:W-:Y:S01]  /*46c0*/  FFMA.FTZ R178, R179, UR25, -R192 ;  /* 0x00000019b3b27c23 */ /* 0x000fe200080108c0 */
[----:B------:R-:W-:Y:S01]  /*46d0*/  FADD.FTZ R3, R11, R158 ;  /* 0x0000009e0b037221 */ /* 0x000fe20000010000 */
[--C-:B------:R-:W-:Y:S01]  /*46e0*/  FFMA.FTZ R179, R182, UR25, -R192.reuse ;  /* 0x00000019b6b37c23 */ /* 0x100fe200080108c0 */
[--C-:B------:R-:W-:Y:S01]  /*46f0*/  FFMA.FTZ R182, R183, UR25, -R192.reuse ;  /* 0x00000019b7b67c23 */ /* 0x100fe200080108c0 */
[--C-:B------:R-:W-:Y:S01]  /*4700*/  FFMA.FTZ R183, R186, UR25, -R192.reuse ;  /* 0x00000019bab77c23 */ /* 0x100fe200080108c0 */
[----:B------:R-:W-:Y:S01]  /*4710*/  FADD.FTZ R158, R154, R3 ;  /* 0x000000039a9e7221 */ /* 0x000fe20000010000 */
[----:B------:R-:W-:Y:S01]  /*4720*/  FFMA.FTZ R186, R187, UR25, -R192 ;  /* 0x00000019bbba7c23 */ /* 0x000fe200080108c0 */
[----:B------:R-:W-:Y:S01]  /*4730*/  IMAD.U32 R187, RZ, RZ, UR29 ;  /* 0x0000001dffbb7e24 */ /* 0x000fe2000f8e00ff */
[----:B------:R-:W-:Y:S01]  /*4740*/  MUFU.EX2 R172, R172 ;  /* 0x000000ac00ac7308 */ /* 0x000fe20000000800 */
[----:B------:R-:W-:Y:S01]  /*4750*/  FADD.FTZ R3, R15, R158 ;  /* 0x0000009e0f037221 */ /* 0x000fe20000010000 */
[--C-:B------:R-:W-:Y:S01]  /*4760*/  FFMA.FTZ R185, R9, UR25, -R192.reuse ;  /* 0x0000001909b97c23 */ /* 0x100fe200080108c0 */
[----:B------:R-:W-:Y:S01]  /*4770*/  IADD3 R9, -R23, 0xb, RZ ;  /* 0x0000000b17097810 */ /* 0x000fe20007ffe1ff */
[--C-:B------:R-:W-:Y:S01]  /*4780*/  FFMA.FTZ R189, R190, UR25, -R192.reuse ;  /* 0x00000019bebd7c23 */ /* 0x100fe200080108c0 */
[----:B------:R-:W-:Y:S01]  /*4790*/  FADD.FTZ R158, R156, R3 ;  /* 0x000000039c9e7221 */ /* 0x000fe20000010000 */
[--C-:B------:R-:W-:Y:S01]  /*47a0*/  FFMA.FTZ R184, R159, UR25, -R192.reuse ;  /* 0x000000199fb87c23 */ /* 0x100fe200080108c0 */
[----:B------:R-:W-:Y:S01]  /*47b0*/  FFMA.FTZ R188, R163, UR25, -R192 ;  /* 0x00000019a3bc7c23 */ /* 0x000fe200080108c0 */
[----:B------:R-:W-:Y:S01]  /*47c0*/  MUFU.EX2 R173, R173 ;  /* 0x000000ad00ad7308 */ /* 0x000fe20000000800 */
[----:B------:R-:W-:Y:S01]  /*47d0*/  FADD.FTZ R3, R21, R158 ;  /* 0x0000009e15037221 */ /* 0x000fe20000010000 */
[--C-:B------:R-:W-:Y:S01]  /*47e0*/  FFMA.FTZ R206, R171, UR25, -R192.reuse ;  /* 0x00000019abce7c23 */ /* 0x100fe200080108c0 */
[--C-:B------:R-:W-:Y:S01]  /*47f0*/  FFMA.FTZ R190, R191, UR25, -R192.reuse ;  /* 0x00000019bfbe7c23 */ /* 0x100fe200080108c0 */
[--C-:B------:R-:W-:Y:S01]  /*4800*/  FFMA.FTZ R159, R162, UR25, -R192.reuse ;  /* 0x00000019a29f7c23 */ /* 0x100fe200080108c0 */
[----:B------:R-:W-:Y:S01]  /*4810*/  FADD.FTZ R158, R12, R3 ;  /* 0x000000030c9e7221 */ /* 0x000fe20000010000 */
[--C-:B------:R-:W-:Y:S01]  /*4820*/  FFMA.FTZ R163, R166, UR25, -R192.reuse ;  /* 0x00000019a6a37c23 */ /* 0x100fe200080108c0 */
[----:B------:R-:W-:Y:S01]  /*4830*/  FFMA.FTZ R171, R174, UR25, -R192 ;  /* 0x00000019aeab7c23 */ /* 0x000fe200080108c0 */
[----:B------:R1:W-:Y:S01]  /*4840*/  MUFU.EX2 R7, R197 ;  /* 0x000000c500077308 */ /* 0x0003e20000000800 */
[----:B------:R-:W-:Y:S01]  /*4850*/  FADD.FTZ R3, R153, R158 ;  /* 0x0000009e99037221 */ /* 0x000fe20000010000 */
[--C-:B------:R-:W-:Y:S01]  /*4860*/  FFMA.FTZ R191, R194, UR25, -R192.reuse ;  /* 0x00000019c2bf7c23 */ /* 0x100fe200080108c0 */
[--C-:B------:R-:W-:Y:S01]  /*4870*/  FFMA.FTZ R195, R195, UR25, -R192.reuse ;  /* 0x00000019c3c37c23 */ /* 0x100fe200080108c0 */
[--C-:B------:R-:W-:Y:S01]  /*4880*/  FFMA.FTZ R198, R198, UR25, -R192.reuse ;  /* 0x00000019c6c67c23 */ /* 0x100fe200080108c0 */
[----:B------:R-:W-:Y:S01]  /*4890*/  FADD.FTZ R158, R160, R3 ;  /* 0x00000003a09e7221 */ /* 0x000fe20000010000 */
[----:B------:R-:W-:Y:S01]  /*48a0*/  FFMA.FTZ R199, R199, UR25, -R192 ;  /* 0x00000019c7c77c23 */ /* 0x000fe200080108c0 */
[----:B------:R-:W-:Y:S01]  /*48b0*/  F2FP.F16.F32.PACK_AB R162, R157, R14 ;  /* 0x0000000e9da2723e */ /* 0x000fe200000000ff */
[----:B------:R-:W-:Y:S01]  /*48c0*/  MUFU.EX2 R176, R176 ;  /* 0x000000b000b07308 */ /* 0x000fe20000000800 */
[----:B------:R-:W-:Y:S01]  /*48d0*/  FADD.FTZ R3, R13, R158 ;  /* 0x0000009e0d037221 */ /* 0x000fe20000010000 */
[----:B------:R-:W-:Y:S01]  /*48e0*/  F2FP.F16.F32.PACK_AB R152, R11, R152 ;  /* 0x000000980b98723e */ /* 0x000fe200000000ff */
[-C--:B------:R-:W-:Y:S01]  /*48f0*/  FMUL.FTZ R77, R77, R181.reuse ;  /* 0x000000b54d4d7220 */ /* 0x080fe20000410000 */
[----:B------:R-:W-:Y:S01]  /*4900*/  F2FP.F16.F32.PACK_AB R154, R15, R154 ;  /* 0x0000009a0f9a723e */ /* 0x000fe200000000ff */
[----:B------:R-:W-:Y:S01]  /*4910*/  FADD.FTZ R158, R14, R3 ;  /* 0x000000030e9e7221 */ /* 0x000fe20000010000 */
[----:B------:R-:W-:Y:S01]  /*4920*/  F2FP.F16.F32.PACK_AB R156, R21, R156 ;  /* 0x0000009c159c723e */ /* 0x000fe200000000ff */
[-C--:B------:R-:W-:Y:S01]  /*4930*/  FMUL.FTZ R80, R80, R181.reuse ;  /* 0x000000b550507220 */ /* 0x080fe20000410000 */
[----:B------:R-:W-:Y:S01]  /*4940*/  MUFU.EX2 R177, R177 ;  /* 0x000000b100b17308 */ /* 0x000fe20000000800 */
[----:B------:R-:W-:Y:S01]  /*4950*/  FADD.FTZ R3, R157, R158 ;  /* 0x0000009e9d037221 */ /* 0x000fe20000010000 */
[----:B------:R-:W-:Y:S01]  /*4960*/  F2FP.F16.F32.PACK_AB R160, R13, R160 ;  /* 0x000000a00da0723e */ /* 0x000fe200000000ff */
[-C--:B------:R-:W-:Y:S01]  /*4970*/  FMUL.FTZ R81, R81, R181.reuse ;  /* 0x000000b551517220 */ /* 0x080fe20000410000 */
[-C--:B------:R-:W-:Y:S01]  /*4980*/  FMUL.FTZ R84, R84, R181.reuse ;  /* 0x000000b554547220 */ /* 0x080fe20000410000 */
[----:B----4-:R-:W-:Y:S01]  /*4990*/  FADD.FTZ R158, R164, R3 ;  /* 0x00000003a49e7221 */ /* 0x010fe20000010000 */
[----:B-----5:R-:W-:Y:S01]  /*49a0*/  F2FP.F16.F32.PACK_AB R164, R161, R164 ;  /* 0x000000a4a1a4723e */ /* 0x020fe200000000ff */
[-C--:B------:R-:W-:Y:S01]  /*49b0*/  FMUL.FTZ R85, R85, R181.reuse ;  /* 0x000000b555557220 */ /* 0x080fe20000410000 */
[----:B------:R4:W5:Y:S01]  /*49c0*/  MUFU.EX2 R180, R196 ;  /* 0x000000c400b47308 */ /* 0x0009620000000800 */
[----:B------:R-:W-:Y:S01]  /*49d0*/  FADD.FTZ R3, R161, R158 ;  /* 0x0000009ea1037221 */ /* 0x000fe20000010000 */
[-C--:B------:R-:W-:Y:S01]  /*49e0*/  FMUL.FTZ R88, R88, R181.reuse ;  /* 0x000000b558587220 */ /* 0x080fe20000410000 */
[-C--:B------:R-:W-:Y:S01]  /*49f0*/  FMUL.FTZ R89, R89, R181.reuse ;  /* 0x000000b559597220 */ /* 0x080fe20000410000 */
[----:B------:R-:W-:Y:S01]  /*4a00*/  FMUL.FTZ R92, R92, R181 ;  /* 0x000000b55c5c7220 */ /* 0x000fe20000410000 */
[----:B---3--:R-:W-:Y:S01]  /*4a10*/  FADD.FTZ R158, R20, R3 ;  /* 0x00000003149e7221 */ /* 0x008fe20000010000 */
[----:B------:R-:W-:-:S02]  /*4a20*/  @!P1 VIADD R3, R187, 0x22840 ;  /* 0x00022840bb039836 */ /* 0x000fc40000000000 */
[-C--:B------:R-:W-:Y:S01]  /*4a30*/  FMUL.FTZ R93, R93, R181.reuse ;  /* 0x000000b55d5d7220 */ /* 0x080fe20000410000 */
[----:B------:R-:W-:Y:S01]  /*4a40*/  MUFU.EX2 R185, R185 ;  /* 0x000000b900b97308 */ /* 0x000fe20000000800 */
[----:B-1----:R-:W-:Y:S01]  /*4a50*/  FADD.FTZ R197, R165, R158 ;  /* 0x0000009ea5c57221 */ /* 0x002fe20000010000 */
[--C-:B----4-:R-:W-:Y:S01]  /*4a60*/  FFMA.FTZ R196, R167, UR25, -R192.reuse ;  /* 0x00000019a7c47c23 */ /* 0x110fe200080108c0 */
[----:B------:R-:W-:Y:S01]  /*4a70*/  @!P1 PRMT R3, RZ, 0x654, R3 ;  /* 0x00000654ff039816 */ /* 0x000fe20000000003 */
[----:B------:R1:W-:Y:S06]  /*4a80*/  BAR.ARV R9, 0x100 ;  /* 0x000400090000751d */ /* 0x0003ec0000002000 */
[----:B--2---:R-:W-:Y:S01]  /*4a90*/  FADD.FTZ R158, R168, R197 ;  /* 0x000000c5a89e7221 */ /* 0x004fe20000010000 */
[----:B------:R2:W-:Y:S01]  /*4aa0*/  @!P1 SYNCS.ARRIVE.TRANS64.RED.A1T0 RZ, [R3+URZ], RZ ;  /* 0x000000ff03ff99a7 */ /* 0x0005e2000810043f */
[----:B------:R-:W-:Y:S01]  /*4ab0*/  FFMA.FTZ R167, R170, UR25, -R192 ;  /* 0x00000019aaa77c23 */ /* 0x000fe200080108c0 */
[----:B------:R-:W-:Y:S01]  /*4ac0*/  FMUL.FTZ R192, R193, UR25 ;  /* 0x00000019c1c07c20 */ /* 0x000fe20008410000 */
[----:B------:R-:W-:Y:S01]  /*4ad0*/  MUFU.EX2 R10, R10 ;  /* 0x0000000a000a7308 */ /* 0x000fe20000000800 */
[----:B-----5:R-:W-:Y:S01]  /*4ae0*/  F2FP.F16.F32.PACK_AB R174, R7, R180 ;  /* 0x000000b407ae723e */ /* 0x020fe200000000ff */
[-C--:B------:R-:W-:Y:S01]  /*4af0*/  FMUL.FTZ R96, R96, R181.reuse ;  /* 0x000000b560607220 */ /* 0x080fe20000410000 */
[----:B------:R-:W-:Y:S01]  /*4b00*/  F2FP.F16.F32.PACK_AB R168, R169, R168 ;  /* 0x000000a8a9a8723e */ /* 0x000fe200000000ff */
[-C--:B------:R-:W-:Y:S01]  /*4b10*/  FMUL.FTZ R97, R97, R181.reuse ;  /* 0x000000b561617220 */ /* 0x080fe20000410000 */
[----:B--2---:R-:W-:Y:S01]  /*4b20*/  FADD.FTZ R3, R169, R158 ;  /* 0x0000009ea9037221 */ /* 0x004fe20000010000 */
[----:B------:R-:W-:Y:S01]  /*4b30*/  F2FP.F16.F32.PACK_AB R170, R173, R172 ;  /* 0x000000acadaa723e */ /* 0x000fe200000000ff */
[-C--:B------:R-:W-:Y:S01]  /*4b40*/  FMUL.FTZ R100, R100, R181.reuse ;  /* 0x000000b564647220 */ /* 0x080fe20000410000 */
[----:B------:R-:W2:Y:S01]  /*4b50*/  MUFU.EX2 R192, R192 ;  /* 0x000000c000c07308 */ /* 0x000ea20000000800 */
[----:B------:R-:W-:Y:S01]  /*4b60*/  FADD.FTZ R158, R172, R3 ;  /* 0x00000003ac9e7221 */ /* 0x000fe20000010000 */
[----:B------:R-:W-:Y:S01]  /*4b70*/  F2FP.F16.F32.PACK_AB R172, R177, R176 ;  /* 0x000000b0b1ac723e */ /* 0x000fe200000000ff */
[-C--:B------:R-:W-:Y:S01]  /*4b80*/  FMUL.FTZ R101, R101, R181.reuse ;  /* 0x000000b565657220 */ /* 0x080fe20000410000 */
[-C--:B------:R-:W-:Y:S01]  /*4b90*/  FMUL.FTZ R104, R104, R181.reuse ;  /* 0x000000b568687220 */ /* 0x080fe20000410000 */
[----:B------:R-:W-:Y:S01]  /*4ba0*/  FADD.FTZ R3, R173, R158 ;  /* 0x0000009ead037221 */ /* 0x000fe20000010000 */
[----:B------:R-:W-:Y:S01]  /*4bb0*/  F2FP.F16.F32.PACK_AB R158, R153, R12 ;  /* 0x0000000c999e723e */ /* 0x000fe200000000ff */
[-C--:B------:R-:W-:Y:S01]  /*4bc0*/  FMUL.FTZ R105, R105, R181.reuse ;  /* 0x000000b569697220 */ /* 0x080fe20000410000 */
[----:B------:R-:W3:Y:S01]  /*4bd0*/  MUFU.EX2 R155, R155 ;  /* 0x0000009b009b7308 */ /* 0x000ee20000000800 */
[----:B------:R-:W-:Y:S01]  /*4be0*/  FADD.FTZ R166, R176, R3 ;  /* 0x00000003b0a67221 */ /* 0x000fe20000010000 */
[-C--:B------:R-:W-:Y:S01]  /*4bf0*/  FMUL.FTZ R108, R108, R181.reuse ;  /* 0x000000b56c6c7220 */ /* 0x080fe20000410000 */
[-C--:B------:R-:W-:Y:S01]  /*4c00*/  FMUL.FTZ R109, R109, R181.reuse ;  /* 0x000000b56d6d7220 */ /* 0x080fe20000410000 */
[-C--:B------:R-:W-:Y:S01]  /*4c10*/  FMUL.FTZ R112, R112, R181.reuse ;  /* 0x000000b570707220 */ /* 0x080fe20000410000 */
[----:B------:R-:W-:Y:S01]  /*4c20*/  FADD.FTZ R3, R177, R166 ;  /* 0x000000a6b1037221 */ /* 0x000fe20000010000 */
[----:B------:R-:W-:Y:S01]  /*4c30*/  F2FP.F16.F32.PACK_AB R166, R165, R20 ;  /* 0x00000014a5a6723e */ /* 0x000fe200000000ff */
[-C--:B------:R-:W-:Y:S01]  /*4c40*/  FMUL.FTZ R113, R113, R181.reuse ;  /* 0x000000b571717220 */ /* 0x080fe20000410000 */
[----:B------:R-:W4:Y:S01]  /*4c50*/  MUFU.EX2 R184, R184 ;  /* 0x000000b800b87308 */ /* 0x000f220000000800 */
[----:B------:R-:W-:Y:S01]  /*4c60*/  FADD.FTZ R12, R180, R3 ;  /* 0x00000003b40c7221 */ /* 0x000fe20000010000 */
[-C--:B------:R-:W-:Y:S01]  /*4c70*/  FMUL.FTZ R116, R116, R181.reuse ;  /* 0x000000b574747220 */ /* 0x080fe20000410000 */
[-C--:B------:R-:W-:Y:S01]  /*4c80*/  FMUL.FTZ R117, R117, R181.reuse ;  /* 0x000000b575757220 */ /* 0x080fe20000410000 */
[-C--:B------:R-:W-:Y:S01]  /*4c90*/  FMUL.FTZ R120, R120, R181.reuse ;  /* 0x000000b578787220 */ /* 0x080fe20000410000 */
[----:B------:R-:W-:Y:S01]  /*4ca0*/  FADD.FTZ R3, R7, R12 ;  /* 0x0000000c07037221 */ /* 0x000fe20000010000 */
[----:B--2---:R-:W-:Y:S01]  /*4cb0*/  FFMA.FTZ R7, R192, R0, R185 ;  /* 0x00000000c0077223 */ /* 0x004fe200000100b9 */
[-C--:B------:R-:W-:Y:S01]  /*4cc0*/  FMUL.FTZ R121, R121, R181.reuse ;  /* 0x000000b579797220 */ /* 0x080fe20000410000 */
[----:B------:R-:W2:Y:S01]  /*4cd0*/  MUFU.EX2 R159, R159 ;  /* 0x0000009f009f7308 */ /* 0x000ea20000000800 */
[-C--:B------:R-:W-:Y:S01]  /*4ce0*/  FMUL.FTZ R124, R124, R181.reuse ;  /* 0x000000b57c7c7220 */ /* 0x080fe20000410000 */
[----:B------:R-:W-:Y:S01]  /*4cf0*/  FADD.FTZ R0, R10, R7 ;  /* 0x000000070a007221 */ /* 0x000fe20000010000 */
[-C--:B------:R-:W-:Y:S01]  /*4d00*/  FMUL.FTZ R125, R125, R181.reuse ;  /* 0x000000b57d7d7220 */ /* 0x080fe20000410000 */
[-C--:B------:R-:W-:Y:S01]  /*4d10*/  FMUL.FTZ R128, R128, R181.reuse ;  /* 0x000000b580807220 */ /* 0x080fe20000410000 */
[-C--:B------:R-:W-:Y:S01]  /*4d20*/  FMUL.FTZ R129, R129, R181.reuse ;  /* 0x000000b581817220 */ /* 0x080fe20000410000 */
[----:B---3--:R-:W-:Y:S01]  /*4d30*/  FADD.FTZ R7, R155, R0 ;  /* 0x000000009b077221 */ /* 0x008fe20000010000 */
[-C--:B------:R-:W-:Y:S01]  /*4d40*/  FMUL.FTZ R132, R132, R181.reuse ;  /* 0x000000b584847220 */ /* 0x080fe20000410000 */
[----:B------:R-:W3:Y:S01]  /*4d50*/  MUFU.EX2 R188, R188 ;  /* 0x000000bc00bc7308 */ /* 0x000ee20000000800 */
[-C--:B------:R-:W-:Y:S01]  /*4d60*/  FMUL.FTZ R133, R133, R181.reuse ;  /* 0x000000b585857220 */ /* 0x080fe20000410000 */
[----:B----4-:R-:W-:Y:S01]  /*4d70*/  FADD.FTZ R0, R184, R7 ;  /* 0x00000007b8007221 */ /* 0x010fe20000010000 */
[-C--:B------:R-:W-:Y:S01]  /*4d80*/  FMUL.FTZ R136, R136, R181.reuse ;  /* 0x000000b588887220 */ /* 0x080fe20000410000 */
[-C--:B------:R-:W-:Y:S01]  /*4d90*/  FMUL.FTZ R137, R137, R181.reuse ;  /* 0x000000b589897220 */ /* 0x080fe20000410000 */
[-C--:B------:R-:W-:Y:S01]  /*4da0*/  FMUL.FTZ R140, R140, R181.reuse ;  /* 0x000000b58c8c7220 */ /* 0x080fe20000410000 */
[-C--:B------:R-:W-:Y:S01]  /*4db0*/  FMUL.FTZ R141, R141, R181.reuse ;  /* 0x000000b58d8d7220 */ /* 0x080fe20000410000 */
[-C--:B------:R-:W-:Y:S01]  /*4dc0*/  FMUL.FTZ R144, R144, R181.reuse ;  /* 0x000000b590907220 */ /* 0x080fe20000410000 */
[----:B------:R-:W4:Y:S01]  /*4dd0*/  MUFU.EX2 R163, R163 ;  /* 0x000000a300a37308 */ /* 0x000f220000000800 */
[----:B--2---:R-:W-:Y:S01]  /*4de0*/  FADD.FTZ R7, R159, R0 ;  /* 0x000000009f077221 */ /* 0x004fe20000010000 */
[-C--:B------:R-:W-:Y:S01]  /*4df0*/  FMUL.FTZ R145, R145, R181.reuse ;  /* 0x000000b591917220 */ /* 0x080fe20000410000 */
[-C--:B------:R-:W-:Y:S01]  /*4e00*/  FMUL.FTZ R148, R148, R181.reuse ;  /* 0x000000b594947220 */ /* 0x080fe20000410000 */
[----:B------:R-:W-:Y:S01]  /*4e10*/  FMUL.FTZ R149, R149, R181 ;  /* 0x000000b595957220 */ /* 0x000fe20000410000 */
[----:B------:R-:W-:Y:S01]  /*4e20*/  F2FP.F16.F32.PACK_AB R153, R10, R185 ;  /* 0x000000b90a99723e */ /* 0x000fe200000000ff */
[-C--:B------:R-:W-:Y:S01]  /*4e30*/  FMUL.FTZ R26, R26, R192.reuse ;  /* 0x000000c01a1a7220 */ /* 0x080fe20000410000 */
[----:B------:R-:W-:Y:S01]  /*4e40*/  F2FP.F16.F32.PACK_AB R155, R184, R155 ;  /* 0x0000009bb89b723e */ /* 0x000fe200000000ff */
        /* <DEDUP_REMOVED lines=17> */
[C---:B--2---:R-:W-:Y:S01]  /*4f60*/  FADD.FTZ R0, R196.reuse, R7 ;  /* 0x00000007c4007221 */ /* 0x044fe20000010000 */
[----:B------:R-:W-:Y:S01]  /*4f70*/  F2FP.F16.F32.PACK_AB R159, R196, R163 ;  /* 0x000000a3c49f723e */ /* 0x000fe200000000ff */
        /* <DEDUP_REMOVED lines=73> */
[----:B------:R-:W-:-:S04]  /*5410*/  FMUL.FTZ R151, R151, R192 ;  /* 0x000000c097977220 */ /* 0x000fc80000410000 */
        /* <DEDUP_REMOVED lines=18> */
.L_x_3283:
[----:B------:R1:W2:Y:S01]  /*5540*/  SYNCS.PHASECHK.TRANS64.TRYWAIT P2, [UR29+0x22850], R6 ;  /* 0x02285006ff0075a7 */ /* 0x0002a2000804015d */
[----:B------:R-:W-:Y:S05]  /*5550*/  @!P0 BRA `(.L_x_3284) ;  /* 0x0000000000048947 */ /* 0x000fea0003800000 */
[----:B------:R-:W-:Y:S01]  /*5560*/  BPT.TRAP 0x1 ;  /* 0x000000040000795c */ /* 0x000fe20000300000 */
.L_x_3284:
[----:B--2---:R-:W-:Y:S05]  /*5570*/  @P2 BRA `(.L_x_3285) ;  /* 0x0000000000082947 */ /* 0x004fea0003800000 */
[----:B------:R-:W2:Y:S02]  /*5580*/  SYNCS.PHASECHK.TRANS64.TRYWAIT P2, [UR29+0x22850], R6 ;  /* 0x02285006ff0075a7 */ /* 0x000ea4000804015d */
[----:B--2---:R-:W-:Y:S05]  /*5590*/  @!P2 BRA `(.L_x_3286) ;  /* 0x000000700068a947 */ /* 0x004fea0003800000 */
.L_x_3285:
[----:B-12---:R-:W-:Y:S01]  /*55a0*/  VIADD R6, R23, 0x8 ;  /* 0x0000000817067836 */ /* 0x006fe20000000000 */
[----:B------:R-:W-:Y:S01]  /*55b0*/  UIMAD UR10, UR37, 0xc00, UR21 ;  /* 0x00000c00250a78a4 */ /* 0x000fe2000f8e0215 */
[----:B------:R-:W-:Y:S01]  /*55c0*/  @!P1 VIADD R187, R187, 0x22860 ;  /* 0x00022860bbbb9836 */ /* 0x000fe20000000000 */
[----:B------:R-:W-:Y:S01]  /*55d0*/  UMOV UR7, 0x40000040 ;  /* 0x4000004000077882 */ /* 0x000fe20000000000 */
[----:B------:R-:W-:Y:S01]  /*55e0*/  UISETP.GT.AND UP0, UPT, UR28, UR24, UPT ;  /* 0x000000181c00728c */ /* 0x000fe2000bf04270 */
[----:B------:R2:W-:Y:S01]  /*55f0*/  BAR.SYNC.DEFER_BLOCKING R6, 0x100 ;  /* 0x000400060000751d */ /* 0x0005e20000010000 */
[----:B------:R-:W-:Y:S01]  /*5600*/  UIADD3 UR28, UR28, -0x1, URZ ;  /* 0xffffffff1c1c7890 */ /* 0x000fe2000fffe03f */
[----:B------:R-:W-:Y:S01]  /*5610*/  @!P1 PRMT R187, RZ, 0x654, R187 ;  /* 0x00000654ffbb9816 */ /* 0x000fe200000000bb */
[----:B------:R-:W-:Y:S01]  /*5620*/  IMAD.MOV.U32 R8, RZ, RZ, R5 ;  /* 0x000000ffff087224 */ /* 0x000fe200078e0005 */
[----:B------:R-:W-:Y:S02]  /*5630*/  MOV R7, R4 ;  /* 0x0000000400077202 */ /* 0x000fe40000000f00 */
[----:B------:R-:W-:Y:S01]  /*5640*/  UMOV UR6, UR10 ;  /* 0x0000000a00067c82 */ /* 0x000fe20008000000 */
[----:B------:R-:W-:Y:S01]  /*5650*/  PLOP3.LUT P2, PT, PT, PT, UP0, 0x80, 0x0 ;  /* 0x000000000000781c */ /* 0x000fe20003f4f008 */
        /* <DEDUP_REMOVED lines=35> */
.L_x_3278:
[----:B------:R-:W-:-:S13]  /*5890*/  ISETP.LE.AND P2, PT, RZ, UR28, PT ;  /* 0x0000001cff007c0c */ /* 0x000fda000bf43270 */
[----:B------:R-:W-:Y:S05]  /*58a0*/  @!P2 BRA `(.L_x_3288) ;  /* 0x0000001c002ca947 */ /* 0x000fea0003800000 */
[----:B------:R-:W-:Y:S01]  /*58b0*/  IMAD.MOV.U32 R206, RZ, RZ, R5 ;  /* 0x000000ffffce7224 */ /* 0x000fe200078e0005 */
[----:B------:R-:W-:Y:S01]  /*58c0*/  ULDC UR25, c[0x0][0x988] ;  /* 0x0002620000197ab9 */ /* 0x000fe20000000800 */
[----:B-1----:R-:W-:-:S07]  /*58d0*/  IMAD.MOV.U32 R7, RZ, RZ, R4 ;  /* 0x000000ffff077224 */ /* 0x002fce00078e0004 */
.L_x_3297:
[----:B------:R-:W-:-:S04]  /*58e0*/  UIADD3 UR37, UR37, 0x1, URZ ;  /* 0x0000000125257890 */ /* 0x000fc8000fffe03f */
[----:B------:R-:W-:-:S04]  /*58f0*/  UISETP.NE.AND UP0, UPT, UR37, 0x2, UPT ;  /* 0x000000022500788c */ /* 0x000fc8000bf05270 */
[----:B------:R-:W-:Y:S02]  /*5900*/  USEL UR6, URZ, 0x1, UP0 ;  /* 0x000000013f067887 */ /* 0x000fe40008000000 */
[----:B------:R-:W-:Y:S02]  /*5910*/  USEL UR37, UR37, URZ, UP0 ;  /* 0x0000003f25257287 */ /* 0x000fe40008000000 */
[----:B------:R-:W-:Y:S01]  /*5920*/  ULOP3.LUT UR38, UR38, UR6, URZ, 0x3c, !UPT ;  /* 0x0000000626267292 */ /* 0x000fe2000f8e3c3f */
[----:B---3--:R-:W-:Y:S11]  /*5930*/  @!P0 BRA `(.L_x_3289) ;  /* 0x0000000000048947 */ /* 0x008ff60003800000 */
[----:B------:R-:W-:Y:S01]  /*5940*/  BPT.TRAP 0x1 ;  /* 0x000000040000795c */ /* 0x000fe20000300000 */
.L_x_3289:
[----:B------:R-:W-:Y:S01]  /*5950*/  ULEA UR22, UR37, UR49, 0x3 ;  /* 0x0000003125167291 */ /* 0x000fe2000f8e183f */
[----:B--2---:R-:W-:-:S05]  /*5960*/  IMAD.U32 R6, RZ, RZ, UR38 ;  /* 0x00000026ff067e24 */ /* 0x004fca000f8e00ff */
[----:B------:R-:W-:-:S04]  /*5970*/  SHF.L.U32 R6, R6, 0x1f, RZ ;  /* 0x0000001f06067819 */ /* 0x000fc800000006ff */
[----:B------:R1:W2:Y:S01]  /*5980*/  SYNCS.PHASECHK.TRANS64.TRYWAIT P2, [UR22+0x22830], R6 ;  /* 0x02283006ff0075a7 */ /* 0x0002a20008040156 */
[----:B------:R-:W-:Y:S05]  /*5990*/  @!P0 BRA `(.L_x_3290) ;  /* 0x0000000000048947 */ /* 0x000fea0003800000 */
[----:B------:R-:W-:Y:S01]  /*59a0*/  BPT.TRAP 0x1 ;  /* 0x000000040000795c */ /* 0x000fe20000300000 */
.L_x_3290:
[----:B--2---:R-:W-:Y:S05]  /*59b0*/  @P2 BRA `(.L_x_3291) ;  /* 0x0000000000082947 */ /* 0x004fea0003800000 */
[----:B------:R-:W2:Y:S02]  /*59c0*/  SYNCS.PHASECHK.TRANS64.TRYWAIT P2, [UR22+0x22830], R6 ;  /* 0x02283006ff0075a7 */ /* 0x000ea40008040156 */
[----:B--2---:R-:W-:Y:S05]  /*59d0*/  @!P2 BRA `(.L_x_3292) ;  /* 0x0000006c006ca947 */ /* 0x004fea0003800000 */
.L_x_3291:
        /* <DEDUP_REMOVED lines=20> */
[----:B------:R-:W-:Y:S02]  /*5b20*/  FMNMX.FTZ R4, R152, R7, !PT ;  /* 0x0000000798047209 */ /* 0x000fe40007810000 */
[----:B------:R-:W-:Y:S02]  /*5b30*/  FMNMX.FTZ R10, R154, R206, !PT ;  /* 0x000000ce9a0a7209 */ /* 0x000fe40007810000 */
        /* <DEDUP_REMOVED lines=23> */
[----:B------:R-:W2:Y:S02]  /*5cb0*/  SHFL.BFLY PT, R4, R5, 0x2, 0x1f ;  /* 0x0c401f0005047f89 */ /* 0x000ea400000e0000 */
        /* <DEDUP_REMOVED lines=22> */
[----:B------:R-:W-:Y:S01]  /*5e20*/  FMUL.FTZ R8, R7, UR25 ;  /* 0x0000001907087c20 */ /* 0x000fe20008410000 */
[----:B------:R-:W-:Y:S01]  /*5e30*/  FMNMX.FTZ R12, R178, R5, !PT ;  /* 0x00000005b20c7209 */ /* 0x000fe20007810000 */
[--C-:B------:R-:W-:Y:S01]  /*5e40*/  FFMA.FTZ R7, R152, UR25, -R9.reuse ;  /* 0x0000001998077c23 */ /* 0x100fe20008010809 */
[--C-:B------:R-:W-:Y:S01]  /*5e50*/  FFMA.FTZ R152, R153, UR25, -R9.reuse ;  /* 0x0000001999987c23 */ /* 0x100fe20008010809 */
[----:B------:R2:W-:Y:S01]  /*5e60*/  MUFU.EX2 R13, R161 ;  /* 0x000000a1000d7308 */ /* 0x0005e20000000800 */
        /* <DEDUP_REMOVED lines=9> */
[--C-:B--2---:R-:W-:Y:S01]  /*5f00*/  FFMA.FTZ R161, R172, UR25, -R9.reuse ;  /* 0x00000019aca17c23 */ /* 0x104fe20008010809 */
[--C-:B------:R-:W-:Y:S01]  /*5f10*/  FFMA.FTZ R168, R184, UR25, -R9.reuse ;  /* 0x00000019b8a87c23 */ /* 0x100fe20008010809 */
[--C-:B------:R-:W-:Y:S01]  /*5f20*/  FFMA.FTZ R165, R185, UR25, -R9.reuse ;  /* 0x00000019b9a57c23 */ /* 0x100fe20008010809 */
[----:B------:R-:W-:Y:S01]  /*5f30*/  FMNMX.FTZ R14, R186, R5, !PT ;  /* 0x00000005ba0e7209 */ /* 0x000fe20007810000 */
[--C-:B------:R-:W-:Y:S01]  /*5f40*/  FFMA.FTZ R169, R188, UR25, -R9.reuse ;  /* 0x00000019bca97c23 */ /* 0x100fe20008010809 */
[--C-:B------:R-:W-:Y:S01]  /*5f50*/  FFMA.FTZ R173, R192, UR25, -R9.reuse ;  /* 0x00000019c0ad7c23 */ /* 0x100fe20008010809 */
[--C-:B------:R-:W-:Y:S01]  /*5f60*/  FFMA.FTZ R196, R196, UR25, -R9.reuse ;  /* 0x00000019c4c47c23 */ /* 0x100fe20008010809 */
[----:B------:R-:W-:Y:S01]  /*5f70*/  FMNMX.FTZ R5, R187, R14, !PT ;  /* 0x0000000ebb057209 */ /* 0x000fe20007810000 */
[--C-:B---3--:R-:W-:Y:S01]  /*5f80*/  FFMA.FTZ R164, R176, UR25, -R9.reuse ;  /* 0x00000019b0a47c23 */ /* 0x108fe20008010809 */
[----:B------:R-:W-:Y:S01]  /*5f90*/  FFMA.FTZ R176, R193, UR25, -R9 ;  /* 0x00000019c1b07c23 */ /* 0x000fe20008010809 */
[----:B------:R-:W2:Y:S01]  /*5fa0*/  MUFU.EX2 R8, R8 ;  /* 0x0000000800087308 */ /* 0x000ea20000000800 */
[----:B------:R-:W-:-:S04]  /*5fb0*/  FMNMX.FTZ R14, R190, R5, !PT ;  /* 0x00000005be0e7209 */ /* 0x000fc80007810000 */
[----:B------:R-:W-:-:S03]  /*5fc0*/  FMNMX.FTZ R5, R191, R14, !PT ;  /* 0x0000000ebf057209 */ /* 0x000fc60007810000 */
[----:B------:R-:W3:Y:S01]  /*5fd0*/  MUFU.EX2 R7, R7 ;  /* 0x0000000700077308 */ /* 0x000ee20000000800 */
[----:B------:R-:W-:-:S04]  /*5fe0*/  FMNMX.FTZ R14, R194, R5, !PT ;  /* 0x00000005c20e7209 */ /* 0x000fc80007810000 */
[----:B------:R-:W-:-:S03]  /*5ff0*/  FMNMX.FTZ R5, R195, R14, !PT ;  /* 0x0000000ec3057209 */ /* 0x000fc60007810000 */
[----:B------:R4:W-:Y:S01]  /*6000*/  MUFU.EX2 R14, R161 ;  /* 0x000000a1000e7308 */ /* 0x0009e20000000800 */
[----:B------:R-:W-:Y:S01]  /*6010*/  FMNMX.FTZ R20, R198, R5, !PT ;  /* 0x00000005c6147209 */ /* 0x000fe20007810000 */
[-C--:B--2---:R-:W-:Y:S01]  /*6020*/  FMUL.FTZ R24, R24, R8.reuse ;  /* 0x0000000818187220 */ /* 0x084fe20000410000 */
[-C--:B------:R-:W-:Y:S01]  /*6030*/  FMUL.FTZ R25, R25, R8.reuse ;  /* 0x0000000819197220 */ /* 0x080fe20000410000 */
[----:B------:R-:W-:Y:S01]  /*6040*/  FMUL.FTZ R28, R28, R8 ;  /* 0x000000081c1c7220 */ /* 0x000fe20000410000 */
[----:B------:R-:W-:Y:S01]  /*6050*/  FMNMX.FTZ R5, R199, R20, !PT ;  /* 0x00000014c7057209 */ /* 0x000fe20007810000 */
[--C-:B------:R-:W-:Y:S01]  /*6060*/  FFMA.FTZ R20, R180, UR25, -R9.reuse ;  /* 0x00000019b4147c23 */ /* 0x100fe20008010809 */
[-C--:B------:R-:W-:Y:S01]  /*6070*/  FMUL.FTZ R29, R29, R8.reuse ;  /* 0x000000081d1d7220 */ /* 0x080fe20000410000 */
[----:B------:R-:W2:Y:S01]  /*6080*/  MUFU.EX2 R152, R152 ;  /* 0x0000009800987308 */ /* 0x000ea20000000800 */
[----:B----4-:R-:W-:Y:S01]  /*6090*/  FFMA.FTZ R161, R181, UR25, -R9 ;  /* 0x00000019b5a17c23 */ /* 0x010fe20008010809 */
[----:B------:R-:W4:Y:S01]  /*60a0*/  SHFL.BFLY PT, R172, R5, 0x2, 0x1f ;  /* 0x0c401f0005ac7f89 */ /* 0x000f2200000e0000 */
[----:B---3--:R-:W-:Y:S01]  /*60b0*/  FFMA.FTZ R3, R8, R3, R7 ;  /* 0x0000000308037223 */ /* 0x008fe20000010007 */
        /* <DEDUP_REMOVED lines=13> */
[C---:B--2---:R-:W-:Y:S01]  /*6190*/  FADD.FTZ R3, R152.reuse, R3 ;  /* 0x0000000398037221 */ /* 0x044fe20000010000 */
[----:B------:R-:W-:Y:S01]  /*61a0*/  F2FP.F16.F32.PACK_AB R152, R152, R7 ;  /* 0x000000079898723e */ /* 0x000fe200000000ff */
        /* <DEDUP_REMOVED lines=8> */
[--C-:B------:R-:W-:Y:S01]  /*6230*/  FFMA.FTZ R172, R189, UR25, -R9.reuse ;  /* 0x00000019bdac7c23 */ /* 0x100fe20008010809 */
[-C--:B------:R-:W-:Y:S01]  /*6240*/  FMUL.FTZ R65, R65, R8.reuse ;  /* 0x0000000841417220 */ /* 0x080fe20000410000 */
[-C--:B------:R-:W-:Y:S01]  /*6250*/  FMUL.FTZ R68, R68, R8.reuse ;  /* 0x0000000844447220 */ /* 0x080fe20000410000 */
[-C--:B------:R-:W-:Y:S01]  /*6260*/  FMUL.FTZ R69, R69, R8.reuse ;  /* 0x0000000845457220 */ /* 0x080fe20000410000 */
[----:B------:R-:W2:Y:S01]  /*6270*/  SHFL.BFLY PT, R180, R177, 0x1, 0x1f ;  /* 0x0c201f00b1b47f89 */ /* 0x000ea200000e0000 */
        /* <DEDUP_REMOVED lines=23> */
[----:B--2---:R-:W-:Y:S01]  /*63f0*/  FMNMX.FTZ R5, R177, R180, !PT ;  /* 0x000000b4b1057209 */ /* 0x004fe20007810000 */
[----:B------:R-:W-:Y:S01]  /*6400*/  FFMA.FTZ R180, R197, UR25, -R9 ;  /* 0x00000019c5b47c23 */ /* 0x000fe20008010809 */
[----:B------:R-:W-:Y:S01]  /*6410*/  MUFU.EX2 R177, R196 ;  /* 0x000000c400b17308 */ /* 0x000fe20000000800 */
        /* <DEDUP_REMOVED lines=19> */
[----:B------:R-:W3:Y:S01]  /*6550*/  MUFU.EX2 R184, R184 ;  /* 0x000000b800b87308 */ /* 0x000ee20000000800 */
[--C-:B------:R-:W-:Y:S01]  /*6560*/  FFMA.FTZ R192, R163, UR25, -R189.reuse ;  /* 0x00000019a3c07c23 */ /* 0x100fe200080108bd */
[--C-:B------:R-:W-:Y:S01]  /*6570*/  FFMA.FTZ R163, R166, UR25, -R189.reuse ;  /* 0x00000019a6a37c23 */ /* 0x100fe200080108bd */
[----:B------:R-:W-:Y:S01]  /*6580*/  @!P1 VIADD R154, R183, 0x22840 ;  /* 0x00022840b79a9836 */ /* 0x000fe20000000000 */
[----:B--2---:R-:W-:Y:S01]  /*6590*/  IADD3 R9, -R23, 0xb, RZ ;  /* 0x0000000b17097810 */ /* 0x004fe20007ffe1ff */
[--C-:B------:R-:W-:Y:S01]  /*65a0*/  FFMA.FTZ R196, R167, UR25, -R189.reuse ;  /* 0x00000019a7c47c23 */ /* 0x100fe200080108bd */
[--C-:B------:R-:W-:Y:S01]  /*65b0*/  FFMA.FTZ R167, R170, UR25, -R189.reuse ;  /* 0x00000019aaa77c23 */ /* 0x100fe200080108bd */
[--C-:B------:R-:W-:Y:S01]  /*65c0*/  FFMA.FTZ R206, R171, UR25, -R189.reuse ;  /* 0x00000019abce7c23 */ /* 0x100fe200080108bd */
[----:B------:R-:W2:Y:S01]  /*65d0*/  MUFU.EX2 R155, R155 ;  /* 0x0000009b009b7308 */ /* 0x000ea20000000800 */
[----:B------:R-:W-:Y:S01]  /*65e0*/  @!P1 PRMT R154, RZ, 0x654, R154 ;  /* 0x00000654ff9a9816 */ /* 0x000fe2000000009a */
[----:B------:R4:W-:Y:S06]  /*65f0*/  BAR.ARV R9, 0x100 ;  /* 0x000400090000751d */ /* 0x0009ec0000002000 */
[----:B------:R-:W5:Y:S01]  /*6600*/  MUFU.EX2 R185, R185 ;  /* 0x000000b900b97308 */ /* 0x000f620000000800 */
[----:B---3--:R-:W-:Y:S01]  /*6610*/  FFMA.FTZ R0, R181, R0, R184 ;  /* 0x00000000b5007223 */ /* 0x008fe200000100b8 */
[----:B------:R3:W-:Y:S01]  /*6620*/  @!P1 SYNCS.ARRIVE.TRANS64.RED.A1T0 RZ, [R154+URZ], RZ ;  /* 0x000000ff9aff99a7 */ /* 0x0007e2000810043f */
[--C-:B------:R-:W-:Y:S01]  /*6630*/  FFMA.FTZ R171, R174, UR25, -R189.reuse ;  /* 0x00000019aeab7c23 */ /* 0x100fe200080108bd */
[--C-:B------:R-:W-:Y:S01]  /*6640*/  FFMA.FTZ R186, R186, UR25, -R189.reuse ;  /* 0x00000019baba7c23 */ /* 0x100fe200080108bd */
[--C-:B------:R-:W-:Y:S01]  /*6650*/  FFMA.FTZ R187, R187, UR25, -R189.reuse ;  /* 0x00000019bbbb7c23 */ /* 0x100fe200080108bd */
[--C-:B------:R-:W-:Y:S01]  /*6660*/  FFMA.FTZ R190, R190, UR25, -R189.reuse ;  /* 0x00000019bebe7c23 */ /* 0x100fe200080108bd */
[----:B------:R-:W-:Y:S01]  /*6670*/  FFMA.FTZ R191, R191, UR25, -R189 ;  /* 0x00000019bfbf7c23 */ /* 0x000fe200080108bd */
[----:B------:R-:W1:Y:S01]  /*6680*/  MUFU.EX2 R188, R188 ;  /* 0x000000bc00bc7308 */ /* 0x000e620000000800 */
[----:B--2---:R-:W-:Y:S01]  /*6690*/  FADD.FTZ R0, R155, R0 ;  /* 0x000000009b007221 */ /* 0x004fe20000010000 */
[----:B---3--:R-:W-:Y:S01]  /*66a0*/  FADD.FTZ R154, R10, R3 ;  /* 0x000000030a9a7221 */ /* 0x008fe20000010000 */
[--C-:B------:R-:W-:Y:S01]  /*66b0*/  FFMA.FTZ R194, R194, UR25, -R189.reuse ;  /* 0x00000019c2c27c23 */ /* 0x100fe200080108bd */
[--C-:B------:R-:W-:Y:S01]  /*66c0*/  FFMA.FTZ R195, R195, UR25, -R189.reuse ;  /* 0x00000019c3c37c23 */ /* 0x100fe200080108bd */
[--C-:B------:R-:W-:Y:S01]  /*66d0*/  FFMA.FTZ R198, R198, UR25, -R189.reuse ;  /* 0x00000019c6c67c23 */ /* 0x100fe200080108bd */
[----:B------:R-:W-:Y:S01]  /*66e0*/  FADD.FTZ R3, R11, R154 ;  /* 0x0000009a0b037221 */ /* 0x000fe20000010000 */
[----:B------:R-:W-:Y:S01]  /*66f0*/  FFMA.FTZ R199, R199, UR25, -R189 ;  /* 0x00000019c7c77c23 */ /* 0x000fe200080108bd */
        /* <DEDUP_REMOVED lines=8> */
[----:B------:R-:W3:Y:S01]  /*6780*/  MUFU.EX2 R192, R192 ;  /* 0x000000c000c07308 */ /* 0x000ee20000000800 */
        /* <DEDUP_REMOVED lines=24> */
[----:B-1----:R-:W-:Y:S01]  /*6910*/  FADD.FTZ R7, R163, R0 ;  /* 0x00000000a3077221 */ /* 0x002fe20000010000 */
[----:B------:R-:W-:Y:S01]  /*6920*/  F2FP.F16.F32.PACK_AB R162, R153, R14 ;  /* 0x0000000e99a2723e */ /* 0x000fe200000000ff */
[-C--:B------:R-:W-:Y:S01]  /*6930*/  FMUL.FTZ R26, R26, R181.reuse ;  /* 0x000000b51a1a7220 */ /* 0x080fe20000410000 */
[----:B------:R-:W-:Y:S01]  /*6940*/  F2FP.F16.F32.PACK_AB R153, R155, R184 ;  /* 0x000000b89b99723e */ /* 0x000fe200000000ff */
[-C--:B------:R-:W-:Y:S01]  /*6950*/  FMUL.FTZ R27, R27, R181.reuse ;  /* 0x000000b51b1b7220 */ /* 0x080fe20000410000 */
[----:B------:R-:W-:Y:S01]  /*6960*/  F2FP.F16.F32.PACK_AB R156, R13, R156 ;  /* 0x0000009c0d9c723e */ /* 0x000fe200000000ff */
[-C--:B------:R-:W-:Y:S01]  /*6970*/  FMUL.FTZ R30, R30, R181.reuse ;  /* 0x000000b51e1e7220 */ /* 0x080fe20000410000 */
[----:B------:R-:W1:Y:S01]  /*6980*/  MUFU.EX2 R206, R206 ;  /* 0x000000ce00ce7308 */ /* 0x000e620000000800 */
[----:B--2---:R-:W-:Y:S01]  /*6990*/  FADD.FTZ R0, R196, R7 ;  /* 0x00000007c4007221 */ /* 0x004fe20000010000 */
        /* <DEDUP_REMOVED lines=58> */
[----:B------:R-:W-:Y:S01]  /*6d40*/  F2FP.F16.F32.PACK_AB R157, R192, R159 ;  /* 0x0000009fc09d723e */ /* 0x000fe200000000ff */
[----:B------:R-:W-:Y:S01]  /*6d50*/  FMUL.FTZ R115, R115, R181 ;  /* 0x000000b573737220 */ /* 0x000fe20000410000 */
[----:B------:R-:W-:Y:S01]  /*6d60*/  F2FP.F16.F32.PACK_AB R159, R196, R163 ;  /* 0x000000a3c49f723e */ /* 0x000fe200000000ff */
[----:B------:R-:W-:Y:S01]  /*6d70*/  FMUL.FTZ R118, R118, R181 ;  /* 0x000000b576767220 */ /* 0x000fe20000410000 */
[----:B------:R-:W3:Y:S01]  /*6d80*/  MUFU.EX2 R179, R179 ;  /* 0x000000b300b37308 */ /* 0x000ee20000000800 */
        /* <DEDUP_REMOVED lines=24> */
[C---:B-1----:R-:W-:Y:S01]  /*6f10*/  FADD.FTZ R3, R161.reuse, R154 ;  /* 0x0000009aa1037221 */ /* 0x042fe20000010000 */
[----:B------:R-:W-:-:S02]  /*6f20*/  F2FP.F16.F32.PACK_AB R166, R161, R20 ;  /* 0x00000014a1a6723e */ /* 0x000fc400000000ff */
[----:B------:R-:W-:Y:S02]  /*6f30*/  F2FP.F16.F32.PACK_AB R161, R206, R167 ;  /* 0x000000a7cea1723e */ /* 0x000fe400000000ff */
[----:B------:R-:W-:Y:S02]  /*6f40*/  F2FP.F16.F32.PACK_AB R155, R188, R185 ;  /* 0x000000b9bc9b723e */ /* 0x000fe400000000ff */
[----:B------:R-:W1:Y:S01]  /*6f50*/  MUFU.EX2 R186, R186 ;  /* 0x000000ba00ba7308 */ /* 0x000e620000000800 */
[C---:B--2---:R-:W-:Y:S01]  /*6f60*/  FADD.FTZ R7, R182.reuse, R7 ;  /* 0x00000007b6077221 */ /* 0x044fe20000010000 */
[----:B------:R-:W-:-:S06]  /*6f70*/  F2FP.F16.F32.PACK_AB R167, R182, R179 ;  /* 0x000000b3b6a7723e */ /* 0x000fcc00000000ff */
[----:B------:R-:W2:Y:S01]  /*6f80*/  MUFU.EX2 R165, R165 ;  /* 0x000000a500a57308 */ /* 0x000ea20000000800 */
[----:B---3--:R-:W-:-:S07]  /*6f90*/  FADD.FTZ R154, R168, R3 ;  /* 0x00000003a89a7221 */ /* 0x008fce0000010000 */
[----:B------:R-:W3:Y:S01]  /*6fa0*/  MUFU.EX2 R187, R187 ;  /* 0x000000bb00bb7308 */ /* 0x000ee20000000800 */
[----:B-1----:R-:W-:-:S07]  /*6fb0*/  FADD.FTZ R0, R186, R7 ;  /* 0x00000007ba007221 */ /* 0x002fce0000010000 */
[----:B------:R-:W1:Y:S01]  /*6fc0*/  MUFU.EX2 R169, R169 ;  /* 0x000000a900a97308 */ /* 0x000e620000000800 */
[C---:B--2---:R-:W-:Y:S01]  /*6fd0*/  FADD.FTZ R154, R165.reuse, R154 ;  /* 0x0000009aa59a7221 */ /* 0x044fe20000010000 */
[----:B------:R-:W-:Y:S02]  /*6fe0*/  F2FP.F16.F32.PACK_AB R168, R165, R168 ;  /* 0x000000a8a5a8723e */ /* 0x000fe400000000ff */
[----:B------:R-:W-:-:S04]  /*6ff0*/  F2FP.F16.F32.PACK_AB R165, R178, R175 ;  /* 0x000000afb2a5723e */ /* 0x000fc800000000ff */
[----:B------:R-:W2:Y:S01]  /*7000*/  MUFU.EX2 R190, R190 ;  /* 0x000000be00be7308 */ /* 0x000ea20000000800 */
[----:B---3--:R-:W-:-:S07]  /*7010*/  FADD.FTZ R7, R187, R0 ;  /* 0x00000000bb077221 */ /* 0x008fce0000010000 */
[----:B------:R-:W3:Y:S01]  /*7020*/  MUFU.EX2 R172, R172 ;  /* 0x000000ac00ac7308 */ /* 0x000ee20000000800 */
[----:B-1----:R-:W-:Y:S01]  /*7030*/  FADD.FTZ R3, R169, R154 ;  /* 0x0000009aa9037221 */ /* 0x002fe20000010000 */
[----:B------:R-:W-:-:S06]  /*7040*/  F2FP.F16.F32.PACK_AB R154, R11, R10 ;  /* 0x0000000a0b9a723e */ /* 0x000fcc00000000ff */
[----:B------:R-:W1:Y:S01]  /*7050*/  MUFU.EX2 R191, R191 ;  /* 0x000000bf00bf7308 */ /* 0x000e620000000800 */
[----:B--2---:R-:W-:-:S07]  /*7060*/  FADD.FTZ R0, R190, R7 ;  /* 0x00000007be007221 */ /* 0x004fce0000010000 */
[----:B------:R-:W2:Y:S01]  /*7070*/  MUFU.EX2 R173, R173 ;  /* 0x000000ad00ad7308 */ /* 0x000ea20000000800 */
[C---:B---3--:R-:W-:Y:S01]  /*7080*/  FADD.FTZ R158, R172.reuse, R3 ;  /* 0x00000003ac9e7221 */ /* 0x048fe20000010000 */
[----:B------:R-:W-:Y:S02]  /*7090*/  F2FP.F16.F32.PACK_AB R170, R172, R169 ;  /* 0x000000a9acaa723e */ /* 0x000fe400000000ff */
[----:B------:R-:W-:-:S04]  /*70a0*/  F2FP.F16.F32.PACK_AB R169, R187, R186 ;  /* 0x000000babba9723e */ /* 0x000fc800000000ff */
[----:B------:R-:W3:Y:S01]  /*70b0*/  MUFU.EX2 R189, R194 ;  /* 0x000000c200bd7308 */ /* 0x000ee20000000800 */
[C---:B-1----:R-:W-:Y:S01]  /*70c0*/  FADD.FTZ R0, R191.reuse, R0 ;  /* 0x00000000bf007221 */ /* 0x042fe20000010000 */
[----:B------:R-:W-:-:S06]  /*70d0*/  F2FP.F16.F32.PACK_AB R171, R191, R190 ;  /* 0x000000bebfab723e */ /* 0x000fcc00000000ff */
[----:B------:R-:W1:Y:S01]  /*70e0*/  MUFU.EX2 R176, R176 ;  /* 0x000000b000b07308 */ /* 0x000e620000000800 */
[----:B--2---:R-:W-:Y:S01]  /*70f0*/  FADD.FTZ R3, R173, R158 ;  /* 0x0000009ead037221 */ /* 0x004fe20000010000 */
[----:B------:R-:W-:-:S06]  /*7100*/  F2FP.F16.F32.PACK_AB R158, R15, R12 ;  /* 0x0000000c0f9e723e */ /* 0x000fcc00000000ff */
[----:B------:R-:W2:Y:S01]  /*7110*/  MUFU.EX2 R8, R195 ;  /* 0x000000c300087308 */ /* 0x000ea20000000800 */
[----:B---3--:R-:W-:-:S07]  /*7120*/  FADD.FTZ R7, R189, R0 ;  /* 0x00000000bd077221 */ /* 0x008fce0000010000 */
[----:B------:R-:W3:Y:S01]  /*7130*/  MUFU.EX2 R198, R198 ;  /* 0x000000c600c67308 */ /* 0x000ee20000000800 */
[C---:B-1----:R-:W-:Y:S01]  /*7140*/  FADD.FTZ R10, R176.reuse, R3 ;  /* 0x00000003b00a7221 */ /* 0x042fe20000010000 */
[----:B------:R-:W-:-:S03]  /*7150*/  F2FP.F16.F32.PACK_AB R172, R176, R173 ;  /* 0x000000adb0ac723e */ /* 0x000fc600000000ff */
[----:B------:R-:W-:-:S03]  /*7160*/  FADD.FTZ R3, R177, R10 ;  /* 0x0000000ab1037221 */ /* 0x000fc60000010000 */
[----:B------:R-:W1:Y:S01]  /*7170*/  MUFU.EX2 R180, R180 ;  /* 0x000000b400b47308 */ /* 0x000e620000000800 */
[C---:B--2---:R-:W-:Y:S01]  /*7180*/  FADD.FTZ R7, R8.reuse, R7 ;  /* 0x0000000708077221 */ /* 0x044fe20000010000 */
[----:B------:R-:W-:-:S06]  /*7190*/  F2FP.F16.F32.PACK_AB R173, R8, R189 ;  /* 0x000000bd08ad723e */ /* 0x000fcc00000000ff */
[----:B------:R-:W2:Y:S01]  /*71a0*/  MUFU.EX2 R199, R199 ;  /* 0x000000c700c77308 */ /* 0x000ea20000000800 */
[----:B---3--:R-:W-:Y:S01]  /*71b0*/  FADD.FTZ R0, R198, R7 ;  /* 0x00000007c6007221 */ /* 0x008fe20000010000 */
[C---:B-1----:R-:W-:Y:S01]  /*71c0*/  FADD.FTZ R3, R180.reuse, R3 ;  /* 0x00000003b4037221 */ /* 0x042fe20000010000 */
[----:B------:R-:W-:Y:S02]  /*71d0*/  F2FP.F16.F32.PACK_AB R174, R180, R177 ;  /* 0x000000b1b4ae723e */ /* 0x000fe400000000ff */
[C---:B--2---:R-:W-:Y:S01]  /*71e0*/  FADD.FTZ R0, R199.reuse, R0 ;  /* 0x00000000c7007221 */ /* 0x044fe20000010000 */
[----:B------:R-:W-:Y:S01]  /*71f0*/  F2FP.F16.F32.PACK_AB R175, R199, R198 ;  /* 0x000000c6c7af723e */ /* 0x000fe200000000ff */
[----:B----4-:R-:W-:Y:S06]  /*7200*/  @!P0 BRA `(.L_x_3293) ;  /* 0x0000000000048947 */ /* 0x010fec0003800000 */
[----:B------:R-:W-:Y:S01]  /*7210*/  BPT.TRAP 0x1 ;  /* 0x000000040000795c */ /* 0x000fe20000300000 */
.L_x_3293:
[----:B------:R1:W2:Y:S01]  /*7220*/  SYNCS.PHASECHK.TRANS64.TRYWAIT P2, [UR22+0x22850], R6 ;  /* 0x02285006ff0075a7 */ /* 0x0002a20008040156 */
[----:B------:R-:W-:Y:S05]  /*7230*/  @!P0 BRA `(.L_x_3294) ;  /* 0x0000000000048947 */ /* 0x000fea0003800000 */
[----:B------:R-:W-:Y:S01]  /*7240*/  BPT.TRAP 0x1 ;  /* 0x000000040000795c */ /* 0x000fe20000300000 */
.L_x_3294:
[----:B--2---:R-:W-:Y:S05]  /*7250*/  @P2 BRA `(.L_x_3295) ;  /* 0x0000000000082947 */ /* 0x004fea0003800000 */
[----:B------:R-:W2:Y:S02]  /*7260*/  SYNCS.PHASECHK.TRANS64.TRYWAIT P2, [UR22+0x22850], R6 ;  /* 0x02285006ff0075a7 */ /* 0x000ea40008040156 */
[----:B--2---:R-:W-:Y:S05]  /*7270*/  @!P2 BRA `(.L_x_3296) ;  /* 0x00000054005ca947 */ /* 0x004fea0003800000 */
.L_x_3295:
[----:B-12---:R-:W-:Y:S01]  /*7280*/  VIADD R6, R23, 0x8 ;  /* 0x0000000817067836 */ /* 0x006fe20000000000 */
[----:B------:R-:W-:-:S04]  /*7290*/  UIMAD UR10, UR37, 0xc00, UR21 ;  /* 0x00000c00250a78a4 */ /* 0x000fc8000f8e0215 */
[----:B------:R3:W-:Y:S01]  /*72a0*/  BAR.SYNC.DEFER_BLOCKING R6, 0x100 ;  /* 0x000400060000751d */ /* 0x0007e20000010000 */
[----:B------:R-:W-:Y:S01]  /*72b0*/  ISETP.LT.AND P2, PT, RZ, UR28, PT ;  /* 0x0000001cff007c0c */ /* 0x000fe2000bf41270 */
[----:B------:R-:W-:Y:S01]  /*72c0*/  @!P1 VIADD R183, R183, 0x22860 ;  /* 0x00022860b7b79836 */ /* 0x000fe20000000000 */
[----:B------:R-:W-:Y:S01]  /*72d0*/  UIADD3 UR28, UR28, -0x1, URZ ;  /* 0xffffffff1c1c7890 */ /* 0x000fe2000fffe03f */
[----:B------:R-:W-:Y:S01]  /*72e0*/  MOV R206, R5 ;  /* 0x0000000500ce7202 */ /* 0x000fe20000000f00 */
[----:B------:R-:W-:Y:S01]  /*72f0*/  IMAD.MOV.U32 R7, RZ, RZ, R4 ;  /* 0x000000ffff077224 */ /* 0x000fe200078e0004 */
[----:B------:R-:W-:Y:S01]  /*7300*/  UMOV UR6, UR10 ;  /* 0x0000000a00067c82 */ /* 0x000fe20008000000 */
[----:B------:R-:W-:Y:S01]  /*7310*/  UMOV UR7, 0x40000040 ;  /* 0x4000004000077882 */ /* 0x000fe20000000000 */
        /* <DEDUP_REMOVED lines=36> */
.L_x_3288:
[----:B--23--:R-:W2:Y:S01]  /*7560*/  SHFL.BFLY PT, R6, R3, 0x2, 0x1f ;  /* 0x0c401f0003067f89 */ /* 0x00cea200000e0000 */
[----:B------:R-:W-:Y:S01]  /*7570*/  IMAD.MOV.U32 R13, RZ, RZ, RZ ;  /* 0x000000ffff0d7224 */ /* 0x000fe200078e00ff */
[----:B------:R-:W-:Y:S01]  /*7580*/  UIADD3 UR37, UR37, 0x1, URZ ;  /* 0x0000000125257890 */ /* 0x000fe2000fffe03f */
[----:B------:R-:W-:Y:S01]  /*7590*/  IMAD.U32 R177, RZ, RZ, UR25 ;  /* 0x00000019ffb17e24 */ /* 0x000fe2000f8e00ff */
[----:B------:R-:W3:Y:S01]  /*75a0*/  SHFL.BFLY PT, R11, R0, 0x2, 0x1f ;  /* 0x0c401f00000b7f89 */ /* 0x000ee200000e0000 */
[----:B------:R-:W-:Y:S01]  /*75b0*/  IMAD.U32 R179, RZ, RZ, UR25 ;  /* 0x00000019ffb37e24 */ /* 0x000fe2000f8e00ff */
[----:B------:R-:W-:Y:S01]  /*75c0*/  UISETP.NE.AND UP0, UPT, UR37, 0x2, UPT ;  /* 0x000000022500788c */ /* 0x000fe2000bf05270 */
[----:B------:R-:W-:Y:S01]  /*75d0*/  IMAD.MOV.U32 R20, RZ, RZ, -0x800000 ;  /* 0xff800000ff147424 */ /* 0x000fe200078e00ff */
[----:B------:R4:W-:Y:S06]  /*75e0*/  BAR.ARV R9, 0x100 ;  /* 0x000400090000751d */ /* 0x0009ec0000002000 */
[----:B------:R-:W-:-:S02]  /*75f0*/  USEL UR4, URZ, 0x1, UP0 ;  /* 0x000000013f047887 */ /* 0x000fc40008000000 */
[----:B------:R-:W-:Y:S06]  /*7600*/  BAR.ARV 0x8, 0x120 ;  /* 0x0204800000007b1d */ /* 0x000fec0000002000 */
[----:B------:R-:W-:Y:S01]  /*7610*/  PLOP3.LUT P0, PT, PT, PT, PT, 0x8, 0x0 ;  /* 0x000000000000781c */ /* 0x000fe20003f0e170 */
[----:B------:R-:W-:Y:S01]  /*7620*/  UIADD3 UR39, UR39, 0x1, URZ ;  /* 0x0000000127277890 */ /* 0x000fe2000fffe03f */
[----:B--2---:R-:W-:Y:S01]  /*7630*/  FADD.FTZ R6, R6, R3 ;  /* 0x0000000306067221 */ /* 0x004fe20000010000 */
[----:B------:R-:W-:Y:S01]  /*7640*/  IMAD.MOV.U32 R3, RZ, RZ, -0x800000 ;  /* 0xff800000ff037424 */ /* 0x000fe200078e00ff */
[----:B------:R-:W-:Y:S01]  /*7650*/  USEL UR37, UR37, URZ, UP0 ;  /* 0x0000003f25257287 */ /* 0x000fe20008000000 */
[----:B---3--:R-:W-:-:S02]  /*7660*/  FADD.FTZ R11, R11, R0 ;  /* 0x000000000b0b7221 */ /* 0x008fc40000010000 */
[----:B-1----:R-:W1:Y:S01]  /*7670*/  SHFL.BFLY PT, R7, R6, 0x1, 0x1f ;  /* 0x0c201f0006077f89 */ /* 0x002e6200000e0000 */
[----:B------:R-:W-:-:S03]  /*7680*/  ULOP3.LUT UR38, UR38, UR4, URZ, 0x3c, !UPT ;  /* 0x0000000426267292 */ /* 0x000fc6000f8e3c3f */
[----:B------:R-:W2:Y:S01]  /*7690*/  SHFL.BFLY PT, R8, R11, 0x1, 0x1f ;  /* 0x0c201f000b087f89 */ /* 0x000ea200000e0000 */
[----:B-1----:R-:W-:Y:S01]  /*76a0*/  FADD.FTZ R172, R6, R7 ;  /* 0x0000000706ac7221 */ /* 0x002fe20000010000 */
[----:B------:R-:W-:Y:S02]  /*76b0*/  IMAD.MOV.U32 R7, RZ, RZ, RZ ;  /* 0x000000ffff077224 */ /* 0x000fe400078e00ff */
[----:B--2---:R-:W-:Y:S02]  /*76c0*/  FADD.FTZ R174, R11, R8 ;  /* 0x000000080bae7221 */ /* 0x004fe40000010000 */
[----:B------:R-:W-:-:S03]  /*76d0*/  FSETP.NE.FTZ.AND P1, PT, R172, RZ, PT ;  /* 0x000000ffac00720b */ /* 0x000fc60003f35000 */
[----:B------:R-:W-:-:S10]  /*76e0*/  FSETP.NE.FTZ.AND P2, PT, R174, RZ, PT ;  /* 0x000000ffae00720b */ /* 0x000fd40003f55000 */
[----:B------:R-:W1:Y:S01]  /*76f0*/  @P1 MUFU.RCP R13, R172 ;  /* 0x000000ac000d1308 */ /* 0x000e620000001000 */
[----:B------:R-:W-:Y:S02]  /*7700*/  @P1 FMUL.FTZ R177, R177, 0.69314718246459960938 ;  /* 0x3f317218b1b11820 */ /* 0x000fe40000410000 */
[----:B------:R-:W-:-:S05]  /*7710*/  @P2 FMUL.FTZ R179, R179, 0.69314718246459960938 ;  /* 0x3f317218b3b32820 */ /* 0x000fca0000410000 */
[----:B------:R-:W2:Y:S08]  /*7720*/  @P2 MUFU.RCP R7, R174 ;  /* 0x000000ae00072308 */ /* 0x000eb00000001000 */
[----:B------:R-:W3:Y:S01]  /*7730*/  @P1 MUFU.LG2 R172, R172 ;  /* 0x000000ac00ac1308 */ /* 0x000ee20000000c00 */
[-C--:B-1----:R-:W-:Y:S01]  /*7740*/  FMUL.FTZ R0, R24, R13.reuse ;  /* 0x0000000d18007220 */ /* 0x082fe20000410000 */
[-C--:B------:R-:W-:Y:S01]  /*7750*/  FMUL.FTZ R6, R28, R13.reuse ;  /* 0x0000000d1c067220 */ /* 0x080fe20000410000 */
[-C--:B------:R-:W-:Y:S01]  /*7760*/  FMUL.FTZ R25, R25, R13.reuse ;  /* 0x0000000d19197220 */ /* 0x080fe20000410000 */
[-C--:B------:R-:W-:Y:S01]  /*7770*/  FMUL.FTZ R29, R29, R13.reuse ;  /* 0x0000000d1d1d7220 */ /* 0x080fe20000410000 */
[-C--:B------:R-:W-:Y:S01]  /*7780*/  FMUL.FTZ R32, R32, R13.reuse ;  /* 0x0000000d20207220 */ /* 0x080fe20000410000 */
[-C--:B------:R-:W-:Y:S01]  /*7790*/  FMUL.FTZ R33, R33, R13.reuse ;  /* 0x0000000d21217220 */ /* 0x080fe20000410000 */
[----:B------:R-:W-:Y:S01]  /*77a0*/  FMUL.FTZ R36, R36, R13 ;  /* 0x0000000d24247220 */ /* 0x000fe20000410000 */
[----:B------:R-:W1:Y:S01]  /*77b0*/  @P2 MUFU.LG2 R174, R174 ;  /* 0x000000ae00ae2308 */ /* 0x000e620000000c00 */
[-C--:B--2---:R-:W-:Y:S01]  /*77c0*/  FMUL.FTZ R157, R87, R7.reuse ;  /* 0x00000007579d7220 */ /* 0x084fe20000410000 */
[----:B------:R-:W-:Y:S01]  /*77d0*/  FMUL.FTZ R155, R91, R7 ;  /* 0x000000075b9b7220 */ /* 0x000fe20000410000 */
[-C--:B------:R-:W-:Y:S01]  /*77e0*/  FMUL.FTZ R37, R37, R13.reuse ;  /* 0x0000000d25257220 */ /* 0x080fe20000410000 */
[-C--:B------:R-:W-:Y:S01]  /*77f0*/  FMUL.FTZ R8, R40, R13.reuse ;  /* 0x0000000d28087220 */ /* 0x080fe20000410000 */
[-C--:B------:R-:W-:Y:S01]  /*7800*/  FMUL.FTZ R41, R41, R13.reuse ;  /* 0x0000000d29297220 */ /* 0x080fe20000410000 */
[-C--:B------:R-:W-:Y:S01]  /*7810*/  FMUL.FTZ R10, R44, R13.reuse ;  /* 0x0000000d2c0a7220 */ /* 0x080fe20000410000 */
[-C--:B------:R-:W-:Y:S01]  /*7820*/  FMUL.FTZ R45, R45, R13.reuse ;  /* 0x0000000d2d2d7220 */ /* 0x080fe20000410000 */
[-C--:B------:R-:W-:Y:S01]  /*7830*/  FMUL.FTZ R12, R48, R13.reuse ;  /* 0x0000000d300c7220 */ /* 0x080fe20000410000 */
[----:B---3--:R-:W-:Y:S01]  /*7840*/  @P1 FMUL.FTZ R172, R172, 0.69314718246459960938 ;  /* 0x3f317218acac1820 */ /* 0x008fe20000410000 */
[-C--:B------:R-:W-:Y:S01]  /*7850*/  FMUL.FTZ R49, R49, R13.reuse ;  /* 0x0000000d31317220 */ /* 0x080fe20000410000 */
[-C--:B------:R-:W-:Y:S01]  /*7860*/  FMUL.FTZ R14, R52, R13.reuse ;  /* 0x0000000d340e7220 */ /* 0x080fe20000410000 */
[-C--:B------:R-:W-:Y:S01]  /*7870*/  FMUL.FTZ R53, R53, R13.reuse ;  /* 0x0000000d35357220 */ /* 0x080fe20000410000 */
[-C--:B------:R-:W-:Y:S01]  /*7880*/  FMUL.FTZ R24, R56, R13.reuse ;  /* 0x0000000d38187220 */ /* 0x080fe20000410000 */
[-C--:B------:R-:W-:Y:S01]  /*7890*/  FMUL.FTZ R57, R57, R13.reuse ;  /* 0x0000000d39397220 */ /* 0x080fe20000410000 */
        /* <DEDUP_REMOVED lines=111> */
.L_x_3267:
        /* <DEDUP_REMOVED lines=10> */
[C---:B------:R-:W-:Y:S01]  /*8030*/  IADD3 R35, P4, R16.reuse, 0x60, RZ ;  /* 0x0000006010237810 */ /* 0x040fe20007f9e0ff */
[----:B------:R-:W-:Y:S01]  /*8040*/  USHF.R.S32.HI UR5, URZ, 0x1f, UR43 ;  /* 0x0000001f3f057899 */ /* 0x000fe2000801142b */
[----:B------:R-:W-:Y:S02]  /*8050*/  LOP3.LUT R26, R27, 0x380, RZ, 0xc0, !PT ;  /* 0x000003801b1a7812 */ /* 0x000fe400078ec0ff */
[----:B------:R-:W-:Y:S01]  /*8060*/  IADD3 R39, P3, R16, 0x4000, RZ ;  /* 0x0000400010277810 */ /* 0x000fe20007f7e0ff */
[----:B------:R-:W-:Y:S01]  /*8070*/  ULDC UR10, c[0x0][0xa88] ;  /* 0x0002a200000a7ab9 */ /* 0x000fe20000000800 */
[----:B------:R-:W-:Y:S01]  /*8080*/  SHF.R.U64 R26, R26, 0x3, RZ ;  /* 0x000000031a1a7819 */ /* 0x000fe200000012ff */
[----:B------:R-:W-:Y:S01]  /*8090*/  ULDC.64 UR6, c[0x0][0xb70] ;  /* 0x0002dc0000067ab9 */ /* 0x000fe20000000a00 */
[----:B------:R-:W-:Y:S01]  /*80a0*/  LOP3.LUT R34, R35, 0x380, RZ, 0xc0, !PT ;  /* 0x0000038023227812 */ /* 0x000fe200078ec0ff */
[----:B------:R-:W-:Y:S01]  /*80b0*/  UIMAD UR5, UR5, UR6, URZ ;  /* 0x00000006050572a4 */ /* 0x000fe2000f8e023f */
[----:B------:R-:W-:Y:S01]  /*80c0*/  LOP3.LUT R26, R26, R27, RZ, 0x3c, !PT ;  /* 0x0000001b1a1a7212 */ /* 0x000fe200078e3cff */
[----:B------:R-:W-:Y:S01]  /*80d0*/  IMAD.X R27, RZ, RZ, R17, P6 ;  /* 0x000000ffff1b7224 */ /* 0x000fe200030e0611 */
[C---:B------:R-:W-:Y:S01]  /*80e0*/  IADD3 R47, P6, R16.reuse, 0x4040, RZ ;  /* 0x00004040102f7810 */ /* 0x040fe20007fde0ff */
[----:B------:R-:W-:Y:S01]  /*80f0*/  UIMAD.WIDE.U32 UR8, UR43, UR6, URZ ;  /* 0x000000062b0872a5 */ /* 0x000fe2000f8e003f */
[----:B------:R-:W-:Y:S01]  /*8100*/  LOP3.LUT R38, R39, 0x380, RZ, 0xc0, !PT ;  /* 0x0000038027267812 */ /* 0x000fe200078ec0ff */
[----:B------:R-:W-:Y:S01]  /*8110*/  UIMAD UR5, UR43, UR7, UR5 ;  /* 0x000000072b0572a4 */ /* 0x000fe2000f8e0205 */
[----:B------:R-:W-:-:S02]  /*8120*/  IADD3 R31, P5, R16, 0x40, RZ ;  /* 0x00000040101f7810 */ /* 0x000fc40007fbe0ff */
[----:B------:R-:W-:Y:S01]  /*8130*/  LOP3.LUT R46, R47, 0x380, RZ, 0xc0, !PT ;  /* 0x000003802f2e7812 */ /* 0x000fe200078ec0ff */
[----:B------:R-:W-:Y:S01]  /*8140*/  UIADD3 UR5, UR9, UR5, URZ ;  /* 0x0000000509057290 */ /* 0x000fe2000fffe03f */
[----:B------:R-:W-:Y:S01]  /*8150*/  SHF.R.U64 R34, R34, 0x3, RZ ;  /* 0x0000000322227819 */ /* 0x000fe200000012ff */
[----:B------:R-:W-:Y:S01]  /*8160*/  ULDC.64 UR6, c[0x0][0xb40] ;  /* 0x0002d00000067ab9 */ /* 0x000fe20000000a00 */
[----:B------:R-:W-:Y:S02]  /*8170*/  SHF.R.U64 R38, R38, 0x3, RZ ;  /* 0x0000000326267819 */ /* 0x000fe400000012ff */
[----:B------:R-:W-:Y:S02]  /*8180*/  IADD3 R43, P2, R16, 0x4020, RZ ;  /* 0x00004020102b7810 */ /* 0x000fe40007f5e0ff */
[----:B------:R-:W-:Y:S02]  /*8190*/  LOP3.LUT R30, R31, 0x380, RZ, 0xc0, !PT ;  /* 0x000003801f1e7812 */ /* 0x000fe400078ec0ff */
[----:B------:R-:W-:-:S02]  /*81a0*/  SHF.R.U64 R46, R46, 0x3, RZ ;  /* 0x000000032e2e7819 */ /* 0x000fc400000012ff */
[----:B------:R-:W-:Y:S01]  /*81b0*/  LOP3.LUT R34, R34, R35, RZ, 0x3c, !PT ;  /* 0x0000002322227212 */ /* 0x000fe200078e3cff */
[--C-:B------:R-:W-:Y:S01]  /*81c0*/  IMAD.X R35, RZ, RZ, R17.reuse, P4 ;  /* 0x000000ffff237224 */ /* 0x100fe200020e0611 */
[----:B------:R-:W-:Y:S01]  /*81d0*/  LOP3.LUT R38, R38, R39, RZ, 0x3c, !PT ;  /* 0x0000002726267212 */ /* 0x000fe200078e3cff */
[----:B------:R-:W-:Y:S01]  /*81e0*/  IMAD.X R39, RZ, RZ, R17, P3 ;  /* 0x000000ffff277224 */ /* 0x000fe200018e0611 */
[----:B------:R-:W-:Y:S02]  /*81f0*/  IADD3 R95, R22, UR42, RZ ;  /* 0x0000002a165f7c10 */ /* 0x000fe4000fffe0ff */
[----:B------:R-:W-:Y:S02]  /*8200*/  LOP3.LUT R42, R43, 0x380, RZ, 0xc0, !PT ;  /* 0x000003802b2a7812 */ /* 0x000fe400078ec0ff */
[----:B------:R-:W-:Y:S01]  /*8210*/  SHF.R.U64 R30, R30, 0x3, RZ ;  /* 0x000000031e1e7819 */ /* 0x000fe200000012ff */
[----:B------:R-:W-:Y:S01]  /*8220*/  VIADD R4, R95, 0x8 ;  /* 0x000000085f047836 */ /* 0x000fe20000000000 */
[----:B------:R-:W-:-:S02]  /*8230*/  IADD3 R55, P4, R16, 0x8000, RZ ;  /* 0x0000800010377810 */ /* 0x000fc40007f9e0ff */
[----:B------:R-:W-:Y:S02]  /*8240*/  IADD3 R59, P3, R16, 0x8020, RZ ;  /* 0x00008020103b7810 */ /* 0x000fe40007f7e0ff */
[----:B------:R-:W-:Y:S01]  /*8250*/  LOP3.LUT R46, R46, R47, RZ, 0x3c, !PT ;  /* 0x0000002f2e2e7212 */ /* 0x000fe200078e3cff */
[--C-:B------:R-:W-:Y:S01]  /*8260*/  IMAD.X R47, RZ, RZ, R17.reuse, P6 ;  /* 0x000000ffff2f7224 */ /* 0x100fe200030e0611 */
[----:B------:R-:W-:Y:S02]  /*8270*/  LOP3.LUT R5, R16, 0x380, RZ, 0xc0, !PT ;  /* 0x0000038010057812 */ /* 0x000fe400078ec0ff */
[----:B------:R-:W-:Y:S02]  /*8280*/  SHF.R.U64 R42, R42, 0x3, RZ ;  /* 0x000000032a2a7819 */ /* 0x000fe400000012ff */
[----:B------:R-:W-:Y:S02]  /*8290*/  IADD3 R67, P6, R16, 0x8060, RZ ;  /* 0x0000806010437810 */ /* 0x000fe40007fde0ff */
[----:B------:R-:W-:Y:S01]  /*82a0*/  LOP3.LUT R30, R30, R31, RZ, 0x3c, !PT ;  /* 0x0000001f1e1e7212 */ /* 0x000fe200078e3cff */
[----:B------:R-:W-:Y:S01]  /*82b0*/  IMAD.X R31, RZ, RZ, R17, P5 ;  /* 0x000000ffff1f7224 */ /* 0x000fe200028e0611 */
[----:B------:R-:W-:-:S02]  /*82c0*/  LOP3.LUT R54, R55, 0x380, RZ, 0xc0, !PT ;  /* 0x0000038037367812 */ /* 0x000fc400078ec0ff */
[----:B------:R-:W-:Y:S02]  /*82d0*/  LOP3.LUT R58, R59, 0x380, RZ, 0xc0, !PT ;  /* 0x000003803b3a7812 */ /* 0x000fe400078ec0ff */
[----:B------:R-:W-:Y:S02]  /*82e0*/  LOP3.LUT P0, RZ, R202, 0x3, RZ, 0xc0, !PT ;  /* 0x00000003caff7812 */ /* 0x000fe4000780c0ff */
[----:B------:R-:W-:Y:S02]  /*82f0*/  IADD3 R51, P5, R16, 0x4060, RZ ;  /* 0x0000406010337810 */ /* 0x000fe40007fbe0ff */
[----:B------:R-:W-:Y:S02]  /*8300*/  SHF.R.U64 R5, R5, 0x3, RZ ;  /* 0x0000000305057819 */ /* 0x000fe400000012ff */
[----:B------:R-:W-:Y:S01]  /*8310*/  LOP3.LUT R42, R42, R43, RZ, 0x3c, !PT ;  /* 0x0000002b2a2a7212 */ /* 0x000fe200078e3cff */
[----:B------:R-:W-:Y:S01]  /*8320*/  IMAD.X R43, RZ, RZ, R17, P2 ;  /* 0x000000ffff2b7224 */ /* 0x000fe200010e0611 */
[----:B------:R-:W-:-:S02]  /*8330*/  LOP3.LUT R66, R67, 0x380, RZ, 0xc0, !PT ;  /* 0x0000038043427812 */ /* 0x000fc400078ec0ff */
[----:B------:R-:W-:Y:S02]  /*8340*/  SHF.R.U64 R54, R54, 0x3, RZ ;  /* 0x0000000336367819 */ /* 0x000fe400000012ff */
[----:B------:R-:W-:Y:S02]  /*8350*/  SHF.R.U64 R58, R58, 0x3, RZ ;  /* 0x000000033a3a7819 */ /* 0x000fe400000012ff */
[----:B------:R-:W-:Y:S02]  /*8360*/  ISETP.GE.OR P1, PT, R4, UR10, P0 ;  /* 0x0000000a04007c0c */ /* 0x000fe40008726670 */
[----:B------:R-:W-:Y:S02]  /*8370*/  IADD3 R63, P2, R16, 0x8040, RZ ;  /* 0x00008040103f7810 */ /* 0x000fe40007f5e0ff */
[----:B------:R-:W-:Y:S02]  /*8380*/  LOP3.LUT R50, R51, 0x380, RZ, 0xc0, !PT ;  /* 0x0000038033327812 */ /* 0x000fe400078ec0ff */
[----:B------:R-:W-:Y:S01]  /*8390*/  LOP3.LUT R4, R5, R16, RZ, 0x3c, !PT ;  /* 0x0000001005047212 */ /* 0x000fe200078e3cff */
[----:B------:R-:W-:Y:S01]  /*83a0*/  IMAD.MOV.U32 R5, RZ, RZ, R17 ;  /* 0x000000ffff057224 */ /* 0x000fe200078e0011 */
[----:B------:R-:W-:-:S02]  /*83b0*/  SHF.R.U64 R66, R66, 0x3, RZ ;  /* 0x0000000342427819 */ /* 0x000fc400000012ff */
[----:B------:R-:W-:Y:S01]  /*83c0*/  LOP3.LUT R54, R54, R55, RZ, 0x3c, !PT ;  /* 0x0000003736367212 */ /* 0x000fe200078e3cff */
[--C-:B------:R-:W-:Y:S01]  /*83d0*/  IMAD.X R55, RZ, RZ, R17.reuse, P4 ;  /* 0x000000ffff377224 */ /* 0x100fe200020e0611 */
[----:B------:R-:W-:Y:S01]  /*83e0*/  LOP3.LUT R58, R58, R59, RZ, 0x3c, !PT ;  /* 0x0000003b3a3a7212 */ /* 0x000fe200078e3cff */
[----:B------:R-:W-:Y:S01]  /*83f0*/  IMAD.X R59, RZ, RZ, R17, P3 ;  /* 0x000000ffff3b7224 */ /* 0x000fe200018e0611 */
[----:B------:R-:W-:Y:S02]  /*8400*/  LOP3.LUT R62, R63, 0x380, RZ, 0xc0, !PT ;  /* 0x000003803f3e7812 */ /* 0x000fe400078ec0ff */
[----:B------:R-:W-:Y:S02]  /*8410*/  SHF.R.U64 R50, R50, 0x3, RZ ;  /* 0x0000000332327819 */ /* 0x000fe400000012ff */
[C---:B------:R-:W-:Y:S02]  /*8420*/  IADD3 R83, P4, R16.reuse, 0xc020, RZ ;  /* 0x0000c02010537810 */ /* 0x040fe40007f9e0ff */
[----:B------:R-:W-:-:S02]  /*8430*/  IADD3 R75, P3, R16, 0xc040, RZ ;  /* 0x0000c040104b7810 */ /* 0x000fc40007f7e0ff */
[----:B------:R-:W-:Y:S02]  /*8440*/  LOP3.LUT R66, R66, R67, RZ, 0x3c, !PT ;  /* 0x0000004342427212 */ /* 0x000fe400078e3cff */
[----:B------:R-:W-:Y:S02]  /*8450*/  MOV R67, R4 ;  /* 0x0000000400437202 */ /* 0x000fe40000000f00 */
[----:B------:R-:W-:Y:S02]  /*8460*/  SHF.R.U64 R62, R62, 0x3, RZ ;  /* 0x000000033e3e7819 */ /* 0x000fe400000012ff */
[----:B------:R-:W-:Y:S02]  /*8470*/  F2FP.F16.F32.PACK_AB R4, R25, R0 ;  /* 0x000000001904723e */ /* 0x000fe400000000ff */
[----:B------:R-:W-:Y:S02]  /*8480*/  F2FP.F16.F32.PACK_AB R5, R175, R168 ;  /* 0x000000a8af05723e */ /* 0x000fe400000000ff */
[----:B------:R-:W-:-:S02]  /*8490*/  F2FP.F16.F32.PACK_AB R6, R29, R6 ;  /* 0x000000061d06723e */ /* 0x000fc400000000ff */
[----:B------:R-:W-:Y:S02]  /*84a0*/  F2FP.F16.F32.PACK_AB R7, R173, R170 ;  /* 0x000000aaad07723e */ /* 0x000fe400000000ff */
[----:B------:R-:W-:Y:S02]  /*84b0*/  LOP3.LUT R50, R50, R51, RZ, 0x3c, !PT ;  /* 0x0000003332327212 */ /* 0x000fe400078e3cff */
[----:B------:R-:W-:Y:S01]  /*84c0*/  LOP3.LUT R82, R83, 0x380, RZ, 0xc0, !PT ;  /* 0x0000038053527812 */ /* 0x000fe200078ec0ff */
[----:B------:R1:W-:Y:S01]  /*84d0*/  STSM.16.M88.4 [R67], R4 ;  /* 0x0000000443007844 */ /* 0x0003e20000000200 */
[----:B------:R-:W-:Y:S02]  /*84e0*/  LOP3.LUT R74, R75, 0x380, RZ, 0xc0, !PT ;  /* 0x000003804b4a7812 */ /* 0x000fe400078ec0ff */
[----:B------:R-:W-:Y:S02]  /*84f0*/  IADD3.X R51, RZ, R17, RZ, P5, !PT ;  /* 0x00000011ff337210 */ /* 0x000fe40002ffe4ff */
[----:B------:R-:W-:-:S02]  /*8500*/  IADD3 R71, P5, R16, 0xc000, RZ ;  /* 0x0000c00010477810 */ /* 0x000fc40007fbe0ff */
[----:B------:R-:W-:Y:S01]  /*8510*/  LOP3.LUT R62, R62, R63, RZ, 0x3c, !PT ;  /* 0x0000003f3e3e7212 */ /* 0x000fe200078e3cff */
[--C-:B------:R-:W-:Y:S01]  /*8520*/  IMAD.X R63, RZ, RZ, R17.reuse, P2 ;  /* 0x000000ffff3f7224 */ /* 0x100fe200010e0611 */
[----:B------:R-:W-:Y:S02]  /*8530*/  SHF.R.U64 R82, R82, 0x3, RZ ;  /* 0x0000000352527819 */ /* 0x000fe400000012ff */
[----:B------:R-:W-:Y:S02]  /*8540*/  SHF.R.U64 R74, R74, 0x3, RZ ;  /* 0x000000034a4a7819 */ /* 0x000fe400000012ff */
[----:B------:R-:W-:Y:S02]  /*8550*/  IADD3 R79, P2, R16, 0xc060, RZ ;  /* 0x0000c060104f7810 */ /* 0x000fe40007f5e0ff */
[----:B------:R-:W-:Y:S01]  /*8560*/  LOP3.LUT R70, R71, 0x380, RZ, 0xc0, !PT ;  /* 0x0000038047467812 */ /* 0x000fe200078ec0ff */
[----:B-1----:R-:W-:Y:S01]  /*8570*/  IMAD.X R67, RZ, RZ, R17, P6 ;  /* 0x000000ffff437224 */ /* 0x002fe200030e0611 */
[----:B------:R-:W-:-:S02]  /*8580*/  F2FP.F16.F32.PACK_AB R4, R33, R32 ;  /* 0x000000202104723e */ /* 0x000fc400000000ff */
[----:B------:R-:W1:Y:S01]  /*8590*/  LDC.64 R32, c[0x0][0xb78] ;  /* 0x0002de00ff207b82 */ /* 0x000e620000000a00 */
[----:B------:R-:W-:Y:S01]  /*85a0*/  LOP3.LUT R82, R82, R83, RZ, 0x3c, !PT ;  /* 0x0000005352527212 */ /* 0x000fe200078e3cff */
[----:B------:R-:W-:Y:S01]  /*85b0*/  IMAD.X R83, RZ, RZ, R17, P4 ;  /* 0x000000ffff537224 */ /* 0x000fe200020e0611 */
[----:B------:R-:W-:Y:S02]  /*85c0*/  LOP3.LUT R74, R74, R75, RZ, 0x3c, !PT ;  /* 0x0000004b4a4a7212 */ /* 0x000fe400078e3cff */
[----:B------:R-:W-:Y:S02]  /*85d0*/  LOP3.LUT R78, R79, 0x380, RZ, 0xc0, !PT ;  /* 0x000003804f4e7812 */ /* 0x000fe400078ec0ff */
[----:B------:R-:W-:Y:S02]  /*85e0*/  MOV R168, R26 ;  /* 0x0000001a00a87202 */ /* 0x000fe40000000f00 */
[----:B------:R-:W-:Y:S02]  /*85f0*/  IADD3.X R75, RZ, R17, RZ, P3, !PT ;  /* 0x00000011ff4b7210 */ /* 0x000fe40001ffe4ff */
[----:B------:R-:W-:-:S02]  /*8600*/  F2FP.F16.F32.PACK_AB R5, R166, R153 ;  /* 0x00000099a605723e */ /* 0x000fc400000000ff */
[----:B------:R-:W-:Y:S02]  /*8610*/  F2FP.F16.F32.PACK_AB R6, R37, R36 ;  /* 0x000000242506723e */ /* 0x000fe400000000ff */
[----:B------:R-:W-:Y:S02]  /*8620*/  F2FP.F16.F32.PACK_AB R7, R171, R152 ;  /* 0x00000098ab07723e */ /* 0x000fe400000000ff */
[----:B------:R-:W-:Y:S02]  /*8630*/  SHF.R.U64 R70, R70, 0x3, RZ ;  /* 0x0000000346467819 */ /* 0x000fe400000012ff */
[----:B------:R-:W-:Y:S01]  /*8640*/  MOV R103, R30 ;  /* 0x0000001e00677202 */ /* 0x000fe20000000f00 */
[----:B------:R1:W-:Y:S01]  /*8650*/  STSM.16.M88.4 [R168], R4 ;  /* 0x00000004a8007844 */ /* 0x0003e20000000200 */
[----:B------:R-:W-:Y:S02]  /*8660*/  F2FP.F16.F32.PACK_AB R8, R41, R8 ;  /* 0x000000082908723e */ /* 0x000fe400000000ff */
[----:B------:R-:W-:Y:S01]  /*8670*/  F2FP.F16.F32.PACK_AB R9, R164, R9 ;  /* 0x00000009a409723e */ /* 0x000fe200000000ff */
[----:B------:R-:W2:Y:S01]  /*8680*/  SHFL.IDX PT, R6, R204, RZ, 0x1f ;  /* 0x00001fffcc067589 */ /* 0x000ea200000e0000 */
[----:B------:R-:W-:-:S02]  /*8690*/  F2FP.F16.F32.PACK_AB R10, R45, R10 ;  /* 0x0000000a2d0a723e */ /* 0x000fc400000000ff */
[----:B------:R-:W-:Y:S02]  /*86a0*/  F2FP.F16.F32.PACK_AB R11, R162, R11 ;  /* 0x0000000ba20b723e */ /* 0x000fe400000000ff */
[----:B------:R-:W-:Y:S01]  /*86b0*/  MOV R102, R34 ;  /* 0x0000002200667202 */ /* 0x000fe20000000f00 */
[----:B------:R-:W-:Y:S01]  /*86c0*/  IMAD.U32 R35, RZ, RZ, UR9 ;  /* 0x00000009ff237e24 */ /* 0x000fe2000f8e00ff */
[----:B------:R-:W-:Y:S01]  /*86d0*/  F2FP.F16.F32.PACK_AB R12, R49, R12 ;  /* 0x0000000c310c723e */ /* 0x000fe200000000ff */
[----:B------:R3:W-:Y:S01]  /*86e0*/  STSM.16.M88.4 [R103], R8 ;  /* 0x0000000867007844 */ /* 0x0007e20000000200 */
[----:B------:R-:W-:Y:S01]  /*86f0*/  F2FP.F16.F32.PACK_AB R13, R160, R13 ;  /* 0x0000000da00d723e */ /* 0x000fe200000000ff */
[----:B------:R-:W-:Y:S01]  /*8700*/  IMAD.U32 R35, RZ, RZ, UR5 ;  /* 0x00000005ff237e24 */ /* 0x000fe2000f8e00ff */
[----:B------:R-:W-:Y:S01]  /*8710*/  F2FP.F16.F32.PACK_AB R14, R53, R14 ;  /* 0x0000000e350e723e */ /* 0x000fe200000000ff */
[----:B------:R-:W-:Y:S01]  /*8720*/  USHF.R.S32.HI UR5, URZ, 0x1f, UR44 ;  /* 0x0000001f3f057899 */ /* 0x000fe2000801142c */
[----:B------:R-:W-:Y:S01]  /*8730*/  F2FP.F16.F32.PACK_AB R15, R158, R15 ;  /* 0x0000000f9e0f723e */ /* 0x000fe200000000ff */
[----:B------:R-:W-:Y:S01]  /*8740*/  IMAD.U32 R34, RZ, RZ, UR8 ;  /* 0x00000008ff227e24 */ /* 0x000fe2000f8e00ff */
[----:B------:R-:W-:-:S02]  /*8750*/  MOV R39, R38 ;  /* 0x0000002600277202 */ /* 0x000fc40000000f00 */
[----:B------:R-:W-:Y:S01]  /*8760*/  F2FP.F16.F32.PACK_AB R24, R57, R24 ;  /* 0x000000183918723e */ /* 0x000fe200000000ff */
[----:B------:R3:W-:Y:S01]  /*8770*/  STSM.16.M88.4 [R102], R12 ;  /* 0x0000000c66007844 */ /* 0x0007e20000000200 */
[----:B------:R-:W-:Y:S01]  /*8780*/  F2FP.F16.F32.PACK_AB R25, R169, R64 ;  /* 0x00000040a919723e */ /* 0x000fe200000000ff */
[----:B-1----:R-:W-:Y:S01]  /*8790*/  IMAD R4, R32, UR5, RZ ;  /* 0x0000000520047c24 */ /* 0x002fe2000f8e02ff */
[----:B------:R-:W-:Y:S02]  /*87a0*/  F2FP.F16.F32.PACK_AB R26, R61, R60 ;  /* 0x0000003c3d1a723e */ /* 0x000fe400000000ff */
[----:B------:R-:W-:Y:S01]  /*87b0*/  F2FP.F16.F32.PACK_AB R27, R167, R56 ;  /* 0x00000038a71b723e */ /* 0x000fe200000000ff */
[----:B------:R-:W-:Y:S01]  /*87c0*/  IMAD R4, R33, UR44, R4 ;  /* 0x0000002c21047c24 */ /* 0x000fe2000f8e0204 */
[----:B------:R-:W-:Y:S01]  /*87d0*/  SHF.R.U64 R78, R78, 0x3, RZ ;  /* 0x000000034e4e7819 */ /* 0x000fe200000012ff */
[----:B------:R-:W-:Y:S01]  /*87e0*/  IMAD.WIDE.U32 R32, R32, UR44, R34 ;  /* 0x0000002c20207c25 */ /* 0x000fe2000f8e0022 */
[----:B------:R-:W-:Y:S01]  /*87f0*/  MOV R42, R42 ;  /* 0x0000002a002a7202 */ /* 0x000fe20000000f00 */
[----:B------:R3:W-:Y:S01]  /*8800*/  STSM.16.M88.4 [R39], R24 ;  /* 0x0000001827007844 */ /* 0x0007e20000000200 */
[----:B------:R-:W-:-:S02]  /*8810*/  MOV R0, R74 ;  /* 0x0000004a00007202 */ /* 0x000fc40000000f00 */
[----:B------:R-:W-:Y:S02]  /*8820*/  F2FP.F16.F32.PACK_AB R28, R65, R28 ;  /* 0x0000001c411c723e */ /* 0x000fe400000000ff */
[----:B------:R-:W-:Y:S02]  /*8830*/  F2FP.F16.F32.PACK_AB R29, R165, R52 ;  /* 0x00000034a51d723e */ /* 0x000fe400000000ff */
[----:B------:R-:W-:Y:S02]  /*8840*/  F2FP.F16.F32.PACK_AB R30, R69, R68 ;  /* 0x00000044451e723e */ /* 0x000fe400000000ff */
[----:B------:R-:W-:Y:S02]  /*8850*/  F2FP.F16.F32.PACK_AB R31, R163, R48 ;  /* 0x00000030a31f723e */ /* 0x000fe400000000ff */
[----:B------:R-:W-:Y:S02]  /*8860*/  F2FP.F16.F32.PACK_AB R72, R73, R72 ;  /* 0x000000484948723e */ /* 0x000fe400000000ff */
[----:B------:R-:W-:Y:S01]  /*8870*/  LOP3.LUT R70, R70, R71, RZ, 0x3c, !PT ;  /* 0x0000004746467212 */ /* 0x000fe200078e3cff */
[----:B------:R-:W-:Y:S01]  /*8880*/  IMAD.X R71, RZ, RZ, R17, P5 ;  /* 0x000000ffff477224 */ /* 0x000fe200028e0611 */
[----:B------:R-:W-:Y:S01]  /*8890*/  MOV R46, R46 ;  /* 0x0000002e002e7202 */ /* 0x000fe20000000f00 */
        /* <DEDUP_REMOVED lines=21> */
[----:B------:R-:W-:Y:S01]  /*89f0*/  LOP3.LUT R78, R78, R79, RZ, 0x3c, !PT ;  /* 0x0000004f4e4e7212 */ /* 0x000fe200078e3cff */
[----:B------:R-:W-:Y:S01]  /*8a00*/  IMAD.X R79, RZ, RZ, R17, P2 ;  /* 0x000000ffff4f7224 */ /* 0x000fe200010e0611 */
        /* <DEDUP_REMOVED lines=32> */
[----:B------:R-:W-:Y:S01]  /*8c10*/  MOV R78, R78 ;  /* 0x0000004e004e7202 */ /* 0x000fe20000000f00 */
[----:B------:R3:W-:Y:S01]  /*8c20*/  STSM.16.M88.4 [R0], R136 ;  /* 0x0000008800007844 */ /* 0x0007e20000000200 */
[----:B------:R-:W-:Y:S02]  /*8c30*/  F2FP.F16.F32.PACK_AB R146, R149, R148 ;  /* 0x000000949592723e */ /* 0x000fe400000000ff */
[----:B------:R-:W-:Y:S02]  /*8c40*/  F2FP.F16.F32.PACK_AB R147, R151, R150 ;  /* 0x000000969793723e */ /* 0x000fe400000000ff */
[----:B------:R-:W-:-:S02]  /*8c50*/  ISETP.GE.OR P0, PT, R95, UR10, P0 ;  /* 0x0000000a5f007c0c */ /* 0x000fc40008706670 */
[----:B------:R-:W-:Y:S01]  /*8c60*/  SHF.R.S32.HI R5, RZ, 0x1f, R95 ;  /* 0x0000001fff057819 */ /* 0x000fe2000001145f */
[----:B------:R3:W-:Y:S01]  /*8c70*/  STSM.16.M88.4 [R78], R144 ;  /* 0x000000904e007844 */ /* 0x0007e20000000200 */
[----:B------:R-:W-:Y:S01]  /*8c80*/  IADD3 R95, P2, R95, R32, RZ ;  /* 0x000000205f5f7210 */ /* 0x000fe20007f5e0ff */
[----:B------:R-:W-:Y:S01]  /*8c90*/  @!PT LDS RZ, [RZ] ;  /* 0x00000000fffff984 */ /* 0x000fe20000000800 */
[----:B------:R-:W-:Y:S01]  /*8ca0*/  @!PT LDS RZ, [RZ] ;  /* 0x00000000fffff984 */ /* 0x000fe20000000800 */
[----:B------:R-:W-:Y:S01]  /*8cb0*/  @!PT LDS RZ, [RZ] ;  /* 0x00000000fffff984 */ /* 0x000fe20000000800 */
[----:B------:R1:W-:Y:S06]  /*8cc0*/  MEMBAR.ALL.CTA ;  /* 0x0000000000007992 */ /* 0x0003ec0000008000 */
[----:B-1----:R-:W1:Y:S01]  /*8cd0*/  FENCE.VIEW.ASYNC.S ;  /* 0x00000000000073c6 */ /* 0x002e620000000000 */
[----:B------:R-:W-:Y:S01]  /*8ce0*/  IADD3.X R32, R5, R33, R4, P2, !PT ;  /* 0x0000002105207210 */ /* 0x000fe200017fe404 */
[----:B-1----:R-:W-:Y:S06]  /*8cf0*/  BAR.ARV 0x1, 0x120 ;  /* 0x0044800000007b1d */ /* 0x002fec0000002000 */
[----:B------:R-:W-:-:S04]  /*8d00*/  LEA R4, P2, R95, UR6, 0x2 ;  /* 0x000000065f047c11 */ /* 0x000fc8000f8410ff */
[----:B------:R-:W-:-:S05]  /*8d10*/  LEA.HI.X R5, R95, UR7, R32, 0x2, P2 ;  /* 0x000000075f057c11 */ /* 0x000fca00090f1420 */
[----:B------:R3:W-:Y:S04]  /*8d20*/  @!P1 STG.E desc[UR46][R4.64+0x20], R20 ;  /* 0x0000201404009986 */ /* 0x0007e8000c10192e */
[----:B------:R3:W-:Y:S01]  /*8d30*/  @!P0 STG.E desc[UR46][R4.64], R3 ;  /* 0x0000000304008986 */ /* 0x0007e2000c10192e */
[----:B--2---:R-:W-:-:S13]  /*8d40*/  ISETP.NE.AND P0, PT, R6, 0x7, PT ;  /* 0x000000070600780c */ /* 0x004fda0003f05270 */
[----:B---3--:R-:W-:Y:S05]  /*8d50*/  @P0 BRA `(.L_x_3299) ;  /* 0x0000000800fc0947 */ /* 0x008fea0003800000 */
        /* <DEDUP_REMOVED lines=30> */
.L_x_3301:
[----:B------:R-:W-:Y:S05]  /*8f40*/  BSYNC B0 ;  /* 0x0000000000007941 */ /* 0x000fea0003800000 */
.L_x_3300:
[----:B------:R-:W-:Y:S05]  /*8f50*/  BRA `(.L_x_3299) ;  /* 0x00000008007c7947 */ /* 0x000fea0003800000 */
.L_x_3298:
[----:B------:R-:W1:Y:S01]  /*8f60*/  LDC.64 R10, c[0x0][0xae0] ;  /* 0x0002b800ff0a7b82 */ /* 0x000e620000000a00 */
        /* <DEDUP_REMOVED lines=29> */
[----:B------:R-:W-:Y:S02]  /*9140*/  LEA.HI.X R7, R4, UR9, R3, 0x2, P0 ;  /* 0x0000000904077c11 */ /* 0x000fe400080f1403 */
[----:B------:R-:W-:-:S05]  /*9150*/  MOV R3, 0xff800000 ;  /* 0xff80000000037802 */ /* 0x000fca0000000f00 */
[----:B------:R1:W-:Y:S02]  /*9160*/  STG.E desc[UR46][R6.64], R3 ;  /* 0x0000000306007986 */ /* 0x0003e4000c10192e */
.L_x_3303:
[----:B------:R-:W-:Y:S05]  /*9170*/  BSYNC B0 ;  /* 0x0000000000007941 */ /* 0x000fea0003800000 */
.L_x_3302:
        /* <DEDUP_REMOVED lines=21> */
[----:B------:R-:W-:Y:S01]  /*92d0*/  IADD3 R3, R18, 0x80, RZ ;  /* 0x0000008012037810 */ /* 0x000fe20007ffe0ff */
[----:B------:R-:W-:Y:S01]  /*92e0*/  ULDC UR5, c[0x0][0xa8c] ;  /* 0x0002a30000057ab9 */ /* 0x000fe20000000800 */
[----:B------:R-:W-:Y:S01]  /*92f0*/  ULDC.64 UR6, c[0x0][0xad8] ;  /* 0x0002b60000067ab9 */ /* 0x000fe20000000a00 */
[----:B------:R-:W-:Y:S01]  /*9300*/  IMAD.MOV.U32 R4, RZ, RZ, R8 ;  /* 0x000000ffff047224 */ /* 0x000fe200078e0008 */
[----:B------:R-:W-:Y:S01]  /*9310*/  ISETP.GE.AND P3, PT, R0, UR5, PT ;  /* 0x0000000500007c0c */ /* 0x000fe2000bf66270 */
[C---:B------:R-:W-:Y:S01]  /*9320*/  VIADD R0, R18.reuse, 0xc0 ;  /* 0x000000c012007836 */ /* 0x040fe20000000000 */
[----:B------:R-:W-:Y:S01]  /*9330*/  ISETP.GE.AND P4, PT, R3, UR5, PT ;  /* 0x0000000503007c0c */ /* 0x000fe2000bf86270 */
[----:B------:R-:W-:Y:S01]  /*9340*/  IMAD R3, R7, UR6, RZ ;  /* 0x0000000607037c24 */ /* 0x000fe2000f8e02ff */
        /* <DEDUP_REMOVED lines=13> */
.L_x_3305:
[----:B------:R-:W-:Y:S05]  /*9420*/  BSYNC B0 ;  /* 0x0000000000007941 */ /* 0x000fea0003800000 */
.L_x_3304:
        /* <DEDUP_REMOVED lines=13> */
[----:B------:R-:W-:Y:S01]  /*9500*/  IADD3 R10, R18, 0xc0, RZ ;  /* 0x000000c0120a7810 */ /* 0x000fe20007ffe0ff */
[----:B------:R-:W-:Y:S01]  /*9510*/  IMAD R0, R0, UR6, RZ ;  /* 0x0000000600007c24 */ /* 0x000fe2000f8e02ff */
[----:B------:R-:W-:Y:S01]  /*9520*/  ISETP.GE.AND P3, PT, R18, UR5, PT ;  /* 0x0000000512007c0c */ /* 0x000fe2000bf66270 */
[----:B------:R-:W-:Y:S01]  /*9530*/  IMAD.WIDE.U32 R4, R3, UR6, R4 ;  /* 0x0000000603047c25 */ /* 0x000fe2000f8e0004 */
[----:B------:R-:W-:-:S03]  /*9540*/  ISETP.GE.AND P6, PT, R10, UR5, PT ;  /* 0x000000050a007c0c */ /* 0x000fc6000bfc6270 */
        /* <DEDUP_REMOVED lines=9> */
.L_x_3307:
[----:B------:R-:W-:Y:S05]  /*95e0*/  BSYNC B0 ;  /* 0x0000000000007941 */ /* 0x000fea0003800000 */
.L_x_3306:
        /* <DEDUP_REMOVED lines=26> */
.L_x_3309:
[----:B------:R-:W-:Y:S05]  /*9790*/  BSYNC B0 ;  /* 0x0000000000007941 */ /* 0x000fea0003800000 */
.L_x_3308:
        /* <DEDUP_REMOVED lines=10> */
[----:B------:R-:W-:Y:S01]  /*9840*/  IMAD.MOV.U32 R5, RZ, RZ, R11 ;  /* 0x000000ffff057224 */ /* 0x000fe200078e000b */
[C---:B------:R-:W-:Y:S01]  /*9850*/  IADD3 R0, R18.reuse, 0xc0, RZ ;  /* 0x000000c012007810 */ /* 0x040fe20007ffe0ff */
[----:B------:R-:W-:-:S02]  /*9860*/  VIADD R7, R18, 0x80 ;  /* 0x0000008012077836 */ /* 0x000fc40000000000 */
        /* <DEDUP_REMOVED lines=13> */
.L_x_3310:
[----:B------:R-:W-:Y:S05]  /*9940*/  BSYNC B0 ;  /* 0x0000000000007941 */ /* 0x000fea0003800000 */
.L_x_3299:
[----:B------:R-:W5:Y:S02]  /*9950*/  LDC R0, c[0x0][0xda8] ;  /* 0x00036a00ff007b82 */ /* 0x000f640000000800 */
[----:B-----5:R-:W-:-:S13]  /*9960*/  ISETP.LE.AND P0, PT, R0, UR4, PT ;  /* 0x0000000400007c0c */ /* 0x020fda000bf03270 */
[----:B------:R-:W-:Y:S05]  /*9970*/  @!P0 BRA `(.L_x_3311) ;  /* 0xffffff74000c8947 */ /* 0x000fea000383ffff */
[----:B------:R-:W-:Y:S05]  /*9980*/  EXIT ;  /* 0x000000000000794d */ /* 0x000fea0003800000 */
.L_x_3263:
        /* <DEDUP_REMOVED lines=8> */
[----:B------:R-:W-:Y:S02]  /*9a10*/  IMAD.MOV.U32 R17, RZ, RZ, 0x1 ;  /* 0x00000001ff117424 */ /* 0x000fe400078e00ff */
[----:B------:R-:W-:-:S04]  /*9a20*/  IMAD.MOV.U32 R16, RZ, RZ, RZ ;  /* 0x000000ffff107224 */ /* 0x000fc800078e00ff */
[----:B------:R-:W1:Y:S02]  /*9a30*/  LDC R0, c[0x0][0xda8] ;  /* 0x00036a00ff007b82 */ /* 0x000e640000000800 */
[----:B-1----:R-:W-:-:S13]  /*9a40*/  ISETP.LE.AND P0, PT, R0, UR4, PT ;  /* 0x0000000400007c0c */ /* 0x002fda000bf03270 */
[----:B------:R-:W-:Y:S05]  /*9a50*/  @P0 BRA `(.L_x_3312) ;  /* 0x00000028000c0947 */ /* 0x000fea0003800000 */
[----:B------:R-:W1:Y:S01]  /*9a60*/  S2R R2, SR_TID.X ;  /* 0x0000000000027919 */ /* 0x000e620000002100 */
[----:B------:R-:W-:Y:S01]  /*9a70*/  IMAD.U32 R18, RZ, RZ, UR4 ;  /* 0x00000004ff127e24 */ /* 0x000fe2000f8e00ff */
[----:B------:R-:W-:Y:S01]  /*9a80*/  ULDC UR39, c[0x0][0xc] ;  /* 0x0000030000277ab9 */ /* 0x000fe20000000800 */
[----:B------:R-:W-:Y:S01]  /*9a90*/  IMAD.MOV.U32 R16, RZ, RZ, RZ ;  /* 0x000000ffff107224 */ /* 0x000fe200078e00ff */
[----:B------:R-:W-:Y:S01]  /*9aa0*/  ULDC.64 UR48, c[0x0][0x198] ;  /* 0x0000660000307ab9 */ /* 0x000fe20000000a00 */
[----:B------:R-:W-:Y:S01]  /*9ab0*/  IMAD.MOV.U32 R17, RZ, RZ, 0x1 ;  /* 0x00000001ff117424 */ /* 0x000fe200078e00ff */
[----:B------:R-:W-:Y:S01]  /*9ac0*/  UMOV UR44, URZ ;  /* 0x0000003f002c7c82 */ /* 0x000fe20008000000 */
[----:B-1----:R-:W-:-:S07]  /*9ad0*/  LOP3.LUT R19, R2, 0x1f, RZ, 0xc0, !PT ;  /* 0x0000001f02137812 */ /* 0x002fce00078ec0ff */
.L_x_3360:
        /* <DEDUP_REMOVED lines=21> */
.L_x_3313:
[----:B------:R-:W-:Y:S01]  /*9c30*/  ULDC UR11, c[0x0][0xdc4] ;  /* 0x00037100000b7ab9 */ /* 0x000fe20000000800 */
[----:B------:R-:W-:Y:S01]  /*9c40*/  UMOV UR8, UR9 ;  /* 0x0000000900087c82 */ /* 0x000fe20008000000 */
[----:B------:R-:W-:-:S11]  /*9c50*/  UISETP.NE.AND UP0, UPT, UR11, 0x1, UPT ;  /* 0x000000010b00788c */ /* 0x000fd6000bf05270 */
[----:B------:R-:W-:Y:S02]  /*9c60*/  @UP0 ULDC.64 UR12, c[0x0][0xdc8] ;  /* 0x00037200000c0ab9 */ /* 0x000fe40000000a00 */
[----:B------:R-:W-:-:S04]  /*9c70*/  UIMAD.WIDE.U32 UR6, UR9, UR12, URZ ;  /* 0x0000000c090672a5 */ /* 0x000fc8000f8e003f */
[----:B------:R-:W-:-:S04]  /*9c80*/  @UP0 USHF.R.U32.HI UR8, URZ, UR13, UR7 ;  /* 0x0000000d3f080299 */ /* 0x000fc80008011607 */
[----:B------:R-:W-:-:S12]  /*9c90*/  UIMAD UR6, UR8, UR11, URZ ;  /* 0x0000000b080672a4 */ /* 0x000fd8000f8e023f */
.L_x_3314:
[----:B------:R-:W-:Y:S01]  /*9ca0*/  ULDC.64 UR12, c[0x0][0x3f8] ;  /* 0x0000fe00000c7ab9 */ /* 0x000fe20000000a00 */
[----:B------:R-:W-:Y:S01]  /*9cb0*/  ULOP3.LUT UR8, URZ, UR8, URZ, 0x33, !UPT ;  /* 0x000000083f087292 */ /* 0x000fe2000f8e333f */
[----:B------:R-:W-:Y:S01]  /*9cc0*/  BSSY B6, `(.L_x_3315) ;  /* 0x000024d000067945 */ /* 0x000fe20003800000 */
[----:B------:R-:W-:Y:S02]  /*9cd0*/  UISETP.NE.U32.AND UP0, UPT, UR12, URZ, UPT ;  /* 0x0000003f0c00728c */ /* 0x000fe4000bf05070 */
[----:B------:R-:W-:Y:S02]  /*9ce0*/  UIADD3 UR11, UR9, -UR6, URZ ;  /* 0x80000006090b7290 */ /* 0x000fe4000fffe03f */
[----:B------:R-:W-:Y:S01]  /*9cf0*/  UISETP.NE.AND.EX UP0, UPT, UR13, URZ, UPT, UP0 ;  /* 0x0000003f0d00728c */ /* 0x000fe2000bf05300 */
[----:B------:R-:W-:Y:S01]  /*9d00*/  ULDC UR6, c[0x0][0xdac] ;  /* 0x00036b0000067ab9 */ /* 0x000fe20000000800 */
[----:B------:R-:W-:Y:S01]  /*9d10*/  ULDC UR7, c[0x0][0x404] ;  /* 0x0001010000077ab9 */ /* 0x000fe20000000800 */
[----:B------:R-:W-:Y:S01]  /*9d20*/  UIADD3 UR8, UR8, UR6, URZ ;  /* 0x0000000608087290 */ /* 0x000fe2000fffe03f */
[----:B------:R-:W-:-:S02]  /*9d30*/  ULDC UR9, c[0x0][0x2e0] ;  /* 0x0000b80000097ab9 */ /* 0x000fc40000000800 */
[----:B------:R-:W-:Y:S01]  /*9d40*/  ULDC UR6, c[0x0][0x288] ;  /* 0x0000a20000067ab9 */ /* 0x000fe20000000800 */
[----:B------:R-:W-:Y:S02]  /*9d50*/  USHF.L.U32 UR41, UR8, 0x7, URZ ;  /* 0x0000000708297899 */ /* 0x000fe4000800063f */
[----:B------:R-:W-:Y:S02]  /*9d60*/  USEL UR8, UR7, 0x1, UP0 ;  /* 0x0000000107087887 */ /* 0x000fe40008000000 */
[----:B------:R-:W-:Y:S02]  /*9d70*/  UIADD3 UR7, UR41, 0xdf, -UR6 ;  /* 0x000000df29077890 */ /* 0x000fe4000fffe806 */
[----:B------:R-:W-:Y:S02]  /*9d80*/  UIMAD UR6, UR8, UR9, 0x5f ;  /* 0x0000005f080674a4 */ /* 0x000fe4000f8e0209 */
[----:B------:R-:W-:Y:S02]  /*9d90*/  UIMAD UR8, UR8, UR9, UR7 ;  /* 0x00000009080872a4 */ /* 0x000fe4000f8e0207 */
[----:B------:R-:W-:Y:S01]  /*9da0*/  UIMAD.WIDE UR6, UR6, 0x2aaaaaab, URZ ;  /* 0x2aaaaaab060678a5 */ /* 0x000fe2000f8e023f */
[----:B------:R-:W-:Y:S01]  /*9db0*/  ULDC UR12, c[0x0][0xdc4] ;  /* 0x00037100000c7ab9 */ /* 0x000fe20000000800 */
[----:B------:R-:W-:-:S02]  /*9dc0*/  UIMAD.WIDE UR8, UR8, 0x2aaaaaab, URZ ;  /* 0x2aaaaaab080878a5 */ /* 0x000fc4000f8e023f */
[----:B------:R-:W-:Y:S02]  /*9dd0*/  UIMAD UR12, UR10, UR12, UR11 ;  /* 0x0000000c0a0c72a4 */ /* 0x000fe4000f8e020b */
[----:B------:R-:W-:Y:S01]  /*9de0*/  USHF.R.U32.HI UR8, URZ, 0x1f, UR9 ;  /* 0x0000001f3f087899 */ /* 0x000fe20008011609 */
[----:B------:R-:W-:Y:S01]  /*9df0*/  UMOV UR10, UR7 ;  /* 0x00000007000a7c82 */ /* 0x000fe20008000000 */
[----:B------:R-:W-:Y:S01]  /*9e00*/  ULDC UR13, c[0x0][0xdb8] ;  /* 0x00036e00000d7ab9 */ /* 0x000fe20000000800 */
[----:B------:R-:W-:Y:S02]  /*9e10*/  USHF.R.U32.HI UR11, URZ, 0x1f, UR10 ;  /* 0x0000001f3f0b7899 */ /* 0x000fe4000801160a */
[----:B------:R-:W-:Y:S02]  /*9e20*/  ULEA.HI.SX32 UR8, UR9, UR8, 0x1c ;  /* 0x0000000809087291 */ /* 0x000fe4000f8fe23f */
[----:B------:R-:W-:Y:S02]  /*9e30*/  ULEA.HI.SX32 UR11, UR10, UR11, 0x1c ;  /* 0x0000000b0a0b7291 */ /* 0x000fe4000f8fe23f */
[----:B------:R-:W-:-:S02]  /*9e40*/  UISETP.NE.AND UP1, UPT, UR13, 0x1, UPT ;  /* 0x000000010d00788c */ /* 0x000fc4000bf25270 */
[----:B------:R-:W-:Y:S01]  /*9e50*/  UISETP.LT.AND UP0, UPT, UR11, UR8, UPT ;  /* 0x000000080b00728c */ /* 0x000fe2000bf01270 */
[----:B------:R-:W-:-:S03]  /*9e60*/  UMOV UR43, UR12 ;  /* 0x0000000c002b7c82 */ /* 0x000fc60008000000 */
[----:B------:R-:W-:-:S05]  /*9e70*/  USEL UR38, UR11, UR8, UP0 ;  /* 0x000000080b267287 */ /* 0x000fca0008000000 */
[----:B------:R-:W-:Y:S01]  /*9e80*/  @UP1 ULDC UR14, c[0x0][0xdbc] ;  /* 0x00036f00000e1ab9 */ /* 0x000fe20000000800 */
[----:B------:R-:W-:Y:S01]  /*9e90*/  ISETP.LT.AND P0, PT, RZ, UR38, PT ;  /* 0x00000026ff007c0c */ /* 0x000fe2000bf01270 */
[----:B------:R-:W-:Y:S01]  /*9ea0*/  UIMAD.WIDE.U32 UR6, UR12, UR14, URZ ;  /* 0x0000000e0c0672a5 */ /* 0x000fe2000f8e003f */
[----:B------:R-:W-:-:S03]  /*9eb0*/  @UP1 ULDC UR9, c[0x0][0xdc0] ;  /* 0x0003700000091ab9 */ /* 0x000fc60000000800 */
[----:B------:R-:W-:-:S04]  /*9ec0*/  @UP1 USHF.R.U32.HI UR43, URZ, UR9, UR7 ;  /* 0x000000093f2b1299 */ /* 0x000fc80008011607 */
[----:B------:R-:W-:-:S04]  /*9ed0*/  UIADD3 UR42, -UR43, URZ, URZ ;  /* 0x0000003f2b2a7290 */ /* 0x000fc8000fffe13f */
[----:B------:R-:W-:Y:S01]  /*9ee0*/  UIMAD UR42, UR13, UR42, UR12 ;  /* 0x0000002a0d2a72a4 */ /* 0x000fe2000f8e020c */
[----:B------:R-:W-:Y:S11]  /*9ef0*/  @P0 BRA `(.L_x_3316) ;  /* 0x0000000000400947 */ /* 0x000ff60003800000 */
        /* <DEDUP_REMOVED lines=16> */
.L_x_3316:
        /* <DEDUP_REMOVED lines=23> */
.L_x_3318:
        /* <DEDUP_REMOVED lines=9> */
[----:B------:R-:W-:Y:S01]  /*a200*/  IMAD.U32 R4, RZ, RZ, UR6 ;  /* 0x00000006ff047e24 */ /* 0x000fe2000f8e00ff */
[----:B------:R-:W-:Y:S01]  /*a210*/  MOV R12, 0x1 ;  /* 0x00000001000c7802 */ /* 0x000fe20000000f00 */
[----:B------:R-:W-:Y:S02]  /*a220*/  IMAD.U32 R5, RZ, RZ, UR7 ;  /* 0x00000007ff057e24 */ /* 0x000fe4000f8e00ff */
[----:B------:R-:W-:Y:S02]  /*a230*/  IMAD.U32 R6, RZ, RZ, UR8 ;  /* 0x00000008ff067e24 */ /* 0x000fe4000f8e00ff */
[----:B------:R-:W-:-:S02]  /*a240*/  IMAD.U32 R7, RZ, RZ, UR9 ;  /* 0x00000009ff077e24 */ /* 0x000fc4000f8e00ff */
[----:B------:R-:W-:Y:S02]  /*a250*/  IMAD.U32 R10, RZ, RZ, UR4 ;  /* 0x00000004ff0a7e24 */ /* 0x000fe4000f8e00ff */
[----:B------:R-:W-:Y:S02]  /*a260*/  IMAD.U32 R11, RZ, RZ, UR5 ;  /* 0x00000005ff0b7e24 */ /* 0x000fe4000f8e00ff */
[----:B------:R-:W-:Y:S02]  /*a270*/  IMAD.MOV.U32 R8, RZ, RZ, 0x70 ;  /* 0x00000070ff087424 */ /* 0x000fe400078e00ff */
[----:B-1----:R-:W-:-:S07]  /*a280*/  IMAD.MOV.U32 R13, RZ, RZ, RZ ;  /* 0x000000ffff0d7224 */ /* 0x002fce00078e00ff */
[----:B------:R-:W-:-:S07]  /*a290*/  LEPC R20, `(.L_x_3320) ;  /* 0x000000001014794e */ /* 0x000fce0000000000 */
[----:B--2---:R-:W-:Y:S05]  /*a2a0*/  CALL.ABS.NOINC R2 ;  /* 0x0000000002007343 */ /* 0x004fea0003c00000 */
.L_x_3320:
[----:B------:R-:W-:Y:S01]  /*a2b0*/  MOV R2, 0x0 ;  /* 0x0000000000027802 */ /* 0x000fe20000000f00 */
[----:B------:R-:W-:Y:S01]  /*a2c0*/  ULDC.64 UR6, c[0x4][0x90] ;  /* 0x0100240000067ab9 */ /* 0x000fe20000000a00 */
[----:B------:R-:W-:Y:S01]  /*a2d0*/  ULDC.64 UR8, c[0x4][0x98] ;  /* 0x0100260000087ab9 */ /* 0x000fe20000000a00 */
[----:B------:R-:W-:Y:S01]  /*a2e0*/  ULDC.64 UR4, c[0x4][0x18] ;  /* 0x0100060000047ab9 */ /* 0x000fe20000000a00 */
[----:B------:R-:W-:Y:S01]  /*a2f0*/  IMAD.U32 R4, RZ, RZ, UR6 ;  /* 0x00000006ff047e24 */ /* 0x000fe2000f8e00ff */
[----:B------:R-:W-:Y:S01]  /*a300*/  MOV R8, 0x70 ;  /* 0x0000007000087802 */ /* 0x000fe20000000f00 */
[----:B------:R-:W1:Y:S01]  /*a310*/  LDC.64 R2, c[0x4][R2] ;  /* 0x0100000002027b82 */ /* 0x000e620000000a00 */
[----:B------:R-:W-:Y:S02]  /*a320*/  IMAD.U32 R5, RZ, RZ, UR7 ;  /* 0x00000007ff057e24 */ /* 0x000fe4000f8e00ff */
[----:B------:R-:W-:Y:S02]  /*a330*/  IMAD.U32 R6, RZ, RZ, UR8 ;  /* 0x00000008ff067e24 */ /* 0x000fe4000f8e00ff */
[----:B------:R-:W-:-:S02]  /*a340*/  IMAD.U32 R7, RZ, RZ, UR9 ;  /* 0x00000009ff077e24 */ /* 0x000fc4000f8e00ff */
[----:B------:R-:W-:Y:S02]  /*a350*/  IMAD.U32 R10, RZ, RZ, UR4 ;  /* 0x00000004ff0a7e24 */ /* 0x000fe4000f8e00ff */
[----:B------:R-:W-:Y:S02]  /*a360*/  IMAD.U32 R11, RZ, RZ, UR5 ;  /* 0x00000005ff0b7e24 */ /* 0x000fe4000f8e00ff */
[----:B------:R-:W-:Y:S02]  /*a370*/  IMAD.MOV.U32 R12, RZ, RZ, 0x1 ;  /* 0x00000001ff0c7424 */ /* 0x000fe400078e00ff */
[----:B------:R-:W-:-:S07]  /*a380*/  IMAD.MOV.U32 R13, RZ, RZ, RZ ;  /* 0x000000ffff0d7224 */ /* 0x000fce00078e00ff */
[----:B------:R-:W-:-:S07]  /*a390*/  LEPC R20, `(.L_x_3319) ;  /* 0x000000001014794e */ /* 0x000fce0000000000 */
[----:B-1----:R-:W-:Y:S05]  /*a3a0*/  CALL.ABS.NOINC R2 ;  /* 0x0000000002007343 */ /* 0x002fea0003c00000 */
.L_x_3319:
        /* <DEDUP_REMOVED lines=29> */
.L_x_3372:
[----:B------:R-:W-:Y:S01]  /*a580*/  UMOV UR4, 0xffffffff ;  /* 0xffffffff00047882 */ /* 0x000fe20000000000 */
[----:B------:R-:W-:Y:S02]  /*a590*/  SHF.R.S32.HI R7, RZ, 0x1f, R6 ;  /* 0x0000001fff077819 */ /* 0x000fe40000011406 */
[----:B------:R-:W-:Y:S05]  /*a5a0*/  BRA.DIV UR4, `(.L_x_3322) ;  /* 0x0000002204d07947 */ /* 0x000fea000b800000 */
[----:B------:R-:W-:-:S13]  /*a5b0*/  ELECT P6, URZ, PT ;  /* 0x00000000003f782f */ /* 0x000fda00038c0000 */
.L_x_3375:
[----:B------:R-:W-:Y:S05]  /*a5c0*/  @!P6 BRA `(.L_x_3323) ;  /* 0x0000000000c4e947 */ /* 0x000fea0003800000 */
[----:B------:R-:W-:Y:S01]  /*a5d0*/  MOV R4, R6 ;  /* 0x0000000600047202 */ /* 0x000fe20000000f00 */
        /* <DEDUP_REMOVED lines=19> */
.L_x_3324:
[----:B------:R-:W2:Y:S01]  /*a710*/  S2R R5, SR_TID.X ;  /* 0x0000000000057919 */ /* 0x000ea20000002100 */
[----:B-1----:R-:W-:Y:S02]  /*a720*/  LEA R8, R16, UR37, 0x3 ;  /* 0x0000002510087c11 */ /* 0x002fe4000f8e18ff */
[----:B--2---:R-:W-:Y:S02]  /*a730*/  LOP3.LUT R9, R5, 0x7f, RZ, 0xc0, !PT ;  /* 0x0000007f05097812 */ /* 0x004fe400078ec0ff */
[----:B------:R-:W-:Y:S02]  /*a740*/  SHF.L.U32 R5, R17, 0x1f, RZ ;  /* 0x0000001f11057819 */ /* 0x000fe400000006ff */
[----:B------:R-:W-:Y:S02]  /*a750*/  ISETP.NE.AND P3, PT, R9, RZ, PT ;  /* 0x000000ff0900720c */ /* 0x000fe40003f65270 */
[----:B------:R-:W1:Y:S02]  /*a760*/  SYNCS.PHASECHK.TRANS64.TRYWAIT P2, [R8+URZ+0x22840], R5 ;  /* 0x02284005080075a7 */ /* 0x000e64000804017f */
[----:B-1----:R-:W-:Y:S09]  /*a770*/  @!P2 BRA `(.L_x_3325) ;  /* 0x00000020007ca947 */ /* 0x002ff20003800000 */
.L_x_3376:
[----:B------:R-:W-:Y:S05]  /*a780*/  @P3 BRA `(.L_x_3326) ;  /* 0x0000000000143947 */ /* 0x000fea0003800000 */
[----:B------:R-:W-:Y:S01]  /*a790*/  ISETP.NE.AND P2, PT, R19, RZ, PT ;  /* 0x000000ff1300720c */ /* 0x000fe20003f45270 */
[----:B-1----:R-:W-:-:S04]  /*a7a0*/  IMAD.MOV.U32 R5, RZ, RZ, 0x3000 ;  /* 0x00003000ff057424 */ /* 0x002fc800078e00ff */
[----:B------:R2:W-:Y:S08]  /*a7b0*/  SYNCS.ARRIVE.TRANS64 RZ, [R8+URZ+0x22830], R5 ;  /* 0x0228300508ff79a7 */ /* 0x0005f0000800003f */
[----:B------:R-:W-:Y:S05]  /*a7c0*/  @!P2 BRA `(.L_x_3326) ;  /* 0x000000000004a947 */ /* 0x000fea0003800000 */
[----:B------:R-:W-:Y:S01]  /*a7d0*/  BPT.TRAP 0x1 ;  /* 0x000000040000795c */ /* 0x000fe20000300000 */
.L_x_3326:
        /* <DEDUP_REMOVED lines=16> */
.L_x_3323:
        /* <DEDUP_REMOVED lines=24> */
.L_x_3377:
        /* <DEDUP_REMOVED lines=10> */
.L_x_3378:
[----:B------:R-:W-:Y:S05]  /*ab00*/  @P3 BRA `(.L_x_3331) ;  /* 0x0000000000143947 */ /* 0x000fea0003800000 */
[----:B------:R-:W-:Y:S02]  /*ab10*/  ISETP.NE.AND P2, PT, R19, RZ, PT ;  /* 0x000000ff1300720c */ /* 0x000fe40003f45270 */
[----:B-1----:R-:W-:-:S04]  /*ab20*/  MOV R5, 0xc000 ;  /* 0x0000c00000057802 */ /* 0x002fc80000000f00 */
[----:B------:R2:W-:Y:S07]  /*ab30*/  SYNCS.ARRIVE.TRANS64 RZ, [R8+URZ+0x22850], R5 ;  /* 0x0228500508ff79a7 */ /* 0x0005ee000800003f */
[----:B------:R-:W-:Y:S05]  /*ab40*/  @!P2 BRA `(.L_x_3331) ;  /* 0x000000000004a947 */ /* 0x000fea0003800000 */
[----:B------:R-:W-:Y:S01]  /*ab50*/  BPT.TRAP 0x1 ;  /* 0x000000040000795c */ /* 0x000fe20000300000 */
.L_x_3331:
        /* <DEDUP_REMOVED lines=31> */
.L_x_3329:
[----:B------:R-:W-:Y:S05]  /*ad50*/  BSYNC B0 ;  /* 0x0000000000007941 */ /* 0x000fea0003800000 */
.L_x_3328:
[----:B------:R-:W-:-:S06]  /*ad60*/  UISETP.GE.AND UP0, UPT, UR38, 0x2, UPT ;  /* 0x000000022600788c */ /* 0x000fcc000bf06270 */
[----:B------:R-:W-:-:S13]  /*ad70*/  PLOP3.LUT P2, PT, PT, PT, UP0, 0x80, 0x0 ;  /* 0x000000000000781c */ /* 0x000fda0003f4f008 */
[----:B------:R-:W-:Y:S05]  /*ad80*/  @!P2 BRA `(.L_x_3332) ;  /* 0x0000001000aca947 */ /* 0x000fea0003800000 */
[----:B------:R-:W-:Y:S02]  /*ad90*/  ULOP3.LUT UR6, UR38, 0x1, URZ, 0xc0, !UPT ;  /* 0x0000000126067892 */ /* 0x000fe4000f8ec03f */
[----:B------:R-:W-:Y:S02]  /*ada0*/  IMAD.U32 R9, RZ, RZ, UR38 ;  /* 0x00000026ff097e24 */ /* 0x000fe4000f8e00ff */
[----:B------:R-:W-:Y:S02]  /*adb0*/  UISETP.NE.U32.AND UP0, UPT, UR6, 0x1, UPT ;  /* 0x000000010600788c */ /* 0x000fe4000bf05070 */
[----:B------:R-:W-:-:S04]  /*adc0*/  VIADD R9, R9, 0xfffffffe ;  /* 0xfffffffe09097836 */ /* 0x000fc80000000000 */
[----:B-12---:R-:W-:Y:S01]  /*add0*/  IMAD.MOV.U32 R8, RZ, RZ, R9 ;  /* 0x000000ffff087224 */ /* 0x006fe200078e0009 */
[----:B------:R-:W-:-:S13]  /*ade0*/  PLOP3.LUT P2, PT, PT, PT, UP0, 0x80, 0x0 ;  /* 0x000000000000781c */ /* 0x000fda0003f4f008 */
[----:B------:R-:W-:Y:S05]  /*adf0*/  @!P2 BRA `(.L_x_3333) ;  /* 0x000000040080a947 */ /* 0x000fea0003800000 */
[----:B------:R-:W-:Y:S01]  /*ae00*/  VIADD R16, R16, 0x1 ;  /* 0x0000000110107836 */ /* 0x000fe20000000000 */
[----:B------:R-:W-:Y:S04]  /*ae10*/  BSSY B0, `(.L_x_3334) ;  /* 0x000005c000007945 */ /* 0x000fe80003800000 */
[----:B------:R-:W-:-:S04]  /*ae20*/  ISETP.NE.AND P2, PT, R16, 0x2, PT ;  /* 0x000000021000780c */ /* 0x000fc80003f45270 */
[----:B------:R-:W-:Y:S02]  /*ae30*/  SEL R8, RZ, 0x1, P2 ;  /* 0x00000001ff087807 */ /* 0x000fe40001000000 */
[----:B------:R-:W-:Y:S02]  /*ae40*/  SEL R16, R16, RZ, P2 ;  /* 0x000000ff10107207 */ /* 0x000fe40001000000 */
[----:B------:R-:W-:Y:S01]  /*ae50*/  LOP3.LUT R17, R17, R8, RZ, 0x3c, !PT ;  /* 0x0000000811117212 */ /* 0x000fe200078e3cff */
[----:B------:R-:W-:Y:S06]  /*ae60*/  @!P6 BRA `(.L_x_3335) ;  /* 0x000000040058e947 */ /* 0x000fec0003800000 */
        /* <DEDUP_REMOVED lines=13> */
[----:B------:R-:W-:-:S03]  /*af40*/  IMAD.WIDE.U32 R4, R6, UR6, R4 ;  /* 0x0000000606047c25 */ /* 0x000fc6000f8e0004 */
[----:B------:R-:W-:Y:S02]  /*af50*/  LEA R2, P2, R4, R2, 0x2 ;  /* 0x0000000204027211 */ /* 0x000fe400078410ff */
[----:B------:R-:W-:-:S04]  /*af60*/  IADD3 R5, R11, R5, RZ ;  /* 0x000000050b057210 */ /* 0x000fc80007ffe0ff */
[----:B------:R-:W-:-:S05]  /*af70*/  LEA.HI.X R3, R4, R3, R5, 0x2, P2 ;  /* 0x0000000304037211 */ /* 0x000fca00010f1405 */
[----:B------:R1:W5:Y:S01]  /*af80*/  LDG.E R4, desc[UR46][R2.64] ;  /* 0x0000002e02047981 */ /* 0x000362000c1e1900 */
[----:B------:R-:W-:-:S04]  /*af90*/  IMAD.MOV R5, RZ, RZ, -R10 ;  /* 0x000000ffff057224 */ /* 0x000fc800078e0a0a */
[----:B------:R-:W-:-:S07]  /*afa0*/  IMAD R8, R8, R5, R9 ;  /* 0x0000000508087224 */ /* 0x000fce00078e0209 */
.L_x_3336:
[----:B-1----:R-:W1:Y:S01]  /*afb0*/  S2R R2, SR_TID.X ;  /* 0x0000000000027919 */ /* 0x002e620000002100 */
[----:B------:R-:W-:Y:S02]  /*afc0*/  SHF.L.U32 R3, R17, 0x1f, RZ ;  /* 0x0000001f11037819 */ /* 0x000fe400000006ff */
[----:B-1----:R-:W-:Y:S02]  /*afd0*/  LOP3.LUT R5, R2, 0x7f, RZ, 0xc0, !PT ;  /* 0x0000007f02057812 */ /* 0x002fe400078ec0ff */
[----:B------:R-:W-:Y:S02]  /*afe0*/  LEA R2, R16, UR37, 0x3 ;  /* 0x0000002510027c11 */ /* 0x000fe4000f8e18ff */
[----:B------:R-:W-:Y:S02]  /*aff0*/  ISETP.NE.AND P2, PT, R5, RZ, PT ;  /* 0x000000ff0500720c */ /* 0x000fe40003f45270 */
[----:B------:R-:W1:Y:S02]  /*b000*/  SYNCS.PHASECHK.TRANS64.TRYWAIT P3, [R2+URZ+0x22840], R3 ;  /* 0x02284003020075a7 */ /* 0x000e64000806017f */
[----:B-1----:R-:W-:Y:S09]  /*b010*/  @!P3 BRA `(.L_x_3337) ;  /* 0x000000180094b947 */ /* 0x002ff20003800000 */
.L_x_3379:
[----:B------:R-:W-:Y:S05]  /*b020*/  @P2 BRA `(.L_x_3338) ;  /* 0x0000000000142947 */ /* 0x000fea0003800000 */
[----:B------:R-:W-:Y:S01]  /*b030*/  ISETP.NE.AND P3, PT, R19, RZ, PT ;  /* 0x000000ff1300720c */ /* 0x000fe20003f65270 */
[----:B------:R-:W-:-:S04]  /*b040*/  IMAD.MOV.U32 R5, RZ, RZ, 0x3000 ;  /* 0x00003000ff057424 */ /* 0x000fc800078e00ff */
[----:B------:R2:W-:Y:S08]  /*b050*/  SYNCS.ARRIVE.TRANS64 RZ, [R2+URZ+0x22830], R5 ;  /* 0x0228300502ff79a7 */ /* 0x0005f0000800003f */
[----:B------:R-:W-:Y:S05]  /*b060*/  @!P3 BRA `(.L_x_3338) ;  /* 0x000000000004b947 */ /* 0x000fea0003800000 */
[----:B------:R-:W-:Y:S01]  /*b070*/  BPT.TRAP 0x1 ;  /* 0x000000040000795c */ /* 0x000fe20000300000 */
.L_x_3338:
        /* <DEDUP_REMOVED lines=17> */
.L_x_3380:
[----:B------:R-:W-:Y:S05]  /*b190*/  @P2 BRA `(.L_x_3340) ;  /* 0x0000000000142947 */ /* 0x000fea0003800000 */
[----:B------:R-:W-:Y:S01]  /*b1a0*/  ISETP.NE.AND P2, PT, R19, RZ, PT ;  /* 0x000000ff1300720c */ /* 0x000fe20003f45270 */
[----:B-12---:R-:W-:-:S04]  /*b1b0*/  IMAD.MOV.U32 R3, RZ, RZ, 0xc000 ;  /* 0x0000c000ff037424 */ /* 0x006fc800078e00ff */
[----:B------:R3:W-:Y:S08]  /*b1c0*/  SYNCS.ARRIVE.TRANS64 RZ, [R2+URZ+0x22850], R3 ;  /* 0x0228500302ff79a7 */ /* 0x0007f0000800003f */
[----:B------:R-:W-:Y:S05]  /*b1d0*/  @!P2 BRA `(.L_x_3340) ;  /* 0x000000000004a947 */ /* 0x000fea0003800000 */
[----:B------:R-:W-:Y:S01]  /*b1e0*/  BPT.TRAP 0x1 ;  /* 0x000000040000795c */ /* 0x000fe20000300000 */
.L_x_3340:
        /* <DEDUP_REMOVED lines=30> */
.L_x_3335:
[----:B------:R-:W-:Y:S05]  /*b3d0*/  BSYNC B0 ;  /* 0x0000000000007941 */ /* 0x000fea0003800000 */
.L_x_3334:
[----:B------:R-:W-:-:S06]  /*b3e0*/  UIADD3 UR6, UR38, -0x3, URZ ;  /* 0xfffffffd26067890 */ /* 0x000fcc000fffe03f */
[----:B------:R-:W-:-:S07]  /*b3f0*/  IMAD.U32 R8, RZ, RZ, UR6 ;  /* 0x00000006ff087e24 */ /* 0x000fce000f8e00ff */
.L_x_3333:
[----:B------:R-:W-:Y:S01]  /*b400*/  ISETP.NE.AND P2, PT, R9, RZ, PT ;  /* 0x000000ff0900720c */ /* 0x000fe20003f45270 */
[----:B------:R-:W-:-:S12]  /*b410*/  BSSY B0, `(.L_x_3332) ;  /* 0x00000c2000007945 */ /* 0x000fd80003800000 */
[----:B------:R-:W-:Y:S05]  /*b420*/  @!P2 BRA `(.L_x_3341) ;  /* 0x0000000c0000a947 */ /* 0x000fea0003800000 */
.L_x_3356:
        /* <DEDUP_REMOVED lines=19> */
[----:B------:R-:W-:Y:S02]  /*b560*/  SHF.R.S32.HI R3, RZ, 0x1f, R11 ;  /* 0x0000001fff037819 */ /* 0x000fe4000001140b */
[----:B------:R-:W-:-:S05]  /*b570*/  MOV R2, R11 ;  /* 0x0000000b00027202 */ /* 0x000fca0000000f00 */
[----:B------:R-:W-:-:S04]  /*b580*/  IMAD.WIDE.U32 R2, R6, UR4, R2 ;  /* 0x0000000406027c25 */ /* 0x000fc8000f8e0002 */
[----:B------:R-:W-:Y:S01]  /*b590*/  IMAD.IADD R3, R13, 0x1, R3 ;  /* 0x000000010d037824 */ /* 0x000fe200078e0203 */
[----:B--2---:R-:W-:-:S04]  /*b5a0*/  LEA R4, P2, R2, R4, 0x2 ;  /* 0x0000000402047211 */ /* 0x004fc800078410ff */
[----:B------:R-:W-:-:S05]  /*b5b0*/  LEA.HI.X R5, R2, R5, R3, 0x2, P2 ;  /* 0x0000000502057211 */ /* 0x000fca00010f1403 */
[----:B------:R1:W5:Y:S01]  /*b5c0*/  LDG.E R4, desc[UR46][R4.64] ;  /* 0x0000002e04047981 */ /* 0x000362000c1e1900 */
[----:B------:R-:W-:-:S04]  /*b5d0*/  IMAD.MOV R3, RZ, RZ, -R11 ;  /* 0x000000ffff037224 */ /* 0x000fc800078e0a0b */
[----:B------:R-:W-:-:S07]  /*b5e0*/  IMAD R10, R10, R3, R8 ;  /* 0x000000030a0a7224 */ /* 0x000fce00078e0208 */
.L_x_3344:
[----:B------:R-:W1:Y:S01]  /*b5f0*/  S2R R2, SR_TID.X ;  /* 0x0000000000027919 */ /* 0x000e620000002100 */
[----:B------:R-:W-:Y:S02]  /*b600*/  LEA R3, R9, UR37, 0x3 ;  /* 0x0000002509037c11 */ /* 0x000fe4000f8e18ff */
[----:B-1----:R-:W-:Y:S02]  /*b610*/  LOP3.LUT R5, R2, 0x7f, RZ, 0xc0, !PT ;  /* 0x0000007f02057812 */ /* 0x002fe400078ec0ff */
[----:B------:R-:W-:Y:S02]  /*b620*/  SHF.L.U32 R2, R17, 0x1f, RZ ;  /* 0x0000001f11027819 */ /* 0x000fe400000006ff */
[----:B------:R-:W-:Y:S02]  /*b630*/  ISETP.NE.AND P2, PT, R5, RZ, PT ;  /* 0x000000ff0500720c */ /* 0x000fe40003f45270 */
[----:B------:R-:W1:Y:S02]  /*b640*/  SYNCS.PHASECHK.TRANS64.TRYWAIT P3, [R3+URZ+0x22840], R2 ;  /* 0x02284002030075a7 */ /* 0x000e64000806017f */
[----:B-1----:R-:W-:Y:S09]  /*b650*/  @!P3 BRA `(.L_x_3345) ;  /* 0x00000014002cb947 */ /* 0x002ff20003800000 */
.L_x_3381:
[----:B------:R-:W-:Y:S05]  /*b660*/  @P2 BRA `(.L_x_3346) ;  /* 0x0000000000142947 */ /* 0x000fea0003800000 */
[----:B------:R-:W-:Y:S01]  /*b670*/  ISETP.NE.AND P3, PT, R19, RZ, PT ;  /* 0x000000ff1300720c */ /* 0x000fe20003f65270 */
[----:B------:R-:W-:-:S04]  /*b680*/  IMAD.MOV.U32 R12, RZ, RZ, 0x3000 ;  /* 0x00003000ff0c7424 */ /* 0x000fc800078e00ff */
[----:B------:R2:W-:Y:S08]  /*b690*/  SYNCS.ARRIVE.TRANS64 RZ, [R3+URZ+0x22830], R12 ;  /* 0x0228300c03ff79a7 */ /* 0x0005f0000800003f */
[----:B------:R-:W-:Y:S05]  /*b6a0*/  @!P3 BRA `(.L_x_3346) ;  /* 0x000000000004b947 */ /* 0x000fea0003800000 */
[----:B------:R-:W-:Y:S01]  /*b6b0*/  BPT.TRAP 0x1 ;  /* 0x000000040000795c */ /* 0x000fe20000300000 */
.L_x_3346:
        /* <DEDUP_REMOVED lines=17> */
.L_x_3382:
[----:B------:R-:W-:Y:S05]  /*b7d0*/  @P2 BRA `(.L_x_3348) ;  /* 0x0000000000142947 */ /* 0x000fea0003800000 */
[----:B------:R-:W-:Y:S01]  /*b7e0*/  ISETP.NE.AND P2, PT, R19, RZ, PT ;  /* 0x000000ff1300720c */ /* 0x000fe20003f45270 */
[----:B-1-3--:R-:W-:-:S04]  /*b7f0*/  IMAD.MOV.U32 R2, RZ, RZ, 0xc000 ;  /* 0x0000c000ff027424 */ /* 0x00afc800078e00ff */
[----:B------:R4:W-:Y:S08]  /*b800*/  SYNCS.ARRIVE.TRANS64 RZ, [R3+URZ+0x22850], R2 ;  /* 0x0228500203ff79a7 */ /* 0x0009f0000800003f */
[----:B------:R-:W-:Y:S05]  /*b810*/  @!P2 BRA `(.L_x_3348) ;  /* 0x000000000004a947 */ /* 0x000fea0003800000 */
[----:B------:R-:W-:Y:S01]  /*b820*/  BPT.TRAP 0x1 ;  /* 0x000000040000795c */ /* 0x000fe20000300000 */
.L_x_3348:
        /* <DEDUP_REMOVED lines=30> */
.L_x_3343:
[----:B------:R-:W-:Y:S05]  /*ba10*/  BSYNC B1 ;  /* 0x0000000000017941 */ /* 0x000fea0003800000 */
.L_x_3342:
[----:B------:R-:W-:Y:S01]  /*ba20*/  VIADD R9, R9, 0x1 ;  /* 0x0000000109097836 */ /* 0x000fe20000000000 */
[----:B------:R-:W-:Y:S04]  /*ba30*/  BSSY B1, `(.L_x_3349) ;  /* 0x000005c000017945 */ /* 0x000fe80003800000 */
[----:B------:R-:W-:-:S04]  /*ba40*/  ISETP.NE.AND P2, PT, R9, 0x2, PT ;  /* 0x000000020900780c */ /* 0x000fc80003f45270 */
[----:B---34-:R-:W-:Y:S02]  /*ba50*/  SEL R2, RZ, 0x1, P2 ;  /* 0x00000001ff027807 */ /* 0x018fe40001000000 */
[----:B------:R-:W-:Y:S02]  /*ba60*/  SEL R16, R9, RZ, P2 ;  /* 0x000000ff09107207 */ /* 0x000fe40001000000 */
[----:B------:R-:W-:Y:S01]  /*ba70*/  LOP3.LUT R17, R17, R2, RZ, 0x3c, !PT ;  /* 0x0000000211117212 */ /* 0x000fe200078e3cff */
[----:B------:R-:W-:Y:S06]  /*ba80*/  @!P6 BRA `(.L_x_3350) ;  /* 0x000000040058e947 */ /* 0x000fec0003800000 */
[----:B------:R-:W-:Y:S01]  /*ba90*/  VIADD R10, R8, 0xffffffff ;  /* 0xffffffff080a7836 */ /* 0x000fe20000000000 */
[----:B------:R-:W-:Y:S06]  /*baa0*/  @!P0 BRA `(.L_x_3351) ;  /* 0x0000000000488947 */ /* 0x000fec0003800000 */
[----:B------:R-:W1:Y:S01]  /*bab0*/  LDC R9, c[0x0][0x41c] ;  /* 0x00010700ff097b82 */ /* 0x000e620000000800 */
[----:B------:R-:W-:Y:S02]  /*bac0*/  IMAD.MOV.U32 R11, RZ, RZ, R10 ;  /* 0x000000ffff0b7224 */ /* 0x000fe400078e000a */
[----:B------:R-:W-:-:S04]  /*bad0*/  IMAD R13, R7, UR4, RZ ;  /* 0x00000004070d7c24 */ /* 0x000fc8000f8e02ff */
[----:B------:R-:W-:Y:S01]  /*bae0*/  IMAD R13, R6, UR5, R13 ;  /* 0x00000005060d7c24 */ /* 0x000fe2000f8e020d */
[----:B------:R-:W3:Y:S01]  /*baf0*/  LDC.64 R4, c[0x0][0x3f8] ;  /* 0x0000fe00ff047b82 */ /* 0x000ee20000000a00 */
[----:B-1----:R-:W-:-:S13]  /*bb00*/  ISETP.NE.AND P2, PT, R9, 0x1, PT ;  /* 0x000000010900780c */ /* 0x002fda0003f45270 */
[----:B--2---:R-:W1:Y:S02]  /*bb10*/  @P2 LDC.64 R2, c[0x0][0x420] ;  /* 0x00010800ff022b82 */ /* 0x004e640000000a00 */
[----:B-1----:R-:W-:-:S05]  /*bb20*/  @P2 IMAD.HI.U32 R2, R10, R2, RZ ;  /* 0x000000020a022227 */ /* 0x002fca00078e00ff */
[----:B------:R-:W-:-:S04]  /*bb30*/  @P2 SHF.R.U32.HI R11, RZ, R3, R2 ;  /* 0x00000003ff0b2219 */ /* 0x000fc80000011602 */
[----:B------:R-:W-:Y:S02]  /*bb40*/  SHF.R.S32.HI R3, RZ, 0x1f, R11 ;  /* 0x0000001fff037819 */ /* 0x000fe4000001140b */
[----:B------:R-:W-:-:S05]  /*bb50*/  MOV R2, R11 ;  /* 0x0000000b00027202 */ /* 0x000fca0000000f00 */
[----:B------:R-:W-:-:S04]  /*bb60*/  IMAD.WIDE.U32 R2, R6, UR4, R2 ;  /* 0x0000000406027c25 */ /* 0x000fc8000f8e0002 */
[----:B------:R-:W-:Y:S01]  /*bb70*/  IMAD.IADD R3, R13, 0x1, R3 ;  /* 0x000000010d037824 */ /* 0x000fe200078e0203 */
[----:B---3--:R-:W-:-:S04]  /*bb80*/  LEA R4, P2, R2, R4, 0x2 ;  /* 0x0000000402047211 */ /* 0x008fc800078410ff */
[----:B------:R-:W-:-:S05]  /*bb90*/  LEA.HI.X R5, R2, R5, R3, 0x2, P2 ;  /* 0x0000000502057211 */ /* 0x000fca00010f1403 */
[----:B------:R1:W5:Y:S01]  /*bba0*/  LDG.E R4, desc[UR46][R4.64] ;  /* 0x0000002e04047981 */ /* 0x000362000c1e1900 */
[----:B------:R-:W-:-:S04]  /*bbb0*/  IMAD.MOV R2, RZ, RZ, -R11 ;  /* 0x000000ffff027224 */ /* 0x000fc800078e0a0b */
[----:B------:R-:W-:-:S07]  /*bbc0*/  IMAD R10, R9, R2, R10 ;  /* 0x00000002090a7224 */ /* 0x000fce00078e020a */
.L_x_3351:
[----:B------:R-:W1:Y:S01]  /*bbd0*/  S2R R2, SR_TID.X ;  /* 0x0000000000027919 */ /* 0x000e620000002100 */
[----:B--2---:R-:W-:Y:S02]  /*bbe0*/  SHF.L.U32 R3, R17, 0x1f, RZ ;  /* 0x0000001f11037819 */ /* 0x004fe400000006ff */
[----:B-1----:R-:W-:Y:S02]  /*bbf0*/  LOP3.LUT R5, R2, 0x7f, RZ, 0xc0, !PT ;  /* 0x0000007f02057812 */ /* 0x002fe400078ec0ff */
[----:B------:R-:W-:Y:S02]  /*bc00*/  LEA R2, R16, UR37, 0x3 ;  /* 0x0000002510027c11 */ /* 0x000fe4000f8e18ff */
[----:B------:R-:W-:Y:S02]  /*bc10*/  ISETP.NE.AND P2, PT, R5, RZ, PT ;  /* 0x000000ff0500720c */ /* 0x000fe40003f45270 */
[----:B------:R-:W1:Y:S02]  /*bc20*/  SYNCS.PHASECHK.TRANS64.TRYWAIT P3, [R2+URZ+0x22840], R3 ;  /* 0x02284003020075a7 */ /* 0x000e64000806017f */
[----:B-1----:R-:W-:Y:S09]  /*bc30*/  @!P3 BRA `(.L_x_3352) ;  /* 0x0000000c00dcb947 */ /* 0x002ff20003800000 */
.L_x_3383:
[----:B------:R-:W-:Y:S05]  /*bc40*/  @P2 BRA `(.L_x_3353) ;  /* 0x0000000000142947 */ /* 0x000fea0003800000 */
[----:B------:R-:W-:Y:S01]  /*bc50*/  ISETP.NE.AND P3, PT, R19, RZ, PT ;  /* 0x000000ff1300720c */ /* 0x000fe20003f65270 */
[----:B------:R-:W-:-:S04]  /*bc60*/  IMAD.MOV.U32 R5, RZ, RZ, 0x3000 ;  /* 0x00003000ff057424 */ /* 0x000fc800078e00ff */
[----:B------:R2:W-:Y:S08]  /*bc70*/  SYNCS.ARRIVE.TRANS64 RZ, [R2+URZ+0x22830], R5 ;  /* 0x0228300502ff79a7 */ /* 0x0005f0000800003f */
[----:B------:R-:W-:Y:S05]  /*bc80*/  @!P3 BRA `(.L_x_3353) ;  /* 0x000000000004b947 */ /* 0x000fea0003800000 */
[----:B------:R-:W-:Y:S01]  /*bc90*/  BPT.TRAP 0x1 ;  /* 0x000000040000795c */ /* 0x000fe20000300000 */
.L_x_3353:
        /* <DEDUP_REMOVED lines=17> */
.L_x_3384:
[----:B------:R-:W-:Y:S05]  /*bdb0*/  @P2 BRA `(.L_x_3355) ;  /* 0x0000000000142947 */ /* 0x000fea0003800000 */
[----:B------:R-:W-:Y:S01]  /*bdc0*/  ISETP.NE.AND P2, PT, R19, RZ, PT ;  /* 0x000000ff1300720c */ /* 0x000fe20003f45270 */
[----:B-1-3--:R-:W-:-:S04]  /*bdd0*/  IMAD.MOV.U32 R3, RZ, RZ, 0xc000 ;  /* 0x0000c000ff037424 */ /* 0x00afc800078e00ff */
[----:B------:R4:W-:Y:S08]  /*bde0*/  SYNCS.ARRIVE.TRANS64 RZ, [R2+URZ+0x22850], R3 ;  /* 0x0228500302ff79a7 */ /* 0x0009f0000800003f */
[----:B------:R-:W-:Y:S05]  /*bdf0*/  @!P2 BRA `(.L_x_3355) ;  /* 0x000000000004a947 */ /* 0x000fea0003800000 */
[----:B------:R-:W-:Y:S01]  /*be00*/  BPT.TRAP 0x1 ;  /* 0x000000040000795c */ /* 0x000fe20000300000 */
.L_x_3355:
        /* <DEDUP_REMOVED lines=30> */
.L_x_3350:
[----:B------:R-:W-:Y:S05]  /*bff0*/  BSYNC B1 ;  /* 0x0000000000017941 */ /* 0x000fea0003800000 */
.L_x_3349:
[C---:B------:R-:W-:Y:S01]  /*c000*/  ISETP.GT.AND P2, PT, R8.reuse, 0x1, PT ;  /* 0x000000010800780c */ /* 0x040fe20003f44270 */
[----:B------:R-:W-:-:S12]  /*c010*/  VIADD R8, R8, 0xfffffffe ;  /* 0xfffffffe08087836 */ /* 0x000fd80000000000 */
[----:B------:R-:W-:Y:S05]  /*c020*/  @P2 BRA `(.L_x_3356) ;  /* 0xfffffff400002947 */ /* 0x000fea000383ffff */
.L_x_3341:
[----:B------:R-:W-:Y:S05]  /*c030*/  BSYNC B0 ;  /* 0x0000000000007941 */ /* 0x000fea0003800000 */
.L_x_3332:
        /* <DEDUP_REMOVED lines=18> */
.L_x_3358:
[----:B------:R-:W-:Y:S05]  /*c160*/  BSYNC B0 ;  /* 0x0000000000007941 */ /* 0x000fea0003800000 */
.L_x_3357:
[----:B------:R-:W-:Y:S01]  /*c170*/  SEL R16, R16, RZ, P0 ;  /* 0x000000ff10107207 */ /* 0x000fe20000000000 */
[----:B------:R-:W-:-:S07]  /*c180*/  IMAD.MOV.U32 R13, RZ, RZ, R18 ;  /* 0x000000ffff0d7224 */ /* 0x000fce00078e0012 */
.L_x_3317:
[----:B------:R-:W-:Y:S05]  /*c190*/  BSYNC B6 ;  /* 0x0000000000067941 */ /* 0x000fea0003800000 */
.L_x_3315:
[----:B------:R-:W-:-:S03]  /*c1a0*/  UMOV UR6, 0xffffffff ;  /* 0xffffffff00067882 */ /* 0x000fc60000000000 */
[----:B------:R-:W-:Y:S05]  /*c1b0*/  BRA.DIV UR6, `(.L_x_3359) ;  /* 0x0000000a06a47947 */ /* 0x000fea000b800000 */
[----:B------:R1:W1:Y:S02]  /*c1c0*/  SHFL.IDX PT, R14, R13, RZ, 0x1f ;  /* 0x00001fff0d0e7589 */ /* 0x00026400000e0000 */
.L_x_3387:
[----:B------:R-:W-:Y:S01]  /*c1d0*/  ISETP.NE.AND P0, PT, R19, RZ, PT ;  /* 0x000000ff1300720c */ /* 0x000fe20003f05270 */
[----:B------:R-:W-:Y:S05]  /*c1e0*/  WARPSYNC.ALL ;  /* 0x0000000000007948 */ /* 0x000fea0003800000 */
[----:B------:R-:W-:Y:S01]  /*c1f0*/  BAR.SYNC.DEFER_BLOCKING 0x4, 0x120 ;  /* 0x0104800000007b1d */ /* 0x000fe20000010000 */
[----:B-1----:R-:W-:-:S05]  /*c200*/  MOV R18, R14 ;  /* 0x0000000e00127202 */ /* 0x002fca0000000f00 */
        /* <DEDUP_REMOVED lines=8> */
.L_x_3312:
        /* <DEDUP_REMOVED lines=11> */
.L_x_3388:
        /* <DEDUP_REMOVED lines=14> */
.L_x_3364:
        /* <DEDUP_REMOVED lines=12> */
.L_x_3389:
[----:B------:R-:W2:Y:S02]  /*c4e0*/  SYNCS.PHASECHK.TRANS64.TRYWAIT P0, [R3+URZ], R0 ;  /* 0x00000000030075a7 */ /* 0x000ea4000800017f */
[----:B--2---:R-:W-:Y:S05]  /*c4f0*/  @!P0 BRA `(.L_x_3366) ;  /* 0x0000000800208947 */ /* 0x004fea0003800000 */
.L_x_3390:
[----:B------:R-:W-:Y:S05]  /*c500*/  @!P2 BRA `(.L_x_3367) ;  /* 0x000000000004a947 */ /* 0x000fea0003800000 */
[----:B------:R-:W-:Y:S01]  /*c510*/  BPT.TRAP 0x1 ;  /* 0x000000040000795c */ /* 0x000fe20000300000 */
.L_x_3367:
[----:B--2---:R-:W-:-:S05]  /*c520*/  VIADD R3, R7, 0x22860 ;  /* 0x0002286007037836 */ /* 0x004fca0000000000 */
[----:B-1----:R-:W-:-:S04]  /*c530*/  LEA R5, R16, R3, 0x3 ;  /* 0x0000000310057211 */ /* 0x002fc800078e18ff */
[----:B------:R-:W1:Y:S02]  /*c540*/  SYNCS.PHASECHK.TRANS64.TRYWAIT P0, [R5+URZ], R4 ;  /* 0x00000004050075a7 */ /* 0x000e64000800017f */
[----:B-1----:R-:W-:Y:S05]  /*c550*/  @!P0 BRA `(.L_x_3368) ;  /* 0x00000008001c8947 */ /* 0x002fea0003800000 */
.L_x_3391:
[----:B------:R-:W-:-:S07]  /*c560*/  IMAD R3, R2, 0x8, R3 ;  /* 0x0000000802037824 */ /* 0x000fce00078e0203 */
.L_x_3369:
[----:B--2---:R2:W3:Y:S02]  /*c570*/  SYNCS.PHASECHK.TRANS64.TRYWAIT P0, [R3+URZ], R0 ;  /* 0x00000000030075a7 */ /* 0x0044e4000800017f */
[----:B---3--:R-:W-:Y:S05]  /*c580*/  @!P0 NANOSLEEP.SYNCS 0x989680 ;  /* 0x009896800000895d */ /* 0x008fea0003900000 */
[----:B------:R-:W3:Y:S02]  /*c590*/  @!P0 SYNCS.PHASECHK.TRANS64 P0, [R3+URZ], R0 ;  /* 0x00000000030085a7 */ /* 0x000ee4000800007f */
[----:B---3--:R-:W-:Y:S05]  /*c5a0*/  @!P0 BRA `(.L_x_3369) ;  /* 0xfffffffc00f08947 */ /* 0x008fea000383ffff */
.L_x_3363:
[----:B------:R-:W-:Y:S05]  /*c5b0*/  BSYNC B0 ;  /* 0x0000000000007941 */ /* 0x000fea0003800000 */
.L_x_3362:
[----:B------:R-:W-:Y:S05]  /*c5c0*/  EXIT ;  /* 0x000000000000794d */ /* 0x000fea0003800000 */
.L_x_3269:
[----:B-1----:R-:W-:-:S04]  /*c5d0*/  IMAD.U32 R3, RZ, RZ, UR49 ;  /* 0x00000031ff037e24 */ /* 0x002fc8000f8e00ff */
[----:B------:R1:W2:Y:S03]  /*c5e0*/  SYNCS.PHASECHK.TRANS64.TRYWAIT P0, [R3+URZ+0x22800], R0 ;  /* 0x02280000030075a7 */ /* 0x0002a6000800017f */
[----:B--2---:R-:W-:Y:S05]  /*c5f0*/  @!P0 NANOSLEEP.SYNCS 0x989680 ;  /* 0x009896800000895d */ /* 0x004fea0003900000 */
[----:B------:R-:W2:Y:S02]  /*c600*/  @!P0 SYNCS.PHASECHK.TRANS64 P0, [R3+URZ+0x22800], R0 ;  /* 0x02280000030085a7 */ /* 0x000ea4000800007f */
[----:B--2---:R-:W-:Y:S05]  /*c610*/  @!P0 BRA `(.L_x_3269) ;  /* 0xfffffffc00ec8947 */ /* 0x004fea000383ffff */
[----:B------:R-:W-:Y:S05]  /*c620*/  BRA `(.L_x_3370) ;  /* 0xffffff5000887947 */ /* 0x000fea000383ffff */
.L_x_3273:
[----:B--2---:R-:W-:-:S04]  /*c630*/  IMAD.U32 R0, RZ, RZ, UR21 ;  /* 0x00000015ff007e24 */ /* 0x004fc8000f8e00ff */
[----:B------:R2:W3:Y:S03]  /*c640*/  SYNCS.PHASECHK.TRANS64.TRYWAIT P1, [R0+URZ+0x22830], R7 ;  /* 0x02283007000075a7 */ /* 0x0004e6000802017f */
[----:B---3--:R-:W-:Y:S05]  /*c650*/  @!P1 NANOSLEEP.SYNCS 0x989680 ;  /* 0x009896800000995d */ /* 0x008fea0003900000 */
[----:B------:R-:W3:Y:S02]  /*c660*/  @!P1 SYNCS.PHASECHK.TRANS64 P1, [R0+URZ+0x22830], R7 ;  /* 0x02283007000095a7 */ /* 0x000ee4000802007f */
[----:B---3--:R-:W-:Y:S05]  /*c670*/  @!P1 BRA `(.L_x_3273) ;  /* 0xfffffffc00ec9947 */ /* 0x008fea000383ffff */
[----:B------:R-:W-:Y:S05]  /*c680*/  BRA `(.L_x_3272) ;  /* 0xffffff5000ac7947 */ /* 0x000fea000383ffff */
.L_x_3277:
[----:B--2---:R2:W3:Y:S02]  /*c690*/  SYNCS.PHASECHK.TRANS64.TRYWAIT P2, [R8+URZ+0x22850], R7 ;  /* 0x02285007080075a7 */ /* 0x0044e4000804017f */
[----:B---3--:R-:W-:Y:S05]  /*c6a0*/  @!P2 NANOSLEEP.SYNCS 0x989680 ;  /* 0x009896800000a95d */ /* 0x008fea0003900000 */
[----:B------:R-:W3:Y:S02]  /*c6b0*/  @!P2 SYNCS.PHASECHK.TRANS64 P2, [R8+URZ+0x22850], R7 ;  /* 0x022850070800a5a7 */ /* 0x000ee4000804007f */
[----:B---3--:R-:W-:Y:S05]  /*c6c0*/  @!P2 BRA `(.L_x_3277) ;  /* 0xfffffffc00f0a947 */ /* 0x008fea000383ffff */
[----:B------:R-:W-:Y:S05]  /*c6d0*/  BRA `(.L_x_3276) ;  /* 0xffffff6800947947 */ /* 0x000fea000383ffff */
.L_x_3282:
[----:B--2---:R-:W-:-:S04]  /*c6e0*/  IMAD.U32 R5, RZ, RZ, UR29 ;  /* 0x0000001dff057e24 */ /* 0x004fc8000f8e00ff */
[----:B------:R2:W3:Y:S03]  /*c6f0*/  SYNCS.PHASECHK.TRANS64.TRYWAIT P2, [R5+URZ+0x22830], R6 ;  /* 0x02283006050075a7 */ /* 0x0004e6000804017f */
[----:B---3--:R-:W-:Y:S05]  /*c700*/  @!P2 NANOSLEEP.SYNCS 0x989680 ;  /* 0x009896800000a95d */ /* 0x008fea0003900000 */
[----:B------:R-:W3:Y:S02]  /*c710*/  @!P2 SYNCS.PHASECHK.TRANS64 P2, [R5+URZ+0x22830], R6 ;  /* 0x022830060500a5a7 */ /* 0x000ee4000804007f */
[----:B---3--:R-:W-:Y:S05]  /*c720*/  @!P2 BRA `(.L_x_3282) ;  /* 0xfffffffc00eca947 */ /* 0x008fea000383ffff */
[----:B------:R-:W-:Y:S05]  /*c730*/  BRA `(.L_x_3281) ;  /* 0xffffff6c00ac7947 */ /* 0x000fea000383ffff */
.L_x_3286:
[----:B--2---:R2:W3:Y:S02]  /*c740*/  SYNCS.PHASECHK.TRANS64.TRYWAIT P2, [R187+URZ+0x22850], R6 ;  /* 0x02285006bb0075a7 */ /* 0x0044e4000804017f */
[----:B---3--:R-:W-:Y:S05]  /*c750*/  @!P2 NANOSLEEP.SYNCS 0x989680 ;  /* 0x009896800000a95d */ /* 0x008fea0003900000 */
[----:B------:R-:W3:Y:S02]  /*c760*/  @!P2 SYNCS.PHASECHK.TRANS64 P2, [R187+URZ+0x22850], R6 ;  /* 0x02285006bb00a5a7 */ /* 0x000ee4000804007f */
[----:B---3--:R-:W-:Y:S05]  /*c770*/  @!P2 BRA `(.L_x_3286) ;  /* 0xfffffffc00f0a947 */ /* 0x008fea000383ffff */
[----:B------:R-:W-:Y:S05]  /*c780*/  BRA `(.L_x_3285) ;  /* 0xffffff8c00847947 */ /* 0x000fea000383ffff */
.L_x_3292:
[----:B--2---:R-:W-:-:S04]  /*c790*/  IMAD.U32 R5, RZ, RZ, UR22 ;  /* 0x00000016ff057e24 */ /* 0x004fc8000f8e00ff */
[----:B------:R2:W3:Y:S03]  /*c7a0*/  SYNCS.PHASECHK.TRANS64.TRYWAIT P2, [R5+URZ+0x22830], R6 ;  /* 0x02283006050075a7 */ /* 0x0004e6000804017f */
[----:B---3--:R-:W-:Y:S05]  /*c7b0*/  @!P2 NANOSLEEP.SYNCS 0x989680 ;  /* 0x009896800000a95d */ /* 0x008fea0003900000 */
[----:B------:R-:W3:Y:S02]  /*c7c0*/  @!P2 SYNCS.PHASECHK.TRANS64 P2, [R5+URZ+0x22830], R6 ;  /* 0x022830060500a5a7 */ /* 0x000ee4000804007f */
[----:B---3--:R-:W-:Y:S05]  /*c7d0*/  @!P2 BRA `(.L_x_3292) ;  /* 0xfffffffc00eca947 */ /* 0x008fea000383ffff */
[----:B------:R-:W-:Y:S05]  /*c7e0*/  BRA `(.L_x_3291) ;  /* 0xffffff90007c7947 */ /* 0x000fea000383ffff */
.L_x_3296:
[----:B--2---:R2:W3:Y:S02]  /*c7f0*/  SYNCS.PHASECHK.TRANS64.TRYWAIT P2, [R183+URZ+0x22850], R6 ;  /* 0x02285006b70075a7 */ /* 0x0044e4000804017f */
[----:B---3--:R-:W-:Y:S05]  /*c800*/  @!P2 NANOSLEEP.SYNCS 0x989680 ;  /* 0x009896800000a95d */ /* 0x008fea0003900000 */
[----:B------:R-:W3:Y:S02]  /*c810*/  @!P2 SYNCS.PHASECHK.TRANS64 P2, [R183+URZ+0x22850], R6 ;  /* 0x02285006b700a5a7 */ /* 0x000ee4000804007f */
[----:B---3--:R-:W-:Y:S05]  /*c820*/  @!P2 BRA `(.L_x_3296) ;  /* 0xfffffffc00f0a947 */ /* 0x008fea000383ffff */
[----:B------:R-:W-:Y:S05]  /*c830*/  BRA `(.L_x_3295) ;  /* 0xffffffa800907947 */ /* 0x000fea000383ffff */
.L_x_3321:
[----:B------:R-:W1:Y:S01]  /*c840*/  S2R R7, SR_TID.X ;  /* 0x0000000000077919 */ /* 0x000e620000002100 */
[----:B------:R-:W-:Y:S01]  /*c850*/  IMAD.MOV.U32 R12, RZ, RZ, RZ ;  /* 0x000000ffff0c7224 */ /* 0x000fe200078e00ff */
[----:B------:R-:W-:Y:S01]  /*c860*/  MOV R11, 0x1f ;  /* 0x0000001f000b7802 */ /* 0x000fe20000000f00 */
[----:B------:R-:W-:Y:S01]  /*c870*/  IMAD.MOV.U32 R15, RZ, RZ, -0x1 ;  /* 0xffffffffff0f7424 */ /* 0x000fe200078e00ff */
[----:B-1----:R-:W-:-:S04]  /*c880*/  SHF.R.U32.HI R7, RZ, 0x5, R7 ;  /* 0x00000005ff077819 */ /* 0x002fc80000011607 */
[----:B------:R-:W-:-:S05]  /*c890*/  LOP3.LUT R7, R7, 0x3, RZ, 0xc0, !PT ;  /* 0x0000000307077812 */ /* 0x000fca00078ec0ff */
[----:B------:R-:W-:-:S07]  /*c8a0*/  IMAD.MOV.U32 R13, RZ, RZ, R7 ;  /* 0x000000ffff0d7224 */ /* 0x000fce00078e0007 */
[----:B------:R-:W-:Y:S05]  /*c8b0*/  WARPSYNC.COLLECTIVE R15, `(.L_x_3371) ;  /* 0x000000000f087348 */ /* 0x000fea0003c00000 */
[----:B------:R1:W2:Y:S02]  /*c8c0*/  SHFL.IDX P6, R14, R13, R12, R11 ;  /* 0x0000000c0d0e7389 */ /* 0x0002a400000c000b */
[----:B-12---:R-:W-:Y:S01]  /*c8d0*/  ENDCOLLECTIVE ;  /* 0x000000000000791b */ /* 0x006fe20003800000 */
.L_x_3371:
[----:B------:R-:W-:Y:S05]  /*c8e0*/  BRA `(.L_x_3372) ;  /* 0xffffffdc00247947 */ /* 0x000fea000383ffff */
.L_x_3322:
[----:B------:R-:W-:Y:S01]  /*c8f0*/  BSSY B0, `(.L_x_3373) ;  /* 0x0000006000007945 */ /* 0x000fe20003800000 */
[----:B------:R-:W-:-:S07]  /*c900*/  IMAD.MOV.U32 R15, RZ, RZ, -0x1 ;  /* 0xffffffffff0f7424 */ /* 0x000fce00078e00ff */
[----:B------:R-:W-:Y:S05]  /*c910*/  WARPSYNC.COLLECTIVE R15, `(.L_x_3374) ;  /* 0x000000000f0c7348 */ /* 0x000fea0003c00000 */
[----:B------:R-:W-:Y:S02]  /*c920*/  ELECT P6, UR62, PT ;  /* 0x00000000003e782f */ /* 0x000fe400038c0000 */
[----:B------:R-:W-:Y:S01]  /*c930*/  MOV R14, UR62 ;  /* 0x0000003e000e7c02 */ /* 0x000fe20008000f00 */
[----:B------:R-:W-:Y:S10]  /*c940*/  ENDCOLLECTIVE ;  /* 0x000000000000791b */ /* 0x000ff40003800000 */
.L_x_3374:
[----:B------:R-:W-:Y:S05]  /*c950*/  BSYNC B0 ;  /* 0x0000000000007941 */ /* 0x000fea0003800000 */
.L_x_3373:
[----:B------:R-:W-:Y:S05]  /*c960*/  BRA `(.L_x_3375) ;  /* 0xffffffdc00147947 */ /* 0x000fea000383ffff */
.L_x_3325:
[----:B-1----:R1:W2:Y:S02]  /*c970*/  SYNCS.PHASECHK.TRANS64.TRYWAIT P2, [R8+URZ+0x22840], R5 ;  /* 0x02284005080075a7 */ /* 0x0022a4000804017f */
[----:B--2---:R-:W-:Y:S05]  /*c980*/  @!P2 NANOSLEEP.SYNCS 0x989680 ;  /* 0x009896800000a95d */ /* 0x004fea0003900000 */
[----:B------:R-:W2:Y:S02]  /*c990*/  @!P2 SYNCS.PHASECHK.TRANS64 P2, [R8+URZ+0x22840], R5 ;  /* 0x022840050800a5a7 */ /* 0x000ea4000804007f */
[----:B--2---:R-:W-:Y:S05]  /*c9a0*/  @!P2 BRA `(.L_x_3325) ;  /* 0xfffffffc00f0a947 */ /* 0x004fea000383ffff */
[----:B------:R-:W-:Y:S05]  /*c9b0*/  BRA `(.L_x_3376) ;  /* 0xffffffdc00707947 */ /* 0x000fea000383ffff */
.L_x_3327:
[----:B-1----:R-:W-:-:S04]  /*c9c0*/  IMAD.U32 R8, RZ, RZ, UR37 ;  /* 0x00000025ff087e24 */ /* 0x002fc8000f8e00ff */
[----:B------:R1:W2:Y:S03]  /*c9d0*/  SYNCS.PHASECHK.TRANS64.TRYWAIT P2, [R8+URZ+0x22820], R5 ;  /* 0x02282005080075a7 */ /* 0x0002a6000804017f */
[----:B--2---:R-:W-:Y:S05]  /*c9e0*/  @!P2 NANOSLEEP.SYNCS 0x989680 ;  /* 0x009896800000a95d */ /* 0x004fea0003900000 */
[----:B------:R-:W2:Y:S02]  /*c9f0*/  @!P2 SYNCS.PHASECHK.TRANS64 P2, [R8+URZ+0x22820], R5 ;  /* 0x022820050800a5a7 */ /* 0x000ea4000804007f */
[----:B--2---:R-:W-:Y:S05]  /*ca00*/  @!P2 BRA `(.L_x_3327) ;  /* 0xfffffffc00eca947 */ /* 0x004fea000383ffff */
[----:B------:R-:W-:Y:S05]  /*ca10*/  BRA `(.L_x_3377) ;  /* 0xffffffe000107947 */ /* 0x000fea000383ffff */
.L_x_3330:
[----:B-1----:R1:W2:Y:S02]  /*ca20*/  SYNCS.PHASECHK.TRANS64.TRYWAIT P2, [R8+URZ+0x22860], R5 ;  /* 0x02286005080075a7 */ /* 0x0022a4000804017f */
[----:B--2---:R-:W-:Y:S05]  /*ca30*/  @!P2 NANOSLEEP.SYNCS 0x989680 ;  /* 0x009896800000a95d */ /* 0x004fea0003900000 */
[----:B------:R-:W2:Y:S02]  /*ca40*/  @!P2 SYNCS.PHASECHK.TRANS64 P2, [R8+URZ+0x22860], R5 ;  /* 0x022860050800a5a7 */ /* 0x000ea4000804007f */
[----:B--2---:R-:W-:Y:S05]  /*ca50*/  @!P2 BRA `(.L_x_3330) ;  /* 0xfffffffc00f0a947 */ /* 0x004fea000383ffff */
[----:B------:R-:W-:Y:S05]  /*ca60*/  BRA `(.L_x_3378) ;  /* 0xffffffe000247947 */ /* 0x000fea000383ffff */
.L_x_3337:
[----:B-1----:R1:W2:Y:S02]  /*ca70*/  SYNCS.PHASECHK.TRANS64.TRYWAIT P3, [R2+URZ+0x22840], R3 ;  /* 0x02284003020075a7 */ /* 0x0022a4000806017f */
[----:B--2---:R-:W-:Y:S05]  /*ca80*/  @!P3 NANOSLEEP.SYNCS 0x989680 ;  /* 0x009896800000b95d */ /* 0x004fea0003900000 */
[----:B------:R-:W2:Y:S02]  /*ca90*/  @!P3 SYNCS.PHASECHK.TRANS64 P3, [R2+URZ+0x22840], R3 ;  /* 0x022840030200b5a7 */ /* 0x000ea4000806007f */
[----:B--2---:R-:W-:Y:S05]  /*caa0*/  @!P3 BRA `(.L_x_3337) ;  /* 0xfffffffc00f0b947 */ /* 0x004fea000383ffff */
[----:B------:R-:W-:Y:S05]  /*cab0*/  BRA `(.L_x_3379) ;  /* 0xffffffe400587947 */ /* 0x000fea000383ffff */
.L_x_3339:
[----:B--2---:R2:W3:Y:S02]  /*cac0*/  SYNCS.PHASECHK.TRANS64.TRYWAIT P3, [R2+URZ+0x22860], R3 ;  /* 0x02286003020075a7 */ /* 0x0044e4000806017f */
[----:B---3--:R-:W-:Y:S05]  /*cad0*/  @!P3 NANOSLEEP.SYNCS 0x989680 ;  /* 0x009896800000b95d */ /* 0x008fea0003900000 */
[----:B------:R-:W3:Y:S02]  /*cae0*/  @!P3 SYNCS.PHASECHK.TRANS64 P3, [R2+URZ+0x22860], R3 ;  /* 0x022860030200b5a7 */ /* 0x000ee4000806007f */
[----:B---3--:R-:W-:Y:S05]  /*caf0*/  @!P3 BRA `(.L_x_3339) ;  /* 0xfffffffc00f0b947 */ /* 0x008fea000383ffff */
[----:B------:R-:W-:Y:S05]  /*cb00*/  BRA `(.L_x_3380) ;  /* 0xffffffe400a07947 */ /* 0x000fea000383ffff */
.L_x_3345:
[----:B-1----:R1:W2:Y:S02]  /*cb10*/  SYNCS.PHASECHK.TRANS64.TRYWAIT P3, [R3+URZ+0x22840], R2 ;  /* 0x02284002030075a7 */ /* 0x0022a4000806017f */
[----:B--2---:R-:W-:Y:S05]  /*cb20*/  @!P3 NANOSLEEP.SYNCS 0x989680 ;  /* 0x009896800000b95d */ /* 0x004fea0003900000 */
[----:B------:R-:W2:Y:S02]  /*cb30*/  @!P3 SYNCS.PHASECHK.TRANS64 P3, [R3+URZ+0x22840], R2 ;  /* 0x022840020300b5a7 */ /* 0x000ea4000806007f */
[----:B--2---:R-:W-:Y:S05]  /*cb40*/  @!P3 BRA `(.L_x_3345) ;  /* 0xfffffffc00f0b947 */ /* 0x004fea000383ffff */
[----:B------:R-:W-:Y:S05]  /*cb50*/  BRA `(.L_x_3381) ;  /* 0xffffffe800c07947 */ /* 0x000fea000383ffff */
.L_x_3347:
[----:B---3--:R3:W4:Y:S02]  /*cb60*/  SYNCS.PHASECHK.TRANS64.TRYWAIT P3, [R3+URZ+0x22860], R2 ;  /* 0x02286002030075a7 */ /* 0x008724000806017f */
[----:B----4-:R-:W-:Y:S05]  /*cb70*/  @!P3 NANOSLEEP.SYNCS 0x989680 ;  /* 0x009896800000b95d */ /* 0x010fea0003900000 */
[----:B------:R-:W4:Y:S02]  /*cb80*/  @!P3 SYNCS.PHASECHK.TRANS64 P3, [R3+URZ+0x22860], R2 ;  /* 0x022860020300b5a7 */ /* 0x000f24000806007f */
[----:B----4-:R-:W-:Y:S05]  /*cb90*/  @!P3 BRA `(.L_x_3347) ;  /* 0xfffffffc00f0b947 */ /* 0x010fea000383ffff */
[----:B------:R-:W-:Y:S05]  /*cba0*/  BRA `(.L_x_3382) ;  /* 0xffffffec00087947 */ /* 0x000fea000383ffff */
.L_x_3352:
[----:B-1----:R1:W2:Y:S02]  /*cbb0*/  SYNCS.PHASECHK.TRANS64.TRYWAIT P3, [R2+URZ+0x22840], R3 ;  /* 0x02284003020075a7 */ /* 0x0022a4000806017f */
[----:B--2---:R-:W-:Y:S05]  /*cbc0*/  @!P3 NANOSLEEP.SYNCS 0x989680 ;  /* 0x009896800000b95d */ /* 0x004fea0003900000 */
[----:B------:R-:W2:Y:S02]  /*cbd0*/  @!P3 SYNCS.PHASECHK.TRANS64 P3, [R2+URZ+0x22840], R3 ;  /* 0x022840030200b5a7 */ /* 0x000ea4000806007f */
[----:B--2---:R-:W-:Y:S05]  /*cbe0*/  @!P3 BRA `(.L_x_3352) ;  /* 0xfffffffc00f0b947 */ /* 0x004fea000383ffff */
[----:B------:R-:W-:Y:S05]  /*cbf0*/  BRA `(.L_x_3383) ;  /* 0xfffffff000107947 */ /* 0x000fea000383ffff */
.L_x_3354:
[----:B---3--:R3:W4:Y:S02]  /*cc00*/  SYNCS.PHASECHK.TRANS64.TRYWAIT P3, [R2+URZ+0x22860], R3 ;  /* 0x02286003020075a7 */ /* 0x008724000806017f */
[----:B----4-:R-:W-:Y:S05]  /*cc10*/  @!P3 NANOSLEEP.SYNCS 0x989680 ;  /* 0x009896800000b95d */ /* 0x010fea0003900000 */
[----:B------:R-:W4:Y:S02]  /*cc20*/  @!P3 SYNCS.PHASECHK.TRANS64 P3, [R2+URZ+0x22860], R3 ;  /* 0x022860030200b5a7 */ /* 0x000f24000806007f */
[----:B----4-:R-:W-:Y:S05]  /*cc30*/  @!P3 BRA `(.L_x_3354) ;  /* 0xfffffffc00f0b947 */ /* 0x010fea000383ffff */
[----:B------:R-:W-:Y:S05]  /*cc40*/  BRA `(.L_x_3384) ;  /* 0xfffffff000587947 */ /* 0x000fea000383ffff */
.L_x_3359:
[----:B------:R-:W-:Y:S01]  /*cc50*/  BSSY B0, `(.L_x_3385) ;  /* 0x0000007000007945 */ /* 0x000fe20003800000 */
[----:B--2---:R-:W-:Y:S02]  /*cc60*/  IMAD.MOV.U32 R12, RZ, RZ, RZ ;  /* 0x000000ffff0c7224 */ /* 0x004fe400078e00ff */
[----:B------:R-:W-:Y:S02]  /*cc70*/  IMAD.MOV.U32 R11, RZ, RZ, 0x1f ;  /* 0x0000001fff0b7424 */ /* 0x000fe400078e00ff */
[----:B------:R-:W-:-:S07]  /*cc80*/  IMAD.MOV.U32 R15, RZ, RZ, -0x1 ;  /* 0xffffffffff0f7424 */ /* 0x000fce00078e00ff */
[----:B-1-34-:R-:W-:Y:S05]  /*cc90*/  WARPSYNC.COLLECTIVE R15, `(.L_x_3386) ;  /* 0x000000000f087348 */ /* 0x01afea0003c00000 */
[----:B------:R2:W1:Y:S02]  /*cca0*/  SHFL.IDX P6, R14, R13, R12, R11 ;  /* 0x0000000c0d0e7389 */ /* 0x00046400000c000b */
[----:B-1234-:R-:W-:Y:S01]  /*ccb0*/  ENDCOLLECTIVE ;  /* 0x000000000000791b */ /* 0x01efe20003800000 */
.L_x_3386:
[----:B------:R-:W-:Y:S05]  /*ccc0*/  BSYNC B0 ;  /* 0x0000000000007941 */ /* 0x000fea0003800000 */
.L_x_3385:
[----:B------:R-:W-:Y:S05]  /*ccd0*/  BRA `(.L_x_3387) ;  /* 0xfffffff4003c7947 */ /* 0x000fea000383ffff */
.L_x_3361:
[----:B-1----:R1:W2:Y:S02]  /*cce0*/  SYNCS.PHASECHK.TRANS64.TRYWAIT P0, [R7+URZ+0x22820], R0 ;  /* 0x02282000070075a7 */ /* 0x0022a4000800017f */
[----:B--2---:R-:W-:Y:S05]  /*ccf0*/  @!P0 NANOSLEEP.SYNCS 0x989680 ;  /* 0x009896800000895d */ /* 0x004fea0003900000 */
[----:B------:R-:W2:Y:S02]  /*cd00*/  @!P0 SYNCS.PHASECHK.TRANS64 P0, [R7+URZ+0x22820], R0 ;  /* 0x02282000070085a7 */ /* 0x000ea4000800007f */
[----:B--2---:R-:W-:Y:S05]  /*cd10*/  @!P0 BRA `(.L_x_3361) ;  /* 0xfffffffc00f08947 */ /* 0x004fea000383ffff */
[----:B------:R-:W-:Y:S05]  /*cd20*/  BRA `(.L_x_3388) ;  /* 0xfffffff400847947 */ /* 0x000fea000383ffff */
.L_x_3365:
[----:B-1----:R1:W2:Y:S02]  /*cd30*/  SYNCS.PHASECHK.TRANS64.TRYWAIT P0, [R5+URZ], R4 ;  /* 0x00000004050075a7 */ /* 0x0022a4000800017f */
[----:B--2---:R-:W-:Y:S05]  /*cd40*/  @!P0 NANOSLEEP.SYNCS 0x989680 ;  /* 0x009896800000895d */ /* 0x004fea0003900000 */
[----:B------:R-:W2:Y:S02]  /*cd50*/  @!P0 SYNCS.PHASECHK.TRANS64 P0, [R5+URZ], R4 ;  /* 0x00000004050085a7 */ /* 0x000ea4000800007f */
[----:B--2---:R-:W-:Y:S05]  /*cd60*/  @!P0 BRA `(.L_x_3365) ;  /* 0xfffffffc00f08947 */ /* 0x004fea000383ffff */
[----:B------:R-:W-:Y:S05]  /*cd70*/  BRA `(.L_x_3389) ;  /* 0xfffffff400d87947 */ /* 0x000fea000383ffff */
.L_x_3366:
[----:B--2---:R2:W3:Y:S02]  /*cd80*/  SYNCS.PHASECHK.TRANS64.TRYWAIT P0, [R3+URZ], R0 ;  /* 0x00000000030075a7 */ /* 0x0044e4000800017f */
[----:B---3--:R-:W-:Y:S05]  /*cd90*/  @!P0 NANOSLEEP.SYNCS 0x989680 ;  /* 0x009896800000895d */ /* 0x008fea0003900000 */
[----:B------:R-:W3:Y:S02]  /*cda0*/  @!P0 SYNCS.PHASECHK.TRANS64 P0, [R3+URZ], R0 ;  /* 0x00000000030085a7 */ /* 0x000ee4000800007f */
[----:B---3--:R-:W-:Y:S05]  /*cdb0*/  @!P0 BRA `(.L_x_3366) ;  /* 0xfffffffc00f08947 */ /* 0x008fea000383ffff */
[----:B------:R-:W-:Y:S05]  /*cdc0*/  BRA `(.L_x_3390) ;  /* 0xfffffff400cc7947 */ /* 0x000fea000383ffff */
.L_x_3368:
[----:B-1----:R1:W2:Y:S02]  /*cdd0*/  SYNCS.PHASECHK.TRANS64.TRYWAIT P0, [R5+URZ], R4 ;  /* 0x00000004050075a7 */ /* 0x0022a4000800017f */
[----:B--2---:R-:W-:Y:S05]  /*cde0*/  @!P0 NANOSLEEP.SYNCS 0x989680 ;  /* 0x009896800000895d */ /* 0x004fea0003900000 */
[----:B------:R-:W2:Y:S02]  /*cdf0*/  @!P0 SYNCS.PHASECHK.TRANS64 P0, [R5+URZ], R4 ;  /* 0x00000004050085a7 */ /* 0x000ea4000800007f */
[----:B--2---:R-:W-:Y:S05]  /*ce00*/  @!P0 BRA `(.L_x_3368) ;  /* 0xfffffffc00f08947 */ /* 0x004fea000383ffff */
[----:B------:R-:W-:Y:S05]  /*ce10*/  BRA `(.L_x_3391) ;  /* 0xfffffff400d07947 */ /* 0x000fea000383ffff */
.L_x_3392:
        /* <DEDUP_REMOVED lines=14> */
.L_x_4729:


//--------------------- .text._ZN7cutlass13device_kernelIN5flash11enable_sm90INS1_16FlashAttnFwdSm90INS1_25CollectiveMainloopFwdSm90ILi2EN4cute5tupleIJNS5_1CILi1EEES8_S8_EEENS6_IJNS7_ILi128EEENS7_ILi96EEENS7_ILi64EEEEEELi256ENS_6half_tEfNS_4arch4Sm90ELb1ELb0ELb0ELb0ELb0ELb0ELb1ELb1ELb0ELb0ELb0ELb0EEENS1_21CollectiveEpilogueFwdINS6_IJSA_NS7_ILi256EEESB_EEES9_SE_SG_Li256ELb0ELb0ELb0ELb0EEENS1_30DynamicPersistentTileSchedulerILi256ELi32ELb0ELb0ELb1EEEEEEEEEvNT_6ParamsE --------------------------
	.section	.text._ZN7cutlass13device_kernelIN5flash11enable_sm90INS1_16FlashAttnFwdSm90INS1_25CollectiveMainloopFwdSm90ILi2EN4cute5tupleIJNS5_1CILi1EEES8_S8_EEENS6_IJNS7_ILi128EEENS7_ILi96EEENS7_ILi64EEEEEELi256ENS_6half_tEfNS_4arch4Sm90ELb1ELb0ELb0ELb0ELb0ELb0ELb1ELb1ELb0ELb0ELb0ELb0EEENS1_21CollectiveEpilogueFwdINS6_IJSA_NS7_ILi256EEESB_EEES9_SE_SG_Li256ELb0ELb0ELb0ELb0EEENS1_30DynamicPersistentTileSchedulerILi256ELi32ELb0ELb0ELb1EEEEEEEEEvNT_6ParamsE,"ax",@progbits
	.align	128
.text._ZN7cutlass13device_kernelIN5flash11enable_sm90INS1_16FlashAttnFwdSm90INS1_25CollectiveMainloopFwdSm90ILi2EN4cute5tupleIJNS5_1CILi1EEES8_S8_EEENS6_IJNS7_ILi128EEENS7_ILi96EEENS7_ILi64EEEEEELi256ENS_6half_tEfNS_4arch4Sm90ELb1ELb0ELb0ELb0ELb0ELb0ELb1ELb1ELb0ELb0ELb0ELb0EEENS1_21CollectiveEpilogueFwdINS6_IJSA_NS7_ILi256EEESB_EEES9_SE_SG_Li256ELb0ELb0ELb0ELb0EEENS1_30DynamicPersistentTileSchedulerILi256ELi32ELb0ELb0ELb1EEEEEEEEEvNT_6ParamsE:
        .type           _ZN7cutlass13device_kernelIN5flash11enable_sm90INS1_16FlashAttnFwdSm90INS1_25CollectiveMainloopFwdSm90ILi2EN4cute5tupleIJNS5_1CILi1EEES8_S8_EEENS6_IJNS7_ILi128EEENS7_ILi96EEENS7_ILi64EEEEEELi256ENS_6half_tEfNS_4arch4Sm90ELb1ELb0ELb0ELb0ELb0ELb0ELb1ELb1ELb0ELb0ELb0ELb0EEENS1_21CollectiveEpilogueFwdINS6_IJSA_NS7_ILi256EEESB_EEES9_SE_SG_Li256ELb0ELb0ELb0ELb0EEENS1_30DynamicPersistentTileSchedulerILi256ELi32ELb0ELb0ELb1EEEEEEEEEvNT_6ParamsE,@function
        .size           _ZN7cutlass13device_kernelIN5flash11enable_sm90INS1_16FlashAttnFwdSm90INS1_25CollectiveMainloopFwdSm90ILi2EN4cute5tupleIJNS5_1CILi1EEES8_S8_EEENS6_IJNS7_ILi128EEENS7_ILi96EEENS7_ILi64EEEEEELi256ENS_6half_tEfNS_4arch4Sm90ELb1ELb0ELb0ELb0ELb0ELb0ELb1ELb1ELb0ELb0ELb0ELb0EEENS1_21CollectiveEpilogueFwdINS6_IJSA_NS7_ILi256EEESB_EEES9_SE_SG_Li256ELb0ELb0ELb0ELb0EEENS1_30DynamicPersistentTileSchedulerILi256ELi32ELb0ELb0ELb1EEEEEEEEEvNT_6ParamsE,(.L_x_4730 - _ZN7cutlass13device_kernelIN5flash11enable_sm90INS1_16FlashAttnFwdSm90INS1_25CollectiveMainloopFwdSm90ILi2EN4cute5tupleIJNS5_1CILi1EEES8_S8_EEENS6_IJNS7_ILi128EEENS7_ILi96EEENS7_ILi64EEEEEELi256ENS_6half_tEfNS_4arch4Sm90ELb1ELb0ELb0ELb0ELb0ELb0ELb1ELb1ELb0ELb0ELb0ELb0EEENS1_21CollectiveEpilogueFwdINS6_IJSA_NS7_ILi256EEESB_EEES9_SE_SG_Li256ELb0ELb0ELb0ELb0EEENS1_30DynamicPersistentTileSchedulerILi256ELi32ELb0ELb0ELb1EEEEEEEEEvNT_6ParamsE)
        .other          _ZN7cutlass13device_kernelIN5flash11enable_sm90INS1_16FlashAttnFwdSm90INS1_25CollectiveMainloopFwdSm90ILi2EN4cute5tupleIJNS5_1CILi1EEES8_S8_EEENS6_IJNS7_ILi128EEENS7_ILi96EEENS7_ILi64EEEEEELi256ENS_6half_tEfNS_4arch4Sm90ELb1ELb0ELb0ELb0ELb0ELb0ELb1ELb1ELb0ELb0ELb0ELb0EEENS1_21CollectiveEpilogueFwdINS6_IJSA_NS7_ILi256EEESB_EEES9_SE_SG_Li256ELb0ELb0ELb0ELb0EEENS1_30DynamicPersistentTileSchedulerILi256ELi32ELb0ELb0ELb1EEEEEEEEEvNT_6ParamsE,@"STO_CUDA_ENTRY STV_DEFAULT"
_ZN7cutlass13device_kernelIN5flash11enable_sm90INS1_16FlashAttnFwdSm90INS1_25CollectiveMainloopFwdSm90ILi2EN4cute5tupleIJNS5_1CILi1EEES8_S8_EEENS6_IJNS7_ILi128EEENS7_ILi96EEENS7_ILi64EEEEEELi256ENS_6half_tEfNS_4arch4Sm90ELb1ELb0ELb0ELb0ELb0ELb0ELb1ELb1ELb0ELb0ELb0ELb0EEENS1_21CollectiveEpilogueFwdINS6_IJSA_NS7_ILi256EEESB_EEES9_SE_SG_Li256ELb0ELb0ELb0ELb0EEENS1_30DynamicPersistentTileSchedulerILi256ELi32ELb0ELb0ELb1EEEEEEEEEvNT_6ParamsE:
[----:B------:R-:W1:Y:S02]  /*0000*/  LDC R1, c[0x0][0x28] ;  /* 0x00000a00ff017b82 */ /* 0x000e640000000800 */
[----:B-1----:R-:W-:Y:S01]  /*0010*/  VIADD R1, R1, 0xfffffff0 ;  /* 0xfffffff001017836 */ /* 0x002fe20000000000 */
[----:B------:R-:W1:Y:S01]  /*0020*/  S2R R3, SR_TID.X ;  /* 0x0000000000037919 */ /* 0x000e620000002100 */
[----:B------:R-:W-:Y:S01]  /*0030*/  ELECT P0, URZ, PT ;  /* 0x00000000003f782f */ /* 0x000fe20003800000 */
[----:B------:R-:W-:Y:S01]  /*0040*/  BSSY B0, `(.L_x_3393) ;  /* 0x0000016000007945 */ /* 0x000fe20003800000 */
[----:B-1----:R-:W-:-:S05]  /*0050*/  SHF.R.U32.HI R0, RZ, 0x5, R3 ;  /* 0x00000005ff007819 */ /* 0x002fca0000011603 */
        /* <DEDUP_REMOVED lines=20> */
.L_x_3394:
[----:B------:R-:W-:Y:S05]  /*01a0*/  BSYNC B0 ;  /* 0x0000000000007941 */ /* 0x000fea0003800000 */
.L_x_3393:
[----:B------:R-:W-:Y:S01]  /*01b0*/  VOTEU.ANY UP0, P0 ;  /* 0x00000000003f7886 */ /* 0x000fe20000000100 */
[----:B------:R-:W1:Y:S01]  /*01c0*/  SHFL.IDX PT, R2, R0, RZ, 0x1f ;  /* 0x00001fff00027589 */ /* 0x000e6200000e0000 */
[----:B------:R-:W-:Y:S01]  /*01d0*/  UMOV UR4, 0x1 ;  /* 0x0000000100047882 */ /* 0x000fe20000000000 */
[----:B------:R-:W-:Y:S01]  /*01e0*/  VOTEU.ANY UP1, P0 ;  /* 0x00000000003f7886 */ /* 0x000fe20000020100 */
[----:B------:R-:W-:Y:S01]  /*01f0*/  SHF.R.U32.HI R3, RZ, 0x7, R3 ;  /* 0x00000007ff037819 */ /* 0x000fe20000011603 */
[----:B------:R-:W2:Y:S01]  /*0200*/  @UP0 S2UR UR7, SR_CgaCtaId ;  /* 0x00000000000709c3 */ /* 0x000ea20000008800 */
[----:B------:R-:W-:Y:S01]  /*0210*/  @UP0 UMOV UR6, 0x400 ;  /* 0x0000040000060882 */ /* 0x000fe20000000000 */
[----:B------:R-:W-:-:S04]  /*0220*/  @UP0 UIADD3 UR4, -UR4, 0x100000, URZ ;  /* 0x0010000004040890 */ /* 0x000fc8000fffe13f */
[----:B------:R-:W-:Y:S02]  /*0230*/  @UP0 USHF.L.U32 UR5, UR4, 0xb, URZ ;  /* 0x0000000b04050899 */ /* 0x000fe4000800063f */
[----:B------:R-:W-:Y:S01]  /*0240*/  @UP0 USHF.L.U32 UR4, UR4, 0x1, URZ ;  /* 0x0000000104040899 */ /* 0x000fe2000800063f */
[----:B------:R-:W-:Y:S01]  /*0250*/  VOTEU.ANY UP2, P0 ;  /* 0x00000000003f7886 */ /* 0x000fe20000040100 */
[----:B-1----:R-:W-:Y:S02]  /*0260*/  ISETP.NE.AND P1, PT, R2, RZ, PT ;  /* 0x000000ff0200720c */ /* 0x002fe40003f25270 */
[----:B------:R1:W3:Y:S01]  /*0270*/  SHFL.IDX PT, R2, R3, RZ, 0x1f ;  /* 0x00001fff03027589 */ /* 0x0002e200000e0000 */
[----:B--2---:R-:W-:Y:S01]  /*0280*/  @UP0 ULEA UR6, UR7, UR6, 0x18 ;  /* 0x0000000607060291 */ /* 0x004fe2000f8ec03f */
[----:B------:R-:W-:Y:S02]  /*0290*/  VOTEU.ANY UP0, P0 ;  /* 0x00000000003f7886 */ /* 0x000fe40000000100 */
[----:B------:R-:W2:Y:S09]  /*02a0*/  FENCE.VIEW.ASYNC.S ;  /* 0x00000000000073c6 */ /* 0x000eb20000000000 */
[----:B--2---:R1:W2:Y:S01]  /*02b0*/  @UP0 SYNCS.EXCH.64 URZ, [UR6+0x32400], UR4 ;  /* 0x03240004063f05b2 */ /* 0x0042a20008000100 */
[----:B------:R1:W4:Y:S01]  /*02c0*/  @UP1 SYNCS.EXCH.64 URZ, [UR6+0x32410], UR4 ;  /* 0x03241004063f15b2 */ /* 0x0003220008000100 */
[----:B------:R1:W1:Y:S01]  /*02d0*/  @UP2 SYNCS.EXCH.64 URZ, [UR6+0x32420], UR4 ;  /* 0x03242004063f25b2 */ /* 0x0002620008000100 */
        /* <DEDUP_REMOVED lines=19> */
.L_x_3395:
[----:B-1----:R-:W1:Y:S01]  /*0410*/  SHFL.IDX PT, R3, R0, RZ, 0x1f ;  /* 0x00001fff00037589 */ /* 0x002e6200000e0000 */
[----:B------:R-:W-:Y:S01]  /*0420*/  NOP ;  /* 0x0000000000007918 */ /* 0x000fe20000000000 */
[----:B-1----:R-:W-:-:S13]  /*0430*/  ISETP.NE.AND P0, PT, R3, RZ, PT ;  /* 0x000000ff0300720c */ /* 0x002fda0003f05270 */
[----:B------:R-:W-:Y:S05]  /*0440*/  @P0 BRA `(.L_x_3396) ;  /* 0x0000000000480947 */ /* 0x000fea0003800000 */
[----:B------:R-:W1:Y:S01]  /*0450*/  S2UR UR5, SR_CgaCtaId ;  /* 0x00000000000579c3 */ /* 0x000e620000008800 */
        /* <DEDUP_REMOVED lines=17> */
.L_x_3396:
        /* <DEDUP_REMOVED lines=18> */
.L_x_3397:
        /* <DEDUP_REMOVED lines=22> */
.L_x_3398:
        /* <DEDUP_REMOVED lines=22> */
.L_x_3399:
[----:B---3--:R-:W-:Y:S01]  /*0950*/  ISETP.NE.AND P0, PT, R2, RZ, PT ;  /* 0x000000ff0200720c */ /* 0x008fe20003f05270 */
[----:B------:R-:W-:Y:S01]  /*0960*/  IMAD.MOV.U32 R2, RZ, RZ, 0x1 ;  /* 0x00000001ff027424 */ /* 0x000fe200078e00ff */
[----:B------:R-:W-:Y:S01]  /*0970*/  NOP ;  /* 0x0000000000007918 */ /* 0x000fe20000000000 */
[----:B------:R-:W-:-:S03]  /*0980*/  ULDC.64 UR46, c[0x0][0x208] ;  /* 0x00008200002e7ab9 */ /* 0x000fc60000000a00 */
[----:B------:R-:W-:-:S05]  /*0990*/  SEL R2, R2, 0x2, !P0 ;  /* 0x0000000202027807 */ /* 0x000fca0004000000 */
[----:B------:R3:W-:Y:S01]  /*09a0*/  STL [R1+0x8], R2 ;  /* 0x0000080201007387 */ /* 0x0007e20000100800 */
[----:B-12-4-:R-:W-:Y:S06]  /*09b0*/  BAR.SYNC.DEFER_BLOCKING 0x0 ;  /* 0x0000000000007b1d */ /* 0x016fec0000010000 */
[----:B------:R-:W-:Y:S05]  /*09c0*/  @!P0 BRA `(.L_x_3400) ;  /* 0x000000a400dc8947 */ /* 0x000fea0003800000 */
.L_x_3401:
[----:B------:R-:W-:-:S08]  /*09d0*/  NOP ;  /* 0x0000000000007918 */ /* 0x000fd00000000000 */
[----:B------:R-:W1:Y:S02]  /*09e0*/  USETMAXREG.TRY_ALLOC.CTAPOOL UP0, 0xf0 ;  /* 0x000000f0000079c8 */ /* 0x000e640008000600 */
[----:B-1----:R-:W-:-:S13]  /*09f0*/  PLOP3.LUT P0, PT, PT, PT, UP0, 0x80, 0x0 ;  /* 0x000000000000781c */ /* 0x002fda0003f0f008 */
[----:B------:R-:W-:Y:S05]  /*0a00*/  @!P0 BRA `(.L_x_3401) ;  /* 0xfffffffc00f08947 */ /* 0x000fea000383ffff */
[----:B------:R-:W1:Y:S01]  /*0a10*/  S2R R0, SR_TID.X ;  /* 0x0000000000007919 */ /* 0x000e620000002100 */
[----:B------:R-:W2:Y:S08]  /*0a20*/  S2UR UR7, SR_CTAID.X ;  /* 0x00000000000779c3 */ /* 0x000eb00000002500 */
[----:B------:R-:W-:Y:S08]  /*0a30*/  BAR.ARV 0x4, 0x120 ;  /* 0x0104800000007b1d */ /* 0x000ff00000002000 */
[----:B------:R-:W-:Y:S06]  /*0a40*/  BAR.ARV 0x8, 0x120 ;  /* 0x0204800000007b1d */ /* 0x000fec0000002000 */
[----:B-1----:R-:W-:-:S04]  /*0a50*/  SHF.R.U32.HI R0, RZ, 0x7, R0 ;  /* 0x00000007ff007819 */ /* 0x002fc80000011600 */
[----:B------:R-:W-:Y:S02]  /*0a60*/  ISETP.NE.AND P0, PT, R0, 0x1, PT ;  /* 0x000000010000780c */ /* 0x000fe40003f05270 */
[----:B------:R-:W2:Y:S11]  /*0a70*/  LDC R0, c[0x0][0xea8] ;  /* 0x0003aa00ff007b82 */ /* 0x000eb60000000800 */
[----:B------:R-:W-:Y:S06]  /*0a80*/  @!P0 BAR.ARV 0x9, 0x100 ;  /* 0x0244000000008b1d */ /* 0x000fec0000002000 */
[----:B--2---:R-:W-:-:S13]  /*0a90*/  ISETP.LE.AND P0, PT, R0, UR7, PT ;  /* 0x0000000700007c0c */ /* 0x004fda000bf03270 */
[----:B------:R-:W-:Y:S05]  /*0aa0*/  @P0 EXIT ;  /* 0x000000000000094d */ /* 0x000fea0003800000 */
[----:B------:R-:W2:Y:S01]  /*0ab0*/  LDL.LU R11, [R1+0x8] ;  /* 0x00000800010b7983 */ /* 0x000ea20000300800 */
[----:B---3--:R-:W1:Y:S01]  /*0ac0*/  S2R R2, SR_TID.X ;  /* 0x0000000000027919 */ /* 0x008e620000002100 */
[----:B------:R-:W3:Y:S08]  /*0ad0*/  S2UR UR4, SR_CgaCtaId ;  /* 0x00000000000479c3 */ /* 0x000ef00000008800 */
[----:B------:R-:W4:Y:S01]  /*0ae0*/  S2UR UR6, SR_SWINHI ;  /* 0x00000000000679c3 */ /* 0x000f220000002f00 */
[----:B-1----:R-:W-:-:S05]  /*0af0*/  VIADD R225, R2, 0xffffff80 ;  /* 0xffffff8002e17836 */ /* 0x002fca0000000000 */
[----:B------:R-:W-:-:S04]  /*0b00*/  SHF.R.S32.HI R0, RZ, 0x1f, R225 ;  /* 0x0000001fff007819 */ /* 0x000fc800000114e1 */
[----:B------:R-:W-:-:S04]  /*0b10*/  LEA.HI R2, R0, R225, RZ, 0x7 ;  /* 0x000000e100027211 */ /* 0x000fc800078f38ff */
[----:B------:R-:W-:Y:S02]  /*0b20*/  LOP3.LUT R4, R2, 0xffffff80, RZ, 0xc0, !PT ;  /* 0xffffff8002047812 */ /* 0x000fe400078ec0ff */
[----:B------:R-:W-:-:S03]  /*0b30*/  LEA.HI R3, R0, R225, RZ, 0x4 ;  /* 0x000000e100037211 */ /* 0x000fc600078f20ff */
[----:B------:R-:W-:Y:S01]  /*0b40*/  IMAD.IADD R222, R225, 0x1, -R4 ;  /* 0x00000001e1de7824 */ /* 0x000fe200078e0a04 */
[----:B------:R-:W-:Y:S02]  /*0b50*/  LEA.HI R4, R0, R225, RZ, 0x5 ;  /* 0x000000e100047211 */ /* 0x000fe400078f28ff */
[----:B------:R-:W-:Y:S02]  /*0b60*/  SHF.R.S32.HI R6, RZ, 0x4, R3 ;  /* 0x00000004ff067819 */ /* 0x000fe40000011403 */
[----:B------:R-:W-:Y:S02]  /*0b70*/  SHF.R.S32.HI R7, RZ, 0x1f, R222 ;  /* 0x0000001fff077819 */ /* 0x000fe400000114de */
[----:B------:R-:W-:Y:S02]  /*0b80*/  SHF.R.S32.HI R5, RZ, 0x5, R4 ;  /* 0x00000005ff057819 */ /* 0x000fe40000011404 */
[C---:B------:R-:W-:Y:S02]  /*0b90*/  LOP3.LUT R4, R3.reuse, 0x3fffff0, RZ, 0xc0, !PT ;  /* 0x03fffff003047812 */ /* 0x040fe400078ec0ff */
[----:B------:R-:W-:-:S02]  /*0ba0*/  LEA.HI R3, R3, R6, RZ, 0x1 ;  /* 0x0000000603037211 */ /* 0x000fc400078f08ff */
[-C--:B------:R-:W-:Y:S02]  /*0bb0*/  LEA.HI R8, R7, R222.reuse, RZ, 0x2 ;  /* 0x000000de07087211 */ /* 0x080fe400078f10ff */
[----:B------:R-:W-:Y:S02]  /*0bc0*/  LOP3.LUT R3, R3, 0x1ffffffe, RZ, 0xc0, !PT ;  /* 0x1ffffffe03037812 */ /* 0x000fe400078ec0ff */
[--C-:B------:R-:W-:Y:S02]  /*0bd0*/  SHF.R.S32.HI R9, RZ, 0x2, R8.reuse ;  /* 0x00000002ff097819 */ /* 0x100fe40000011408 */
[----:B------:R-:W-:Y:S01]  /*0be0*/  SHF.R.S32.HI R10, RZ, 0x1f, R8 ;  /* 0x0000001fff0a7819 */ /* 0x000fe20000011408 */
[----:B------:R-:W-:Y:S01]  /*0bf0*/  IMAD.IADD R6, R6, 0x1, -R3 ;  /* 0x0000000106067824 */ /* 0x000fe200078e0a03 */
[----:B------:R-:W-:Y:S01]  /*0c00*/  SHF.R.S32.HI R3, RZ, 0x7, R2 ;  /* 0x00000007ff037819 */ /* 0x000fe20000011402 */
[----:B------:R-:W-:Y:S01]  /*0c10*/  IMAD.IADD R4, R225, 0x1, -R4 ;  /* 0x00000001e1047824 */ /* 0x000fe200078e0a04 */
[----:B------:R-:W-:Y:S01]  /*0c20*/  LEA.HI R10, R10, R9, RZ, 0x3 ;  /* 0x000000090a0a7211 */ /* 0x000fe200078f18ff */
[----:B------:R-:W-:Y:S01]  /*0c30*/  UMOV UR39, 0x400 ;  /* 0x0000040000277882 */ /* 0x000fe20000000000 */
[----:B------:R-:W-:Y:S01]  /*0c40*/  LEA.HI R2, R2, R3, RZ, 0x1 ;  /* 0x0000000302027211 */ /* 0x000fe200078f08ff */
[----:B---3--:R-:W-:Y:S01]  /*0c50*/  ULEA UR39, UR4, UR39, 0x18 ;  /* 0x0000002704277291 */ /* 0x008fe2000f8ec03f */
[----:B------:R-:W-:Y:S01]  /*0c60*/  LOP3.LUT R10, R10, 0xfffffff8, RZ, 0xc0, !PT ;  /* 0xfffffff80a0a7812 */ /* 0x000fe200078ec0ff */
[----:B------:R-:W-:Y:S01]  /*0c70*/  IMAD R5, R5, 0x10, R4 ;  /* 0x0000001005057824 */ /* 0x000fe200078e0204 */
[----:B------:R-:W-:-:S02]  /*0c80*/  LEA.HI R7, R7, R222, RZ, 0x5 ;  /* 0x000000de07077211 */ /* 0x000fc400078f28ff */
[----:B------:R-:W-:Y:S01]  /*0c90*/  LEA.HI R0, R0, R225, RZ, 0x3 ;  /* 0x000000e100007211 */ /* 0x000fe200078f18ff */
[----:B------:R-:W-:Y:S01]  /*0ca0*/  IMAD R5, R5, 0x8, R6 ;  /* 0x0000000805057824 */ /* 0x000fe200078e0206 */
[----:B------:R-:W-:Y:S01]  /*0cb0*/  LOP3.LUT R2, R2, 0x3fffffe, RZ, 0xc0, !PT ;  /* 0x03fffffe02027812 */ /* 0x000fe200078ec0ff */
[----:B------:R-:W-:Y:S01]  /*0cc0*/  IMAD.IADD R10, R9, 0x1, -R10 ;  /* 0x00000001090a7824 */ /* 0x000fe200078e0a0a */
[----:B------:R-:W-:Y:S02]  /*0cd0*/  SHF.R.S32.HI R7, RZ, 0x5, R7 ;  /* 0x00000005ff077819 */ /* 0x000fe40000011407 */
[----:B------:R-:W-:Y:S01]  /*0ce0*/  LOP3.LUT R0, R0, 0x1ffffff8, RZ, 0xc0, !PT ;  /* 0x1ffffff800007812 */ /* 0x000fe200078ec0ff */
[----:B------:R-:W-:Y:S01]  /*0cf0*/  UMOV UR4, UR39 ;  /* 0x0000002700047c82 */ /* 0x000fe20008000000 */
[----:B----4-:R-:W-:Y:S01]  /*0d00*/  UMOV UR5, UR6 ;  /* 0x0000000600057c82 */ /* 0x010fe20008000000 */
[----:B------:R-:W-:Y:S01]  /*0d10*/  LOP3.LUT R9, R8, 0x7ffffffc, RZ, 0xc0, !PT ;  /* 0x7ffffffc08097812 */ /* 0x000fe200078ec0ff */
[----:B------:R-:W-:-:S02]  /*0d20*/  IMAD.U32 R202, RZ, RZ, UR4 ;  /* 0x00000004ffca7e24 */ /* 0x000fc4000f8e00ff */
[----:B------:R-:W-:Y:S02]  /*0d30*/  IMAD.U32 R203, RZ, RZ, UR5 ;  /* 0x00000005ffcb7e24 */ /* 0x000fe4000f8e00ff */
[----:B------:R-:W-:Y:S02]  /*0d40*/  IMAD.SHL.U32 R5, R5, 0x8, RZ ;  /* 0x0000000805057824 */ /* 0x000fe400078e00ff */
[----:B------:R-:W-:Y:S02]  /*0d50*/  IMAD.IADD R2, R3, 0x1, -R2 ;  /* 0x0000000103027824 */ /* 0x000fe400078e0a02 */
[----:B------:R-:W-:Y:S02]  /*0d60*/  IMAD R7, R7, 0x10, R10 ;  /* 0x0000001007077824 */ /* 0x000fe400078e020a */
[----:B------:R-:W-:Y:S02]  /*0d70*/  IMAD.IADD R0, R225, 0x1, -R0 ;  /* 0x00000001e1007824 */ /* 0x000fe400078e0a00 */
[----:B------:R-:W-:-:S02]  /*0d80*/  IMAD.IADD R222, R222, 0x1, -R9 ;  /* 0x00000001dede7824 */ /* 0x000fc400078e0a09 */
[----:B------:R-:W-:Y:S01]  /*0d90*/  IMAD.WIDE R202, R5, 0x2, R202 ;  /* 0x0000000205ca7825 */ /* 0x000fe200078e02ca */
[----:B------:R-:W-:-:S03]  /*0da0*/  UMOV UR4, UR7 ;  /* 0x0000000700047c82 */ /* 0x000fc60008000000 */
[----:B------:R-:W-:Y:S02]  /*0db0*/  IMAD R223, R2, 0x40, R7 ;  /* 0x0000004002df7824 */ /* 0x000fe400078e0207 */
[----:B------:R-:W-:Y:S02]  /*0dc0*/  IMAD.MOV.U32 R224, RZ, RZ, RZ ;  /* 0x000000ffffe07224 */ /* 0x000fe400078e00ff */
[----:B------:R-:W-:Y:S01]  /*0dd0*/  IMAD.SHL.U32 R218, R0, 0x8, RZ ;  /* 0x0000000800da7824 */ /* 0x000fe200078e00ff */
[----:B------:R-:W-:Y:S01]  /*0de0*/  ULDC.64 UR60, c[0x0][0x198] ;  /* 0x00006600003c7ab9 */ /* 0x000fe20000000a00 */
[----:B------:R-:W-:Y:S01]  /*0df0*/  UMOV UR37, URZ ;  /* 0x0000003f00257c82 */ /* 0x000fe20008000000 */
[----:B------:R-:W-:Y:S01]  /*0e00*/  UMOV UR36, URZ ;  /* 0x0000003f00247c82 */ /* 0x000fe20008000000 */
[----:B--2---:R-:W-:-:S07]  /*0e10*/  LOP3.LUT R217, R11, 0x1, RZ, 0xfc, !PT ;  /* 0x000000010bd97812 */ /* 0x004fce00078efcff */
.L_x_3449:
        /* <DEDUP_REMOVED lines=20> */
.L_x_3402:
[----:B------:R-:W-:Y:S01]  /*0f60*/  ULDC UR6, c[0x0][0xec4] ;  /* 0x0003b10000067ab9 */ /* 0x000fe20000000800 */
[----:B------:R-:W-:Y:S01]  /*0f70*/  UMOV UR40, UR7 ;  /* 0x0000000700287c82 */ /* 0x000fe20008000000 */
[----:B------:R-:W-:-:S11]  /*0f80*/  UISETP.NE.AND UP0, UPT, UR6, 0x1, UPT ;  /* 0x000000010600788c */ /* 0x000fd6000bf05270 */
[----:B------:R-:W-:Y:S02]  /*0f90*/  @UP0 ULDC.64 UR10, c[0x0][0xec8] ;  /* 0x0003b200000a0ab9 */ /* 0x000fe40000000a00 */
[----:B------:R-:W-:-:S04]  /*0fa0*/  UIMAD.WIDE.U32 UR4, UR7, UR10, URZ ;  /* 0x0000000a070472a5 */ /* 0x000fc8000f8e003f */
[----:B------:R-:W-:-:S04]  /*0fb0*/  @UP0 USHF.R.U32.HI UR40, URZ, UR11, UR5 ;  /* 0x0000000b3f280299 */ /* 0x000fc80008011605 */
[----:B------:R-:W-:-:S12]  /*0fc0*/  UIMAD UR4, UR40, UR6, URZ ;  /* 0x00000006280472a4 */ /* 0x000fd8000f8e023f */
.L_x_3403:
[----:B------:R-:W1:Y:S01]  /*0fd0*/  LDC R0, c[0x0][0x288] ;  /* 0x0000a200ff007b82 */ /* 0x000e620000000800 */
[----:B------:R-:W-:Y:S01]  /*0fe0*/  ULOP3.LUT UR5, URZ, UR40, URZ, 0x33, !UPT ;  /* 0x000000283f057292 */ /* 0x000fe2000f8e333f */
[----:B------:R-:W-:Y:S01]  /*0ff0*/  PLOP3.LUT P0, PT, PT, PT, PT, 0x80, 0x0 ;  /* 0x000000000000781c */ /* 0x000fe20003f0f070 */
[----:B------:R-:W-:Y:S01]  /*1000*/  ULDC UR6, c[0x0][0xeac] ;  /* 0x0003ab0000067ab9 */ /* 0x000fe20000000800 */
[----:B------:R-:W-:Y:S01]  /*1010*/  ULDC.64 UR10, c[0x0][0x3f8] ;  /* 0x0000fe00000a7ab9 */ /* 0x000fe20000000a00 */
[----:B------:R-:W-:Y:S01]  /*1020*/  UIADD3 UR5, UR5, UR6, URZ ;  /* 0x0000000605057290 */ /* 0x000fe2000fffe03f */
[----:B------:R-:W-:Y:S01]  /*1030*/  IMAD.MOV.U32 R150, RZ, RZ, RZ ;  /* 0x000000ffff967224 */ /* 0x000fe200078e00ff */
[----:B------:R-:W-:Y:S01]  /*1040*/  UISETP.NE.U32.AND UP0, UPT, UR10, URZ, UPT ;  /* 0x0000003f0a00728c */ /* 0x000fe2000bf05070 */
[----:B------:R-:W2:Y:S01]  /*1050*/  LDC R158, c[0x0][0x2e0] ;  /* 0x0000b800ff9e7b82 */ /* 0x000ea20000000800 */
[----:B------:R-:W-:Y:S01]  /*1060*/  USHF.L.U32 UR42, UR5, 0x7, URZ ;  /* 0x00000007052a7899 */ /* 0x000fe2000800063f */
[----:B------:R-:W-:Y:S01]  /*1070*/  CS2R R148, SRZ ;  /* 0x0000000000947805 */ /* 0x000fe2000001ff00 */
[----:B------:R-:W-:Y:S01]  /*1080*/  UISETP.NE.AND.EX UP0, UPT, UR11, URZ, UPT, UP0 ;  /* 0x0000003f0b00728c */ /* 0x000fe2000bf05300 */
[----:B------:R-:W-:Y:S01]  /*1090*/  CS2R R146, SRZ ;  /* 0x0000000000927805 */ /* 0x000fe2000001ff00 */
[----:B------:R-:W-:Y:S01]  /*10a0*/  ULDC UR6, c[0x0][0x404] ;  /* 0x0001010000067ab9 */ /* 0x000fe20000000800 */
[----:B------:R-:W-:Y:S01]  /*10b0*/  ULDC UR43, c[0x0][0xeb8] ;  /* 0x0003ae00002b7ab9 */ /* 0x000fe20000000800 */
[----:B------:R-:W-:Y:S01]  /*10c0*/  USEL UR5, UR6, 0x1, UP0 ;  /* 0x0000000106057887 */ /* 0x000fe20008000000 */
[----:B------:R-:W-:Y:S01]  /*10d0*/  IMAD.U32 R221, RZ, RZ, UR42 ;  /* 0x0000002affdd7e24 */ /* 0x000fe2000f8e00ff */
[----:B------:R-:W-:Y:S01]  /*10e0*/  UISETP.NE.AND UP0, UPT, UR43, 0x1, UPT ;  /* 0x000000012b00788c */ /* 0x000fe2000bf05270 */
[----:B------:R-:W-:Y:S01]  /*10f0*/  CS2R R144, SRZ ;  /* 0x0000000000907805 */ /* 0x000fe2000001ff00 */
[----:B------:R-:W-:Y:S01]  /*1100*/  UIADD3 UR4, UR7, -UR4, URZ ;  /* 0x8000000407047290 */ /* 0x000fe2000fffe03f */
[----:B------:R-:W-:-:S02]  /*1110*/  CS2R R142, SRZ ;  /* 0x00000000008e7805 */ /* 0x000fc4000001ff00 */
[----:B------:R-:W-:Y:S02]  /*1120*/  CS2R R140, SRZ ;  /* 0x00000000008c7805 */ /* 0x000fe4000001ff00 */
[----:B------:R-:W-:Y:S02]  /*1130*/  CS2R R138, SRZ ;  /* 0x00000000008a7805 */ /* 0x000fe4000001ff00 */
[----:B------:R-:W-:Y:S02]  /*1140*/  CS2R R136, SRZ ;  /* 0x0000000000887805 */ /* 0x000fe4000001ff00 */
[----:B-1----:R-:W-:Y:S02]  /*1150*/  IADD3 R3, R221, 0xdf, -R0 ;  /* 0x000000dfdd037810 */ /* 0x002fe40007ffe800 */
[----:B------:R-:W-:Y:S02]  /*1160*/  CS2R R134, SRZ ;  /* 0x0000000000867805 */ /* 0x000fe4000001ff00 */
[----:B------:R-:W-:-:S02]  /*1170*/  CS2R R132, SRZ ;  /* 0x0000000000847805 */ /* 0x000fc4000001ff00 */
[----:B------:R-:W-:Y:S01]  /*1180*/  CS2R R130, SRZ ;  /* 0x0000000000827805 */ /* 0x000fe2000001ff00 */
[----:B------:R-:W-:Y:S01]  /*1190*/  @UP0 ULDC UR6, c[0x0][0xec0] ;  /* 0x0003b00000060ab9 */ /* 0x000fe20000000800 */
[----:B------:R-:W-:Y:S02]  /*11a0*/  CS2R R128, SRZ ;  /* 0x0000000000807805 */ /* 0x000fe4000001ff00 */
[----:B------:R-:W-:Y:S02]  /*11b0*/  CS2R R126, SRZ ;  /* 0x00000000007e7805 */ /* 0x000fe4000001ff00 */
[----:B------:R-:W-:Y:S01]  /*11c0*/  CS2R R124, SRZ ;  /* 0x00000000007c7805 */ /* 0x000fe2000001ff00 */
[----:B--2---:R-:W-:Y:S01]  /*11d0*/  IMAD R158, R158, UR5, RZ ;  /* 0x000000059e9e7c24 */ /* 0x004fe2000f8e02ff */
[----:B------:R-:W-:Y:S01]  /*11e0*/  ULDC UR5, c[0x0][0xec4] ;  /* 0x0003b10000057ab9 */ /* 0x000fe20000000800 */
[----:B------:R-:W-:Y:S01]  /*11f0*/  CS2R R122, SRZ ;  /* 0x00000000007a7805 */ /* 0x000fe2000001ff00 */
[----:B------:R-:W-:Y:S01]  /*1200*/  UIMAD UR8, UR8, UR5, UR4 ;  /* 0x00000005080872a4 */ /* 0x000fe2000f8e0204 */
[C---:B------:R-:W-:Y:S01]  /*1210*/  VIADD R0, R158.reuse, 0x5f ;  /* 0x0000005f9e007836 */ /* 0x040fe20000000000 */
[----:B------:R-:W-:Y:S01]  /*1220*/  CS2R R120, SRZ ;  /* 0x0000000000787805 */ /* 0x000fe2000001ff00 */
[----:B------:R-:W-:Y:S01]  /*1230*/  IMAD.IADD R3, R158, 0x1, R3 ;  /* 0x000000019e037824 */ /* 0x000fe200078e0203 */
[----:B------:R-:W-:Y:S01]  /*1240*/  @UP0 ULDC UR4, c[0x0][0xebc] ;  /* 0x0003af0000040ab9 */ /* 0x000fe20000000800 */
[----:B------:R-:W-:Y:S01]  /*1250*/  IMAD.HI R0, R0, 0x2aaaaaab, RZ ;  /* 0x2aaaaaab00007827 */ /* 0x000fe200078e02ff */
[----:B------:R-:W-:Y:S01]  /*1260*/  UIMAD.WIDE.U32 UR4, UR8, UR4, URZ ;  /* 0x00000004080472a5 */ /* 0x000fe2000f8e003f */
[----:B------:R-:W-:Y:S01]  /*1270*/  CS2R R118, SRZ ;  /* 0x0000000000767805 */ /* 0x000fe2000001ff00 */
[----:B------:R-:W-:Y:S01]  /*1280*/  UMOV UR44, UR8 ;  /* 0x00000008002c7c82 */ /* 0x000fe20008000000 */
[----:B------:R-:W-:Y:S01]  /*1290*/  IMAD.HI R2, R3, 0x2aaaaaab, RZ ;  /* 0x2aaaaaab03027827 */ /* 0x000fe200078e02ff */
[----:B------:R-:W-:Y:S01]  /*12a0*/  SHF.R.U32.HI R3, RZ, 0x1f, R0 ;  /* 0x0000001fff037819 */ /* 0x000fe20000011600 */
[----:B------:R-:W-:Y:S01]  /*12b0*/  @UP0 USHF.R.U32.HI UR44, URZ, UR6, UR5 ;  /* 0x000000063f2c0299 */ /* 0x000fe20008011605 */
[----:B------:R-:W-:-:S02]  /*12c0*/  CS2R R116, SRZ ;  /* 0x0000000000747805 */ /* 0x000fc4000001ff00 */
[----:B------:R-:W-:Y:S02]  /*12d0*/  CS2R R114, SRZ ;  /* 0x0000000000727805 */ /* 0x000fe4000001ff00 */
[----:B------:R-:W-:Y:S01]  /*12e0*/  SHF.R.U32.HI R5, RZ, 0x1f, R2 ;  /* 0x0000001fff057819 */ /* 0x000fe20000011602 */
[----:B------:R-:W-:Y:S01]  /*12f0*/  UIADD3 UR4, -UR44, URZ, URZ ;  /* 0x0000003f2c047290 */ /* 0x000fe2000fffe13f */
[----:B------:R-:W-:Y:S01]  /*1300*/  LEA.HI.SX32 R3, R0, R3, 0x1c ;  /* 0x0000000300037211 */ /* 0x000fe200078fe2ff */
[----:B------:R-:W-:Y:S01]  /*1310*/  IMAD.MOV.U32 R0, RZ, RZ, RZ ;  /* 0x000000ffff007224 */ /* 0x000fe200078e00ff */
[----:B------:R-:W-:Y:S01]  /*1320*/  LEA.HI.SX32 R2, R2, R5, 0x1c ;  /* 0x0000000502027211 */ /* 0x000fe200078fe2ff */
[----:B------:R-:W-:Y:S01]  /*1330*/  UIMAD UR43, UR43, UR4, UR8 ;  /* 0x000000042b2b72a4 */ /* 0x000fe2000f8e0208 */
[----:B------:R-:W-:Y:S02]  /*1340*/  CS2R R112, SRZ ;  /* 0x0000000000707805 */ /* 0x000fe4000001ff00 */
[----:B------:R-:W-:-:S02]  /*1350*/  CS2R R110, SRZ ;  /* 0x00000000006e7805 */ /* 0x000fc4000001ff00 */
[----:B------:R-:W-:Y:S02]  /*1360*/  VIMNMX R205, R3, R2, PT ;  /* 0x0000000203cd7248 */ /* 0x000fe40003fe0100 */
[----:B------:R-:W-:Y:S02]  /*1370*/  CS2R R2, SRZ ;  /* 0x0000000000027805 */ /* 0x000fe4000001ff00 */
[----:B------:R-:W-:Y:S02]  /*1380*/  CS2R R108, SRZ ;  /* 0x00000000006c7805 */ /* 0x000fe4000001ff00 */
[----:B------:R-:W-:Y:S02]  /*1390*/  CS2R R106, SRZ ;  /* 0x00000000006a7805 */ /* 0x000fe4000001ff00 */
[----:B------:R-:W-:Y:S02]  /*13a0*/  ISETP.GE.AND P1, PT, R205, 0x1, PT ;  /* 0x00000001cd00780c */ /* 0x000fe40003f26270 */
        /* <DEDUP_REMOVED lines=32> */
[----:B------:R-:W-:-:S02]  /*15b0*/  MOV R164, RZ ;  /* 0x000000ff00a47202 */ /* 0x000fc40000000f00 */
[----:B------:R-:W-:Y:S02]  /*15c0*/  CS2R R10, SRZ ;  /* 0x00000000000a7805 */ /* 0x000fe4000001ff00 */
[----:B------:R-:W-:Y:S01]  /*15d0*/  CS2R R44, SRZ ;  /* 0x00000000002c7805 */ /* 0x000fe2000001ff00 */
[----:B------:R-:W-:Y:S01]  /*15e0*/  IMAD.MOV.U32 R166, RZ, RZ, RZ ;  /* 0x000000ffffa67224 */ /* 0x000fe200078e00ff */
[----:B------:R-:W-:Y:S02]  /*15f0*/  CS2R R8, SRZ ;  /* 0x0000000000087805 */ /* 0x000fe4000001ff00 */
[----:B------:R-:W-:Y:S02]  /*1600*/  CS2R R36, SRZ ;  /* 0x0000000000247805 */ /* 0x000fe4000001ff00 */
[----:B------:R-:W-:Y:S01]  /*1610*/  CS2R R32, SRZ ;  /* 0x0000000000207805 */ /* 0x000fe2000001ff00 */
[----:B------:R-:W-:Y:S01]  /*1620*/  IMAD.MOV.U32 R168, RZ, RZ, RZ ;  /* 0x000000ffffa87224 */ /* 0x000fe200078e00ff */
[----:B------:R-:W-:Y:S01]  /*1630*/  CS2R R6, SRZ ;  /* 0x0000000000067805 */ /* 0x000fe2000001ff00 */
[----:B------:R-:W-:Y:S01]  /*1640*/  IMAD.MOV.U32 R29, RZ, RZ, RZ ;  /* 0x000000ffff1d7224 */ /* 0x000fe200078e00ff */
[----:B------:R-:W-:Y:S01]  /*1650*/  CS2R R4, SRZ ;  /* 0x0000000000047805 */ /* 0x000fe2000001ff00 */
[----:B------:R-:W-:-:S02]  /*1660*/  IMAD.MOV.U32 R170, RZ, RZ, RZ ;  /* 0x000000ffffaa7224 */ /* 0x000fc400078e00ff */
        /* <DEDUP_REMOVED lines=14> */
[----:B------:R-:W-:Y:S02]  /*1750*/  USHF.R.U32.HI UR4, URZ, 0x4, UR5 ;  /* 0x000000043f047899 */ /* 0x000fe40008011605 */
[----:B------:R-:W-:Y:S02]  /*1760*/  UIADD3 UR5, UR5, 0xa000, URZ ;  /* 0x0000a00005057890 */ /* 0x000fe4000fffe03f */
[----:B------:R-:W-:Y:S02]  /*1770*/  ULOP3.LUT UR4, UR4, 0x3fff, URZ, 0xc0, !UPT ;  /* 0x00003fff04047892 */ /* 0x000fe4000f8ec03f */
[----:B------:R-:W-:Y:S02]  /*1780*/  USHF.R.U32.HI UR5, URZ, 0x4, UR5 ;  /* 0x000000043f057899 */ /* 0x000fe40008011605 */
[----:B------:R-:W-:Y:S02]  /*1790*/  ULOP3.LUT UR41, UR4, 0x10000, URZ, 0xfc, !UPT ;  /* 0x0001000004297892 */ /* 0x000fe4000f8efc3f */
[----:B------:R-:W-:-:S03]  /*17a0*/  ULOP3.LUT UR45, UR5, 0x3fff, URZ, 0xc0, !UPT ;  /* 0x00003fff052d7892 */ /* 0x000fc6000f8ec03f */
[----:B------:R-:W-:Y:S02]  /*17b0*/  UMOV UR5, 0x40000040 ;  /* 0x4000004000057882 */ /* 0x000fe40000000000 */
[----:B------:R-:W-:Y:S01]  /*17c0*/  UMOV UR4, UR41 ;  /* 0x0000002900047c82 */ /* 0x000fe20008000000 */
[----:B------:R-:W-:Y:S02]  /*17d0*/  IMAD.U32 R201, RZ, RZ, UR5 ;  /* 0x00000005ffc97e24 */ /* 0x000fe4000f8e00ff */
[----:B------:R-:W-:Y:S01]  /*17e0*/  IMAD.U32 R200, RZ, RZ, UR4 ;  /* 0x00000004ffc87e24 */ /* 0x000fe2000f8e00ff */
        /* <DEDUP_REMOVED lines=17> */
.L_x_3405:
[----:B------:R-:W-:Y:S01]  /*1900*/  LEA.HI R0, R224, R224, RZ, 0x1 ;  /* 0x000000e0e0007211 */ /* 0x000fe200078f08ff */
[----:B------:R-:W1:Y:S03]  /*1910*/  S2R R2, SR_TID.X ;  /* 0x0000000000027919 */ /* 0x000e660000002100 */
[----:B------:R-:W-:-:S05]  /*1920*/  LOP3.LUT R3, R0, 0xfffffffe, RZ, 0xc0, !PT ;  /* 0xfffffffe00037812 */ /* 0x000fca00078ec0ff */
[----:B------:R-:W-:-:S05]  /*1930*/  IMAD.IADD R0, R224, 0x1, -R3 ;  /* 0x00000001e0007824 */ /* 0x000fca00078e0a03 */
[----:B------:R-:W-:-:S04]  /*1940*/  SHF.L.U32 R0, R0, 0x1f, RZ ;  /* 0x0000001f00007819 */ /* 0x000fc800000006ff */
[----:B------:R-:W2:Y:S01]  /*1950*/  SYNCS.PHASECHK.TRANS64.TRYWAIT P0, [UR39+0x32400], R0 ;  /* 0x03240000ff0075a7 */ /* 0x000ea20008000167 */
[----:B-1----:R-:W-:-:S05]  /*1960*/  SHF.R.U32.HI R2, RZ, 0x7, R2 ;  /* 0x00000007ff027819 */ /* 0x002fca0000011602 */
[----:B------:R-:W-:Y:S01]  /*1970*/  VIADD R215, R2, 0x8 ;  /* 0x0000000802d77836 */ /* 0x000fe20000000000 */
[----:B--2---:R-:W-:Y:S06]  /*1980*/  @!P0 BRA `(.L_x_3406) ;  /* 0x000000c400bc8947 */ /* 0x004fec0003800000 */
.L_x_3510:
[----:B------:R-:W-:Y:S01]  /*1990*/  ISETP.NE.AND P0, PT, R217, 0x3, PT ;  /* 0x00000003d900780c */ /* 0x000fe20003f05270 */
[----:B------:R-:W-:Y:S05]  /*19a0*/  WARPSYNC.ALL ;  /* 0x0000000000007948 */ /* 0x000fea0003800000 */
[----:B------:R2:W-:Y:S07]  /*19b0*/  BAR.SYNC.DEFER_BLOCKING R215, 0x100 ;  /* 0x000400d70000751d */ /* 0x0005ee0000010000 */
[----:B------:R-:W-:Y:S05]  /*19c0*/  @!P0 BRA `(.L_x_3407) ;  /* 0x0000000000048947 */ /* 0x000fea0003800000 */
[----:B------:R-:W-:Y:S01]  /*19d0*/  BPT.TRAP 0x1 ;  /* 0x000000040000795c */ /* 0x000fe20000300000 */
.L_x_3407:
[----:B------:R-:W-:Y:S01]  /*19e0*/  ULEA UR7, UR36, UR39, 0x3 ;  /* 0x0000002724077291 */ /* 0x000fe2000f8e183f */
[----:B------:R-:W-:-:S05]  /*19f0*/  IMAD.U32 R2, RZ, RZ, UR37 ;  /* 0x00000025ff027e24 */ /* 0x000fca000f8e00ff */
[----:B------:R-:W-:-:S04]  /*1a00*/  SHF.L.U32 R2, R2, 0x1f, RZ ;  /* 0x0000001f02027819 */ /* 0x000fc800000006ff */
[----:B------:R3:W4:Y:S01]  /*1a10*/  SYNCS.PHASECHK.TRANS64.TRYWAIT P1, [UR7+0x32430], R2 ;  /* 0x03243002ff0075a7 */ /* 0x0007220008020147 */
[----:B------:R-:W-:Y:S05]  /*1a20*/  @!P0 BRA `(.L_x_3408) ;  /* 0x0000000000048947 */ /* 0x000fea0003800000 */
[----:B------:R-:W-:Y:S01]  /*1a30*/  BPT.TRAP 0x1 ;  /* 0x000000040000795c */ /* 0x000fe20000300000 */
.L_x_3408:
[----:B----4-:R-:W-:Y:S05]  /*1a40*/  @P1 BRA `(.L_x_3409) ;  /* 0x0000000000081947 */ /* 0x010fea0003800000 */
[----:B------:R-:W4:Y:S02]  /*1a50*/  SYNCS.PHASECHK.TRANS64.TRYWAIT P1, [UR7+0x32430], R2 ;  /* 0x03243002ff0075a7 */ /* 0x000f240008020147 */
[----:B----4-:R-:W-:Y:S05]  /*1a60*/  @!P1 BRA `(.L_x_3410) ;  /* 0x000000c4009c9947 */ /* 0x010fea0003800000 */
.L_x_3409:
[----:B------:R-:W-:Y:S01]  /*1a70*/  UIADD3 UR4, UR39, 0x1c400, URZ ;  /* 0x0001c40027047890 */ /* 0x000fe2000fffe03f */
[----:B------:R-:W-:Y:S01]  /*1a80*/  R2UR UR8, R200 ;  /* 0x00000000c80872ca */ /* 0x000fe200000e0000 */
[----:B------:R-:W-:Y:S01]  /*1a90*/  WARPGROUP.ARRIVE ;  /* 0x00000000000079c5 */ /* 0x000fe20000000000 */
[----:B------:R-:W-:Y:S01]  /*1aa0*/  R2UR UR9, R201 ;  /* 0x00000000c90972ca */ /* 0x000fe200000e0000 */
[----:B------:R-:W-:Y:S01]  /*1ab0*/  USHF.R.U32.HI UR4, URZ, 0x4, UR4 ;  /* 0x000000043f047899 */ /* 0x000fe20008011604 */
[----:B------:R-:W-:Y:S01]  /*1ac0*/  UMOV UR11, 0x40000040 ;  /* 0x40000040000b7882 */ /* 0x000fe20000000000 */
[----:B------:R-:W-:Y:S02]  /*1ad0*/  UIADD3 UR5, UR41, 0x2, URZ ;  /* 0x0000000229057890 */ /* 0x000fe4000fffe03f */
[----:B------:R-:W-:-:S04]  /*1ae0*/  ULOP3.LUT UR4, UR4, 0x3fff, URZ, 0xc0, !UPT ;  /* 0x00003fff04047892 */ /* 0x000fc8000f8ec03f */
[----:B------:R-:W-:-:S04]  /*1af0*/  ULOP3.LUT UR38, UR4, 0x10000, URZ, 0xfc, !UPT ;  /* 0x0001000004267892 */ /* 0x000fc8000f8efc3f */
[----:B------:R-:W-:-:S04]  /*1b00*/  UIMAD UR4, UR36, 0x300, UR38 ;  /* 0x00000300240478a4 */ /* 0x000fc8000f8e0226 */
[----:B------:R-:W-:-:S03]  /*1b10*/  UIADD3 UR6, UR4, 0x2, URZ ;  /* 0x0000000204067890 */ /* 0x000fc6000fffe03f */
[----:B------:R-:W-:Y:S02]  /*1b20*/  UMOV UR10, UR4 ;  /* 0x00000004000a7c82 */ /* 0x000fe40008000000 */
        /* <DEDUP_REMOVED lines=27> */
[----:B------:R-:W-:Y:S01]  /*1ce0*/  IMAD.U32 R18, RZ, RZ, UR8 ;  /* 0x00000008ff127e24 */ /* 0x000fe2000f8e00ff */
[----:B------:R-:W-:Y:S01]  /*1cf0*/  MOV R19, UR9 ;  /* 0x0000000900137c02 */ /* 0x000fe20008000f00 */
[----:B------:R-:W-:Y:S02]  /*1d00*/  WARPGROUP.DEPBAR.LE gsb0, 0x0 ;  /* 0x00008000000079c5 */ /* 0x000fe40000010000 */
[----:B------:R-:W-:-:S06]  /*1d10*/  WARPGROUP.ARRIVE ;  /* 0x00000000000079c5 */ /* 0x000fcc0000000000 */
[----:B------:R-:W-:Y:S03]  /*1d20*/  HGMMA.64x96x16.F32 R24, gdesc[UR8], R24, gsb0 ;  /* 0x01600000081879f0 */ /* 0x000fe60008000818 */
[----:B------:R-:W-:Y:S02]  /*1d30*/  WARPGROUP.DEPBAR.LE gsb0, 0x0 ;  /* 0x00008000000079c5 */ /* 0x000fe40000010000 */
[----:B------:R-:W4:Y:S02]  /*1d40*/  SYNCS.PHASECHK.TRANS64.TRYWAIT P1, [UR39+0x32410], R0 ;  /* 0x03241000ff0075a7 */ /* 0x000f240008020167 */
[----:B----4-:R-:W-:Y:S05]  /*1d50*/  @!P1 BRA `(.L_x_3411) ;  /* 0x000000c000f89947 */ /* 0x010fea0003800000 */
.L_x_3511:
[----:B------:R-:W-:Y:S05]  /*1d60*/  @!P0 BRA `(.L_x_3412) ;  /* 0x0000000000048947 */ /* 0x000fea0003800000 */
[----:B------:R-:W-:Y:S01]  /*1d70*/  BPT.TRAP 0x1 ;  /* 0x000000040000795c */ /* 0x000fe20000300000 */
.L_x_3412:
[----:B------:R4:W1:Y:S01]  /*1d80*/  SYNCS.PHASECHK.TRANS64.TRYWAIT P1, [UR7+0x32450], R2 ;  /* 0x03245002ff0075a7 */ /* 0x0008620008020147 */
[----:B------:R-:W-:Y:S05]  /*1d90*/  @!P0 BRA `(.L_x_3413) ;  /* 0x0000000000048947 */ /* 0x000fea0003800000 */
[----:B------:R-:W-:Y:S01]  /*1da0*/  BPT.TRAP 0x1 ;  /* 0x000000040000795c */ /* 0x000fe20000300000 */
.L_x_3413:
[----:B-1----:R-:W-:Y:S05]  /*1db0*/  @P1 BRA `(.L_x_3414) ;  /* 0x0000000000081947 */ /* 0x002fea0003800000 */
[----:B------:R-:W1:Y:S02]  /*1dc0*/  SYNCS.PHASECHK.TRANS64.TRYWAIT P1, [UR7+0x32450], R2 ;  /* 0x03245002ff0075a7 */ /* 0x000e640008020147 */
[----:B-1----:R-:W-:Y:S05]  /*1dd0*/  @!P1 BRA `(.L_x_3415) ;  /* 0x000000c000f09947 */ /* 0x002fea0003800000 */
.L_x_3414:
[----:B------:R-:W-:Y:S01]  /*1de0*/  UIADD3 UR4, UR39, 0x400, URZ ;  /* 0x0000040027047890 */ /* 0x000fe2000fffe03f */
[----:B------:R-:W-:Y:S01]  /*1df0*/  WARPGROUP.ARRIVE ;  /* 0x00000000000079c5 */ /* 0x000fe20000000000 */
[----:B------:R-:W-:Y:S01]  /*1e00*/  UMOV UR9, 0x40000040 ;  /* 0x4000004000097882 */ /* 0x000fe20000000000 */
[----:B------:R-:W-:Y:S01]  /*1e10*/  UMOV UR11, 0x40000040 ;  /* 0x40000040000b7882 */ /* 0x000fe20000000000 */
[----:B------:R-:W-:Y:S01]  /*1e20*/  USHF.R.U32.HI UR4, URZ, 0x4, UR4 ;  /* 0x000000043f047899 */ /* 0x000fe20008011604 */
[----:B------:R-:W-:Y:S01]  /*1e30*/  IMAD.U32 R17, RZ, RZ, UR9 ;  /* 0x00000009ff117e24 */ /* 0x000fe2000f8e00ff */
[----:B------:R-:W-:Y:S01]  /*1e40*/  UMOV UR13, 0x40000040 ;  /* 0x40000040000d7882 */ /* 0x000fe20000000000 */
[----:B------:R-:W-:Y:S01]  /*1e50*/  UMOV UR15, 0x40000040 ;  /* 0x40000040000f7882 */ /* 0x000fe20000000000 */
[----:B------:R-:W-:Y:S01]  /*1e60*/  ULOP3.LUT UR41, UR4, 0x3fff, URZ, 0xc0, !UPT ;  /* 0x00003fff04297892 */ /* 0x000fe2000f8ec03f */
[----:B------:R-:W-:Y:S01]  /*1e70*/  IMAD.U32 R15, RZ, RZ, UR13 ;  /* 0x0000000dff0f7e24 */ /* 0x000fe2000f8e00ff */
[----:B------:R-:W-:Y:S01]  /*1e80*/  ULOP3.LUT UR4, UR45, 0x10000, URZ, 0xfc, !UPT ;  /* 0x000100002d047892 */ /* 0x000fe2000f8efc3f */
[----:B------:R-:W1:Y:S01]  /*1e90*/  LDC R213, c[0x0][0x288] ;  /* 0x0000a200ffd57b82 */ /* 0x000e620000000800 */
[----:B------:R-:W-:Y:S01]  /*1ea0*/  ULOP3.LUT UR6, UR41, 0x10000, URZ, 0xfc, !UPT ;  /* 0x0001000029067892 */ /* 0x000fe2000f8efc3f */
[----:B------:R-:W-:Y:S01]  /*1eb0*/  IMAD R0, R205, -0x60, R158 ;  /* 0xffffffa0cd007824 */ /* 0x000fe200078e029e */
[----:B------:R-:W-:Y:S01]  /*1ec0*/  UIADD3 UR16, UR4, 0x800, URZ ;  /* 0x0000080004107890 */ /* 0x000fe2000fffe03f */
[----:B------:R-:W-:Y:S01]  /*1ed0*/  VIADD R75, R223, UR42 ;  /* 0x0000002adf4b7c36 */ /* 0x000fe20008000000 */
[----:B------:R-:W-:Y:S01]  /*1ee0*/  UIMAD UR5, UR36, 0xc00, UR6 ;  /* 0x00000c00240578a4 */ /* 0x000fe2000f8e0206 */
[----:B------:R-:W-:Y:S01]  /*1ef0*/  VIADD R13, R0, 0x60 ;  /* 0x00000060000d7836 */ /* 0x000fe20000000000 */
[----:B------:R-:W-:Y:S01]  /*1f00*/  UMOV UR8, UR4 ;  /* 0x0000000400087c82 */ /* 0x000fe20008000000 */
[----:B------:R-:W-:Y:S01]  /*1f10*/  UMOV UR17, 0x40000040 ;  /* 0x4000004000117882 */ /* 0x000fe20000000000 */
[----:B------:R-:W-:Y:S01]  /*1f20*/  IMAD.U32 R16, RZ, RZ, UR8 ;  /* 0x00000008ff107e24 */ /* 0x000fe2000f8e00ff */
[----:B------:R-:W-:Y:S01]  /*1f30*/  UIADD3 UR18, UR5, 0x600, URZ ;  /* 0x0000060005127890 */ /* 0x000fe2000fffe03f */
[----:B------:R-:W-:Y:S01]  /*1f40*/  IMAD R13, R222, -0x2, R13 ;  /* 0xfffffffede0d7824 */ /* 0x000fe200078e020d */
[----:B------:R-:W-:Y:S01]  /*1f50*/  UMOV UR10, UR5 ;  /* 0x00000005000a7c82 */ /* 0x000fe20008000000 */
[----:B------:R-:W-:Y:S01]  /*1f60*/  UMOV UR19, 0x40000040 ;  /* 0x4000004000137882 */ /* 0x000fe20000000000 */
[----:B------:R-:W-:Y:S01]  /*1f70*/  HGMMA.64x96x16.F32 R24, gdesc[UR8], R24, gsb0 ;  /* 0x01600000081879f0 */ /* 0x000fe20008000818 */
[----:B------:R-:W-:-:S02]  /*1f80*/  UIADD3 UR8, UR4, 0x2, URZ ;  /* 0x0000000204087890 */ /* 0x000fc4000fffe03f */
[----:B------:R-:W5:Y:S01]  /*1f90*/  S2R R72, SR_TID.X ;  /* 0x0000000000487919 */ /* 0x000f620000002100 */
[----:B------:R-:W-:Y:S01]  /*1fa0*/  UIADD3 UR9, UR5, 0x2, URZ ;  /* 0x0000000205097890 */ /* 0x000fe2000fffe03f */
[----:B------:R-:W-:Y:S01]  /*1fb0*/  IMAD.U32 R191, RZ, RZ, UR7 ;  /* 0x00000007ffbf7e24 */ /* 0x000fe2000f8e00ff */
[----:B------:R-:W-:Y:S01]  /*1fc0*/  UIADD3 UR10, UR5, 0x304, URZ ;  /* 0x00000304050a7890 */ /* 0x000fe2000fffe03f */
[----:B------:R-:W-:Y:S01]  /*1fd0*/  VIADD R205, R205, 0xfffffffe ;  /* 0xfffffffecdcd7836 */ /* 0x000fe20000000000 */
[----:B------:R-:W-:Y:S01]  /*1fe0*/  UMOV UR11, 0x40000040 ;  /* 0x40000040000b7882 */ /* 0x000fe20000000000 */
[----:B------:R-:W-:Y:S01]  /*1ff0*/  UMOV UR12, UR8 ;  /* 0x00000008000c7c82 */ /* 0x000fe20008000000 */
[----:B------:R-:W-:Y:S01]  /*2000*/  UIADD3 UR8, UR4, 0x4, URZ ;  /* 0x0000000404087890 */ /* 0x000fe2000fffe03f */
[----:B------:R-:W-:Y:S01]  /*2010*/  IMAD.U32 R14, RZ, RZ, UR12 ;  /* 0x0000000cff0e7e24 */ /* 0x000fe2000f8e00ff */
[----:B------:R-:W-:Y:S01]  /*2020*/  UMOV UR14, UR9 ;  /* 0x00000009000e7c82 */ /* 0x000fe20008000000 */
[----:B------:R-:W-:Y:S01]  /*2030*/  UIADD3 UR9, UR5, 0x4, URZ ;  /* 0x0000000405097890 */ /* 0x000fe2000fffe03f */
[C---:B-1----:R-:W-:Y:S01]  /*2040*/  IADD3 R73, -R213.reuse, 0x61, R0 ;  /* 0x00000061d5497810 */ /* 0x042fe20007ffe100 */
[----:B------:R-:W-:Y:S01]  /*2050*/  UIADD3 UR20, UR4, 0x802, URZ ;  /* 0x0000080204147890 */ /* 0x000fe2000fffe03f */
[----:B------:R-:W-:Y:S01]  /*2060*/  IADD3 R158, -R213, UR42, R158 ;  /* 0x0000002ad59e7c10 */ /* 0x000fe2000fffe19e */
[----:B------:R-:W-:Y:S01]  /*2070*/  UIADD3 UR22, UR5, 0x602, URZ ;  /* 0x0000060205167890 */ /* 0x000fe2000fffe03f */
[----:B------:R-:W-:Y:S01]  /*2080*/  UMOV UR21, 0x40000040 ;  /* 0x4000004000157882 */ /* 0x000fe20000000000 */
[----:B------:R-:W-:Y:S01]  /*2090*/  UMOV UR23, 0x40000040 ;  /* 0x4000004000177882 */ /* 0x000fe20000000000 */
[----:B------:R-:W-:Y:S01]  /*20a0*/  UIADD3 UR24, UR4, 0x804, URZ ;  /* 0x0000080404187890 */ /* 0x000fe2000fffe03f */
[----:B------:R-:W-:Y:S01]  /*20b0*/  IMAD R0, R222, -0x2, R73 ;  /* 0xfffffffede007824 */ /* 0x000fe200078e0249 */
[----:B------:R-:W-:Y:S01]  /*20c0*/  UIADD3 UR26, UR5, 0x604, URZ ;  /* 0x00000604051a7890 */ /* 0x000fe2000fffe03f */
[----:B------:R-:W-:Y:S01]  /*20d0*/  IMAD.HI R158, R158, 0x2aaaaaab, RZ ;  /* 0x2aaaaaab9e9e7827 */ /* 0x000fe200078e02ff */
[----:B------:R-:W-:Y:S01]  /*20e0*/  UMOV UR25, 0x40000040 ;  /* 0x4000004000197882 */ /* 0x000fe20000000000 */
[----:B------:R-:W-:Y:S01]  /*20f0*/  UMOV UR27, 0x40000040 ;  /* 0x40000040001b7882 */ /* 0x000fe20000000000 */
[----:B------:R-:W-:Y:S01]  /*2100*/  UIADD3 UR28, UR4, 0x806, URZ ;  /* 0x00000806041c7890 */ /* 0x000fe2000fffe03f */
[----:B------:R-:W-:Y:S01]  /*2110*/  IADD3 R12, R0, 0x8, R75 ;  /* 0x00000008000c7810 */ /* 0x000fe20007ffe04b */
[----:B------:R-:W-:Y:S01]  /*2120*/  UIADD3 UR30, UR5, 0x606, URZ ;  /* 0x00000606051e7890 */ /* 0x000fe2000fffe03f */
[----:B------:R-:W-:Y:S01]  /*2130*/  VIADDMNMX R0, R75, R0, R13, PT ;  /* 0x000000004b007246 */ /* 0x000fe2000380010d */
[----:B------:R-:W-:Y:S01]  /*2140*/  UMOV UR29, 0x40000040 ;  /* 0x40000040001d7882 */ /* 0x000fe20000000000 */
[----:B------:R-:W-:Y:S01]  /*2150*/  UMOV UR31, 0x40000040 ;  /* 0x40000040001f7882 */ /* 0x000fe20000000000 */
[----:B------:R-:W-:Y:S01]  /*2160*/  UIADD3 UR32, UR4, 0xc00, URZ ;  /* 0x00000c0004207890 */ /* 0x000fe2000fffe03f */
[C---:B------:R-:W-:Y:S01]  /*2170*/  ISETP.GT.AND P1, PT, R0.reuse, RZ, PT ;  /* 0x000000ff0000720c */ /* 0x040fe20003f24270 */
[----:B------:R-:W-:Y:S01]  /*2180*/  UIADD3 UR34, UR5, 0x900, URZ ;  /* 0x0000090005227890 */ /* 0x000fe2000fffe03f */
[C---:B------:R-:W-:Y:S01]  /*2190*/  ISETP.GT.AND P6, PT, R0.reuse, 0x1, PT ;  /* 0x000000010000780c */ /* 0x040fe20003fc4270 */
[----:B------:R-:W-:Y:S01]  /*21a0*/  UMOV UR33, 0x40000040 ;  /* 0x4000004000217882 */ /* 0x000fe20000000000 */
[----:B------:R-:W-:Y:S01]  /*21b0*/  UMOV UR35, 0x40000040 ;  /* 0x4000004000237882 */ /* 0x000fe20000000000 */
[----:B------:R-:W-:Y:S01]  /*21c0*/  UIADD3 UR48, UR4, 0xc02, URZ ;  /* 0x00000c0204307890 */ /* 0x000fe2000fffe03f */
[C---:B------:R-:W-:Y:S01]  /*21d0*/  ISETP.GT.AND P5, PT, R0.reuse, 0x8, PT ;  /* 0x000000080000780c */ /* 0x040fe20003fa4270 */
[----:B------:R-:W-:Y:S01]  /*21e0*/  UIADD3 UR50, UR5, 0x902, URZ ;  /* 0x0000090205327890 */ /* 0x000fe2000fffe03f */
[C---:B------:R-:W-:Y:S01]  /*21f0*/  ISETP.GT.AND P3, PT, R0.reuse, 0x9, PT ;  /* 0x000000090000780c */ /* 0x040fe20003f64270 */
[----:B------:R-:W-:Y:S01]  /*2200*/  UMOV UR49, 0x40000040 ;  /* 0x4000004000317882 */ /* 0x000fe20000000000 */
[----:B------:R-:W-:Y:S01]  /*2210*/  UMOV UR51, 0x40000040 ;  /* 0x4000004000337882 */ /* 0x000fe20000000000 */
[----:B------:R-:W-:Y:S01]  /*2220*/  UIADD3 UR52, UR4, 0xc04, URZ ;  /* 0x00000c0404347890 */ /* 0x000fe2000fffe03f */
[C---:B------:R-:W-:Y:S01]  /*2230*/  ISETP.GT.AND P4, PT, R0.reuse, 0x10, PT ;  /* 0x000000100000780c */ /* 0x040fe20003f84270 */
[----:B------:R-:W-:Y:S01]  /*2240*/  UIADD3 UR54, UR5, 0x904, URZ ;  /* 0x0000090405367890 */ /* 0x000fe2000fffe03f */
[----:B------:R-:W-:Y:S01]  /*2250*/  ISETP.GT.AND P2, PT, R0, 0x11, PT ;  /* 0x000000110000780c */ /* 0x000fe20003f44270 */
[----:B------:R-:W-:Y:S01]  /*2260*/  UMOV UR53, 0x40000040 ;  /* 0x4000004000357882 */ /* 0x000fe20000000000 */
[----:B------:R-:W-:Y:S01]  /*2270*/  UMOV UR55, 0x40000040 ;  /* 0x4000004000377882 */ /* 0x000fe20000000000 */
[----:B------:R-:W-:Y:S01]  /*2280*/  UMOV UR57, 0x40000040 ;  /* 0x4000004000397882 */ /* 0x000fe20000000000 */
[----:B------:R-:W-:Y:S01]  /*2290*/  UMOV UR59, 0x40000040 ;  /* 0x40000040003b7882 */ /* 0x000fe20000000000 */
[----:B------:R-:W-:Y:S01]  /*22a0*/  VIMNMX R13, R13, R12, PT ;  /* 0x0000000c0d0d7248 */ /* 0x000fe20003fe0100 */
[----:B------:R-:W-:Y:S01]  /*22b0*/  ULOP3.LUT UR7, UR41, 0x3000000, URZ, 0xfc, !UPT ;  /* 0x0300000029077892 */ /* 0x000fe2000f8efc3f */
[----:B------:R-:W-:Y:S01]  /*22c0*/  IMAD.U32 R3, RZ, RZ, UR57 ;  /* 0x00000039ff037e24 */ /* 0x000fe2000f8e00ff */
        /* <DEDUP_REMOVED lines=42> */
[----:B------:R-:W-:Y:S01]  /*2570*/  UMOV UR9, 0x40000040 ;  /* 0x4000004000097882 */ /* 0x000fe20000000000 */
        /* <DEDUP_REMOVED lines=8> */
[----:B------:R-:W-:Y:S02]  /*2600*/  UIADD3 UR4, UR4, 0xc06, URZ ;  /* 0x00000c0604047890 */ /* 0x000fe4000fffe03f */
[----:B------:R-:W-:-:S05]  /*2610*/  UIADD3 UR5, UR5, 0x906, URZ ;  /* 0x0000090605057890 */ /* 0x000fca000fffe03f */
[----:B------:R-:W-:Y:S01]  /*2620*/  UMOV UR56, UR4 ;  /* 0x0000000400387c82 */ /* 0x000fe20008000000 */
[----:B------:R-:W-:Y:S01]  /*2630*/  ULDC UR4, c[0x0][0xa80] ;  /* 0x0002a00000047ab9 */ /* 0x000fe20000000800 */
[----:B------:R-:W-:Y:S01]  /*2640*/  UMOV UR58, UR5 ;  /* 0x00000005003a7c82 */ /* 0x000fe20008000000 */
[----:B---34-:R-:W-:Y:S01]  /*2650*/  IMAD.U32 R2, RZ, RZ, UR56 ;  /* 0x00000038ff027e24 */ /* 0x018fe2000f8e00ff */
        /* <DEDUP_REMOVED lines=34> */
[C---:B------:R-:W-:Y:S02]  /*2880*/  ISETP.GT.AND P1, PT, R0.reuse, 0x18, PT ;  /* 0x000000180000780c */ /* 0x040fe40003f24270 */
[----:B------:R-:W-:-:S02]  /*2890*/  ISETP.GT.AND P6, PT, R0, 0x19, PT ;  /* 0x000000190000780c */ /* 0x000fc40003fc4270 */
[----:B------:R-:W-:Y:S02]  /*28a0*/  FSEL R75, R28, -INF , P5 ;  /* 0xff8000001c4b7808 */ /* 0x000fe40002800000 */
[----:B------:R-:W-:Y:S02]  /*28b0*/  ISETP.GT.AND P5, PT, R0, 0x20, PT ;  /* 0x000000200000780c */ /* 0x000fe40003fa4270 */
[----:B------:R-:W-:Y:S02]  /*28c0*/  FSEL R167, R36, -INF , P1 ;  /* 0xff80000024a77808 */ /* 0x000fe40000800000 */
[----:B------:R-:W-:Y:S02]  /*28d0*/  FSEL R171, R37, -INF , P6 ;  /* 0xff80000025ab7808 */ /* 0x000fe40003000000 */
[C---:B------:R-:W-:Y:S02]  /*28e0*/  ISETP.GT.AND P1, PT, R0.reuse, 0x30, PT ;  /* 0x000000300000780c */ /* 0x040fe40003f24270 */
[----:B------:R-:W-:-:S02]  /*28f0*/  ISETP.GT.AND P6, PT, R0, 0x31, PT ;  /* 0x000000310000780c */ /* 0x000fc40003fc4270 */
[----:B------:R-:W-:Y:S02]  /*2900*/  FSEL R29, R29, -INF , P3 ;  /* 0xff8000001d1d7808 */ /* 0x000fe40001800000 */
[----:B------:R-:W-:Y:S02]  /*2910*/  FSEL R12, R32, -INF , P4 ;  /* 0xff800000200c7808 */ /* 0x000fe40002000000 */
[----:B------:R-:W-:Y:S02]  /*2920*/  FSEL R162, R33, -INF , P2 ;  /* 0xff80000021a27808 */ /* 0x000fe40001000000 */
[----:B------:R-:W-:Y:S02]  /*2930*/  FMNMX.FTZ R24, R73, R25, !PT ;  /* 0x0000001949187209 */ /* 0x000fe40007810000 */
[C---:B------:R-:W-:Y:S02]  /*2940*/  ISETP.GT.AND P3, PT, R0.reuse, 0x21, PT ;  /* 0x000000210000780c */ /* 0x040fe40003f64270 */
[----:B------:R-:W-:-:S02]  /*2950*/  ISETP.GT.AND P4, PT, R0, 0x28, PT ;  /* 0x000000280000780c */ /* 0x000fc40003f84270 */
[----:B------:R-:W-:Y:S02]  /*2960*/  ISETP.GT.AND P2, PT, R0, 0x29, PT ;  /* 0x000000290000780c */ /* 0x000fe40003f44270 */
[----:B------:R-:W-:Y:S02]  /*2970*/  FSEL R159, R40, -INF , P5 ;  /* 0xff800000289f7808 */ /* 0x000fe40002800000 */
[----:B------:R-:W-:Y:S02]  /*2980*/  ISETP.GT.AND P5, PT, R0, 0x38, PT ;  /* 0x000000380000780c */ /* 0x000fe40003fa4270 */
[----:B------:R-:W-:Y:S02]  /*2990*/  FSEL R160, R48, -INF , P1 ;  /* 0xff80000030a07808 */ /* 0x000fe40000800000 */
[----:B------:R-:W-:Y:S02]  /*29a0*/  FSEL R164, R49, -INF , P6 ;  /* 0xff80000031a47808 */ /* 0x000fe40003000000 */
[----:B------:R-:W-:-:S02]  /*29b0*/  ISETP.GT.AND P1, PT, R0, 0x48, PT ;  /* 0x000000480000780c */ /* 0x000fc40003f24270 */
[----:B------:R-:W-:Y:S02]  /*29c0*/  ISETP.GT.AND P6, PT, R0, 0x49, PT ;  /* 0x000000490000780c */ /* 0x000fe40003fc4270 */
[----:B------:R-:W-:Y:S02]  /*29d0*/  FMNMX.FTZ R24, R75, R24, !PT ;  /* 0x000000184b187209 */ /* 0x000fe40007810000 */
[----:B------:R-:W-:Y:S02]  /*29e0*/  FSEL R163, R41, -INF , P3 ;  /* 0xff80000029a37808 */ /* 0x000fe40001800000 */
[----:B------:R-:W-:Y:S02]  /*29f0*/  FSEL R168, R44, -INF , P4 ;  /* 0xff8000002ca87808 */ /* 0x000fe40002000000 */
[----:B------:R-:W-:Y:S02]  /*2a00*/  FSEL R172, R45, -INF , P2 ;  /* 0xff8000002dac7808 */ /* 0x000fe40001000000 */
[----:B------:R-:W-:-:S02]  /*2a10*/  ISETP.GT.AND P3, PT, R0, 0x39, PT ;  /* 0x000000390000780c */ /* 0x000fc40003f64270 */
[C---:B------:R-:W-:Y:S02]  /*2a20*/  ISETP.GT.AND P4, PT, R0.reuse, 0x40, PT ;  /* 0x000000400000780c */ /* 0x040fe40003f84270 */
[----:B------:R-:W-:Y:S02]  /*2a30*/  ISETP.GT.AND P2, PT, R0, 0x41, PT ;  /* 0x000000410000780c */ /* 0x000fe40003f44270 */
[----:B------:R-:W-:Y:S02]  /*2a40*/  FSEL R169, R52, -INF , P5 ;  /* 0xff80000034a97808 */ /* 0x000fe40002800000 */
[----:B------:R-:W-:Y:S02]  /*2a50*/  ISETP.GT.AND P5, PT, R0, 0x50, PT ;  /* 0x000000500000780c */ /* 0x000fe40003fa4270 */
[----:B------:R-:W-:Y:S02]  /*2a60*/  FSEL R170, R60, -INF , P1 ;  /* 0xff8000003caa7808 */ /* 0x000fe40000800000 */
[----:B------:R-:W-:-:S02]  /*2a70*/  FSEL R174, R61, -INF , P6 ;  /* 0xff8000003dae7808 */ /* 0x000fc40003000000 */
[----:B------:R-:W-:Y:S02]  /*2a80*/  FMNMX.FTZ R33, R29, R24, !PT ;  /* 0x000000181d217209 */ /* 0x000fe40007810000 */
[C---:B------:R-:W-:Y:S02]  /*2a90*/  ISETP.GT.AND P1, PT, R13.reuse, RZ, PT ;  /* 0x000000ff0d00720c */ /* 0x040fe40003f24270 */
[----:B------:R-:W-:Y:S02]  /*2aa0*/  ISETP.GT.AND P6, PT, R13, 0x1, PT ;  /* 0x000000010d00780c */ /* 0x000fe40003fc4270 */
[----:B------:R-:W-:Y:S02]  /*2ab0*/  FSEL R173, R53, -INF , P3 ;  /* 0xff80000035ad7808 */ /* 0x000fe40001800000 */
[----:B------:R-:W-:Y:S02]  /*2ac0*/  FSEL R161, R56, -INF , P4 ;  /* 0xff80000038a17808 */ /* 0x000fe40002000000 */
[----:B------:R-:W-:-:S02]  /*2ad0*/  FSEL R165, R57, -INF , P2 ;  /* 0xff80000039a57808 */ /* 0x000fc40001000000 */
[C---:B------:R-:W-:Y:S02]  /*2ae0*/  ISETP.GT.AND P3, PT, R0.reuse, 0x51, PT ;  /* 0x000000510000780c */ /* 0x040fe40003f64270 */
[C---:B------:R-:W-:Y:S02]  /*2af0*/  ISETP.GT.AND P4, PT, R0.reuse, 0x58, PT ;  /* 0x000000580000780c */ /* 0x040fe40003f84270 */
[----:B------:R-:W-:Y:S02]  /*2b00*/  ISETP.GT.AND P2, PT, R0, 0x59, PT ;  /* 0x000000590000780c */ /* 0x000fe40003f44270 */
[----:B------:R-:W-:Y:S02]  /*2b10*/  FSEL R0, R64, -INF , P5 ;  /* 0xff80000040007808 */ /* 0x000fe40002800000 */
[----:B------:R-:W-:Y:S02]  /*2b20*/  FMNMX.FTZ R37, R12, R33, !PT ;  /* 0x000000210c257209 */ /* 0x000fe40007810000 */
[----:B------:R-:W-:-:S02]  /*2b30*/  ISETP.GT.AND P5, PT, R13, 0x8, PT ;  /* 0x000000080d00780c */ /* 0x000fc40003fa4270 */
[----:B------:R-:W-:Y:S02]  /*2b40*/  FSEL R33, R26, -INF , P1 ;  /* 0xff8000001a217808 */ /* 0x000fe40000800000 */
[----:B------:R-:W-:Y:S02]  /*2b50*/  FSEL R27, R27, -INF , P6 ;  /* 0xff8000001b1b7808 */ /* 0x000fe40003000000 */
[----:B------:R-:W-:Y:S02]  /*2b60*/  FSEL R166, R65, -INF , P3 ;  /* 0xff80000041a67808 */ /* 0x000fe40001800000 */
[----:B------:R-:W-:Y:S02]  /*2b70*/  FMNMX.FTZ R26, R162, R37, !PT ;  /* 0x00000025a21a7209 */ /* 0x000fe40007810000 */
[----:B------:R-:W-:Y:S02]  /*2b80*/  ISETP.GT.AND P3, PT, R13, 0x9, PT ;  /* 0x000000090d00780c */ /* 0x000fe40003f64270 */
[----:B------:R-:W-:-:S02]  /*2b90*/  FSEL R37, R30, -INF , P5 ;  /* 0xff8000001e257808 */ /* 0x000fc40002800000 */
[----:B------:R-:W-:Y:S02]  /*2ba0*/  FMNMX.FTZ R24, R33, R27, !PT ;  /* 0x0000001b21187209 */ /* 0x000fe40007810000 */
[----:B------:R-:W-:Y:S02]  /*2bb0*/  FMNMX.FTZ R26, R167, R26, !PT ;  /* 0x0000001aa71a7209 */ /* 0x000fe40007810000 */
[----:B------:R-:W-:Y:S02]  /*2bc0*/  ISETP.GT.AND P1, PT, R13, 0x10, PT ;  /* 0x000000100d00780c */ /* 0x000fe40003f24270 */
[----:B------:R-:W-:Y:S02]  /*2bd0*/  FSEL R31, R31, -INF , P3 ;  /* 0xff8000001f1f7808 */ /* 0x000fe40001800000 */
[----:B------:R-:W-:Y:S02]  /*2be0*/  FMNMX.FTZ R24, R37, R24, !PT ;  /* 0x0000001825187209 */ /* 0x000fe40007810000 */
[----:B------:R-:W-:-:S02]  /*2bf0*/  FMNMX.FTZ R26, R171, R26, !PT ;  /* 0x0000001aab1a7209 */ /* 0x000fc40007810000 */
[----:B------:R-:W-:Y:S02]  /*2c00*/  ISETP.GT.AND P6, PT, R13, 0x11, PT ;  /* 0x000000110d00780c */ /* 0x000fe40003fc4270 */
[----:B------:R-:W-:Y:S02]  /*2c10*/  FSEL R177, R34, -INF , P1 ;  /* 0xff80000022b17808 */ /* 0x000fe40000800000 */
[----:B------:R-:W-:Y:S02]  /*2c20*/  FMNMX.FTZ R24, R31, R24, !PT ;  /* 0x000000181f187209 */ /* 0x000fe40007810000 */
        /* <DEDUP_REMOVED lines=44> */
[----:B------:R-:W-:-:S02]  /*2ef0*/  ISETP.GT.AND P6, PT, R13, 0x41, PT ;  /* 0x000000410d00780c */ /* 0x000fc40003fc4270 */
[----:B------:R-:W-:Y:S02]  /*2f00*/  FSEL R180, R58, -INF , P1 ;  /* 0xff8000003ab47808 */ /* 0x000fe40000800000 */
[----:B------:R-:W-:Y:S02]  /*2f10*/  FMNMX.FTZ R35, R206, R35, !PT ;  /* 0x00000023ce237209 */ /* 0x000fe40007810000 */
[----:B------:R-:W-:Y:S02]  /*2f20*/  FMNMX.FTZ R39, R174, R39, !PT ;  /* 0x00000027ae277209 */ /* 0x000fe40007810000 */
[----:B------:R-:W-:Y:S02]  /*2f30*/  ISETP.GT.AND P5, PT, R13, 0x48, PT ;  /* 0x000000480d00780c */ /* 0x000fe40003fa4270 */
[----:B------:R-:W-:Y:S02]  /*2f40*/  FSEL R196, R59, -INF , P6 ;  /* 0xff8000003bc47808 */ /* 0x000fe40003000000 */
[----:B------:R-:W-:-:S02]  /*2f50*/  FMNMX.FTZ R35, R180, R35, !PT ;  /* 0x00000023b4237209 */ /* 0x000fc40007810000 */
        /* <DEDUP_REMOVED lines=21> */
[----:B------:R-:W-:Y:S02]  /*30b0*/  FSEL R211, R71, -INF , P2 ;  /* 0xff80000047d37808 */ /* 0x000fe40001000000 */
[----:B------:R-:W-:Y:S01]  /*30c0*/  FMNMX.FTZ R24, R209, R24, !PT ;  /* 0x00000018d1187209 */ /* 0x000fe20007810000 */
[----:B------:R-:W1:Y:S03]  /*30d0*/  SHFL.BFLY PT, R26, R39, 0x2, 0x1f ;  /* 0x0c401f00271a7f89 */ /* 0x000e6600000e0000 */
[----:B------:R-:W-:-:S05]  /*30e0*/  FMNMX.FTZ R24, R211, R24, !PT ;  /* 0x00000018d3187209 */ /* 0x000fca0007810000 */
[----:B------:R-:W3:Y:S01]  /*30f0*/  SHFL.BFLY PT, R13, R24, 0x2, 0x1f ;  /* 0x0c401f00180d7f89 */ /* 0x000ee200000e0000 */
[----:B-1----:R-:W-:-:S05]  /*3100*/  FMNMX.FTZ R26, R39, R26, !PT ;  /* 0x0000001a271a7209 */ /* 0x002fca0007810000 */
[----:B------:R-:W1:Y:S01]  /*3110*/  SHFL.BFLY PT, R35, R26, 0x1, 0x1f ;  /* 0x0c201f001a237f89 */ /* 0x000e6200000e0000 */
[----:B---3--:R-:W-:Y:S01]  /*3120*/  FMNMX.FTZ R28, R24, R13, !PT ;  /* 0x0000000d181c7209 */ /* 0x008fe20007810000 */
[----:B------:R-:W-:Y:S01]  /*3130*/  IMAD.U32 R13, RZ, RZ, UR4 ;  /* 0x00000004ff0d7e24 */ /* 0x000fe2000f8e00ff */
[----:B------:R-:W-:-:S03]  /*3140*/  UIMAD UR4, UR36, 0xc00, UR7 ;  /* 0x00000c00240478a4 */ /* 0x000fc6000f8e0207 */
[----:B------:R-:W3:Y:S04]  /*3150*/  SHFL.BFLY PT, R39, R28, 0x1, 0x1f ;  /* 0x0c201f001c277f89 */ /* 0x000ee800000e0000 */
[----:B------:R-:W-:Y:S01]  /*3160*/  UMOV UR10, UR4 ;  /* 0x00000004000a7c82 */ /* 0x000fe20008000000 */
[----:B-1----:R-:W-:-:S04]  /*3170*/  FMNMX.FTZ R204, R26, R35, !PT ;  /* 0x000000231acc7209 */ /* 0x002fc80007810000 */
[C---:B------:R-:W-:Y:S01]  /*3180*/  FSETP.NEU.FTZ.AND P1, PT, R204.reuse, -INF , PT ;  /* 0xff800000cc00780b */ /* 0x040fe20003f3d000 */
[----:B------:R-:W-:Y:S01]  /*3190*/  FMUL.FTZ R212, R204, R13 ;  /* 0x0000000dccd47220 */ /* 0x000fe20000410000 */
[----:B---3--:R-:W-:-:S04]  /*31a0*/  FMNMX.FTZ R156, R28, R39, !PT ;  /* 0x000000271c9c7209 */ /* 0x008fc80007810000 */
[----:B------:R-:W-:Y:S02]  /*31b0*/  FSEL R212, R212, RZ, P1 ;  /* 0x000000ffd4d47208 */ /* 0x000fe40000800000 */
[C---:B------:R-:W-:Y:S01]  /*31c0*/  FSETP.NEU.FTZ.AND P1, PT, R156.reuse, -INF , PT ;  /* 0xff8000009c00780b */ /* 0x040fe20003f3d000 */
[-C--:B------:R-:W-:Y:S02]  /*31d0*/  FMUL.FTZ R214, R156, R13.reuse ;  /* 0x0000000d9cd67220 */ /* 0x080fe40000410000 */
[-CC-:B------:R-:W-:Y:S01]  /*31e0*/  FFMA.FTZ R184, R73, R13.reuse, -R212.reuse ;  /* 0x0000000d49b87223 */ /* 0x180fe200000108d4 */
[-CC-:B------:R-:W-:Y:S01]  /*31f0*/  FFMA.FTZ R185, R25, R13.reuse, -R212.reuse ;  /* 0x0000000d19b97223 */ /* 0x180fe200000108d4 */
[-CC-:B------:R-:W-:Y:S01]  /*3200*/  FFMA.FTZ R186, R75, R13.reuse, -R212.reuse ;  /* 0x0000000d4bba7223 */ /* 0x180fe200000108d4 */
[----:B------:R-:W-:Y:S01]  /*3210*/  FSEL R214, R214, RZ, P1 ;  /* 0x000000ffd6d67208 */ /* 0x000fe20000800000 */
[-C--:B------:R-:W-:Y:S01]  /*3220*/  FFMA.FTZ R187, R29, R13.reuse, -R212 ;  /* 0x0000000d1dbb7223 */ /* 0x080fe200000108d4 */
[----:B-----5:R-:W-:Y:S01]  /*3230*/  LOP3.LUT P1, RZ, R72, 0x7f, RZ, 0xc0, !PT ;  /* 0x0000007f48ff7812 */ /* 0x020fe2000782c0ff */
[----:B------:R-:W-:Y:S01]  /*3240*/  MUFU.EX2 R184, R184 ;  /* 0x000000b800b87308 */ /* 0x000fe20000000800 */
[----:B------:R-:W-:Y:S01]  /*3250*/  SHF.R.U32.HI R72, RZ, 0x7, R72 ;  /* 0x00000007ff487819 */ /* 0x000fe20000011648 */
[-CC-:B------:R-:W-:Y:S01]  /*3260*/  FFMA.FTZ R188, R33, R13.reuse, -R214.reuse ;  /* 0x0000000d21bc7223 */ /* 0x180fe200000108d6 */
[-CC-:B------:R-:W-:Y:S01]  /*3270*/  FFMA.FTZ R189, R27, R13.reuse, -R214.reuse ;  /* 0x0000000d1bbd7223 */ /* 0x180fe200000108d6 */
[-CC-:B------:R-:W-:Y:S01]  /*3280*/  FFMA.FTZ R190, R37, R13.reuse, -R214.reuse ;  /* 0x0000000d25be7223 */ /* 0x180fe200000108d6 */
[----:B------:R-:W-:Y:S01]  /*3290*/  IADD3 R157, -R72, 0xb, RZ ;  /* 0x0000000b489d7810 */ /* 0x000fe20007ffe1ff */
[-C--:B------:R-:W-:Y:S01]  /*32a0*/  FFMA.FTZ R192, R31, R13.reuse, -R214 ;  /* 0x0000000d1fc07223 */ /* 0x080fe200000108d6 */
[-CC-:B------:R-:W-:Y:S01]  /*32b0*/  FFMA.FTZ R12, R12, R13.reuse, -R212.reuse ;  /* 0x0000000d0c0c7223 */ /* 0x180fe200000108d4 */
[----:B------:R-:W1:Y:S01]  /*32c0*/  MUFU.EX2 R185, R185 ;  /* 0x000000b900b97308 */ /* 0x000e620000000800 */
[-CC-:B------:R-:W-:Y:S01]  /*32d0*/  FFMA.FTZ R162, R162, R13.reuse, -R212.reuse ;  /* 0x0000000da2a27223 */ /* 0x180fe200000108d4 */
[-CC-:B------:R-:W-:Y:S01]  /*32e0*/  FFMA.FTZ R167, R167, R13.reuse, -R212.reuse ;  /* 0x0000000da7a77223 */ /* 0x180fe200000108d4 */
[----:B------:R-:W-:Y:S01]  /*32f0*/  FFMA.FTZ R171, R171, R13, -R212 ;  /* 0x0000000dabab7223 */ /* 0x000fe200000108d4 */
[----:B------:R-:W-:-:S02]  /*3300*/  @!P1 VIADD R24, R191, 0x32440 ;  /* 0x00032440bf189836 */ /* 0x000fc40000000000 */
[-CC-:B------:R-:W-:Y:S01]  /*3310*/  FFMA.FTZ R177, R177, R13.reuse, -R214.reuse ;  /* 0x0000000db1b17223 */ /* 0x180fe200000108d6 */
[-CC-:B------:R-:W-:Y:S01]  /*3320*/  FFMA.FTZ R181, R181, R13.reuse, -R214.reuse ;  /* 0x0000000db5b57223 */ /* 0x180fe200000108d6 */
[-C--:B------:R-:W-:Y:S01]  /*3330*/  FFMA.FTZ R193, R193, R13.reuse, -R214 ;  /* 0x0000000dc1c17223 */ /* 0x080fe200000108d6 */
[----:B------:R-:W-:Y:S01]  /*3340*/  MUFU.EX2 R186, R186 ;  /* 0x000000ba00ba7308 */ /* 0x000fe20000000800 */
[----:B------:R-:W-:Y:S01]  /*3350*/  @!P1 PRMT R24, RZ, 0x654, R24 ;  /* 0x00000654ff189816 */ /* 0x000fe20000000018 */
[----:B------:R3:W-:Y:S06]  /*3360*/  BAR.ARV R157, 0x100 ;  /* 0x0004009d0000751d */ /* 0x0007ec0000002000 */
[----:B------:R4:W-:Y:S01]  /*3370*/  @!P1 SYNCS.ARRIVE.TRANS64.RED.A1T0 RZ, [R24+URZ], RZ ;  /* 0x000000ff18ff99a7 */ /* 0x0009e2000810043f */
[----:B------:R-:W5:Y:S01]  /*3380*/  MUFU.EX2 R187, R187 ;  /* 0x000000bb00bb7308 */ /* 0x000f620000000800 */
[----:B------:R2:W-:Y:S01]  /*3390*/  BAR.SYNC.DEFER_BLOCKING R215, 0x100 ;  /* 0x000400d70000751d */ /* 0x0005e20000010000 */
[----:B-1----:R-:W-:Y:S01]  /*33a0*/  F2FP.F16.F32.PACK_AB R152, R185, R184 ;  /* 0x000000b8b998723e */ /* 0x002fe200000000ff */
[-C--:B------:R-:W-:Y:S01]  /*33b0*/  FFMA.FTZ R198, R198, R13.reuse, -R214 ;  /* 0x0000000dc6c67223 */ /* 0x080fe200000108d6 */
[-CC-:B------:R-:W-:Y:S01]  /*33c0*/  FFMA.FTZ R216, R163, R13.reuse, -R212.reuse ;  /* 0x0000000da3d87223 */ /* 0x180fe200000108d4 */
[-CC-:B------:R-:W-:Y:S01]  /*33d0*/  FFMA.FTZ R163, R168, R13.reuse, -R212.reuse ;  /* 0x0000000da8a37223 */ /* 0x180fe200000108d4 */
[-C--:B------:R-:W-:Y:S01]  /*33e0*/  FFMA.FTZ R168, R172, R13.reuse, -R212 ;  /* 0x0000000daca87223 */ /* 0x080fe200000108d4 */
[-C--:B------:R-:W-:Y:S01]  /*33f0*/  FFMA.FTZ R172, R178, R13.reuse, -R214 ;  /* 0x0000000db2ac7223 */ /* 0x080fe200000108d6 */
[----:B------:R-:W-:Y:S01]  /*3400*/  MUFU.EX2 R188, R188 ;  /* 0x000000bc00bc7308 */ /* 0x000fe20000000800 */
[-C--:B------:R-:W-:Y:S01]  /*3410*/  FFMA.FTZ R159, R159, R13.reuse, -R212 ;  /* 0x0000000d9f9f7223 */ /* 0x080fe200000108d4 */
[-CC-:B--2---:R-:W-:Y:S01]  /*3420*/  FFMA.FTZ R215, R182, R13.reuse, -R214.reuse ;  /* 0x0000000db6d77223 */ /* 0x184fe200000108d6 */
[-CC-:B------:R-:W-:Y:S01]  /*3430*/  FFMA.FTZ R178, R194, R13.reuse, -R214.reuse ;  /* 0x0000000dc2b27223 */ /* 0x180fe200000108d6 */
[-C--:B------:R-:W-:Y:S01]  /*3440*/  FFMA.FTZ R199, R199, R13.reuse, -R214 ;  /* 0x0000000dc7c77223 */ /* 0x080fe200000108d6 */
[-CC-:B------:R-:W-:Y:S01]  /*3450*/  FFMA.FTZ R227, R164, R13.reuse, -R212.reuse ;  /* 0x0000000da4e37223 */ /* 0x180fe200000108d4 */
[-CC-:B------:R-:W-:Y:S01]  /*3460*/  FFMA.FTZ R164, R169, R13.reuse, -R212.reuse ;  /* 0x0000000da9a47223 */ /* 0x180fe200000108d4 */
[-C--:B------:R-:W-:Y:S01]  /*3470*/  FFMA.FTZ R169, R173, R13.reuse, -R212 ;  /* 0x0000000dada97223 */ /* 0x080fe200000108d4 */
[----:B------:R-:W1:Y:S01]  /*3480*/  MUFU.EX2 R189, R189 ;  /* 0x000000bd00bd7308 */ /* 0x000e620000000800 */
[----:B-----5:R-:W-:Y:S01]  /*3490*/  F2FP.F16.F32.PACK_AB R154, R187, R186 ;  /* 0x000000babb9a723e */ /* 0x020fe200000000ff */
[-C--:B------:R-:W-:Y:S01]  /*34a0*/  FFMA.FTZ R173, R179, R13.reuse, -R214 ;  /* 0x0000000db3ad7223 */ /* 0x080fe200000108d6 */
[-C--:B------:R-:W-:Y:S01]  /*34b0*/  FFMA.FTZ R160, R160, R13.reuse, -R212 ;  /* 0x0000000da0a07223 */ /* 0x080fe200000108d4 */
[-CC-:B------:R-:W-:Y:S01]  /*34c0*/  FFMA.FTZ R182, R183, R13.reuse, -R214.reuse ;  /* 0x0000000db7b67223 */ /* 0x180fe200000108d6 */
[-CC-:B------:R-:W-:Y:S01]  /*34d0*/  FFMA.FTZ R179, R195, R13.reuse, -R214.reuse ;  /* 0x0000000dc3b37223 */ /* 0x180fe200000108d6 */
[-C--:B------:R-:W-:Y:S01]  /*34e0*/  FFMA.FTZ R194, R206, R13.reuse, -R214 ;  /* 0x0000000dcec27223 */ /* 0x080fe200000108d6 */
[-CC-:B------:R-:W-:Y:S01]  /*34f0*/  FFMA.FTZ R206, R165, R13.reuse, -R212.reuse ;  /* 0x0000000da5ce7223 */ /* 0x180fe200000108d4 */
[----:B------:R-:W-:Y:S01]  /*3500*/  MUFU.EX2 R190, R190 ;  /* 0x000000be00be7308 */ /* 0x000fe20000000800 */
[-CC-:B------:R-:W-:Y:S01]  /*3510*/  FFMA.FTZ R165, R170, R13.reuse, -R212.reuse ;  /* 0x0000000daaa57223 */ /* 0x180fe200000108d4 */
[-C--:B------:R-:W-:Y:S01]  /*3520*/  FFMA.FTZ R170, R174, R13.reuse, -R212 ;  /* 0x0000000daeaa7223 */ /* 0x080fe200000108d4 */
[-C--:B------:R-:W-:Y:S01]  /*3530*/  FFMA.FTZ R174, R180, R13.reuse, -R214 ;  /* 0x0000000db4ae7223 */ /* 0x080fe200000108d6 */
[-C--:B------:R-:W-:Y:S01]  /*3540*/  FFMA.FTZ R161, R161, R13.reuse, -R212 ;  /* 0x0000000da1a17223 */ /* 0x080fe200000108d4 */
[-CC-:B------:R-:W-:Y:S01]  /*3550*/  FFMA.FTZ R183, R196, R13.reuse, -R214.reuse ;  /* 0x0000000dc4b77223 */ /* 0x180fe200000108d6 */
[-CC-:B------:R-:W-:Y:S01]  /*3560*/  FFMA.FTZ R180, R208, R13.reuse, -R214.reuse ;  /* 0x0000000dd0b47223 */ /* 0x180fe200000108d6 */
[-C--:B------:R-:W-:Y:S01]  /*3570*/  FFMA.FTZ R195, R210, R13.reuse, -R214 ;  /* 0x0000000dd2c37223 */ /* 0x080fe200000108d6 */
[----:B------:R-:W2:Y:S01]  /*3580*/  MUFU.EX2 R192, R192 ;  /* 0x000000c000c07308 */ /* 0x000ea20000000800 */
[----:B-1----:R-:W-:Y:S01]  /*3590*/  F2FP.F16.F32.PACK_AB R153, R189, R188 ;  /* 0x000000bcbd99723e */ /* 0x002fe200000000ff */
[-CC-:B------:R-:W-:Y:S01]  /*35a0*/  FFMA.FTZ R229, R166, R13.reuse, -R212.reuse ;  /* 0x0000000da6e57223 */ /* 0x180fe200000108d4 */
[-CC-:B------:R-:W-:Y:S01]  /*35b0*/  FFMA.FTZ R166, R175, R13.reuse, -R212.reuse ;  /* 0x0000000dafa67223 */ /* 0x180fe200000108d4 */
[-C--:B------:R-:W-:Y:S01]  /*35c0*/  FFMA.FTZ R175, R176, R13.reuse, -R212 ;  /* 0x0000000db0af7223 */ /* 0x080fe200000108d4 */
[-C--:B------:R-:W-:Y:S01]  /*35d0*/  FFMA.FTZ R176, R207, R13.reuse, -R214 ;  /* 0x0000000dcfb07223 */ /* 0x080fe200000108d6 */
[-C--:B------:R-:W-:Y:S01]  /*35e0*/  FFMA.FTZ R0, R0, R13.reuse, -R212 ;  /* 0x0000000d00007223 */ /* 0x080fe200000108d4 */
[-CC-:B------:R-:W-:Y:S01]  /*35f0*/  FFMA.FTZ R197, R197, R13.reuse, -R214.reuse ;  /* 0x0000000dc5c57223 */ /* 0x180fe200000108d6 */
[----:B------:R-:W1:Y:S01]  /*3600*/  MUFU.EX2 R12, R12 ;  /* 0x0000000c000c7308 */ /* 0x000e620000000800 */
[-CC-:B------:R-:W-:Y:S01]  /*3610*/  FFMA.FTZ R196, R209, R13.reuse, -R214.reuse ;  /* 0x0000000dd1c47223 */ /* 0x180fe200000108d6 */
[----:B------:R-:W-:Y:S01]  /*3620*/  FFMA.FTZ R207, R211, R13, -R214 ;  /* 0x0000000dd3cf7223 */ /* 0x000fe200000108d6 */
[----:B------:R-:W-:Y:S01]  /*3630*/  FADD.FTZ R185, R184, R185 ;  /* 0x000000b9b8b97221 */ /* 0x000fe20000010000 */
[----:B------:R-:W-:Y:S01]  /*3640*/  FADD.FTZ R189, R188, R189 ;  /* 0x000000bdbcbd7221 */ /* 0x000fe20000010000 */
[----:B------:R-:W-:-:S02]  /*3650*/  @!P1 VIADD R191, R191, 0x32460 ;  /* 0x00032460bfbf9836 */ /* 0x000fc40000000000 */
[----:B------:R-:W-:Y:S01]  /*3660*/  FADD.FTZ R186, R186, R185 ;  /* 0x000000b9baba7221 */ /* 0x000fe20000010000 */
[----:B------:R-:W-:Y:S01]  /*3670*/  MUFU.EX2 R162, R162 ;  /* 0x000000a200a27308 */ /* 0x000fe20000000800 */
[----:B--2---:R-:W-:Y:S01]  /*3680*/  F2FP.F16.F32.PACK_AB R155, R192, R190 ;  /* 0x000000bec09b723e */ /* 0x004fe200000000ff */
[----:B------:R-:W-:Y:S01]  /*3690*/  FADD.FTZ R189, R190, R189 ;  /* 0x000000bdbebd7221 */ /* 0x000fe20000010000 */
[----:B------:R-:W-:Y:S01]  /*36a0*/  FADD.FTZ R187, R187, R186 ;  /* 0x000000babbbb7221 */ /* 0x000fe20000010000 */
[----:B------:R-:W-:Y:S01]  /*36b0*/  @!P1 PRMT R191, RZ, 0x654, R191 ;  /* 0x00000654ffbf9816 */ /* 0x000fe200000000bf */
[----:B----4-:R-:W-:Y:S01]  /*36c0*/  WARPGROUP.ARRIVE ;  /* 0x00000000000079c5 */ /* 0x010fe20000000000 */
[----:B------:R-:W-:Y:S02]  /*36d0*/  FADD.FTZ R192, R192, R189 ;  /* 0x000000bdc0c07221 */ /* 0x000fe40000010000 */
[----:B------:R-:W-:Y:S01]  /*36e0*/  MUFU.EX2 R167, R167 ;  /* 0x000000a700a77308 */ /* 0x000fe20000000800 */
[----:B-1----:R-:W-:-:S02]  /*36f0*/  FADD.FTZ R187, R12, R187 ;  /* 0x000000bb0cbb7221 */ /* 0x002fc40000010000 */
[----:B------:R-:W-:Y:S01]  /*3700*/  HGMMA.64x256x16.F32 R24, R152, gdesc[UR8].tnspB, RZ, !UPT, gsb0 ;  /* 0x43e0000898187df0 */ /* 0x000fe2000c0008ff */
[----:B------:R-:W-:Y:S01]  /*3710*/  UIADD3 UR10, UR4, 0x80, URZ ;  /* 0x00000080040a7890 */ /* 0x000fe2000fffe03f */
[----:B------:R-:W-:-:S03]  /*3720*/  UMOV UR11, 0x40000040 ;  /* 0x40000040000b7882 */ /* 0x000fc60000000000 */
[----:B------:R-:W-:Y:S08]  /*3730*/  MUFU.EX2 R171, R171 ;  /* 0x000000ab00ab7308 */ /* 0x000ff00000000800 */
[----:B------:R-:W1:Y:S08]  /*3740*/  MUFU.EX2 R177, R177 ;  /* 0x000000b100b17308 */ /* 0x000e700000000800 */
[----:B------:R-:W2:Y:S08]  /*3750*/  MUFU.EX2 R181, R181 ;  /* 0x000000b500b57308 */ /* 0x000eb00000000800 */
[----:B------:R-:W-:Y:S01]  /*3760*/  MUFU.EX2 R193, R193 ;  /* 0x000000c100c17308 */ /* 0x000fe20000000800 */
[----:B-1----:R-:W-:-:S07]  /*3770*/  FADD.FTZ R192, R177, R192 ;  /* 0x000000c0b1c07221 */ /* 0x002fce0000010000 */
[----:B------:R-:W1:Y:S01]  /*3780*/  MUFU.EX2 R198, R198 ;  /* 0x000000c600c67308 */ /* 0x000e620000000800 */
[----:B--2---:R-:W-:-:S07]  /*3790*/  FADD.FTZ R192, R181, R192 ;  /* 0x000000c0b5c07221 */ /* 0x004fce0000010000 */
[----:B------:R-:W-:Y:S08]  /*37a0*/  MUFU.EX2 R159, R159 ;  /* 0x0000009f009f7308 */ /* 0x000ff00000000800 */
[----:B------:R-:W2:Y:S08]  /*37b0*/  MUFU.EX2 R216, R216 ;  /* 0x000000d800d87308 */ /* 0x000eb00000000800 */
[----:B------:R-:W-:Y:S08]  /*37c0*/  MUFU.EX2 R163, R163 ;  /* 0x000000a300a37308 */ /* 0x000ff00000000800 */
[----:B------:R-:W-:Y:S08]  /*37d0*/  MUFU.EX2 R168, R168 ;  /* 0x000000a800a87308 */ /* 0x000ff00000000800 */
[----:B------:R-:W-:Y:S08]  /*37e0*/  MUFU.EX2 R172, R172 ;  /* 0x000000ac00ac7308 */ /* 0x000ff00000000800 */
[----:B------:R-:W4:Y:S08]  /*37f0*/  MUFU.EX2 R215, R215 ;  /* 0x000000d700d77308 */ /* 0x000f300000000800 */
[----:B------:R-:W-:Y:S08]  /*3800*/  MUFU.EX2 R178, R178 ;  /* 0x000000b200b27308 */ /* 0x000ff00000000800 */
[----:B------:R-:W5:Y:S08]  /*3810*/  MUFU.EX2 R199, R199 ;  /* 0x000000c700c77308 */ /* 0x000f700000000800 */
[----:B------:R-:W-:Y:S08]  /*3820*/  MUFU.EX2 R160, R160 ;  /* 0x000000a000a07308 */ /* 0x000ff00000000800 */
[----:B------:R-:W3:Y:S08]  /*3830*/  MUFU.EX2 R227, R227 ;  /* 0x000000e300e37308 */ /* 0x000ef00000000800 */
[----:B------:R-:W-:Y:S08]  /*3840*/  MUFU.EX2 R164, R164 ;  /* 0x000000a400a47308 */ /* 0x000ff00000000800 */
[----:B------:R-:W-:Y:S08]  /*3850*/  MUFU.EX2 R169, R169 ;  /* 0x000000a900a97308 */ /* 0x000ff00000000800 */
[----:B------:R-:W-:Y:S08]  /*3860*/  MUFU.EX2 R173, R173 ;  /* 0x000000ad00ad7308 */ /* 0x000ff00000000800 */
[----:B------:R-:W3:Y:S08]  /*3870*/  MUFU.EX2 R182, R182 ;  /* 0x000000b600b67308 */ /* 0x000ef00000000800 */
[----:B------:R-:W-:Y:S08]  /*3880*/  MUFU.EX2 R179, R179 ;  /* 0x000000b300b37308 */ /* 0x000ff00000000800 */
[----:B------:R-:W3:Y:S08]  /*3890*/  MUFU.EX2 R194, R194 ;  /* 0x000000c200c27308 */ /* 0x000ef00000000800 */
        /* <DEDUP_REMOVED lines=12> */
[----:B------:R-:W-:Y:S01]  /*3960*/  MUFU.EX2 R197, R197 ;  /* 0x000000c500c57308 */ /* 0x000fe20000000800 */
[----:B------:R-:W-:-:S02]  /*3970*/  WARPGROUP.DEPBAR.LE gsb0, 0x0 ;  /* 0x00008000000079c5 */ /* 0x000fc40000010000 */
[C---:B------:R-:W-:Y:S01]  /*3980*/  F2FP.F16.F32.PACK_AB R152, R162.reuse, R12 ;  /* 0x0000000ca298723e */ /* 0x040fe200000000ff */
[----:B------:R-:W-:Y:S01]  /*3990*/  FADD.FTZ R162, R162, R187 ;  /* 0x000000bba2a27221 */ /* 0x000fe20000010000 */
[----:B------:R-:W-:Y:S02]  /*39a0*/  F2FP.F16.F32.PACK_AB R153, R181, R177 ;  /* 0x000000b1b599723e */ /* 0x000fe400000000ff */
[----:B------:R-:W-:Y:S01]  /*39b0*/  F2FP.F16.F32.PACK_AB R154, R171, R167 ;  /* 0x000000a7ab9a723e */ /* 0x000fe200000000ff */
[----:B------:R-:W3:Y:S01]  /*39c0*/  MUFU.EX2 R176, R176 ;  /* 0x000000b000b07308 */ /* 0x000ee20000000800 */
[C---:B-1----:R-:W-:Y:S01]  /*39d0*/  F2FP.F16.F32.PACK_AB R155, R198.reuse, R193 ;  /* 0x000000c1c69b723e */ /* 0x042fe200000000ff */
[----:B------:R-:W-:Y:S01]  /*39e0*/  FADD.FTZ R162, R167, R162 ;  /* 0x000000a2a7a27221 */ /* 0x000fe20000010000 */
[----:B------:R-:W-:Y:S02]  /*39f0*/  FADD.FTZ R193, R193, R192 ;  /* 0x000000c0c1c17221 */ /* 0x000fe40000010000 */
[----:B------:R-:W-:Y:S01]  /*3a00*/  WARPGROUP.ARRIVE ;  /* 0x00000000000079c5 */ /* 0x000fe20000000000 */
[----:B------:R-:W-:Y:S01]  /*3a10*/  FADD.FTZ R162, R171, R162 ;  /* 0x000000a2aba27221 */ /* 0x000fe20000010000 */
[----:B------:R-:W-:Y:S01]  /*3a20*/  FADD.FTZ R193, R198, R193 ;  /* 0x000000c1c6c17221 */ /* 0x000fe20000010000 */
[----:B------:R-:W-:Y:S03]  /*3a30*/  MUFU.EX2 R196, R196 ;  /* 0x000000c400c47308 */ /* 0x000fe60000000800 */
[----:B------:R-:W-:Y:S01]  /*3a40*/  HGMMA.64x256x16.F32 R24, R152, gdesc[UR8].tnspB, R24, gsb0 ;  /* 0x43e0000898187df0 */ /* 0x000fe20008000818 */
[----:B------:R-:W-:Y:S01]  /*3a50*/  UIADD3 UR10, UR4, 0x100, URZ ;  /* 0x00000100040a7890 */ /* 0x000fe2000fffe03f */
[----:B------:R-:W-:-:S03]  /*3a60*/  UMOV UR11, 0x40000040 ;  /* 0x40000040000b7882 */ /* 0x000fc60000000000 */
[----:B------:R-:W1:Y:S01]  /*3a70*/  MUFU.EX2 R207, R207 ;  /* 0x000000cf00cf7308 */ /* 0x000e620000000800 */
[----:B------:R-:W-:Y:S02]  /*3a80*/  WARPGROUP.DEPBAR.LE gsb0, 0x0 ;  /* 0x00008000000079c5 */ /* 0x000fe40000010000 */
[----:B--2---:R-:W-:Y:S01]  /*3a90*/  F2FP.F16.F32.PACK_AB R152, R216, R159 ;  /* 0x0000009fd898723e */ /* 0x004fe200000000ff */
[----:B------:R-:W-:Y:S01]  /*3aa0*/  FADD.FTZ R159, R159, R162 ;  /* 0x000000a29f9f7221 */ /* 0x000fe20000010000 */
[----:B----4-:R-:W-:Y:S01]  /*3ab0*/  F2FP.F16.F32.PACK_AB R153, R215, R172 ;  /* 0x000000acd799723e */ /* 0x010fe200000000ff */
[----:B------:R-:W-:Y:S01]  /*3ac0*/  FADD.FTZ R172, R172, R193 ;  /* 0x000000c1acac7221 */ /* 0x000fe20000010000 */
[----:B------:R-:W-:Y:S01]  /*3ad0*/  F2FP.F16.F32.PACK_AB R154, R168, R163 ;  /* 0x000000a3a89a723e */ /* 0x000fe200000000ff */
[----:B------:R-:W-:Y:S01]  /*3ae0*/  FADD.FTZ R216, R216, R159 ;  /* 0x0000009fd8d87221 */ /* 0x000fe20000010000 */
[----:B-----5:R-:W-:Y:S01]  /*3af0*/  F2FP.F16.F32.PACK_AB R155, R199, R178 ;  /* 0x000000b2c79b723e */ /* 0x020fe200000000ff */
        /* <DEDUP_REMOVED lines=10> */
[----:B---3--:R-:W-:Y:S01]  /*3ba0*/  F2FP.F16.F32.PACK_AB R152, R227, R160 ;  /* 0x000000a0e398723e */ /* 0x008fe200000000ff */
        /* <DEDUP_REMOVED lines=15> */
[----:B------:R-:W-:Y:S01]  /*3ca0*/  UIADD3 UR4, UR4, 0x280, URZ ;  /* 0x0000028004047890 */ /* 0x000fe2000fffe03f */
        /* <DEDUP_REMOVED lines=15> */
[----:B------:R-:W-:Y:S01]  /*3da0*/  UMOV UR10, UR4 ;  /* 0x00000004000a7c82 */ /* 0x000fe20008000000 */
[----:B------:R-:W-:Y:S01]  /*3db0*/  UMOV UR11, 0x40000040 ;  /* 0x40000040000b7882 */ /* 0x000fe20000000000 */
[----:B------:R-:W-:Y:S02]  /*3dc0*/  WARPGROUP.DEPBAR.LE gsb0, 0x0 ;  /* 0x00008000000079c5 */ /* 0x000fe40000010000 */
[----:B------:R-:W-:Y:S01]  /*3dd0*/  F2FP.F16.F32.PACK_AB R152, R229, R0 ;  /* 0x00000000e598723e */ /* 0x000fe200000000ff */
[----:B------:R-:W-:Y:S01]  /*3de0*/  FADD.FTZ R0, R0, R165 ;  /* 0x000000a500007221 */ /* 0x000fe20000010000 */
[C---:B------:R-:W-:Y:S01]  /*3df0*/  F2FP.F16.F32.PACK_AB R153, R176.reuse, R197 ;  /* 0x000000c5b099723e */ /* 0x040fe200000000ff */
        /* <DEDUP_REMOVED lines=12> */
[----:B------:R-:W-:Y:S01]  /*3ec0*/  SHF.R.U32.HI R153, RZ, 0x1f, R158 ;  /* 0x0000001fff997819 */ /* 0x000fe2000001169e */
[----:B------:R1:W-:Y:S03]  /*3ed0*/  @!P1 SYNCS.ARRIVE.TRANS64.RED.A1T0 RZ, [R191+URZ], RZ ;  /* 0x000000ffbfff99a7 */ /* 0x0003e6000810043f */
[----:B------:R-:W-:-:S04]  /*3ee0*/  LEA.HI.SX32 R153, R158, R153, 0x1c ;  /* 0x000000999e997211 */ /* 0x000fc800078fe2ff */
[----:B------:R-:W-:-:S04]  /*3ef0*/  VIMNMX R220, RZ, R153, !PT ;  /* 0x00000099ffdc7248 */ /* 0x000fc80007fe0100 */
[----:B------:R-:W-:-:S13]  /*3f00*/  ISETP.GE.AND P2, PT, R205, R220, PT ;  /* 0x000000dccd00720c */ /* 0x000fda0003f46270 */
[----:B-1----:R-:W-:Y:S05]  /*3f10*/  @!P2 BRA `(.L_x_3416) ;  /* 0x000000280094a947 */ /* 0x002fea0003800000 */
[----:B------:R-:W-:Y:S02]  /*3f20*/  IMAD.MOV.U32 R207, RZ, RZ, R156 ;  /* 0x000000ffffcf7224 */ /* 0x000fe400078e009c */
[----:B------:R-:W-:-:S07]  /*3f30*/  IMAD.MOV.U32 R206, RZ, RZ, R204 ;  /* 0x000000ffffce7224 */ /* 0x000fce00078e00cc */
.L_x_3425:
[----:B------:R-:W-:-:S04]  /*3f40*/  UIADD3 UR36, UR36, 0x1, URZ ;  /* 0x0000000124247890 */ /* 0x000fc8000fffe03f */
[----:B------:R-:W-:-:S04]  /*3f50*/  UISETP.NE.AND UP0, UPT, UR36, 0x2, UPT ;  /* 0x000000022400788c */ /* 0x000fc8000bf05270 */
[----:B------:R-:W-:Y:S02]  /*3f60*/  USEL UR4, URZ, 0x1, UP0 ;  /* 0x000000013f047887 */ /* 0x000fe40008000000 */
[----:B------:R-:W-:Y:S02]  /*3f70*/  USEL UR36, UR36, URZ, UP0 ;  /* 0x0000003f24247287 */ /* 0x000fe40008000000 */
[----:B------:R-:W-:Y:S01]  /*3f80*/  ULOP3.LUT UR37, UR37, UR4, URZ, 0x3c, !UPT ;  /* 0x0000000425257292 */ /* 0x000fe2000f8e3c3f */
[----:B-1----:R-:W-:Y:S11]  /*3f90*/  @!P0 BRA `(.L_x_3417) ;  /* 0x0000000000048947 */ /* 0x002ff60003800000 */
[----:B------:R-:W-:Y:S01]  /*3fa0*/  BPT.TRAP 0x1 ;  /* 0x000000040000795c */ /* 0x000fe20000300000 */
.L_x_3417:
[----:B------:R-:W-:Y:S01]  /*3fb0*/  ULEA UR4, UR36, UR39, 0x3 ;  /* 0x0000002724047291 */ /* 0x000fe2000f8e183f */
[----:B------:R-:W-:-:S05]  /*3fc0*/  IMAD.U32 R13, RZ, RZ, UR37 ;  /* 0x00000025ff0d7e24 */ /* 0x000fca000f8e00ff */
[----:B------:R-:W-:-:S04]  /*3fd0*/  SHF.L.U32 R13, R13, 0x1f, RZ ;  /* 0x0000001f0d0d7819 */ /* 0x000fc800000006ff */
[----:B------:R1:W2:Y:S01]  /*3fe0*/  SYNCS.PHASECHK.TRANS64.TRYWAIT P2, [UR4+0x32430], R13 ;  /* 0x0324300dff0075a7 */ /* 0x0002a20008040144 */
[----:B------:R-:W-:Y:S05]  /*3ff0*/  @!P0 BRA `(.L_x_3418) ;  /* 0x0000000000048947 */ /* 0x000fea0003800000 */
[----:B------:R-:W-:Y:S01]  /*4000*/  BPT.TRAP 0x1 ;  /* 0x000000040000795c */ /* 0x000fe20000300000 */
.L_x_3418:
[----:B--2---:R-:W-:Y:S05]  /*4010*/  @P2 BRA `(.L_x_3419) ;  /* 0x0000000000082947 */ /* 0x004fea0003800000 */
[----:B------:R-:W2:Y:S02]  /*4020*/  SYNCS.PHASECHK.TRANS64.TRYWAIT P2, [UR4+0x32430], R13 ;  /* 0x0324300dff0075a7 */ /* 0x000ea40008040144 */
[----:B--2---:R-:W-:Y:S05]  /*4030*/  @!P2 BRA `(.L_x_3420) ;  /* 0x000000a00070a947 */ /* 0x004fea0003800000 */
.L_x_3419:
[----:B------:R-:W-:Y:S01]  /*4040*/  R2UR UR56, R200 ;  /* 0x00000000c83872ca */ /* 0x000fe200000e0000 */
[----:B------:R-:W-:Y:S01]  /*4050*/  UIMAD UR5, UR36, 0x300, UR38 ;  /* 0x00000300240578a4 */ /* 0x000fe2000f8e0226 */
[----:B------:R-:W-:Y:S01]  /*4060*/  R2UR UR57, R201 ;  /* 0x00000000c93972ca */ /* 0x000fe200000e0000 */
[----:B--2---:R-:W-:Y:S01]  /*4070*/  WARPGROUP.ARRIVE ;  /* 0x00000000000079c5 */ /* 0x004fe20000000000 */
        /* <DEDUP_REMOVED lines=27> */
.L_x_3421:
[----:B------:R2:W3:Y:S01]  /*4230*/  SYNCS.PHASECHK.TRANS64.TRYWAIT P2, [UR4+0x32450], R13 ;  /* 0x0324500dff0075a7 */ /* 0x0004e20008040144 */
[----:B------:R-:W-:Y:S05]  /*4240*/  @!P0 BRA `(.L_x_3422) ;  /* 0x0000000000048947 */ /* 0x000fea0003800000 */
[----:B------:R-:W-:Y:S01]  /*4250*/  BPT.TRAP 0x1 ;  /* 0x000000040000795c */ /* 0x000fe20000300000 */
.L_x_3422:
[----:B---3--:R-:W-:Y:S05]  /*4260*/  @P2 BRA `(.L_x_3423) ;  /* 0x0000000000082947 */ /* 0x008fea0003800000 */
[----:B------:R-:W3:Y:S02]  /*4270*/  SYNCS.PHASECHK.TRANS64.TRYWAIT P2, [UR4+0x32450], R13 ;  /* 0x0324500dff0075a7 */ /* 0x000ee40008040144 */
[----:B---3--:R-:W-:Y:S05]  /*4280*/  @!P2 BRA `(.L_x_3424) ;  /* 0x0000009c00f4a947 */ /* 0x008fea0003800000 */
.L_x_3423:
[----:B------:R-:W-:Y:S01]  /*4290*/  R2UR UR56, R16 ;  /* 0x00000000103872ca */ /* 0x000fe200000e0000 */
[----:B------:R-:W-:Y:S01]  /*42a0*/  UIMAD UR5, UR36, 0xc00, UR6 ;  /* 0x00000c00240578a4 */ /* 0x000fe2000f8e0206 */
[----:B------:R-:W-:Y:S01]  /*42b0*/  R2UR UR57, R17 ;  /* 0x00000000113972ca */ /* 0x000fe200000e0000 */
[----:B------:R-:W-:Y:S01]  /*42c0*/  WARPGROUP.ARRIVE ;  /* 0x00000000000079c5 */ /* 0x000fe20000000000 */
[----:B------:R-:W-:Y:S01]  /*42d0*/  UMOV UR59, 0x40000040 ;  /* 0x40000040003b7882 */ /* 0x000fe20000000000 */
[----:B------:R-:W-:Y:S01]  /*42e0*/  UIADD3 UR10, UR5, 0x304, URZ ;  /* 0x00000304050a7890 */ /* 0x000fe2000fffe03f */
[----:B---3--:R-:W3:Y:S01]  /*42f0*/  LDC R204, c[0x0][0x2e0] ;  /* 0x0000b800ffcc7b82 */ /* 0x008ee20000000800 */
[----:B------:R-:W-:Y:S01]  /*4300*/  UMOV UR11, 0x40000040 ;  /* 0x40000040000b7882 */ /* 0x000fe20000000000 */
[----:B------:R-:W-:Y:S01]  /*4310*/  UMOV UR58, UR5 ;  /* 0x00000005003a7c82 */ /* 0x000fe20008000000 */
[----:B------:R-:W-:Y:S01]  /*4320*/  UIADD3 UR14, UR5, 0x306, URZ ;  /* 0x00000306050e7890 */ /* 0x000fe2000fffe03f */
[----:B-12---:R-:W-:Y:S01]  /*4330*/  IMAD R13, R205, -0x60, R221 ;  /* 0xffffffa0cd0d7824 */ /* 0x006fe200078e02dd */
[----:B------:R-:W-:Y:S01]  /*4340*/  UMOV UR15, 0x40000040 ;  /* 0x40000040000f7882 */ /* 0x000fe20000000000 */
[----:B------:R-:W-:Y:S01]  /*4350*/  UIADD3 UR18, UR5, 0x600, URZ ;  /* 0x0000060005127890 */ /* 0x000fe2000fffe03f */
[----:B------:R-:W1:Y:S01]  /*4360*/  S2R R215, SR_TID.X ;  /* 0x0000000000d77919 */ /* 0x000e620000002100 */
[----:B------:R-:W-:Y:S01]  /*4370*/  UMOV UR19, 0x40000040 ;  /* 0x4000004000137882 */ /* 0x000fe20000000000 */
[----:B------:R-:W-:Y:S01]  /*4380*/  HGMMA.64x96x16.F32 R152, gdesc[UR56], R152, gsb0 ;  /* 0x01600000389879f0 */ /* 0x000fe20008000898 */
[----:B------:R-:W-:Y:S01]  /*4390*/  R2UR UR56, R14 ;  /* 0x000000000e3872ca */ /* 0x000fe200000e0000 */
[----:B------:R-:W-:Y:S01]  /*43a0*/  UIADD3 UR58, UR5, 0x2, URZ ;  /* 0x00000002053a7890 */ /* 0x000fe2000fffe03f */
[----:B------:R-:W-:Y:S01]  /*43b0*/  R2UR UR57, R15 ;  /* 0x000000000f3972ca */ /* 0x000fe200000e0000 */
[----:B------:R-:W-:Y:S01]  /*43c0*/  UMOV UR59, 0x40000040 ;  /* 0x40000040003b7882 */ /* 0x000fe20000000000 */
[----:B------:R-:W-:Y:S01]  /*43d0*/  UIADD3 UR22, UR5, 0x602, URZ ;  /* 0x0000060205167890 */ /* 0x000fe2000fffe03f */
[----:B------:R-:W-:Y:S01]  /*43e0*/  IADD3 R13, R13, 0x1, RZ ;  /* 0x000000010d0d7810 */ /* 0x000fe20007ffe0ff */
        /* <DEDUP_REMOVED lines=11> */
[----:B-1----:R-:W-:-:S05]  /*44a0*/  SHF.R.U32.HI R215, RZ, 0x7, R215 ;  /* 0x00000007ffd77819 */ /* 0x002fca00000116d7 */
[----:B------:R-:W-:Y:S01]  /*44b0*/  VIADD R226, R215, 0x8 ;  /* 0x00000008d7e27836 */ /* 0x000fe20000000000 */
[----:B------:R-:W-:Y:S02]  /*44c0*/  WARPGROUP.DEPBAR.LE gsb0, 0x0 ;  /* 0x00008000000079c5 */ /* 0x000fe40000010000 */
        /* <DEDUP_REMOVED lines=34> */
[----:B------:R-:W-:Y:S01]  /*46f0*/  ULDC UR5, c[0x0][0x404] ;  /* 0x0001010000057ab9 */ /* 0x000fe20000000800 */
[----:B------:R-:W-:Y:S02]  /*4700*/  WARPGROUP.DEPBAR.LE gsb0, 0x0 ;  /* 0x00008000000079c5 */ /* 0x000fe40000010000 */
[----:B------:R-:W-:-:S06]  /*4710*/  WARPGROUP.ARRIVE ;  /* 0x00000000000079c5 */ /* 0x000fcc0000000000 */
[----:B------:R-:W-:Y:S01]  /*4720*/  HGMMA.64x96x16.F32 R152, gdesc[UR8], R152, gsb0 ;  /* 0x01600000089879f0 */ /* 0x000fe20008000898 */
[----:B------:R-:W-:Y:S02]  /*4730*/  ULDC.64 UR10, c[0x0][0x3f8] ;  /* 0x0000fe00000a7ab9 */ /* 0x000fe40000000a00 */
[----:B------:R-:W-:-:S04]  /*4740*/  UISETP.NE.U32.AND UP0, UPT, UR10, URZ, UPT ;  /* 0x0000003f0a00728c */ /* 0x000fc8000bf05070 */
[----:B------:R-:W-:-:S03]  /*4750*/  UISETP.NE.AND.EX UP0, UPT, UR11, URZ, UPT, UP0 ;  /* 0x0000003f0b00728c */ /* 0x000fc6000bf05300 */
[----:B------:R-:W-:Y:S01]  /*4760*/  UMOV UR11, 0x40000040 ;  /* 0x40000040000b7882 */ /* 0x000fe20000000000 */
[----:B------:R-:W-:-:S06]  /*4770*/  USEL UR5, UR5, 0x1, UP0 ;  /* 0x0000000105057887 */ /* 0x000fcc0008000000 */
[----:B---3--:R-:W-:Y:S01]  /*4780*/  IMAD R13, R204, UR5, R13 ;  /* 0x00000005cc0d7c24 */ /* 0x008fe2000f8e020d */
[----:B------:R-:W-:-:S03]  /*4790*/  ULDC UR5, c[0x0][0x288] ;  /* 0x0000a20000057ab9 */ /* 0x000fc60000000800 */
[----:B------:R-:W-:-:S04]  /*47a0*/  VIADD R13, R13, -UR5 ;  /* 0x800000050d0d7c36 */ /* 0x000fc80008000000 */
[----:B------:R-:W-:-:S04]  /*47b0*/  IMAD R204, R222, -0x2, R13 ;  /* 0xfffffffedecc7824 */ /* 0x000fc800078e020d */
[----:B------:R-:W-:-:S04]  /*47c0*/  IMAD.IADD R204, R223, 0x1, R204 ;  /* 0x00000001dfcc7824 */ /* 0x000fc800078e02cc */
[C---:B------:R-:W-:Y:S01]  /*47d0*/  VIADD R13, R204.reuse, 0x8 ;  /* 0x00000008cc0d7836 */ /* 0x040fe20000000000 */
[C---:B------:R-:W-:Y:S02]  /*47e0*/  ISETP.GT.AND P6, PT, R204.reuse, RZ, PT ;  /* 0x000000ffcc00720c */ /* 0x040fe40003fc4270 */
        /* <DEDUP_REMOVED lines=35> */
[----:B------:R-:W-:-:S02]  /*4a20*/  ISETP.GT.AND P4, PT, R204, 0x21, PT ;  /* 0x00000021cc00780c */ /* 0x000fc40003f84270 */
[----:B------:R-:W-:Y:S02]  /*4a30*/  FSEL R153, R153, -INF , P5 ;  /* 0xff80000099997808 */ /* 0x000fe40002800000 */
[C---:B------:R-:W-:Y:S02]  /*4a40*/  ISETP.GT.AND P5, PT, R204.reuse, 0x18, PT ;  /* 0x00000018cc00780c */ /* 0x040fe40003fa4270 */
[----:B------:R-:W-:Y:S02]  /*4a50*/  FSEL R161, R161, -INF , P6 ;  /* 0xff800000a1a17808 */ /* 0x000fe40003000000 */
[----:B------:R-:W-:Y:S02]  /*4a60*/  ISETP.GT.AND P6, PT, R204, 0x28, PT ;  /* 0x00000028cc00780c */ /* 0x000fe40003fc4270 */
[----:B------:R-:W-:Y:S02]  /*4a70*/  FSEL R169, R169, -INF , P4 ;  /* 0xff800000a9a97808 */ /* 0x000fe40002000000 */
[----:B------:R-:W-:-:S02]  /*4a80*/  FSEL R208, R156, -INF , P2 ;  /* 0xff8000009cd07808 */ /* 0x000fc40001000000 */
[----:B------:R-:W-:Y:S02]  /*4a90*/  FSEL R157, R157, -INF , P3 ;  /* 0xff8000009d9d7808 */ /* 0x000fe40001800000 */
[C---:B------:R-:W-:Y:S02]  /*4aa0*/  ISETP.GT.AND P4, PT, R204.reuse, 0x38, PT ;  /* 0x00000038cc00780c */ /* 0x040fe40003f84270 */
[C---:B------:R-:W-:Y:S02]  /*4ab0*/  ISETP.GT.AND P2, PT, R204.reuse, 0x19, PT ;  /* 0x00000019cc00780c */ /* 0x040fe40003f44270 */
[----:B------:R-:W-:Y:S02]  /*4ac0*/  ISETP.GT.AND P3, PT, R204, 0x20, PT ;  /* 0x00000020cc00780c */ /* 0x000fe40003f64270 */
[----:B------:R-:W-:Y:S02]  /*4ad0*/  FMNMX.FTZ R156, R152, R206, !PT ;  /* 0x000000ce989c7209 */ /* 0x000fe40007810000 */
[----:B------:R-:W-:-:S02]  /*4ae0*/  FSEL R164, R164, -INF , P5 ;  /* 0xff800000a4a47808 */ /* 0x000fc40002800000 */
[----:B------:R-:W-:Y:S02]  /*4af0*/  ISETP.GT.AND P5, PT, R204, 0x29, PT ;  /* 0x00000029cc00780c */ /* 0x000fe40003fa4270 */
[----:B------:R-:W-:Y:S02]  /*4b00*/  FSEL R172, R172, -INF , P6 ;  /* 0xff800000acac7808 */ /* 0x000fe40003000000 */
[----:B------:R-:W-:Y:S02]  /*4b10*/  ISETP.GT.AND P6, PT, R204, 0x39, PT ;  /* 0x00000039cc00780c */ /* 0x000fe40003fc4270 */
[----:B------:R-:W-:Y:S02]  /*4b20*/  FSEL R180, R180, -INF , P4 ;  /* 0xff800000b4b47808 */ /* 0x000fe40002000000 */
[----:B------:R-:W-:Y:S02]  /*4b30*/  FSEL R165, R165, -INF , P2 ;  /* 0xff800000a5a57808 */ /* 0x000fe40001000000 */
[----:B------:R-:W-:-:S02]  /*4b40*/  FSEL R168, R168, -INF , P3 ;  /* 0xff800000a8a87808 */ /* 0x000fc40001800000 */
[C---:B------:R-:W-:Y:S02]  /*4b50*/  ISETP.GT.AND P4, PT, R204.reuse, 0x49, PT ;  /* 0x00000049cc00780c */ /* 0x040fe40003f84270 */
[----:B------:R-:W-:Y:S02]  /*4b60*/  FMNMX.FTZ R209, R153, R156, !PT ;  /* 0x0000009c99d17209 */ /* 0x000fe40007810000 */
[C---:B------:R-:W-:Y:S02]  /*4b70*/  ISETP.GT.AND P2, PT, R204.reuse, 0x30, PT ;  /* 0x00000030cc00780c */ /* 0x040fe40003f44270 */
[C---:B------:R-:W-:Y:S02]  /*4b80*/  ISETP.GT.AND P3, PT, R204.reuse, 0x31, PT ;  /* 0x00000031cc00780c */ /* 0x040fe40003f64270 */
[----:B------:R-:W-:Y:S02]  /*4b90*/  FSEL R173, R173, -INF , P5 ;  /* 0xff800000adad7808 */ /* 0x000fe40002800000 */
[----:B------:R-:W-:-:S02]  /*4ba0*/  ISETP.GT.AND P5, PT, R204, 0x40, PT ;  /* 0x00000040cc00780c */ /* 0x000fc40003fa4270 */
[----:B------:R-:W-:Y:S02]  /*4bb0*/  FSEL R181, R181, -INF , P6 ;  /* 0xff800000b5b57808 */ /* 0x000fe40003000000 */
[----:B------:R-:W-:Y:S02]  /*4bc0*/  ISETP.GT.AND P6, PT, R204, 0x50, PT ;  /* 0x00000050cc00780c */ /* 0x000fe40003fc4270 */
[----:B------:R-:W-:Y:S02]  /*4bd0*/  FSEL R189, R189, -INF , P4 ;  /* 0xff800000bdbd7808 */ /* 0x000fe40002000000 */
[----:B------:R-:W-:Y:S02]  /*4be0*/  FMNMX.FTZ R156, R208, R209, !PT ;  /* 0x000000d1d09c7209 */ /* 0x000fe40007810000 */
[----:B------:R-:W-:Y:S02]  /*4bf0*/  FSEL R176, R176, -INF , P2 ;  /* 0xff800000b0b07808 */ /* 0x000fe40001000000 */
[----:B------:R-:W-:-:S02]  /*4c00*/  FSEL R177, R177, -INF , P3 ;  /* 0xff800000b1b17808 */ /* 0x000fc40001800000 */
[----:B------:R-:W-:Y:S02]  /*4c10*/  ISETP.GT.AND P4, PT, R13, RZ, PT ;  /* 0x000000ff0d00720c */ /* 0x000fe40003f84270 */
[C---:B------:R-:W-:Y:S02]  /*4c20*/  ISETP.GT.AND P2, PT, R204.reuse, 0x41, PT ;  /* 0x00000041cc00780c */ /* 0x040fe40003f44270 */
[----:B------:R-:W-:Y:S02]  /*4c30*/  ISETP.GT.AND P3, PT, R204, 0x48, PT ;  /* 0x00000048cc00780c */ /* 0x000fe40003f64270 */
[----:B------:R-:W-:Y:S02]  /*4c40*/  FSEL R184, R184, -INF , P5 ;  /* 0xff800000b8b87808 */ /* 0x000fe40002800000 */
[----:B------:R-:W-:Y:S02]  /*4c50*/  ISETP.GT.AND P5, PT, R204, 0x51, PT ;  /* 0x00000051cc00780c */ /* 0x000fe40003fa4270 */
[----:B------:R-:W-:-:S02]  /*4c60*/  FSEL R192, R192, -INF , P6 ;  /* 0xff800000c0c07808 */ /* 0x000fc40003000000 */
[----:B------:R-:W-:Y:S02]  /*4c70*/  FMNMX.FTZ R209, R157, R156, !PT ;  /* 0x0000009c9dd17209 */ /* 0x000fe40007810000 */
[----:B------:R-:W-:Y:S02]  /*4c80*/  ISETP.GT.AND P6, PT, R13, 0x1, PT ;  /* 0x000000010d00780c */ /* 0x000fe40003fc4270 */
[----:B------:R-:W-:Y:S02]  /*4c90*/  FSEL R154, R154, -INF , P4 ;  /* 0xff8000009a9a7808 */ /* 0x000fe40002000000 */
[----:B------:R-:W-:Y:S02]  /*4ca0*/  FSEL R185, R185, -INF , P2 ;  /* 0xff800000b9b97808 */ /* 0x000fe40001000000 */
[----:B------:R-:W-:Y:S02]  /*4cb0*/  FSEL R188, R188, -INF , P3 ;  /* 0xff800000bcbc7808 */ /* 0x000fe40001800000 */
[----:B------:R-:W-:-:S02]  /*4cc0*/  ISETP.GT.AND P2, PT, R204, 0x58, PT ;  /* 0x00000058cc00780c */ /* 0x000fc40003f44270 */
[----:B------:R-:W-:Y:S02]  /*4cd0*/  ISETP.GT.AND P3, PT, R204, 0x59, PT ;  /* 0x00000059cc00780c */ /* 0x000fe40003f64270 */
        /* <DEDUP_REMOVED lines=87> */
[----:B------:R-:W-:Y:S02]  /*5250*/  FMNMX.FTZ R158, R196, R167, !PT ;  /* 0x000000a7c49e7209 */ /* 0x000fe40007810000 */
[----:B------:R-:W-:-:S02]  /*5260*/  FSEL R199, R199, -INF , P3 ;  /* 0xff800000c7c77808 */ /* 0x000fc40001800000 */
[----:B------:R-:W-:Y:S02]  /*5270*/  FMNMX.FTZ R156, R198, R13, !PT ;  /* 0x0000000dc69c7209 */ /* 0x000fe40007810000 */
[----:B------:R-:W-:Y:S01]  /*5280*/  FMNMX.FTZ R158, R197, R158, !PT ;  /* 0x0000009ec59e7209 */ /* 0x000fe20007810000 */
[----:B------:R-:W1:Y:S01]  /*5290*/  LDC R13, c[0x0][0xa80] ;  /* 0x0002a000ff0d7b82 */ /* 0x000e620000000800 */
[----:B------:R-:W-:-:S03]  /*52a0*/  FMNMX.FTZ R156, R199, R156, !PT ;  /* 0x0000009cc79c7209 */ /* 0x000fc60007810000 */
[----:B------:R-:W2:Y:S04]  /*52b0*/  SHFL.BFLY PT, R167, R158, 0x2, 0x1f ;  /* 0x0c401f009ea77f89 */ /* 0x000ea800000e0000 */
[----:B------:R-:W3:Y:S01]  /*52c0*/  SHFL.BFLY PT, R159, R156, 0x2, 0x1f ;  /* 0x0c401f009c9f7f89 */ /* 0x000ee200000e0000 */
[----:B--2---:R-:W-:Y:S02]  /*52d0*/  FMNMX.FTZ R167, R158, R167, !PT ;  /* 0x000000a79ea77209 */ /* 0x004fe40007810000 */
[----:B---3--:R-:W-:-:S03]  /*52e0*/  FMNMX.FTZ R213, R156, R159, !PT ;  /* 0x0000009f9cd57209 */ /* 0x008fc60007810000 */
[----:B------:R-:W2:Y:S04]  /*52f0*/  SHFL.BFLY PT, R204, R167, 0x1, 0x1f ;  /* 0x0c201f00a7cc7f89 */ /* 0x000ea800000e0000 */
[----:B------:R-:W3:Y:S01]  /*5300*/  SHFL.BFLY PT, R214, R213, 0x1, 0x1f ;  /* 0x0c201f00d5d67f89 */ /* 0x000ee200000e0000 */
[----:B--2---:R-:W-:Y:S02]  /*5310*/  FMNMX.FTZ R204, R167, R204, !PT ;  /* 0x000000cca7cc7209 */ /* 0x004fe40007810000 */
[----:B---3--:R-:W-:-:S03]  /*5320*/  FMNMX.FTZ R156, R213, R214, !PT ;  /* 0x000000d6d59c7209 */ /* 0x008fc60007810000 */
[CC--:B-1----:R-:W-:Y:S01]  /*5330*/  FMUL.FTZ R212, R204.reuse, R13.reuse ;  /* 0x0000000dccd47220 */ /* 0x0c2fe20000410000 */
[----:B------:R-:W-:Y:S02]  /*5340*/  FSETP.NEU.FTZ.AND P2, PT, R204, -INF , PT ;  /* 0xff800000cc00780b */ /* 0x000fe40003f5d000 */
[C---:B------:R-:W-:Y:S01]  /*5350*/  FSETP.NEU.FTZ.AND P3, PT, R156.reuse, -INF , PT ;  /* 0xff8000009c00780b */ /* 0x040fe20003f7d000 */
[----:B------:R-:W-:Y:S01]  /*5360*/  FMUL.FTZ R216, R156, R13 ;  /* 0x0000000d9cd87220 */ /* 0x000fe20000410000 */
[----:B------:R-:W-:-:S04]  /*5370*/  FSEL R212, R212, RZ, P2 ;  /* 0x000000ffd4d47208 */ /* 0x000fc80001000000 */
[----:B------:R-:W-:Y:S01]  /*5380*/  FSEL R216, R216, RZ, P3 ;  /* 0x000000ffd8d87208 */ /* 0x000fe20001800000 */
[-CC-:B------:R-:W-:Y:S01]  /*5390*/  FFMA.FTZ R159, R153, R13.reuse, -R212.reuse ;  /* 0x0000000d999f7223 */ /* 0x180fe200000108d4 */
[----:B------:R-:W-:Y:S01]  /*53a0*/  FSEL R153, R204, RZ, P2 ;  /* 0x000000ffcc997208 */ /* 0x000fe20001000000 */
[-CC-:B------:R-:W-:Y:S01]  /*53b0*/  FFMA.FTZ R158, R152, R13.reuse, -R212.reuse ;  /* 0x0000000d989e7223 */ /* 0x180fe200000108d4 */
[-C--:B------:R-:W-:Y:S01]  /*53c0*/  FFMA.FTZ R167, R208, R13.reuse, -R212 ;  /* 0x0000000dd0a77223 */ /* 0x080fe200000108d4 */
[-CC-:B------:R-:W-:Y:S01]  /*53d0*/  FFMA.FTZ R213, R154, R13.reuse, -R216.reuse ;  /* 0x0000000d9ad57223 */ /* 0x180fe200000108d8 */
[----:B------:R-:W-:Y:S01]  /*53e0*/  FSEL R154, R156, RZ, P3 ;  /* 0x000000ff9c9a7208 */ /* 0x000fe20001800000 */
[-CC-:B------:R-:W-:Y:S01]  /*53f0*/  FFMA.FTZ R214, R155, R13.reuse, -R216.reuse ;  /* 0x0000000d9bd67223 */ /* 0x180fe200000108d8 */
[----:B------:R-:W-:Y:S01]  /*5400*/  FFMA.FTZ R155, R211, R13, -R216 ;  /* 0x0000000dd39b7223 */ /* 0x000fe200000108d8 */
[----:B------:R-:W-:Y:S01]  /*5410*/  FADD.FTZ R152, -R153, R206 ;  /* 0x000000ce99987221 */ /* 0x000fe20000010100 */
[----:B------:R-:W-:-:S02]  /*5420*/  IMAD.U32 R211, RZ, RZ, UR4 ;  /* 0x00000004ffd37e24 */ /* 0x000fc4000f8e00ff */
[----:B------:R-:W-:Y:S01]  /*5430*/  FADD.FTZ R154, -R154, R207 ;  /* 0x000000cf9a9a7221 */ /* 0x000fe20000010100 */
[-C--:B------:R-:W-:Y:S01]  /*5440*/  FFMA.FTZ R208, R157, R13.reuse, -R212 ;  /* 0x0000000d9dd07223 */ /* 0x080fe200000108d4 */
[-C--:B------:R-:W-:Y:S01]  /*5450*/  FMUL.FTZ R207, R152, R13.reuse ;  /* 0x0000000d98cf7220 */ /* 0x080fe20000410000 */
[----:B------:R-:W-:Y:S01]  /*5460*/  @!P1 VIADD R152, R211, 0x32440 ;  /* 0x00032440d3989836 */ /* 0x000fe20000000000 */
[----:B------:R-:W-:Y:S01]  /*5470*/  IADD3 R157, -R215, 0xb, RZ ;  /* 0x0000000bd79d7810 */ /* 0x000fe20007ffe1ff */
[-C--:B------:R-:W-:Y:S01]  /*5480*/  FMUL.FTZ R215, R154, R13.reuse ;  /* 0x0000000d9ad77220 */ /* 0x080fe20000410000 */
[-C--:B------:R-:W-:Y:S01]  /*5490*/  FFMA.FTZ R210, R210, R13.reuse, -R216 ;  /* 0x0000000dd2d27223 */ /* 0x080fe200000108d8 */
[----:B------:R-:W-:Y:S01]  /*54a0*/  MUFU.EX2 R158, R158 ;  /* 0x0000009e009e7308 */ /* 0x000fe20000000800 */
[----:B------:R-:W-:Y:S01]  /*54b0*/  @!P1 PRMT R152, RZ, 0x654, R152 ;  /* 0x00000654ff989816 */ /* 0x000fe20000000098 */
[----:B------:R1:W-:Y:S06]  /*54c0*/  BAR.ARV R157, 0x100 ;  /* 0x0004009d0000751d */ /* 0x0003ec0000002000 */
[----:B------:R2:W-:Y:S01]  /*54d0*/  @!P1 SYNCS.ARRIVE.TRANS64.RED.A1T0 RZ, [R152+URZ], RZ ;  /* 0x000000ff98ff99a7 */ /* 0x0005e2000810043f */
[----:B------:R-:W3:Y:S01]  /*54e0*/  MUFU.EX2 R207, R207 ;  /* 0x000000cf00cf7308 */ /* 0x000ee20000000800 */
[----:B------:R-:W-:Y:S01]  /*54f0*/  UIMAD UR4, UR36, 0xc00, UR7 ;  /* 0x00000c00240478a4 */ /* 0x000fe2000f8e0207 */
[-CC-:B------:R-:W-:Y:S01]  /*5500*/  FFMA.FTZ R160, R160, R13.reuse, -R212.reuse ;  /* 0x0000000da0a07223 */ /* 0x180fe200000108d4 */
[-CC-:B------:R-:W-:Y:S01]  /*5510*/  FFMA.FTZ R161, R161, R13.reuse, -R212.reuse ;  /* 0x0000000da1a17223 */ /* 0x180fe200000108d4 */
[-CC-:B------:R-:W-:Y:S01]  /*5520*/  FFMA.FTZ R164, R164, R13.reuse, -R212.reuse ;  /* 0x0000000da4a47223 */ /* 0x180fe200000108d4 */
[-C--:B------:R-:W-:Y:S01]  /*5530*/  FFMA.FTZ R165, R165, R13.reuse, -R212 ;  /* 0x0000000da5a57223 */ /* 0x080fe200000108d4 */
[-CC-:B------:R-:W-:Y:S01]  /*5540*/  FFMA.FTZ R162, R162, R13.reuse, -R216.reuse ;  /* 0x0000000da2a27223 */ /* 0x180fe200000108d8 */
[-CC-:B------:R-:W-:Y:S01]  /*5550*/  FFMA.FTZ R163, R163, R13.reuse, -R216.reuse ;  /* 0x0000000da3a37223 */ /* 0x180fe200000108d8 */
[----:B------:R-:W4:Y:S01]  /*5560*/  MUFU.EX2 R215, R215 ;  /* 0x000000d700d77308 */ /* 0x000f220000000800 */
[----:B------:R-:W-:Y:S01]  /*5570*/  UMOV UR10, UR4 ;  /* 0x00000004000a7c82 */ /* 0x000fe20008000000 */
[-CC-:B------:R-:W-:Y:S01]  /*5580*/  FFMA.FTZ R166, R166, R13.reuse, -R216.reuse ;  /* 0x0000000da6a67223 */ /* 0x180fe200000108d8 */
[-C--:B------:R-:W-:Y:S01]  /*5590*/  FFMA.FTZ R209, R209, R13.reuse, -R216 ;  /* 0x0000000dd1d17223 */ /* 0x080fe200000108d8 */
[-CC-:B------:R-:W-:Y:S01]  /*55a0*/  FFMA.FTZ R168, R168, R13.reuse, -R212.reuse ;  /* 0x0000000da8a87223 */ /* 0x180fe200000108d4 */
[-CC-:B------:R-:W-:Y:S01]  /*55b0*/  FFMA.FTZ R169, R169, R13.reuse, -R212.reuse ;  /* 0x0000000da9a97223 */ /* 0x180fe200000108d4 */
[-CC-:B------:R-:W-:Y:S01]  /*55c0*/  FFMA.FTZ R172, R172, R13.reuse, -R212.reuse ;  /* 0x0000000dacac7223 */ /* 0x180fe200000108d4 */
[----:B------:R-:W-:Y:S01]  /*55d0*/  FFMA.FTZ R173, R173, R13, -R212 ;  /* 0x0000000dadad7223 */ /* 0x000fe200000108d4 */
[----:B------:R-:W2:Y:S01]  /*55e0*/  MUFU.EX2 R159, R159 ;  /* 0x0000009f009f7308 */ /* 0x000ea20000000800 */
[-C--:B---3--:R-:W-:Y:S01]  /*55f0*/  FMUL.FTZ R24, R24, R207.reuse ;  /* 0x000000cf18187220 */ /* 0x088fe20000410000 */
        /* <DEDUP_REMOVED lines=133> */
[----:B--2---:R-:W-:Y:S01]  /*5e50*/  F2FP.F16.F32.PACK_AB R152, R159, R158 ;  /* 0x0000009e9f98723e */ /* 0x004fe200000000ff */
[----:B------:R-:W-:Y:S01]  /*5e60*/  MUFU.EX2 R160, R160 ;  /* 0x000000a000a07308 */ /* 0x000fe20000000800 */
[----:B---3--:R-:W-:Y:S01]  /*5e70*/  F2FP.F16.F32.PACK_AB R154, R208, R167 ;  /* 0x000000a7d09a723e */ /* 0x008fe200000000ff */
[--C-:B------:R-:W-:Y:S01]  /*5e80*/  FFMA.FTZ R170, R170, R13, -R216.reuse ;  /* 0x0000000daaaa7223 */ /* 0x100fe200000108d8 */
[----:B-----5:R-:W-:Y:S01]  /*5e90*/  F2FP.F16.F32.PACK_AB R153, R214, R213 ;  /* 0x000000d5d699723e */ /* 0x020fe200000000ff */
[-CC-:B------:R-:W-:Y:S01]  /*5ea0*/  FFMA.FTZ R171, R171, R13.reuse, -R216.reuse ;  /* 0x0000000dabab7223 */ /* 0x180fe200000108d8 */
[----:B-1----:R-:W-:Y:S01]  /*5eb0*/  F2FP.F16.F32.PACK_AB R155, R206, R210 ;  /* 0x000000d2ce9b723e */ /* 0x002fe200000000ff */
[----:B------:R1:W-:Y:S01]  /*5ec0*/  BAR.SYNC.DEFER_BLOCKING R226, 0x100 ;  /* 0x000400e20000751d */ /* 0x0003e20000010000 */
[-CC-:B------:R-:W-:Y:S01]  /*5ed0*/  FFMA.FTZ R174, R174, R13.reuse, -R216.reuse ;  /* 0x0000000daeae7223 */ /* 0x180fe200000108d8 */
[-C--:B------:R-:W-:Y:S01]  /*5ee0*/  FFMA.FTZ R175, R175, R13.reuse, -R216 ;  /* 0x0000000dafaf7223 */ /* 0x080fe200000108d8 */
[-CC-:B------:R-:W-:Y:S01]  /*5ef0*/  FFMA.FTZ R176, R176, R13.reuse, -R212.reuse ;  /* 0x0000000db0b07223 */ /* 0x180fe200000108d4 */
[-CC-:B------:R-:W-:Y:S01]  /*5f00*/  FFMA.FTZ R177, R177, R13.reuse, -R212.reuse ;  /* 0x0000000db1b17223 */ /* 0x180fe200000108d4 */
[-CC-:B------:R-:W-:Y:S01]  /*5f10*/  FFMA.FTZ R180, R180, R13.reuse, -R212.reuse ;  /* 0x0000000db4b47223 */ /* 0x180fe200000108d4 */
[----:B------:R-:W2:Y:S01]  /*5f20*/  MUFU.EX2 R161, R161 ;  /* 0x000000a100a17308 */ /* 0x000ea20000000800 */
[-C--:B------:R-:W-:Y:S01]  /*5f30*/  FFMA.FTZ R181, R181, R13.reuse, -R212 ;  /* 0x0000000db5b57223 */ /* 0x080fe200000108d4 */
[-CC-:B------:R-:W-:Y:S01]  /*5f40*/  FFMA.FTZ R178, R178, R13.reuse, -R216.reuse ;  /* 0x0000000db2b27223 */ /* 0x180fe200000108d8 */
[-CC-:B------:R-:W-:Y:S01]  /*5f50*/  FFMA.FTZ R179, R179, R13.reuse, -R216.reuse ;  /* 0x0000000db3b37223 */ /* 0x180fe200000108d8 */
[-CC-:B------:R-:W-:Y:S01]  /*5f60*/  FFMA.FTZ R182, R182, R13.reuse, -R216.reuse ;  /* 0x0000000db6b67223 */ /* 0x180fe200000108d8 */
[-C--:B------:R-:W-:Y:S01]  /*5f70*/  FFMA.FTZ R183, R183, R13.reuse, -R216 ;  /* 0x0000000db7b77223 */ /* 0x080fe200000108d8 */
[-CC-:B------:R-:W-:Y:S01]  /*5f80*/  FFMA.FTZ R184, R184, R13.reuse, -R212.reuse ;  /* 0x0000000db8b87223 */ /* 0x180fe200000108d4 */
[-CC-:B------:R-:W-:Y:S01]  /*5f90*/  FFMA.FTZ R185, R185, R13.reuse, -R212.reuse ;  /* 0x0000000db9b97223 */ /* 0x180fe200000108d4 */
[----:B------:R-:W-:Y:S01]  /*5fa0*/  MUFU.EX2 R164, R164 ;  /* 0x000000a400a47308 */ /* 0x000fe20000000800 */
[-CC-:B------:R-:W-:Y:S01]  /*5fb0*/  FFMA.FTZ R188, R188, R13.reuse, -R212.reuse ;  /* 0x0000000dbcbc7223 */ /* 0x180fe200000108d4 */
[-C--:B------:R-:W-:Y:S01]  /*5fc0*/  FFMA.FTZ R189, R189, R13.reuse, -R212 ;  /* 0x0000000dbdbd7223 */ /* 0x080fe200000108d4 */
[-CC-:B------:R-:W-:Y:S01]  /*5fd0*/  FFMA.FTZ R186, R186, R13.reuse, -R216.reuse ;  /* 0x0000000dbaba7223 */ /* 0x180fe200000108d8 */
[-CC-:B------:R-:W-:Y:S01]  /*5fe0*/  FFMA.FTZ R187, R187, R13.reuse, -R216.reuse ;  /* 0x0000000dbbbb7223 */ /* 0x180fe200000108d8 */
[-CC-:B------:R-:W-:Y:S01]  /*5ff0*/  FFMA.FTZ R190, R190, R13.reuse, -R216.reuse ;  /* 0x0000000dbebe7223 */ /* 0x180fe200000108d8 */
[-C--:B------:R-:W-:Y:S01]  /*6000*/  FFMA.FTZ R191, R191, R13.reuse, -R216 ;  /* 0x0000000dbfbf7223 */ /* 0x080fe200000108d8 */
[-CC-:B------:R-:W-:Y:S01]  /*6010*/  FFMA.FTZ R192, R192, R13.reuse, -R212.reuse ;  /* 0x0000000dc0c07223 */ /* 0x180fe200000108d4 */
[----:B------:R-:W-:Y:S01]  /*6020*/  MUFU.EX2 R165, R165 ;  /* 0x000000a500a57308 */ /* 0x000fe20000000800 */
[-CC-:B------:R-:W-:Y:S01]  /*6030*/  FFMA.FTZ R193, R193, R13.reuse, -R212.reuse ;  /* 0x0000000dc1c17223 */ /* 0x180fe200000108d4 */
[----:B------:R-:W-:Y:S01]  /*6040*/  WARPGROUP.ARRIVE ;  /* 0x00000000000079c5 */ /* 0x000fe20000000000 */
[-CC-:B------:R-:W-:Y:S01]  /*6050*/  FFMA.FTZ R196, R196, R13.reuse, -R212.reuse ;  /* 0x0000000dc4c47223 */ /* 0x180fe200000108d4 */
[-C--:B------:R-:W-:Y:S01]  /*6060*/  FFMA.FTZ R197, R197, R13.reuse, -R212 ;  /* 0x0000000dc5c57223 */ /* 0x080fe200000108d4 */
[-CC-:B------:R-:W-:Y:S01]  /*6070*/  FFMA.FTZ R194, R194, R13.reuse, -R216.reuse ;  /* 0x0000000dc2c27223 */ /* 0x180fe200000108d8 */
[-CC-:B------:R-:W-:Y:S01]  /*6080*/  FFMA.FTZ R195, R195, R13.reuse, -R216.reuse ;  /* 0x0000000dc3c37223 */ /* 0x180fe200000108d8 */
[-CC-:B------:R-:W-:Y:S01]  /*6090*/  FFMA.FTZ R198, R198, R13.reuse, -R216.reuse ;  /* 0x0000000dc6c67223 */ /* 0x180fe200000108d8 */
[----:B------:R-:W-:Y:S01]  /*60a0*/  HGMMA.64x256x16.F32 R24, R152, gdesc[UR8].tnspB, R24, gsb0 ;  /* 0x43e0000898187df0 */ /* 0x000fe20008000818 */
[----:B------:R-:W-:Y:S01]  /*60b0*/  MUFU.EX2 R162, R162 ;  /* 0x000000a200a27308 */ /* 0x000fe20000000800 */
[----:B------:R-:W-:Y:S01]  /*60c0*/  UIADD3 UR10, UR4, 0x80, URZ ;  /* 0x00000080040a7890 */ /* 0x000fe2000fffe03f */
[----:B------:R-:W-:Y:S01]  /*60d0*/  FFMA.FTZ R199, R199, R13, -R216 ;  /* 0x0000000dc7c77223 */ /* 0x000fe200000108d8 */
[----:B------:R-:W-:Y:S01]  /*60e0*/  UMOV UR11, 0x40000040 ;  /* 0x40000040000b7882 */ /* 0x000fe20000000000 */
[----:B------:R-:W-:Y:S01]  /*60f0*/  FFMA.FTZ R12, R207, R12, R158 ;  /* 0x0000000ccf0c7223 */ /* 0x000fe2000001009e */
[----:B------:R-:W-:Y:S01]  /*6100*/  FFMA.FTZ R213, R215, R0, R213 ;  /* 0x00000000d7d57223 */ /* 0x000fe200000100d5 */
[----:B------:R-:W-:Y:S01]  /*6110*/  ISETP.GT.AND P2, PT, R205, R220, PT ;  /* 0x000000dccd00720c */ /* 0x000fe20003f44270 */
[----:B------:R-:W-:Y:S01]  /*6120*/  @!P1 VIADD R211, R211, 0x32460 ;  /* 0x00032460d3d39836 */ /* 0x000fe20000000000 */
[----:B------:R-:W3:Y:S01]  /*6130*/  MUFU.EX2 R163, R163 ;  /* 0x000000a300a37308 */ /* 0x000ee20000000800 */
[----:B------:R-:W-:Y:S01]  /*6140*/  FADD.FTZ R12, R159, R12 ;  /* 0x0000000c9f0c7221 */ /* 0x000fe20000010000 */
[----:B------:R-:W-:Y:S01]  /*6150*/  FADD.FTZ R213, R214, R213 ;  /* 0x000000d5d6d57221 */ /* 0x000fe20000010000 */
[----:B------:R-:W-:Y:S01]  /*6160*/  VIADD R205, R205, 0xffffffff ;  /* 0xffffffffcdcd7836 */ /* 0x000fe20000000000 */
[----:B------:R-:W-:Y:S01]  /*6170*/  @!P1 PRMT R211, RZ, 0x654, R211 ;  /* 0x00000654ffd39816 */ /* 0x000fe200000000d3 */
[----:B------:R-:W-:Y:S01]  /*6180*/  FADD.FTZ R167, R167, R12 ;  /* 0x0000000ca7a77221 */ /* 0x000fe20000010000 */
[----:B------:R-:W-:Y:S01]  /*6190*/  FADD.FTZ R213, R210, R213 ;  /* 0x000000d5d2d57221 */ /* 0x000fe20000010000 */
[----:B------:R-:W-:Y:S01]  /*61a0*/  IMAD.MOV.U32 R207, RZ, RZ, R156 ;  /* 0x000000ffffcf7224 */ /* 0x000fe200078e009c */
[----:B------:R-:W-:Y:S01]  /*61b0*/  MUFU.EX2 R166, R166 ;  /* 0x000000a600a67308 */ /* 0x000fe20000000800 */
[----:B------:R-:W-:Y:S01]  /*61c0*/  FADD.FTZ R167, R208, R167 ;  /* 0x000000a7d0a77221 */ /* 0x000fe20000010000 */
[----:B------:R-:W-:Y:S01]  /*61d0*/  FADD.FTZ R213, R206, R213 ;  /* 0x000000d5ced57221 */ /* 0x000fe20000010000 */
[----:B------:R-:W-:-:S05]  /*61e0*/  IMAD.MOV.U32 R206, RZ, RZ, R204 ;  /* 0x000000ffffce7224 */ /* 0x000fca00078e00cc */
[----:B------:R-:W4:Y:S08]  /*61f0*/  MUFU.EX2 R209, R209 ;  /* 0x000000d100d17308 */ /* 0x000f300000000800 */
[----:B------:R-:W-:Y:S08]  /*6200*/  MUFU.EX2 R168, R168 ;  /* 0x000000a800a87308 */ /* 0x000ff00000000800 */
[----:B------:R-:W5:Y:S08]  /*6210*/  MUFU.EX2 R169, R169 ;  /* 0x000000a900a97308 */ /* 0x000f700000000800 */
        /* <DEDUP_REMOVED lines=27> */
[----:B------:R-:W1:Y:S01]  /*63d0*/  MUFU.EX2 R195, R195 ;  /* 0x000000c300c37308 */ /* 0x000e620000000800 */
[----:B------:R-:W-:-:S02]  /*63e0*/  WARPGROUP.DEPBAR.LE gsb0, 0x0 ;  /* 0x00008000000079c5 */ /* 0x000fc40000010000 */
[----:B--2---:R-:W-:-:S05]  /*63f0*/  F2FP.F16.F32.PACK_AB R152, R161, R160 ;  /* 0x000000a0a198723e */ /* 0x004fca00000000ff */
[----:B------:R-:W-:Y:S01]  /*6400*/  MUFU.EX2 R198, R198 ;  /* 0x000000c600c67308 */ /* 0x000fe20000000800 */
[----:B---3--:R-:W-:Y:S01]  /*6410*/  F2FP.F16.F32.PACK_AB R153, R163, R162 ;  /* 0x000000a2a399723e */ /* 0x008fe200000000ff */
[----:B------:R-:W-:Y:S01]  /*6420*/  FADD.FTZ R160, R160, R167 ;  /* 0x000000a7a0a07221 */ /* 0x000fe20000010000 */
[----:B------:R-:W-:Y:S01]  /*6430*/  F2FP.F16.F32.PACK_AB R154, R165, R164 ;  /* 0x000000a4a59a723e */ /* 0x000fe200000000ff */
[----:B------:R-:W-:Y:S01]  /*6440*/  FADD.FTZ R162, R162, R213 ;  /* 0x000000d5a2a27221 */ /* 0x000fe20000010000 */
[----:B----4-:R-:W-:Y:S01]  /*6450*/  F2FP.F16.F32.PACK_AB R155, R209, R166 ;  /* 0x000000a6d19b723e */ /* 0x010fe200000000ff */
[----:B------:R-:W-:Y:S02]  /*6460*/  FADD.FTZ R161, R161, R160 ;  /* 0x000000a0a1a17221 */ /* 0x000fe40000010000 */
[----:B------:R-:W2:Y:S01]  /*6470*/  MUFU.EX2 R199, R199 ;  /* 0x000000c700c77308 */ /* 0x000ea20000000800 */
[----:B------:R-:W-:Y:S01]  /*6480*/  WARPGROUP.ARRIVE ;  /* 0x00000000000079c5 */ /* 0x000fe20000000000 */
[----:B------:R-:W-:Y:S01]  /*6490*/  FADD.FTZ R163, R163, R162 ;  /* 0x000000a2a3a37221 */ /* 0x000fe20000010000 */
[----:B------:R-:W-:-:S03]  /*64a0*/  FADD.FTZ R164, R164, R161 ;  /* 0x000000a1a4a47221 */ /* 0x000fc60000010000 */
[----:B------:R-:W-:Y:S01]  /*64b0*/  FADD.FTZ R166, R166, R163 ;  /* 0x000000a3a6a67221 */ /* 0x000fe20000010000 */
[----:B------:R-:W-:Y:S01]  /*64c0*/  HGMMA.64x256x16.F32 R24, R152, gdesc[UR8].tnspB, R24, gsb0 ;  /* 0x43e0000898187df0 */ /* 0x000fe20008000818 */
[----:B------:R-:W-:Y:S01]  /*64d0*/  UIADD3 UR10, UR4, 0x100, URZ ;  /* 0x00000100040a7890 */ /* 0x000fe2000fffe03f */
[----:B------:R-:W-:Y:S01]  /*64e0*/  FADD.FTZ R165, R165, R164 ;  /* 0x000000a4a5a57221 */ /* 0x000fe20000010000 */
[----:B------:R-:W-:Y:S01]  /*64f0*/  UMOV UR11, 0x40000040 ;  /* 0x40000040000b7882 */ /* 0x000fe20000000000 */
[----:B------:R-:W-:Y:S01]  /*6500*/  FADD.FTZ R209, R209, R166 ;  /* 0x000000a6d1d17221 */ /* 0x000fe20000010000 */
[----:B------:R-:W-:Y:S02]  /*6510*/  WARPGROUP.DEPBAR.LE gsb0, 0x0 ;  /* 0x00008000000079c5 */ /* 0x000fe40000010000 */
[----:B-----5:R-:W-:Y:S01]  /*6520*/  F2FP.F16.F32.PACK_AB R152, R169, R168 ;  /* 0x000000a8a998723e */ /* 0x020fe200000000ff */
[----:B------:R-:W-:Y:S01]  /*6530*/  FADD.FTZ R168, R168, R165 ;  /* 0x000000a5a8a87221 */ /* 0x000fe20000010000 */
[----:B-1----:R-:W-:Y:S01]  /*6540*/  F2FP.F16.F32.PACK_AB R153, R171, R170 ;  /* 0x000000aaab99723e */ /* 0x002fe200000000ff */
        /* <DEDUP_REMOVED lines=9> */
[----:B------:R-:W-:-:S06]  /*65e0*/  FADD.FTZ R175, R175, R174 ;  /* 0x000000aeafaf7221 */ /* 0x000fcc0000010000 */
        /* <DEDUP_REMOVED lines=56> */
.L_x_3416:
[----:B------:R-:W-:-:S13]  /*6970*/  ISETP.GE.AND P2, PT, R205, RZ, PT ;  /* 0x000000ffcd00720c */ /* 0x000fda0003f46270 */
[----:B------:R-:W-:Y:S05]  /*6980*/  @!P2 BRA `(.L_x_3426) ;  /* 0x0000002000c4a947 */ /* 0x000fea0003800000 */
[----:B-1----:R-:W-:Y:S02]  /*6990*/  IMAD.MOV.U32 R211, RZ, RZ, R156 ;  /* 0x000000ffffd37224 */ /* 0x002fe400078e009c */
[----:B------:R-:W-:-:S07]  /*69a0*/  IMAD.MOV.U32 R207, RZ, RZ, R204 ;  /* 0x000000ffffcf7224 */ /* 0x000fce00078e00cc */
.L_x_3435:
[----:B------:R-:W-:-:S04]  /*69b0*/  UIADD3 UR36, UR36, 0x1, URZ ;  /* 0x0000000124247890 */ /* 0x000fc8000fffe03f */
[----:B------:R-:W-:-:S04]  /*69c0*/  UISETP.NE.AND UP0, UPT, UR36, 0x2, UPT ;  /* 0x000000022400788c */ /* 0x000fc8000bf05270 */
[----:B------:R-:W-:Y:S02]  /*69d0*/  USEL UR4, URZ, 0x1, UP0 ;  /* 0x000000013f047887 */ /* 0x000fe40008000000 */
[----:B------:R-:W-:Y:S02]  /*69e0*/  USEL UR36, UR36, URZ, UP0 ;  /* 0x0000003f24247287 */ /* 0x000fe40008000000 */
[----:B------:R-:W-:Y:S01]  /*69f0*/  ULOP3.LUT UR37, UR37, UR4, URZ, 0x3c, !UPT ;  /* 0x0000000425257292 */ /* 0x000fe2000f8e3c3f */
[----:B--2---:R-:W-:Y:S11]  /*6a00*/  @!P0 BRA `(.L_x_3427) ;  /* 0x0000000000048947 */ /* 0x004ff60003800000 */
[----:B------:R-:W-:Y:S01]  /*6a10*/  BPT.TRAP 0x1 ;  /* 0x000000040000795c */ /* 0x000fe20000300000 */
.L_x_3427:
[----:B------:R-:W-:Y:S01]  /*6a20*/  ULEA UR4, UR36, UR39, 0x3 ;  /* 0x0000002724047291 */ /* 0x000fe2000f8e183f */
[----:B------:R-:W-:-:S05]  /*6a30*/  IMAD.U32 R13, RZ, RZ, UR37 ;  /* 0x00000025ff0d7e24 */ /* 0x000fca000f8e00ff */
[----:B------:R-:W-:-:S04]  /*6a40*/  SHF.L.U32 R13, R13, 0x1f, RZ ;  /* 0x0000001f0d0d7819 */ /* 0x000fc800000006ff */
[----:B------:R1:W2:Y:S01]  /*6a50*/  SYNCS.PHASECHK.TRANS64.TRYWAIT P2, [UR4+0x32430], R13 ;  /* 0x0324300dff0075a7 */ /* 0x0002a20008040144 */
[----:B------:R-:W-:Y:S05]  /*6a60*/  @!P0 BRA `(.L_x_3428) ;  /* 0x0000000000048947 */ /* 0x000fea0003800000 */
[----:B------:R-:W-:Y:S01]  /*6a70*/  BPT.TRAP 0x1 ;  /* 0x000000040000795c */ /* 0x000fe20000300000 */
.L_x_3428:
[----:B--2---:R-:W-:Y:S05]  /*6a80*/  @P2 BRA `(.L_x_3429) ;  /* 0x0000000000082947 */ /* 0x004fea0003800000 */
[----:B------:R-:W2:Y:S02]  /*6a90*/  SYNCS.PHASECHK.TRANS64.TRYWAIT P2, [UR4+0x32430], R13 ;  /* 0x0324300dff0075a7 */ /* 0x000ea40008040144 */
[----:B--2---:R-:W-:Y:S05]  /*6aa0*/  @!P2 BRA `(.L_x_3430) ;  /* 0x000000780004a947 */ /* 0x004fea0003800000 */
.L_x_3429:
        /* <DEDUP_REMOVED lines=31> */
.L_x_3431:
[----:B------:R2:W3:Y:S01]  /*6ca0*/  SYNCS.PHASECHK.TRANS64.TRYWAIT P2, [UR4+0x32450], R13 ;  /* 0x0324500dff0075a7 */ /* 0x0004e20008040144 */
[----:B------:R-:W-:Y:S05]  /*6cb0*/  @!P0 BRA `(.L_x_3432) ;  /* 0x0000000000048947 */ /* 0x000fea0003800000 */
[----:B------:R-:W-:Y:S01]  /*6cc0*/  BPT.TRAP 0x1 ;  /* 0x000000040000795c */ /* 0x000fe20000300000 */
.L_x_3432:
[----:B---3--:R-:W-:Y:S05]  /*6cd0*/  @P2 BRA `(.L_x_3433) ;  /* 0x0000000000082947 */ /* 0x008fea0003800000 */
[----:B------:R-:W3:Y:S02]  /*6ce0*/  SYNCS.PHASECHK.TRANS64.TRYWAIT P2, [UR4+0x32450], R13 ;  /* 0x0324500dff0075a7 */ /* 0x000ee40008040144 */
[----:B---3--:R-:W-:Y:S05]  /*6cf0*/  @!P2 BRA `(.L_x_3434) ;  /* 0x000000740088a947 */ /* 0x008fea0003800000 */
.L_x_3433:
[----:B------:R-:W-:Y:S01]  /*6d00*/  R2UR UR56, R16 ;  /* 0x00000000103872ca */ /* 0x000fe200000e0000 */
[----:B------:R-:W-:Y:S01]  /*6d10*/  UIMAD UR5, UR36, 0xc00, UR6 ;  /* 0x00000c00240578a4 */ /* 0x000fe2000f8e0206 */
[----:B------:R-:W-:Y:S01]  /*6d20*/  R2UR UR57, R17 ;  /* 0x00000000113972ca */ /* 0x000fe200000e0000 */
[----:B------:R-:W-:Y:S01]  /*6d30*/  WARPGROUP.ARRIVE ;  /* 0x00000000000079c5 */ /* 0x000fe20000000000 */
[----:B------:R-:W-:Y:S01]  /*6d40*/  UMOV UR59, 0x40000040 ;  /* 0x40000040003b7882 */ /* 0x000fe20000000000 */
[----:B------:R-:W-:-:S04]  /*6d50*/  UIADD3 UR10, UR5, 0x304, URZ ;  /* 0x00000304050a7890 */ /* 0x000fc8000fffe03f */
[----:B------:R-:W4:Y:S01]  /*6d60*/  S2R R220, SR_TID.X ;  /* 0x0000000000dc7919 */ /* 0x000f220000002100 */
[----:B------:R-:W-:Y:S01]  /*6d70*/  UMOV UR11, 0x40000040 ;  /* 0x40000040000b7882 */ /* 0x000fe20000000000 */
[----:B------:R-:W-:Y:S01]  /*6d80*/  UMOV UR58, UR5 ;  /* 0x00000005003a7c82 */ /* 0x000fe20008000000 */
[----:B------:R-:W-:Y:S01]  /*6d90*/  UIADD3 UR14, UR5, 0x306, URZ ;  /* 0x00000306050e7890 */ /* 0x000fe2000fffe03f */
[----:B------:R-:W-:Y:S01]  /*6da0*/  IMAD.U32 R215, RZ, RZ, UR4 ;  /* 0x00000004ffd77e24 */ /* 0x000fe2000f8e00ff */
[----:B------:R-:W-:Y:S01]  /*6db0*/  UMOV UR15, 0x40000040 ;  /* 0x40000040000f7882 */ /* 0x000fe20000000000 */
[----:B------:R-:W-:Y:S01]  /*6dc0*/  UIADD3 UR18, UR5, 0x600, URZ ;  /* 0x0000060005127890 */ /* 0x000fe2000fffe03f */
[----:B------:R-:W-:Y:S01]  /*6dd0*/  ISETP.GT.AND P2, PT, R205, RZ, PT ;  /* 0x000000ffcd00720c */ /* 0x000fe20003f44270 */
[----:B------:R-:W-:Y:S01]  /*6de0*/  UMOV UR19, 0x40000040 ;  /* 0x4000004000137882 */ /* 0x000fe20000000000 */
[----:B------:R-:W-:Y:S01]  /*6df0*/  HGMMA.64x96x16.F32 R152, gdesc[UR56], R152, gsb0 ;  /* 0x01600000389879f0 */ /* 0x000fe20008000898 */
[----:B------:R-:W-:Y:S01]  /*6e00*/  R2UR UR56, R14 ;  /* 0x000000000e3872ca */ /* 0x000fe200000e0000 */
[----:B------:R-:W-:Y:S01]  /*6e10*/  UIADD3 UR58, UR5, 0x2, URZ ;  /* 0x00000002053a7890 */ /* 0x000fe2000fffe03f */
[----:B------:R-:W-:Y:S01]  /*6e20*/  R2UR UR57, R15 ;  /* 0x000000000f3972ca */ /* 0x000fe200000e0000 */
[----:B------:R-:W-:Y:S01]  /*6e30*/  UMOV UR59, 0x40000040 ;  /* 0x40000040003b7882 */ /* 0x000fe20000000000 */
[----:B------:R-:W-:Y:S01]  /*6e40*/  UIADD3 UR22, UR5, 0x602, URZ ;  /* 0x0000060205167890 */ /* 0x000fe2000fffe03f */
[----:B------:R-:W-:Y:S01]  /*6e50*/  VIADD R205, R205, 0xffffffff ;  /* 0xffffffffcdcd7836 */ /* 0x000fe20000000000 */
        /* <DEDUP_REMOVED lines=11> */
[----:B----4-:R-:W-:Y:S01]  /*6f10*/  SHF.R.U32.HI R220, RZ, 0x7, R220 ;  /* 0x00000007ffdc7819 */ /* 0x010fe200000116dc */
[----:B------:R-:W-:Y:S01]  /*6f20*/  UIMAD UR4, UR36, 0xc00, UR7 ;  /* 0x00000c00240478a4 */ /* 0x000fe2000f8e0207 */
        /* <DEDUP_REMOVED lines=68> */
[----:B---3--:R-:W-:-:S04]  /*7370*/  FMNMX.FTZ R204, R152, R207, !PT ;  /* 0x000000cf98cc7209 */ /* 0x008fc80007810000 */
[----:B-12---:R-:W-:-:S04]  /*7380*/  FMNMX.FTZ R13, R153, R204, !PT ;  /* 0x000000cc990d7209 */ /* 0x006fc80007810000 */
        /* <DEDUP_REMOVED lines=46> */
[----:B------:R-:W2:Y:S02]  /*7670*/  LDC R13, c[0x0][0xa80] ;  /* 0x0002a000ff0d7b82 */ /* 0x000ea40000000800 */
[----:B------:R-:W-:-:S05]  /*7680*/  FMNMX.FTZ R208, R199, R204, !PT ;  /* 0x000000ccc7d07209 */ /* 0x000fca0007810000 */
[----:B------:R-:W3:Y:S01]  /*7690*/  SHFL.BFLY PT, R213, R208, 0x2, 0x1f ;  /* 0x0c401f00d0d57f89 */ /* 0x000ee200000e0000 */
[----:B-1----:R-:W-:-:S05]  /*76a0*/  FMNMX.FTZ R209, R206, R209, !PT ;  /* 0x000000d1ced17209 */ /* 0x002fca0007810000 */
[----:B------:R-:W1:Y:S01]  /*76b0*/  SHFL.BFLY PT, R204, R209, 0x1, 0x1f ;  /* 0x0c201f00d1cc7f89 */ /* 0x000e6200000e0000 */
[----:B---3--:R-:W-:-:S05]  /*76c0*/  FMNMX.FTZ R213, R208, R213, !PT ;  /* 0x000000d5d0d57209 */ /* 0x008fca0007810000 */
[----:B------:R-:W3:Y:S01]  /*76d0*/  SHFL.BFLY PT, R210, R213, 0x1, 0x1f ;  /* 0x0c201f00d5d27f89 */ /* 0x000ee200000e0000 */
[----:B-1----:R-:W-:-:S05]  /*76e0*/  FMNMX.FTZ R204, R209, R204, !PT ;  /* 0x000000ccd1cc7209 */ /* 0x002fca0007810000 */
[C---:B--2---:R-:W-:Y:S01]  /*76f0*/  FMUL.FTZ R212, R204.reuse, R13 ;  /* 0x0000000dccd47220 */ /* 0x044fe20000410000 */
[----:B------:R-:W-:-:S03]  /*7700*/  FADD.FTZ R206, -R204, R207 ;  /* 0x000000cfccce7221 */ /* 0x000fc60000010100 */
[-CC-:B------:R-:W-:Y:S01]  /*7710*/  FFMA.FTZ R209, R156, R13.reuse, -R212.reuse ;  /* 0x0000000d9cd17223 */ /* 0x180fe200000108d4 */
[-CC-:B------:R-:W-:Y:S01]  /*7720*/  FFMA.FTZ R207, R152, R13.reuse, -R212.reuse ;  /* 0x0000000d98cf7223 */ /* 0x180fe200000108d4 */
[-CC-:B------:R-:W-:Y:S01]  /*7730*/  FFMA.FTZ R157, R157, R13.reuse, -R212.reuse ;  /* 0x0000000d9d9d7223 */ /* 0x180fe200000108d4 */
[-CC-:B------:R-:W-:Y:S01]  /*7740*/  FFMA.FTZ R208, R153, R13.reuse, -R212.reuse ;  /* 0x0000000d99d07223 */ /* 0x180fe200000108d4 */
[-C--:B------:R-:W-:Y:S01]  /*7750*/  FMUL.FTZ R206, R206, R13.reuse ;  /* 0x0000000dcece7220 */ /* 0x080fe20000410000 */
[----:B------:R-:W-:Y:S01]  /*7760*/  VIADD R153, R220, 0x8 ;  /* 0x00000008dc997836 */ /* 0x000fe20000000000 */
[----:B------:R-:W-:Y:S01]  /*7770*/  MUFU.EX2 R209, R209 ;  /* 0x000000d100d17308 */ /* 0x000fe20000000800 */
[-CC-:B------:R-:W-:Y:S01]  /*7780*/  FFMA.FTZ R160, R160, R13.reuse, -R212.reuse ;  /* 0x0000000da0a07223 */ /* 0x180fe200000108d4 */
[-CC-:B------:R-:W-:Y:S01]  /*7790*/  FFMA.FTZ R161, R161, R13.reuse, -R212.reuse ;  /* 0x0000000da1a17223 */ /* 0x180fe200000108d4 */
[-CC-:B------:R-:W-:Y:S01]  /*77a0*/  FFMA.FTZ R164, R164, R13.reuse, -R212.reuse ;  /* 0x0000000da4a47223 */ /* 0x180fe200000108d4 */
[-CC-:B------:R-:W-:Y:S01]  /*77b0*/  FFMA.FTZ R165, R165, R13.reuse, -R212.reuse ;  /* 0x0000000da5a57223 */ /* 0x180fe200000108d4 */
[-CC-:B------:R-:W-:Y:S01]  /*77c0*/  FFMA.FTZ R168, R168, R13.reuse, -R212.reuse ;  /* 0x0000000da8a87223 */ /* 0x180fe200000108d4 */
[-CC-:B------:R-:W-:Y:S01]  /*77d0*/  FFMA.FTZ R169, R169, R13.reuse, -R212.reuse ;  /* 0x0000000da9a97223 */ /* 0x180fe200000108d4 */
[----:B---3--:R-:W-:Y:S01]  /*77e0*/  FMNMX.FTZ R156, R213, R210, !PT ;  /* 0x000000d2d59c7209 */ /* 0x008fe20007810000 */
[----:B------:R-:W1:Y:S01]  /*77f0*/  MUFU.EX2 R206, R206 ;  /* 0x000000ce00ce7308 */ /* 0x000e620000000800 */
[-CC-:B------:R-:W-:Y:S01]  /*7800*/  FFMA.FTZ R172, R172, R13.reuse, -R212.reuse ;  /* 0x0000000dacac7223 */ /* 0x180fe200000108d4 */
[-CC-:B------:R-:W-:Y:S01]  /*7810*/  FFMA.FTZ R173, R173, R13.reuse, -R212.reuse ;  /* 0x0000000dadad7223 */ /* 0x180fe200000108d4 */
[-CC-:B------:R-:W-:Y:S01]  /*7820*/  FFMA.FTZ R176, R176, R13.reuse, -R212.reuse ;  /* 0x0000000db0b07223 */ /* 0x180fe200000108d4 */
[C---:B------:R-:W-:Y:S01]  /*7830*/  FADD.FTZ R152, -R156.reuse, R211 ;  /* 0x000000d39c987221 */ /* 0x040fe20000010100 */
[-C--:B------:R-:W-:Y:S01]  /*7840*/  FMUL.FTZ R216, R156, R13.reuse ;  /* 0x0000000d9cd87220 */ /* 0x080fe20000410000 */
[-CC-:B------:R-:W-:Y:S01]  /*7850*/  FFMA.FTZ R177, R177, R13.reuse, -R212.reuse ;  /* 0x0000000db1b17223 */ /* 0x180fe200000108d4 */
[-C--:B------:R-:W-:Y:S01]  /*7860*/  FFMA.FTZ R180, R180, R13.reuse, -R212 ;  /* 0x0000000db4b47223 */ /* 0x080fe200000108d4 */
[-C--:B------:R-:W-:Y:S01]  /*7870*/  FMUL.FTZ R210, R152, R13.reuse ;  /* 0x0000000d98d27220 */ /* 0x080fe20000410000 */
[----:B------:R-:W-:Y:S01]  /*7880*/  @!P1 VIADD R152, R215, 0x32440 ;  /* 0x00032440d7989836 */ /* 0x000fe20000000000 */
[----:B------:R2:W-:Y:S01]  /*7890*/  MUFU.EX2 R211, R157 ;  /* 0x0000009d00d37308 */ /* 0x0005e20000000800 */
[-CC-:B------:R-:W-:Y:S01]  /*78a0*/  FFMA.FTZ R213, R154, R13.reuse, -R216.reuse ;  /* 0x0000000d9ad57223 */ /* 0x180fe200000108d8 */
[-CC-:B------:R-:W-:Y:S01]  /*78b0*/  FFMA.FTZ R214, R155, R13.reuse, -R216.reuse ;  /* 0x0000000d9bd67223 */ /* 0x180fe200000108d8 */
[-C--:B------:R-:W-:Y:S01]  /*78c0*/  FFMA.FTZ R158, R158, R13.reuse, -R216 ;  /* 0x0000000d9e9e7223 */ /* 0x080fe200000108d8 */
[----:B------:R-:W-:Y:S01]  /*78d0*/  @!P1 PRMT R152, RZ, 0x654, R152 ;  /* 0x00000654ff989816 */ /* 0x000fe20000000098 */
[-CC-:B------:R-:W-:Y:S01]  /*78e0*/  FFMA.FTZ R159, R159, R13.reuse, -R216.reuse ;  /* 0x0000000d9f9f7223 */ /* 0x180fe200000108d8 */
[--C-:B------:R-:W-:Y:S01]  /*78f0*/  FFMA.FTZ R162, R162, R13, -R216.reuse ;  /* 0x0000000da2a27223 */ /* 0x100fe200000108d8 */
[-C--:B-1----:R-:W-:Y:S01]  /*7900*/  FMUL.FTZ R24, R24, R206.reuse ;  /* 0x000000ce18187220 */ /* 0x082fe20000410000 */
[----:B------:R-:W1:Y:S01]  /*7910*/  MUFU.EX2 R210, R210 ;  /* 0x000000d200d27308 */ /* 0x000e620000000800 */
[----:B--2---:R-:W-:Y:S01]  /*7920*/  IADD3 R157, -R220, 0xb, RZ ;  /* 0x0000000bdc9d7810 */ /* 0x004fe20007ffe1ff */
[-C--:B------:R-:W-:Y:S01]  /*7930*/  FMUL.FTZ R25, R25, R206.reuse ;  /* 0x000000ce19197220 */ /* 0x080fe20000410000 */
[-C--:B------:R-:W-:Y:S01]  /*7940*/  FMUL.FTZ R28, R28, R206.reuse ;  /* 0x000000ce1c1c7220 */ /* 0x080fe20000410000 */
[-C--:B------:R-:W-:Y:S01]  /*7950*/  FMUL.FTZ R29, R29, R206.reuse ;  /* 0x000000ce1d1d7220 */ /* 0x080fe20000410000 */
[-C--:B------:R-:W-:Y:S01]  /*7960*/  FMUL.FTZ R32, R32, R206.reuse ;  /* 0x000000ce20207220 */ /* 0x080fe20000410000 */
[----:B------:R2:W-:Y:S06]  /*7970*/  BAR.ARV R157, 0x100 ;  /* 0x0004009d0000751d */ /* 0x0005ec0000002000 */
[----:B------:R3:W-:Y:S01]  /*7980*/  @!P1 SYNCS.ARRIVE.TRANS64.RED.A1T0 RZ, [R152+URZ], RZ ;  /* 0x000000ff98ff99a7 */ /* 0x0007e2000810043f */
        /* <DEDUP_REMOVED lines=130> */
[----:B---3--:R-:W-:Y:S01]  /*81b0*/  F2FP.F16.F32.PACK_AB R152, R208, R207 ;  /* 0x000000cfd098723e */ /* 0x008fe200000000ff */
[--C-:B------:R-:W-:Y:S01]  /*81c0*/  FFMA.FTZ R163, R163, R13, -R216.reuse ;  /* 0x0000000da3a37223 */ /* 0x100fe200000108d8 */
[----:B------:R-:W-:Y:S01]  /*81d0*/  F2FP.F16.F32.PACK_AB R154, R211, R209 ;  /* 0x000000d1d39a723e */ /* 0x000fe200000000ff */
[--C-:B------:R-:W-:Y:S01]  /*81e0*/  FFMA.FTZ R166, R166, R13, -R216.reuse ;  /* 0x0000000da6a67223 */ /* 0x100fe200000108d8 */
[----:B----4-:R-:W-:Y:S01]  /*81f0*/  F2FP.F16.F32.PACK_AB R153, R214, R213 ;  /* 0x000000d5d699723e */ /* 0x010fe200000000ff */
[-CC-:B------:R-:W-:Y:S01]  /*8200*/  FFMA.FTZ R167, R167, R13.reuse, -R216.reuse ;  /* 0x0000000da7a77223 */ /* 0x180fe200000108d8 */
[----:B-----5:R-:W-:Y:S01]  /*8210*/  F2FP.F16.F32.PACK_AB R155, R159, R158 ;  /* 0x0000009e9f9b723e */ /* 0x020fe200000000ff */
[----:B------:R-:W-:Y:S01]  /*8220*/  MUFU.EX2 R160, R160 ;  /* 0x000000a000a07308 */ /* 0x000fe20000000800 */
[-CC-:B------:R-:W-:Y:S01]  /*8230*/  FFMA.FTZ R170, R170, R13.reuse, -R216.reuse ;  /* 0x0000000daaaa7223 */ /* 0x180fe200000108d8 */
[-CC-:B------:R-:W-:Y:S01]  /*8240*/  FFMA.FTZ R171, R171, R13.reuse, -R216.reuse ;  /* 0x0000000dabab7223 */ /* 0x180fe200000108d8 */
[----:B------:R-:W-:Y:S01]  /*8250*/  WARPGROUP.ARRIVE ;  /* 0x00000000000079c5 */ /* 0x000fe20000000000 */
[-CC-:B------:R-:W-:Y:S01]  /*8260*/  FFMA.FTZ R174, R174, R13.reuse, -R216.reuse ;  /* 0x0000000daeae7223 */ /* 0x180fe200000108d8 */
[-C--:B------:R-:W-:Y:S01]  /*8270*/  FFMA.FTZ R175, R175, R13.reuse, -R216 ;  /* 0x0000000dafaf7223 */ /* 0x080fe200000108d8 */
[-C--:B------:R-:W-:Y:S01]  /*8280*/  FFMA.FTZ R181, R181, R13.reuse, -R212 ;  /* 0x0000000db5b57223 */ /* 0x080fe200000108d4 */
[-CC-:B------:R-:W-:Y:S01]  /*8290*/  FFMA.FTZ R178, R178, R13.reuse, -R216.reuse ;  /* 0x0000000db2b27223 */ /* 0x180fe200000108d8 */
[----:B------:R-:W1:Y:S01]  /*82a0*/  MUFU.EX2 R161, R161 ;  /* 0x000000a100a17308 */ /* 0x000e620000000800 */
[----:B------:R-:W-:Y:S01]  /*82b0*/  HGMMA.64x256x16.F32 R24, R152, gdesc[UR8].tnspB, R24, gsb0 ;  /* 0x43e0000898187df0 */ /* 0x000fe20008000818 */
[----:B------:R-:W-:Y:S01]  /*82c0*/  UIADD3 UR10, UR4, 0x80, URZ ;  /* 0x00000080040a7890 */ /* 0x000fe2000fffe03f */
[-CC-:B------:R-:W-:Y:S01]  /*82d0*/  FFMA.FTZ R179, R179, R13.reuse, -R216.reuse ;  /* 0x0000000db3b37223 */ /* 0x180fe200000108d8 */
[----:B------:R-:W-:Y:S01]  /*82e0*/  UMOV UR11, 0x40000040 ;  /* 0x40000040000b7882 */ /* 0x000fe20000000000 */
[-CC-:B------:R-:W-:Y:S01]  /*82f0*/  FFMA.FTZ R182, R182, R13.reuse, -R216.reuse ;  /* 0x0000000db6b67223 */ /* 0x180fe200000108d8 */
[-C--:B------:R-:W-:Y:S01]  /*8300*/  FFMA.FTZ R183, R183, R13.reuse, -R216 ;  /* 0x0000000db7b77223 */ /* 0x080fe200000108d8 */
[-CC-:B------:R-:W-:Y:S01]  /*8310*/  FFMA.FTZ R184, R184, R13.reuse, -R212.reuse ;  /* 0x0000000db8b87223 */ /* 0x180fe200000108d4 */
[----:B------:R-:W-:Y:S01]  /*8320*/  MUFU.EX2 R164, R164 ;  /* 0x000000a400a47308 */ /* 0x000fe20000000800 */
[-CC-:B------:R-:W-:Y:S01]  /*8330*/  FFMA.FTZ R185, R185, R13.reuse, -R212.reuse ;  /* 0x0000000db9b97223 */ /* 0x180fe200000108d4 */
[-CC-:B------:R-:W-:Y:S01]  /*8340*/  FFMA.FTZ R188, R188, R13.reuse, -R212.reuse ;  /* 0x0000000dbcbc7223 */ /* 0x180fe200000108d4 */
[-C--:B------:R-:W-:Y:S01]  /*8350*/  FFMA.FTZ R189, R189, R13.reuse, -R212 ;  /* 0x0000000dbdbd7223 */ /* 0x080fe200000108d4 */
[-CC-:B------:R-:W-:Y:S01]  /*8360*/  FFMA.FTZ R186, R186, R13.reuse, -R216.reuse ;  /* 0x0000000dbaba7223 */ /* 0x180fe200000108d8 */
[-CC-:B------:R-:W-:Y:S01]  /*8370*/  FFMA.FTZ R187, R187, R13.reuse, -R216.reuse ;  /* 0x0000000dbbbb7223 */ /* 0x180fe200000108d8 */
[-CC-:B------:R-:W-:Y:S01]  /*8380*/  FFMA.FTZ R190, R190, R13.reuse, -R216.reuse ;  /* 0x0000000dbebe7223 */ /* 0x180fe200000108d8 */
[-C--:B------:R-:W-:Y:S01]  /*8390*/  FFMA.FTZ R191, R191, R13.reuse, -R216 ;  /* 0x0000000dbfbf7223 */ /* 0x080fe200000108d8 */
[----:B------:R-:W3:Y:S01]  /*83a0*/  MUFU.EX2 R165, R165 ;  /* 0x000000a500a57308 */ /* 0x000ee20000000800 */
[-CC-:B------:R-:W-:Y:S01]  /*83b0*/  FFMA.FTZ R192, R192, R13.reuse, -R212.reuse ;  /* 0x0000000dc0c07223 */ /* 0x180fe200000108d4 */
[-CC-:B------:R-:W-:Y:S01]  /*83c0*/  FFMA.FTZ R193, R193, R13.reuse, -R212.reuse ;  /* 0x0000000dc1c17223 */ /* 0x180fe200000108d4 */
[-CC-:B------:R-:W-:Y:S01]  /*83d0*/  FFMA.FTZ R196, R196, R13.reuse, -R212.reuse ;  /* 0x0000000dc4c47223 */ /* 0x180fe200000108d4 */
[-C--:B------:R-:W-:Y:S01]  /*83e0*/  FFMA.FTZ R197, R197, R13.reuse, -R212 ;  /* 0x0000000dc5c57223 */ /* 0x080fe200000108d4 */
[-CC-:B------:R-:W-:Y:S01]  /*83f0*/  FFMA.FTZ R194, R194, R13.reuse, -R216.reuse ;  /* 0x0000000dc2c27223 */ /* 0x180fe200000108d8 */
[-CC-:B------:R-:W-:Y:S01]  /*8400*/  FFMA.FTZ R195, R195, R13.reuse, -R216.reuse ;  /* 0x0000000dc3c37223 */ /* 0x180fe200000108d8 */
[-CC-:B------:R-:W-:Y:S01]  /*8410*/  FFMA.FTZ R198, R198, R13.reuse, -R216.reuse ;  /* 0x0000000dc6c67223 */ /* 0x180fe200000108d8 */
[----:B------:R-:W-:Y:S01]  /*8420*/  MUFU.EX2 R162, R162 ;  /* 0x000000a200a27308 */ /* 0x000fe20000000800 */
[----:B------:R-:W-:Y:S01]  /*8430*/  FFMA.FTZ R199, R199, R13, -R216 ;  /* 0x0000000dc7c77223 */ /* 0x000fe200000108d8 */
[----:B------:R-:W-:Y:S01]  /*8440*/  FFMA.FTZ R207, R206, R12, R207 ;  /* 0x0000000ccecf7223 */ /* 0x000fe200000100cf */
[----:B------:R-:W-:Y:S01]  /*8450*/  FFMA.FTZ R213, R210, R0, R213 ;  /* 0x00000000d2d57223 */ /* 0x000fe200000100d5 */
[----:B------:R-:W-:-:S02]  /*8460*/  @!P1 VIADD R215, R215, 0x32460 ;  /* 0x00032460d7d79836 */ /* 0x000fc40000000000 */
[----:B------:R-:W-:Y:S01]  /*8470*/  FADD.FTZ R208, R208, R207 ;  /* 0x000000cfd0d07221 */ /* 0x000fe20000010000 */
[----:B------:R-:W-:Y:S01]  /*8480*/  FADD.FTZ R213, R214, R213 ;  /* 0x000000d5d6d57221 */ /* 0x000fe20000010000 */
[----:B------:R-:W4:Y:S01]  /*8490*/  MUFU.EX2 R163, R163 ;  /* 0x000000a300a37308 */ /* 0x000f220000000800 */
[----:B------:R-:W-:Y:S01]  /*84a0*/  @!P1 PRMT R215, RZ, 0x654, R215 ;  /* 0x00000654ffd79816 */ /* 0x000fe200000000d7 */
[----:B------:R-:W-:Y:S01]  /*84b0*/  FADD.FTZ R208, R209, R208 ;  /* 0x000000d0d1d07221 */ /* 0x000fe20000010000 */
[----:B------:R-:W-:Y:S01]  /*84c0*/  FADD.FTZ R158, R158, R213 ;  /* 0x000000d59e9e7221 */ /* 0x000fe20000010000 */
[----:B------:R-:W-:Y:S02]  /*84d0*/  IMAD.MOV.U32 R207, RZ, RZ, R204 ;  /* 0x000000ffffcf7224 */ /* 0x000fe400078e00cc */
[----:B------:R-:W-:Y:S01]  /*84e0*/  FADD.FTZ R211, R211, R208 ;  /* 0x000000d0d3d37221 */ /* 0x000fe20000010000 */
[----:B------:R-:W-:Y:S01]  /*84f0*/  FADD.FTZ R159, R159, R158 ;  /* 0x0000009e9f9f7221 */ /* 0x000fe20000010000 */
        /* <DEDUP_REMOVED lines=30> */
[----:B-1----:R-:W-:-:S05]  /*86e0*/  F2FP.F16.F32.PACK_AB R152, R161, R160 ;  /* 0x000000a0a198723e */ /* 0x002fca00000000ff */
[----:B------:R-:W1:Y:S01]  /*86f0*/  MUFU.EX2 R197, R197 ;  /* 0x000000c500c57308 */ /* 0x000e620000000800 */
[----:B---3--:R-:W-:Y:S01]  /*8700*/  F2FP.F16.F32.PACK_AB R154, R165, R164 ;  /* 0x000000a4a59a723e */ /* 0x008fe200000000ff */
[----:B------:R-:W-:Y:S01]  /*8710*/  FADD.FTZ R160, R160, R211 ;  /* 0x000000d3a0a07221 */ /* 0x000fe20000010000 */
[----:B----4-:R-:W-:Y:S01]  /*8720*/  F2FP.F16.F32.PACK_AB R153, R163, R162 ;  /* 0x000000a2a399723e */ /* 0x010fe200000000ff */
[----:B------:R-:W-:Y:S01]  /*8730*/  FADD.FTZ R162, R162, R159 ;  /* 0x0000009fa2a27221 */ /* 0x000fe20000010000 */
[----:B-----5:R-:W-:Y:S01]  /*8740*/  F2FP.F16.F32.PACK_AB R155, R167, R166 ;  /* 0x000000a6a79b723e */ /* 0x020fe200000000ff */
[----:B------:R-:W-:Y:S01]  /*8750*/  FADD.FTZ R161, R161, R160 ;  /* 0x000000a0a1a17221 */ /* 0x000fe20000010000 */
[----:B------:R-:W-:Y:S01]  /*8760*/  IMAD.MOV.U32 R211, RZ, RZ, R156 ;  /* 0x000000ffffd37224 */ /* 0x000fe200078e009c */
[----:B------:R-:W-:Y:S01]  /*8770*/  MUFU.EX2 R194, R194 ;  /* 0x000000c200c27308 */ /* 0x000fe20000000800 */
[----:B------:R-:W-:Y:S01]  /*8780*/  WARPGROUP.ARRIVE ;  /* 0x00000000000079c5 */ /* 0x000fe20000000000 */
[----:B------:R-:W-:Y:S01]  /*8790*/  FADD.FTZ R163, R163, R162 ;  /* 0x000000a2a3a37221 */ /* 0x000fe20000010000 */
[----:B------:R-:W-:-:S03]  /*87a0*/  FADD.FTZ R164, R164, R161 ;  /* 0x000000a1a4a47221 */ /* 0x000fc60000010000 */
[----:B------:R-:W-:Y:S01]  /*87b0*/  FADD.FTZ R166, R166, R163 ;  /* 0x000000a3a6a67221 */ /* 0x000fe20000010000 */
[----:B------:R-:W-:Y:S01]  /*87c0*/  HGMMA.64x256x16.F32 R24, R152, gdesc[UR8].tnspB, R24, gsb0 ;  /* 0x43e0000898187df0 */ /* 0x000fe20008000818 */
[----:B------:R-:W-:Y:S01]  /*87d0*/  UIADD3 UR10, UR4, 0x100, URZ ;  /* 0x00000100040a7890 */ /* 0x000fe2000fffe03f */
[----:B------:R-:W3:Y:S01]  /*87e0*/  MUFU.EX2 R195, R195 ;  /* 0x000000c300c37308 */ /* 0x000ee20000000800 */
[----:B------:R-:W-:Y:S01]  /*87f0*/  UMOV UR11, 0x40000040 ;  /* 0x40000040000b7882 */ /* 0x000fe20000000000 */
[----:B------:R-:W-:Y:S01]  /*8800*/  FADD.FTZ R165, R165, R164 ;  /* 0x000000a4a5a57221 */ /* 0x000fe20000010000 */
[----:B------:R-:W-:-:S05]  /*8810*/  FADD.FTZ R167, R167, R166 ;  /* 0x000000a6a7a77221 */ /* 0x000fca0000010000 */
[----:B------:R-:W-:Y:S08]  /*8820*/  MUFU.EX2 R198, R198 ;  /* 0x000000c600c67308 */ /* 0x000ff00000000800 */
[----:B------:R-:W4:Y:S01]  /*8830*/  MUFU.EX2 R199, R199 ;  /* 0x000000c700c77308 */ /* 0x000f220000000800 */
[----:B------:R-:W-:Y:S02]  /*8840*/  WARPGROUP.DEPBAR.LE gsb0, 0x0 ;  /* 0x00008000000079c5 */ /* 0x000fe40000010000 */
[----:B--2---:R-:W-:Y:S01]  /*8850*/  F2FP.F16.F32.PACK_AB R152, R169, R168 ;  /* 0x000000a8a998723e */ /* 0x004fe200000000ff */
[----:B------:R-:W-:Y:S01]  /*8860*/  FADD.FTZ R168, R168, R165 ;  /* 0x000000a5a8a87221 */ /* 0x000fe20000010000 */
[----:B------:R-:W-:-:S02]  /*8870*/  F2FP.F16.F32.PACK_AB R154, R173, R172 ;  /* 0x000000acad9a723e */ /* 0x000fc400000000ff */
        /* <DEDUP_REMOVED lines=30> */
[----:B------:R-:W-:Y:S01]  /*8a60*/  UIADD3 UR4, UR4, 0x280, URZ ;  /* 0x0000028004047890 */ /* 0x000fe2000fffe03f */
        /* <DEDUP_REMOVED lines=14> */
[----:B------:R-:W-:Y:S01]  /*8b50*/  UMOV UR10, UR4 ;  /* 0x00000004000a7c82 */ /* 0x000fe20008000000 */
[----:B------:R-:W-:Y:S01]  /*8b60*/  UMOV UR11, 0x40000040 ;  /* 0x40000040000b7882 */ /* 0x000fe20000000000 */
[----:B------:R-:W-:Y:S01]  /*8b70*/  FADD.FTZ R191, R191, R190 ;  /* 0x000000bebfbf7221 */ /* 0x000fe20000010000 */
[----:B------:R-:W-:Y:S02]  /*8b80*/  WARPGROUP.DEPBAR.LE gsb0, 0x0 ;  /* 0x00008000000079c5 */ /* 0x000fe40000010000 */
[----:B------:R-:W-:Y:S01]  /*8b90*/  F2FP.F16.F32.PACK_AB R152, R193, R192 ;  /* 0x000000c0c198723e */ /* 0x000fe200000000ff */
[----:B------:R-:W-:Y:S01]  /*8ba0*/  FADD.FTZ R192, R192, R189 ;  /* 0x000000bdc0c07221 */ /* 0x000fe20000010000 */
[----:B-1----:R-:W-:Y:S02]  /*8bb0*/  F2FP.F16.F32.PACK_AB R154, R197, R196 ;  /* 0x000000c4c59a723e */ /* 0x002fe400000000ff */
[----:B---3--:R-:W-:Y:S01]  /*8bc0*/  F2FP.F16.F32.PACK_AB R153, R195, R194 ;  /* 0x000000c2c399723e */ /* 0x008fe200000000ff */
[----:B------:R-:W-:Y:S01]  /*8bd0*/  FADD.FTZ R194, R194, R191 ;  /* 0x000000bfc2c27221 */ /* 0x000fe20000010000 */
[----:B----4-:R-:W-:Y:S01]  /*8be0*/  F2FP.F16.F32.PACK_AB R155, R199, R198 ;  /* 0x000000c6c79b723e */ /* 0x010fe200000000ff */
        /* <DEDUP_REMOVED lines=11> */
.L_x_3426:
[----:B------:R-:W3:Y:S01]  /*8ca0*/  SHFL.BFLY PT, R3, R12, 0x2, 0x1f ;  /* 0x0c401f000c037f89 */ /* 0x000ee200000e0000 */
[----:B------:R-:W-:Y:S01]  /*8cb0*/  IMAD.MOV.U32 R7, RZ, RZ, RZ ;  /* 0x000000ffff077224 */ /* 0x000fe200078e00ff */
[----:B------:R-:W-:Y:S01]  /*8cc0*/  UIADD3 UR36, UR36, 0x1, URZ ;  /* 0x0000000124247890 */ /* 0x000fe2000fffe03f */
[----:B------:R4:W-:Y:S06]  /*8cd0*/  BAR.ARV R157, 0x100 ;  /* 0x0004009d0000751d */ /* 0x0009ec0000002000 */
[----:B------:R-:W-:Y:S02]  /*8ce0*/  UISETP.NE.AND UP0, UPT, UR36, 0x2, UPT ;  /* 0x000000022400788c */ /* 0x000fe4000bf05270 */
[----:B------:R-:W-:Y:S06]  /*8cf0*/  BAR.ARV 0x8, 0x120 ;  /* 0x0204800000007b1d */ /* 0x000fec0000002000 */
[----:B------:R-:W-:Y:S01]  /*8d00*/  USEL UR4, URZ, 0x1, UP0 ;  /* 0x000000013f047887 */ /* 0x000fe20008000000 */
[----:B------:R-:W-:Y:S01]  /*8d10*/  PLOP3.LUT P0, PT, PT, PT, PT, 0x8, 0x0 ;  /* 0x000000000000781c */ /* 0x000fe20003f0e170 */
[----:B------:R-:W5:Y:S01]  /*8d20*/  SHFL.BFLY PT, R5, R0, 0x2, 0x1f ;  /* 0x0c401f0000057f89 */ /* 0x000f6200000e0000 */
[----:B------:R-:W-:Y:S01]  /*8d30*/  IADD3 R224, R224, 0x1, RZ ;  /* 0x00000001e0e07810 */ /* 0x000fe20007ffe0ff */
[----:B------:R-:W-:Y:S01]  /*8d40*/  USEL UR36, UR36, URZ, UP0 ;  /* 0x0000003f24247287 */ /* 0x000fe20008000000 */
[----:B---3--:R-:W-:Y:S01]  /*8d50*/  FADD.FTZ R2, R3, R12 ;  /* 0x0000000c03027221 */ /* 0x008fe20000010000 */
[----:B------:R-:W-:-:S04]  /*8d60*/  ULOP3.LUT UR37, UR37, UR4, URZ, 0x3c, !UPT ;  /* 0x0000000425257292 */ /* 0x000fc8000f8e3c3f */
[----:B------:R-:W3:Y:S01]  /*8d70*/  SHFL.BFLY PT, R3, R2, 0x1, 0x1f ;  /* 0x0c201f0002037f89 */ /* 0x000ee200000e0000 */
[----:B-----5:R-:W-:Y:S01]  /*8d80*/  FADD.FTZ R5, R5, R0 ;  /* 0x0000000005057221 */ /* 0x020fe20000010000 */
[----:B------:R-:W-:-:S04]  /*8d90*/  IMAD.MOV.U32 R0, RZ, RZ, -0x800000 ;  /* 0xff800000ff007424 */ /* 0x000fc800078e00ff */
[----:B------:R-:W5:Y:S01]  /*8da0*/  SHFL.BFLY PT, R4, R5, 0x1, 0x1f ;  /* 0x0c201f0005047f89 */ /* 0x000f6200000e0000 */
[----:B---3--:R-:W-:Y:S01]  /*8db0*/  FADD.FTZ R20, R2, R3 ;  /* 0x0000000302147221 */ /* 0x008fe20000010000 */
[----:B------:R-:W-:Y:S02]  /*8dc0*/  IMAD.MOV.U32 R3, RZ, RZ, RZ ;  /* 0x000000ffff037224 */ /* 0x000fe400078e00ff */
[----:B------:R-:W-:Y:S02]  /*8dd0*/  IMAD.MOV.U32 R2, RZ, RZ, -0x800000 ;  /* 0xff800000ff027424 */ /* 0x000fe400078e00ff */
[----:B------:R-:W-:-:S13]  /*8de0*/  FSETP.NE.FTZ.AND P1, PT, R20, RZ, PT ;  /* 0x000000ff1400720b */ /* 0x000fda0003f35000 */
[----:B------:R-:W3:Y:S01]  /*8df0*/  @P1 MUFU.RCP R7, R20 ;  /* 0x0000001400071308 */ /* 0x000ee20000001000 */
[----:B------:R-:W-:Y:S01]  /*8e00*/  @P1 FMUL.FTZ R21, R13, 0.69314718246459960938 ;  /* 0x3f3172180d151820 */ /* 0x000fe20000410000 */
[----:B-----5:R-:W-:-:S05]  /*8e10*/  FADD.FTZ R22, R5, R4 ;  /* 0x0000000405167221 */ /* 0x020fca0000010000 */
[----:B------:R-:W-:Y:S01]  /*8e20*/  FSETP.NE.FTZ.AND P2, PT, R22, RZ, PT ;  /* 0x000000ff1600720b */ /* 0x000fe20003f55000 */
[----:B------:R-:W5:Y:S01]  /*8e30*/  @P1 MUFU.LG2 R20, R20 ;  /* 0x0000001400141308 */ /* 0x000f620000000c00 */
[-C--:B---3--:R-:W-:Y:S01]  /*8e40*/  FMUL.FTZ R4, R24, R7.reuse ;  /* 0x0000000718047220 */ /* 0x088fe20000410000 */
[-C--:B------:R-:W-:Y:S01]  /*8e50*/  FMUL.FTZ R25, R25, R7.reuse ;  /* 0x0000000719197220 */ /* 0x080fe20000410000 */
[----:B------:R-:W-:-:S09]  /*8e60*/  FMUL.FTZ R6, R28, R7 ;  /* 0x000000071c067220 */ /* 0x000fd20000410000 */
[----:B------:R-:W3:Y:S01]  /*8e70*/  @P2 MUFU.RCP R3, R22 ;  /* 0x0000001600032308 */ /* 0x000ee20000001000 */
[----:B------:R-:W-:Y:S01]  /*8e80*/  @P2 FMUL.FTZ R24, R13, 0.69314718246459960938 ;  /* 0x3f3172180d182820 */ /* 0x000fe20000410000 */
[-C--:B------:R-:W-:Y:S01]  /*8e90*/  FMUL.FTZ R29, R29, R7.reuse ;  /* 0x000000071d1d7220 */ /* 0x080fe20000410000 */
[-C--:B------:R-:W-:Y:S01]  /*8ea0*/  FMUL.FTZ R32, R32, R7.reuse ;  /* 0x0000000720207220 */ /* 0x080fe20000410000 */
[-C--:B------:R-:W-:Y:S01]  /*8eb0*/  FMUL.FTZ R33, R33, R7.reuse ;  /* 0x0000000721217220 */ /* 0x080fe20000410000 */
[----:B-----5:R-:W-:Y:S01]  /*8ec0*/  @P1 FMUL.FTZ R20, R20, 0.69314718246459960938 ;  /* 0x3f31721814141820 */ /* 0x020fe20000410000 */
[-C--:B------:R-:W-:Y:S01]  /*8ed0*/  FMUL.FTZ R36, R36, R7.reuse ;  /* 0x0000000724247220 */ /* 0x080fe20000410000 */
[-C--:B------:R-:W-:Y:S01]  /*8ee0*/  FMUL.FTZ R37, R37, R7.reuse ;  /* 0x0000000725257220 */ /* 0x080fe20000410000 */
[----:B------:R-:W5:Y:S01]  /*8ef0*/  @P2 MUFU.LG2 R22, R22 ;  /* 0x0000001600162308 */ /* 0x000f620000000c00 */
        /* <DEDUP_REMOVED lines=10> */
[-C--:B----4-:R-:W-:Y:S01]  /*8fa0*/  FMUL.FTZ R157, R71, R3.reuse ;  /* 0x00000003479d7220 */ /* 0x090fe20000410000 */
[----:B------:R-:W-:Y:S01]  /*8fb0*/  FMUL.FTZ R78, R79, R3 ;  /* 0x000000034f4e7220 */ /* 0x000fe20000410000 */
[-C--:B------:R-:W-:Y:S01]  /*8fc0*/  FMUL.FTZ R16, R56, R7.reuse ;  /* 0x0000000738107220 */ /* 0x080fe20000410000 */
[-C--:B------:R-:W-:Y:S01]  /*8fd0*/  FMUL.FTZ R57, R57, R7.reuse ;  /* 0x0000000739397220 */ /* 0x080fe20000410000 */
[-C--:B------:R-:W-:Y:S01]  /*8fe0*/  FMUL.FTZ R18, R60, R7.reuse ;  /* 0x000000073c127220 */ /* 0x080fe20000410000 */
[-C--:B------:R-:W-:Y:S01]  /*8ff0*/  FMUL.FTZ R61, R61, R7.reuse ;  /* 0x000000073d3d7220 */ /* 0x080fe20000410000 */
[----:B-----5:R-:W-:Y:S01]  /*9000*/  @P2 FMUL.FTZ R23, R22, 0.69314718246459960938 ;  /* 0x3f31721816172820 */ /* 0x020fe20000410000 */
        /* <DEDUP_REMOVED lines=106> */
.L_x_3404:
[----:B------:R-:W3:Y:S08]  /*96b0*/  S2UR UR4, SR_CgaCtaId ;  /* 0x00000000000479c3 */ /* 0x000ef00000008800 */
[----:B------:R-:W-:Y:S06]  /*96c0*/  BAR.SYNC.DEFER_BLOCKING 0x5, 0x120 ;  /* 0x0144800000007b1d */ /* 0x000fec0000010000 */
[----:B------:R-:W-:-:S02]  /*96d0*/  UMOV UR39, 0x400 ;  /* 0x0000040000277882 */ /* 0x000fc40000000000 */
[----:B---3--:R-:W-:-:S09]  /*96e0*/  ULEA UR39, UR4, UR39, 0x18 ;  /* 0x0000002704277291 */ /* 0x008fd2000f8ec03f */
[----:B------:R-:W3:Y:S02]  /*96f0*/  LDS R20, [UR39+0x324d0] ;  /* 0x0324d027ff147984 */ /* 0x000ee40008000800 */
[----:B---3--:R-:W-:Y:S01]  /*9700*/  R2UR UR4, R20 ;  /* 0x00000000140472ca */ /* 0x008fe200000e0000 */
        /* <DEDUP_REMOVED lines=14> */
[----:B------:R-:W-:Y:S01]  /*97f0*/  IMAD.X R23, RZ, RZ, R203, P0 ;  /* 0x000000ffff177224 */ /* 0x000fe200000e06cb */
[----:B------:R-:W-:Y:S01]  /*9800*/  LOP3.LUT R34, R34, R35, RZ, 0x3c, !PT ;  /* 0x0000002322227212 */ /* 0x000fe200078e3cff */
[----:B------:R-:W-:Y:S01]  /*9810*/  ULDC UR6, c[0x0][0xb88] ;  /* 0x0002e20000067ab9 */ /* 0x000fe20000000800 */
[C---:B------:R-:W-:Y:S01]  /*9820*/  IADD3 R35, P0, R202.reuse, 0x8020, RZ ;  /* 0x00008020ca237810 */ /* 0x040fe20007f1e0ff */
[----:B------:R-:W-:Y:S01]  /*9830*/  UIMAD UR5, UR43, UR7, UR5 ;  /* 0x000000072b0572a4 */ /* 0x000fe2000f8e0205 */
[----:B------:R-:W-:-:S02]  /*9840*/  IADD3 R21, P6, R202, 0x20, RZ ;  /* 0x00000020ca157810 */ /* 0x000fc40007fde0ff */
[----:B------:R-:W-:Y:S01]  /*9850*/  LOP3.LUT R24, R35, 0x380, RZ, 0xc0, !PT ;  /* 0x0000038023187812 */ /* 0x000fe200078ec0ff */
[----:B------:R-:W-:Y:S01]  /*9860*/  UIADD3 UR5, UR9, UR5, URZ ;  /* 0x0000000509057290 */ /* 0x000fe2000fffe03f */
[----:B------:R-:W-:Y:S02]  /*9870*/  IADD3 R31, P2, R202, 0x4000, RZ ;  /* 0x00004000ca1f7810 */ /* 0x000fe40007f5e0ff */
[----:B------:R-:W-:Y:S02]  /*9880*/  SHF.R.U64 R24, R24, 0x3, RZ ;  /* 0x0000000318187819 */ /* 0x000fe400000012ff */
[----:B------:R-:W-:Y:S02]  /*9890*/  LOP3.LUT R20, R21, 0x380, RZ, 0xc0, !PT ;  /* 0x0000038015147812 */ /* 0x000fe400078ec0ff */
[----:B------:R-:W-:Y:S02]  /*98a0*/  LOP3.LUT R30, R31, 0x380, RZ, 0xc0, !PT ;  /* 0x000003801f1e7812 */ /* 0x000fe400078ec0ff */
[----:B------:R-:W-:-:S02]  /*98b0*/  IADD3 R27, P1, R202, 0x60, RZ ;  /* 0x00000060ca1b7810 */ /* 0x000fc40007f3e0ff */
[----:B------:R-:W-:Y:S01]  /*98c0*/  LOP3.LUT R24, R24, R35, RZ, 0x3c, !PT ;  /* 0x0000002318187212 */ /* 0x000fe200078e3cff */
[----:B------:R-:W-:Y:S01]  /*98d0*/  IMAD.X R35, RZ, RZ, R203, P3 ;  /* 0x000000ffff237224 */ /* 0x000fe200018e06cb */
[----:B------:R-:W-:Y:S02]  /*98e0*/  SHF.R.U64 R20, R20, 0x3, RZ ;  /* 0x0000000314147819 */ /* 0x000fe400000012ff */
[----:B------:R-:W-:Y:S02]  /*98f0*/  IADD3 R39, P4, R202, 0x4040, RZ ;  /* 0x00004040ca277810 */ /* 0x000fe40007f9e0ff */
[----:B------:R-:W-:Y:S02]  /*9900*/  SHF.R.U64 R30, R30, 0x3, RZ ;  /* 0x000000031e1e7819 */ /* 0x000fe400000012ff */
[----:B------:R-:W-:Y:S02]  /*9910*/  IADD3 R55, P3, R202, 0xc000, RZ ;  /* 0x0000c000ca377810 */ /* 0x000fe40007f7e0ff */
[----:B------:R-:W-:-:S02]  /*9920*/  LOP3.LUT R26, R27, 0x380, RZ, 0xc0, !PT ;  /* 0x000003801b1a7812 */ /* 0x000fc400078ec0ff */
[----:B------:R-:W-:Y:S01]  /*9930*/  LOP3.LUT R20, R20, R21, RZ, 0x3c, !PT ;  /* 0x0000001514147212 */ /* 0x000fe200078e3cff */
[--C-:B------:R-:W-:Y:S01]  /*9940*/  IMAD.X R21, RZ, RZ, R203.reuse, P6 ;  /* 0x000000ffff157224 */ /* 0x100fe200030e06cb */
[----:B------:R-:W-:Y:S02]  /*9950*/  LOP3.LUT R38, R39, 0x380, RZ, 0xc0, !PT ;  /* 0x0000038027267812 */ /* 0x000fe400078ec0ff */
[----:B------:R-:W-:Y:S01]  /*9960*/  LOP3.LUT R30, R30, R31, RZ, 0x3c, !PT ;  /* 0x0000001f1e1e7212 */ /* 0x000fe200078e3cff */
[----:B------:R-:W-:Y:S01]  /*9970*/  IMAD.X R31, RZ, RZ, R203, P2 ;  /* 0x000000ffff1f7224 */ /* 0x000fe200010e06cb */
[----:B------:R-:W-:Y:S02]  /*9980*/  LOP3.LUT R54, R55, 0x380, RZ, 0xc0, !PT ;  /* 0x0000038037367812 */ /* 0x000fe400078ec0ff */
[----:B------:R-:W-:Y:S02]  /*9990*/  IADD3 R47, P6, R202, 0x8000, RZ ;  /* 0x00008000ca2f7810 */ /* 0x000fe40007fde0ff */
[----:B------:R-:W-:-:S02]  /*99a0*/  SHF.R.U64 R26, R26, 0x3, RZ ;  /* 0x000000031a1a7819 */ /* 0x000fc400000012ff */
[C---:B------:R-:W-:Y:S02]  /*99b0*/  IADD3 R51, P2, R202.reuse, 0x8060, RZ ;  /* 0x00008060ca337810 */ /* 0x040fe40007f5e0ff */
[----:B------:R-:W-:Y:S02]  /*99c0*/  LOP3.LUT R67, R202, 0x380, RZ, 0xc0, !PT ;  /* 0x00000380ca437812 */ /* 0x000fe400078ec0ff */
[----:B------:R-:W-:Y:S02]  /*99d0*/  SHF.R.U64 R38, R38, 0x3, RZ ;  /* 0x0000000326267819 */ /* 0x000fe400000012ff */
[----:B------:R-:W-:Y:S02]  /*99e0*/  SHF.R.U64 R54, R54, 0x3, RZ ;  /* 0x0000000336367819 */ /* 0x000fe400000012ff */
[----:B------:R-:W-:Y:S02]  /*99f0*/  LOP3.LUT R46, R47, 0x380, RZ, 0xc0, !PT ;  /* 0x000003802f2e7812 */ /* 0x000fe400078ec0ff */
[----:B------:R-:W-:-:S02]  /*9a00*/  SHF.R.S32.HI R86, RZ, 0x1f, R225 ;  /* 0x0000001fff567819 */ /* 0x000fc400000114e1 */
[----:B------:R-:W-:Y:S01]  /*9a10*/  LOP3.LUT R26, R26, R27, RZ, 0x3c, !PT ;  /* 0x0000001b1a1a7212 */ /* 0x000fe200078e3cff */
[----:B------:R-:W-:Y:S01]  /*9a20*/  IMAD.X R27, RZ, RZ, R203, P1 ;  /* 0x000000ffff1b7224 */ /* 0x000fe200008e06cb */
[----:B------:R-:W-:Y:S02]  /*9a30*/  LOP3.LUT R50, R51, 0x380, RZ, 0xc0, !PT ;  /* 0x0000038033327812 */ /* 0x000fe400078ec0ff */
[----:B------:R-:W-:Y:S02]  /*9a40*/  SHF.R.U64 R67, R67, 0x3, RZ ;  /* 0x0000000343437819 */ /* 0x000fe400000012ff */
[----:B------:R-:W-:Y:S02]  /*9a50*/  LOP3.LUT R38, R38, R39, RZ, 0x3c, !PT ;  /* 0x0000002726267212 */ /* 0x000fe400078e3cff */
[----:B------:R-:W-:Y:S02]  /*9a60*/  IADD3 R39, P1, R202, 0x8040, RZ ;  /* 0x00008040ca277810 */ /* 0x000fe40007f3e0ff */
[----:B------:R-:W-:-:S02]  /*9a70*/  LOP3.LUT R54, R54, R55, RZ, 0x3c, !PT ;  /* 0x0000003736367212 */ /* 0x000fc400078e3cff */
[----:B------:R-:W-:Y:S02]  /*9a80*/  IADD3 R43, P5, R202, 0x4060, RZ ;  /* 0x00004060ca2b7810 */ /* 0x000fe40007fbe0ff */
[----:B------:R-:W-:Y:S02]  /*9a90*/  SHF.R.U64 R46, R46, 0x3, RZ ;  /* 0x000000032e2e7819 */ /* 0x000fe400000012ff */
[----:B------:R-:W-:Y:S02]  /*9aa0*/  LEA.HI R55, R86, R225, RZ, 0x7 ;  /* 0x000000e156377211 */ /* 0x000fe400078f38ff */
[----:B------:R-:W-:Y:S02]  /*9ab0*/  SHF.R.U64 R50, R50, 0x3, RZ ;  /* 0x0000000332327819 */ /* 0x000fe400000012ff */
[----:B------:R-:W-:Y:S01]  /*9ac0*/  LOP3.LUT R66, R67, R202, RZ, 0x3c, !PT ;  /* 0x000000ca43427212 */ /* 0x000fe200078e3cff */
[----:B------:R-:W-:Y:S01]  /*9ad0*/  IMAD.MOV.U32 R67, RZ, RZ, R203 ;  /* 0x000000ffff437224 */ /* 0x000fe200078e00cb */
[----:B------:R-:W-:-:S02]  /*9ae0*/  LOP3.LUT R28, R39, 0x380, RZ, 0xc0, !PT ;  /* 0x00000380271c7812 */ /* 0x000fc400078ec0ff */
[----:B------:R-:W-:Y:S02]  /*9af0*/  LOP3.LUT R42, R43, 0x380, RZ, 0xc0, !PT ;  /* 0x000003802b2a7812 */ /* 0x000fe400078ec0ff */
[----:B------:R-:W-:Y:S01]  /*9b00*/  LOP3.LUT R46, R46, R47, RZ, 0x3c, !PT ;  /* 0x0000002f2e2e7212 */ /* 0x000fe200078e3cff */
[--C-:B------:R-:W-:Y:S01]  /*9b10*/  IMAD.X R47, RZ, RZ, R203.reuse, P6 ;  /* 0x000000ffff2f7224 */ /* 0x100fe200030e06cb */
[----:B------:R-:W-:Y:S01]  /*9b20*/  LOP3.LUT R94, R55, 0xffffff80, RZ, 0xc0, !PT ;  /* 0xffffff80375e7812 */ /* 0x000fe200078ec0ff */
[----:B------:R-:W-:Y:S01]  /*9b30*/  IMAD.X R55, RZ, RZ, R203, P3 ;  /* 0x000000ffff377224 */ /* 0x000fe200018e06cb */
[----:B------:R-:W-:Y:S02]  /*9b40*/  LOP3.LUT R50, R50, R51, RZ, 0x3c, !PT ;  /* 0x0000003332327212 */ /* 0x000fe400078e3cff */
[----:B------:R-:W-:Y:S01]  /*9b50*/  IADD3 R51, P6, R202, 0xc060, RZ ;  /* 0x0000c060ca337810 */ /* 0x000fe20007fde0ff */
[----:B------:R-:W-:Y:S01]  /*9b60*/  IMAD.IADD R94, R225, 0x1, -R94 ;  /* 0x00000001e15e7824 */ /* 0x000fe200078e0a5e */
[----:B------:R-:W-:-:S02]  /*9b70*/  SHF.R.U64 R28, R28, 0x3, RZ ;  /* 0x000000031c1c7819 */ /* 0x000fc400000012ff */
[----:B------:R-:W-:Y:S02]  /*9b80*/  MOV R67, R66 ;  /* 0x0000004200437202 */ /* 0x000fe40000000f00 */
[----:B------:R-:W-:Y:S01]  /*9b90*/  F2FP.F16.F32.PACK_AB R4, R25, R4 ;  /* 0x000000041904723e */ /* 0x000fe200000000ff */
[--C-:B------:R-:W-:Y:S01]  /*9ba0*/  IMAD.X R25, RZ, RZ, R203.reuse, P0 ;  /* 0x000000ffff197224 */ /* 0x100fe200000e06cb */
[----:B------:R-:W-:Y:S02]  /*9bb0*/  F2FP.F16.F32.PACK_AB R5, R170, R5 ;  /* 0x00000005aa05723e */ /* 0x000fe400000000ff */
[----:B------:R-:W-:Y:S01]  /*9bc0*/  F2FP.F16.F32.PACK_AB R6, R29, R6 ;  /* 0x000000061d06723e */ /* 0x000fe200000000ff */
[----:B------:R-:W-:Y:S01]  /*9bd0*/  IMAD.X R29, RZ, RZ, R203, P1 ;  /* 0x000000ffff1d7224 */ /* 0x000fe200008e06cb */
[----:B------:R-:W-:Y:S02]  /*9be0*/  F2FP.F16.F32.PACK_AB R7, R168, R7 ;  /* 0x00000007a807723e */ /* 0x000fe400000000ff */
[----:B------:R-:W-:-:S02]  /*9bf0*/  SHF.R.U64 R42, R42, 0x3, RZ ;  /* 0x000000032a2a7819 */ /* 0x000fc400000012ff */
[----:B------:R-:W-:Y:S01]  /*9c00*/  MOV R26, R26 ;  /* 0x0000001a001a7202 */ /* 0x000fe20000000f00 */
[----:B------:R-:W-:Y:S01]  /*9c10*/  VIADD R27, R223, UR42 ;  /* 0x0000002adf1b7c36 */ /* 0x000fe20008000000 */
[----:B------:R-:W-:Y:S01]  /*9c20*/  LOP3.LUT R66, R51, 0x380, RZ, 0xc0, !PT ;  /* 0x0000038033427812 */ /* 0x000fe200078ec0ff */
[----:B------:R3:W-:Y:S01]  /*9c30*/  STSM.16.M88.4 [R67], R4 ;  /* 0x0000000443007844 */ /* 0x0007e20000000200 */
[----:B------:R-:W-:Y:S01]  /*9c40*/  LOP3.LUT R28, R28, R39, RZ, 0x3c, !PT ;  /* 0x000000271c1c7212 */ /* 0x000fe200078e3cff */
[--C-:B------:R-:W-:Y:S01]  /*9c50*/  IMAD.X R39, RZ, RZ, R203.reuse, P4 ;  /* 0x000000ffff277224 */ /* 0x100fe200020e06cb */
[----:B------:R-:W-:Y:S01]  /*9c60*/  LOP3.LUT R42, R42, R43, RZ, 0x3c, !PT ;  /* 0x0000002b2a2a7212 */ /* 0x000fe200078e3cff */
[----:B------:R-:W-:Y:S01]  /*9c70*/  IMAD.X R43, RZ, RZ, R203, P5 ;  /* 0x000000ffff2b7224 */ /* 0x000fe200028e06cb */
[C---:B------:R-:W-:Y:S02]  /*9c80*/  IADD3 R59, P4, R202.reuse, 0xc020, RZ ;  /* 0x0000c020ca3b7810 */ /* 0x040fe40007f9e0ff */
[----:B------:R-:W-:-:S02]  /*9c90*/  IADD3 R63, P5, R202, 0xc040, RZ ;  /* 0x0000c040ca3f7810 */ /* 0x000fc40007fbe0ff */
[----:B------:R-:W-:Y:S02]  /*9ca0*/  SHF.R.U64 R66, R66, 0x3, RZ ;  /* 0x0000000342427819 */ /* 0x000fe400000012ff */
[----:B------:R-:W-:Y:S02]  /*9cb0*/  LOP3.LUT P0, RZ, R94, 0x3, RZ, 0xc0, !PT ;  /* 0x000000035eff7812 */ /* 0x000fe4000780c0ff */
[----:B------:R-:W-:Y:S02]  /*9cc0*/  LOP3.LUT R58, R59, 0x380, RZ, 0xc0, !PT ;  /* 0x000003803b3a7812 */ /* 0x000fe400078ec0ff */
[----:B------:R-:W-:Y:S01]  /*9cd0*/  LOP3.LUT R62, R63, 0x380, RZ, 0xc0, !PT ;  /* 0x000003803f3e7812 */ /* 0x000fe200078ec0ff */
[----:B---3--:R-:W-:Y:S01]  /*9ce0*/  VIADD R4, R27, 0x8 ;  /* 0x000000081b047836 */ /* 0x008fe20000000000 */
[----:B------:R-:W-:Y:S01]  /*9cf0*/  LOP3.LUT R66, R66, R51, RZ, 0x3c, !PT ;  /* 0x0000003342427212 */ /* 0x000fe200078e3cff */
[--C-:B------:R-:W-:Y:S01]  /*9d00*/  IMAD.X R67, RZ, RZ, R203.reuse, P6 ;  /* 0x000000ffff437224 */ /* 0x100fe200030e06cb */
[----:B------:R-:W-:Y:S01]  /*9d10*/  MOV R94, R20 ;  /* 0x00000014005e7202 */ /* 0x000fe20000000f00 */
[----:B------:R-:W-:Y:S01]  /*9d20*/  IMAD.X R51, RZ, RZ, R203, P2 ;  /* 0x000000ffff337224 */ /* 0x000fe200010e06cb */
[----:B------:R-:W-:Y:S01]  /*9d30*/  ISETP.GE.OR P1, PT, R4, UR6, P0 ;  /* 0x0000000604007c0c */ /* 0x000fe20008726670 */
[----:B------:R-:W-:Y:S01]  /*9d40*/  IMAD.U32 R21, RZ, RZ, UR9 ;  /* 0x00000009ff157e24 */ /* 0x000fe2000f8e00ff */
[----:B------:R-:W-:Y:S01]  /*9d50*/  F2FP.F16.F32.PACK_AB R4, R33, R32 ;  /* 0x000000202104723e */ /* 0x000fe200000000ff */
[----:B------:R-:W-:Y:S01]  /*9d60*/  IMAD.U32 R21, RZ, RZ, UR5 ;  /* 0x00000005ff157e24 */ /* 0x000fe2000f8e00ff */
[----:B------:R-:W-:Y:S01]  /*9d70*/  F2FP.F16.F32.PACK_AB R5, R163, R48 ;  /* 0x00000030a305723e */ /* 0x000fe200000000ff */
[----:B------:R-:W-:Y:S01]  /*9d80*/  USHF.R.S32.HI UR5, URZ, 0x1f, UR44 ;  /* 0x0000001f3f057899 */ /* 0x000fe2000801142c */
[----:B------:R-:W-:Y:S01]  /*9d90*/  F2FP.F16.F32.PACK_AB R6, R37, R36 ;  /* 0x000000242506723e */ /* 0x000fe200000000ff */
[----:B------:R-:W-:Y:S01]  /*9da0*/  IMAD.U32 R20, RZ, RZ, UR8 ;  /* 0x00000008ff147e24 */ /* 0x000fe2000f8e00ff */
[----:B------:R-:W-:-:S02]  /*9db0*/  F2FP.F16.F32.PACK_AB R7, R161, R44 ;  /* 0x0000002ca107723e */ /* 0x000fc400000000ff */
[----:B------:R-:W-:Y:S02]  /*9dc0*/  MOV R87, R22 ;  /* 0x0000001600577202 */ /* 0x000fe40000000f00 */
[----:B------:R-:W-:Y:S01]  /*9dd0*/  F2FP.F16.F32.PACK_AB R8, R41, R8 ;  /* 0x000000082908723e */ /* 0x000fe200000000ff */
[----:B------:R-:W3:Y:S01]  /*9de0*/  LDC.64 R22, c[0x0][0xc78] ;  /* 0x00031e00ff167b82 */ /* 0x000ee20000000a00 */
[----:B------:R-:W-:Y:S01]  /*9df0*/  F2FP.F16.F32.PACK_AB R9, R166, R9 ;  /* 0x00000009a609723e */ /* 0x000fe200000000ff */
[----:B------:R3:W-:Y:S01]  /*9e00*/  STSM.16.M88.4 [R94], R4 ;  /* 0x000000045e007844 */ /* 0x0007e20000000200 */
[----:B------:R-:W-:Y:S02]  /*9e10*/  F2FP.F16.F32.PACK_AB R10, R45, R10 ;  /* 0x0000000a2d0a723e */ /* 0x000fe400000000ff */
[----:B------:R-:W-:Y:S02]  /*9e20*/  F2FP.F16.F32.PACK_AB R11, R164, R11 ;  /* 0x0000000ba40b723e */ /* 0x000fe400000000ff */
[----:B------:R-:W-:-:S02]  /*9e30*/  SHF.R.U64 R58, R58, 0x3, RZ ;  /* 0x000000033a3a7819 */ /* 0x000fc400000012ff */
[----:B------:R-:W-:Y:S01]  /*9e40*/  MOV R25, R24 ;  /* 0x0000001800197202 */ /* 0x000fe20000000f00 */
[----:B------:R-:W-:Y:S01]  /*9e50*/  STSM.16.M88.4 [R87], R8 ;  /* 0x0000000857007844 */ /* 0x000fe20000000200 */
[----:B------:R-:W-:Y:S02]  /*9e60*/  F2FP.F16.F32.PACK_AB R12, R49, R12 ;  /* 0x0000000c310c723e */ /* 0x000fe400000000ff */
[----:B------:R-:W-:Y:S02]  /*9e70*/  F2FP.F16.F32.PACK_AB R13, R162, R13 ;  /* 0x0000000da20d723e */ /* 0x000fe400000000ff */
[----:B------:R-:W-:Y:S02]  /*9e80*/  F2FP.F16.F32.PACK_AB R14, R53, R14 ;  /* 0x0000000e350e723e */ /* 0x000fe400000000ff */
[----:B------:R-:W-:Y:S02]  /*9e90*/  F2FP.F16.F32.PACK_AB R15, R160, R15 ;  /* 0x0000000fa00f723e */ /* 0x000fe400000000ff */
[----:B------:R-:W-:-:S02]  /*9ea0*/  SHF.R.U64 R62, R62, 0x3, RZ ;  /* 0x000000033e3e7819 */ /* 0x000fc400000012ff */
[----:B------:R-:W-:Y:S01]  /*9eb0*/  MOV R30, R30 ;  /* 0x0000001e001e7202 */ /* 0x000fe20000000f00 */
[----:B------:R-:W-:Y:S01]  /*9ec0*/  STSM.16.M88.4 [R26], R12 ;  /* 0x0000000c1a007844 */ /* 0x000fe20000000200 */
[----:B------:R-:W-:Y:S01]  /*9ed0*/  MOV R24, R66 ;  /* 0x0000004200187202 */ /* 0x000fe20000000f00 */
[C---:B---3--:R-:W-:Y:S01]  /*9ee0*/  IMAD R4, R22.reuse, UR5, RZ ;  /* 0x0000000516047c24 */ /* 0x048fe2000f8e02ff */
[----:B------:R-:W-:Y:S01]  /*9ef0*/  F2FP.F16.F32.PACK_AB R16, R57, R16 ;  /* 0x000000103910723e */ /* 0x000fe200000000ff */
[----:B------:R-:W-:Y:S01]  /*9f00*/  IMAD.WIDE.U32 R20, R22, UR44, R20 ;  /* 0x0000002c16147c25 */ /* 0x000fe2000f8e0014 */
[----:B------:R-:W-:Y:S02]  /*9f10*/  F2FP.F16.F32.PACK_AB R17, R154, R17 ;  /* 0x000000119a11723e */ /* 0x000fe400000000ff */
[----:B------:R-:W-:Y:S01]  /*9f20*/  F2FP.F16.F32.PACK_AB R18, R61, R18 ;  /* 0x000000123d12723e */ /* 0x000fe200000000ff */
[----:B------:R-:W-:Y:S01]  /*9f30*/  IMAD R4, R23, UR44, R4 ;  /* 0x0000002c17047c24 */ /* 0x000fe2000f8e0204 */
[----:B------:R-:W-:-:S02]  /*9f40*/  F2FP.F16.F32.PACK_AB R19, R152, R19 ;  /* 0x000000139813723e */ /* 0x000fc400000000ff */
[----:B------:R-:W-:Y:S02]  /*9f50*/  F2FP.F16.F32.PACK_AB R64, R65, R64 ;  /* 0x000000404140723e */ /* 0x000fe400000000ff */
[----:B------:R-:W-:Y:S01]  /*9f60*/  F2FP.F16.F32.PACK_AB R72, R73, R72 ;  /* 0x000000484948723e */ /* 0x000fe200000000ff */
[----:B------:R-:W-:Y:S01]  /*9f70*/  STSM.16.M88.4 [R30], R16 ;  /* 0x000000101e007844 */ /* 0x000fe20000000200 */
[----:B------:R-:W-:Y:S02]  /*9f80*/  MOV R34, R34 ;  /* 0x0000002200227202 */ /* 0x000fe40000000f00 */
[----:B------:R-:W-:Y:S02]  /*9f90*/  F2FP.F16.F32.PACK_AB R65, R159, R40 ;  /* 0x000000289f41723e */ /* 0x000fe400000000ff */
[----:B------:R-:W-:Y:S02]  /*9fa0*/  F2FP.F16.F32.PACK_AB R66, R69, R68 ;  /* 0x000000444542723e */ /* 0x000fe400000000ff */
        /* <DEDUP_REMOVED lines=10> */
[----:B------:R-:W-:Y:S01]  /*a050*/  LOP3.LUT R58, R58, R59, RZ, 0x3c, !PT ;  /* 0x0000003b3a3a7212 */ /* 0x000fe200078e3cff */
[----:B------:R-:W-:Y:S01]  /*a060*/  IMAD.X R59, RZ, RZ, R203, P4 ;  /* 0x000000ffff3b7224 */ /* 0x000fe200020e06cb */
        /* <DEDUP_REMOVED lines=49> */
[----:B------:R-:W-:-:S02]  /*a380*/  F2FP.F16.F32.PACK_AB R147, R3, R150 ;  /* 0x000000960393723e */ /* 0x000fc400000000ff */
[----:B------:R-:W-:Y:S02]  /*a390*/  LEA.HI R86, R86, R225, RZ, 0x5 ;  /* 0x000000e156567211 */ /* 0x000fe400078f28ff */
        /* <DEDUP_REMOVED lines=9> */
[----:B---3--:R-:W3:Y:S02]  /*a430*/  FENCE.VIEW.ASYNC.S ;  /* 0x00000000000073c6 */ /* 0x008ee40000000000 */
[----:B---3--:R-:W-:Y:S06]  /*a440*/  BAR.ARV 0x1, 0x120 ;  /* 0x0044800000007b1d */ /* 0x008fec0000002000 */
[----:B------:R-:W-:Y:S01]  /*a450*/  ISETP.GE.OR P0, PT, R27, UR6, P0 ;  /* 0x000000061b007c0c */ /* 0x000fe20008706670 */
[----:B------:R-:W-:Y:S01]  /*a460*/  ULDC.64 UR6, c[0x0][0xc40] ;  /* 0x0003100000067ab9 */ /* 0x000fe20000000a00 */
[----:B------:R-:W3:Y:S01]  /*a470*/  SHFL.IDX PT, R3, R86, RZ, 0x1f ;  /* 0x00001fff56037589 */ /* 0x000ee200000e0000 */
[----:B------:R-:W-:-:S02]  /*a480*/  IADD3.X R5, R5, R21, R4, P2, !PT ;  /* 0x0000001505057210 */ /* 0x000fc400017fe404 */
[----:B------:R-:W-:-:S04]  /*a490*/  LEA R4, P2, R6, UR6, 0x2 ;  /* 0x0000000606047c11 */ /* 0x000fc8000f8410ff */
[----:B------:R-:W-:-:S05]  /*a4a0*/  LEA.HI.X R5, R6, UR7, R5, 0x2, P2 ;  /* 0x0000000706057c11 */ /* 0x000fca00090f1405 */
[----:B------:R4:W-:Y:S04]  /*a4b0*/  @!P1 STG.E desc[UR46][R4.64+0x20], R2 ;  /* 0x0000200204009986 */ /* 0x0009e8000c10192e */
[----:B------:R4:W-:Y:S01]  /*a4c0*/  @!P0 STG.E desc[UR46][R4.64], R0 ;  /* 0x0000000004008986 */ /* 0x0009e2000c10192e */
[----:B---3--:R-:W-:-:S13]  /*a4d0*/  ISETP.NE.AND P0, PT, R3, 0x7, PT ;  /* 0x000000070300780c */ /* 0x008fda0003f05270 */
[----:B----4-:R-:W-:Y:S05]  /*a4e0*/  @P0 BRA `(.L_x_3437) ;  /* 0x0000000c00040947 */ /* 0x010fea0003800000 */
        /* <DEDUP_REMOVED lines=14> */
[----:B---3--:R-:W-:Y:S01]  /*a5d0*/  UMOV UR40, UR5 ;  /* 0x0000000500287c82 */ /* 0x008fe20008000000 */
[----:B------:R-:W-:Y:S01]  /*a5e0*/  UMOV UR41, UR8 ;  /* 0x0000000800297c82 */ /* 0x000fe20008000000 */
[----:B------:R-:W-:Y:S01]  /*a5f0*/  UMOV UR5, 0x80 ;  /* 0x0000008000057882 */ /* 0x000fe20000000000 */
[----:B------:R3:W-:Y:S02]  /*a600*/  UTMASTG.5D [UR40], [UR6] ;  /* 0x00000028060073b5 */ /* 0x0007e40008020000 */
[----:B---3--:R-:W-:Y:S01]  /*a610*/  UMOV UR40, UR9 ;  /* 0x0000000900287c82 */ /* 0x008fe20008000000 */
[----:B------:R-:W-:Y:S01]  /*a620*/  UMOV UR41, UR5 ;  /* 0x0000000500297c82 */ /* 0x000fe20008000000 */
[----:B------:R-:W-:Y:S01]  /*a630*/  UMOV UR5, 0xc0 ;  /* 0x000000c000057882 */ /* 0x000fe20000000000 */
[----:B------:R3:W-:Y:S02]  /*a640*/  UTMASTG.5D [UR40], [UR6] ;  /* 0x00000028060073b5 */ /* 0x0007e40008020000 */
[----:B---3--:R-:W-:Y:S01]  /*a650*/  UMOV UR40, UR10 ;  /* 0x0000000a00287c82 */ /* 0x008fe20008000000 */
[----:B------:R-:W-:Y:S01]  /*a660*/  UMOV UR41, UR5 ;  /* 0x0000000500297c82 */ /* 0x000fe20008000000 */
[----:B------:R-:W-:Y:S01]  /*a670*/  UIADD3 UR5, UR39, 0x32420, URZ ;  /* 0x0003242027057890 */ /* 0x000fe2000fffe03f */
[----:B------:R3:W-:Y:S03]  /*a680*/  UTMASTG.5D [UR40], [UR6] ;  /* 0x00000028060073b5 */ /* 0x0007e60008020000 */
[----:B------:R-:W-:Y:S01]  /*a690*/  UPRMT UR5, URZ, 0x654, UR5 ;  /* 0x000006543f057896 */ /* 0x000fe20008000005 */
[----:B------:R0:W-:Y:S01]  /*a6a0*/  UTMACMDFLUSH ;  /* 0x00000000000079b7 */ /* 0x0001e20000000000 */
[----:B------:R-:W-:-:S07]  /*a6b0*/  DEPBAR.LE SB0, 0x0 ;  /* 0x000080000000791a */ /* 0x000fce0000000000 */
[----:B---3--:R-:W-:Y:S03]  /*a6c0*/  SYNCS.ARRIVE.TRANS64.RED.A1T0 RZ, [UR5], RZ ;  /* 0x000000ffffff79a7 */ /* 0x008fe60008100405 */
.L_x_3439:
[----:B------:R-:W-:Y:S05]  /*a6d0*/  BSYNC B0 ;  /* 0x0000000000007941 */ /* 0x000fea0003800000 */
.L_x_3438:
[----:B------:R-:W-:Y:S05]  /*a6e0*/  BRA `(.L_x_3437) ;  /* 0x0000000800847947 */ /* 0x000fea0003800000 */
.L_x_3436:
[----:B------:R-:W3:Y:S01]  /*a6f0*/  LDC R12, c[0x0][0xeac] ;  /* 0x0003ab00ff0c7b82 */ /* 0x000ee20000000800 */
[----:B------:R-:W-:Y:S01]  /*a700*/  ISETP.GT.AND P0, PT, R225, 0x7f, PT ;  /* 0x0000007fe100780c */ /* 0x000fe20003f04270 */
[----:B------:R-:W-:Y:S01]  /*a710*/  USHF.R.S32.HI UR5, URZ, 0x1f, UR43 ;  /* 0x0000001f3f057899 */ /* 0x000fe2000801142b */
[----:B------:R-:W-:Y:S01]  /*a720*/  BSSY B0, `(.L_x_3440) ;  /* 0x000001c000007945 */ /* 0x000fe20003800000 */
[----:B------:R-:W-:Y:S01]  /*a730*/  USHF.R.S32.HI UR6, URZ, 0x1f, UR44 ;  /* 0x0000001f3f067899 */ /* 0x000fe2000801142c */
[----:B------:R-:W-:Y:S02]  /*a740*/  SHF.R.S32.HI R219, RZ, 0x1f, R218 ;  /* 0x0000001fffdb7819 */ /* 0x000fe400000114da */
[----:B------:R-:W-:Y:S01]  /*a750*/  SHF.R.S32.HI R14, RZ, 0x1f, R225 ;  /* 0x0000001fff0e7819 */ /* 0x000fe200000114e1 */
[----:B------:R-:W4:Y:S08]  /*a760*/  LDC.64 R6, c[0x0][0xbe0] ;  /* 0x0002f800ff067b82 */ /* 0x000f300000000a00 */
[----:B------:R-:W1:Y:S01]  /*a770*/  LDC.64 R8, c[0x0][0xbe8] ;  /* 0x0002fa00ff087b82 */ /* 0x000e620000000a00 */
[----:B------:R-:W-:Y:S05]  /*a780*/  @P0 BRA `(.L_x_3441) ;  /* 0x0000000000540947 */ /* 0x000fea0003800000 */
[----:B------:R-:W5:Y:S01]  /*a790*/  S2R R0, SR_TID.X ;  /* 0x0000000000007919 */ /* 0x000f620000002100 */
[----:B------:R-:W-:Y:S01]  /*a7a0*/  ULDC UR7, c[0x0][0xb88] ;  /* 0x0002e20000077ab9 */ /* 0x000fe20000000800 */
[----:B-----5:R-:W-:-:S04]  /*a7b0*/  IADD3 R2, R221, -0x80, R0 ;  /* 0xffffff80dd027810 */ /* 0x020fc80007ffe000 */
[----:B------:R-:W-:-:S13]  /*a7c0*/  ISETP.GE.AND P0, PT, R2, UR7, PT ;  /* 0x0000000702007c0c */ /* 0x000fda000bf06270 */
[----:B------:R-:W-:Y:S05]  /*a7d0*/  @P0 BRA `(.L_x_3441) ;  /* 0x0000000000400947 */ /* 0x000fea0003800000 */
[----:B------:R-:W5:Y:S01]  /*a7e0*/  LDC.64 R4, c[0x0][0xc70] ;  /* 0x00031c00ff047b82 */ /* 0x000f620000000a00 */
[----:B------:R-:W-:Y:S01]  /*a7f0*/  SHF.R.S32.HI R3, RZ, 0x1f, R2 ;  /* 0x0000001fff037819 */ /* 0x000fe20000011402 */
[----:B------:R-:W-:-:S06]  /*a800*/  ULDC.64 UR8, c[0x0][0xc40] ;  /* 0x0003100000087ab9 */ /* 0x000fcc0000000a00 */
[----:B------:R-:W1:Y:S01]  /*a810*/  LDC.64 R10, c[0x0][0xc78] ;  /* 0x00031e00ff0a7b82 */ /* 0x000e620000000a00 */
[C---:B-----5:R-:W-:Y:S02]  /*a820*/  IMAD R0, R4.reuse, UR5, RZ ;  /* 0x0000000504007c24 */ /* 0x060fe4000f8e02ff */
[----:B------:R-:W-:-:S04]  /*a830*/  IMAD.WIDE.U32 R2, R4, UR43, R2 ;  /* 0x0000002b04027c25 */ /* 0x000fc8000f8e0002 */
[----:B------:R-:W-:Y:S02]  /*a840*/  IMAD R5, R5, UR43, R0 ;  /* 0x0000002b05057c24 */ /* 0x000fe4000f8e0200 */
[C---:B-1----:R-:W-:Y:S02]  /*a850*/  IMAD R0, R10.reuse, UR6, RZ ;  /* 0x000000060a007c24 */ /* 0x042fe4000f8e02ff */
[----:B------:R-:W-:Y:S02]  /*a860*/  IMAD.IADD R3, R3, 0x1, R5 ;  /* 0x0000000103037824 */ /* 0x000fe400078e0205 */
[----:B------:R-:W-:Y:S02]  /*a870*/  IMAD R5, R11, UR44, R0 ;  /* 0x0000002c0b057c24 */ /* 0x000fe4000f8e0200 */
[----:B------:R-:W-:-:S05]  /*a880*/  IMAD.WIDE.U32 R2, R10, UR44, R2 ;  /* 0x0000002c0a027c25 */ /* 0x000fca000f8e0002 */
[----:B------:R-:W-:Y:S02]  /*a890*/  IADD3 R3, R3, R5, RZ ;  /* 0x0000000503037210 */ /* 0x000fe40007ffe0ff */
[----:B------:R-:W-:-:S04]  /*a8a0*/  LEA R4, P0, R2, UR8, 0x2 ;  /* 0x0000000802047c11 */ /* 0x000fc8000f8010ff */
[----:B------:R-:W-:Y:S01]  /*a8b0*/  LEA.HI.X R5, R2, UR9, R3, 0x2, P0 ;  /* 0x0000000902057c11 */ /* 0x000fe200080f1403 */
[----:B------:R-:W-:-:S05]  /*a8c0*/  IMAD.MOV.U32 R3, RZ, RZ, -0x800000 ;  /* 0xff800000ff037424 */ /* 0x000fca00078e00ff */
[----:B------:R1:W-:Y:S03]  /*a8d0*/  STG.E desc[UR46][R4.64], R3 ;  /* 0x0000000304007986 */ /* 0x0003e6000c10192e */
.L_x_3441:
[----:B------:R-:W-:Y:S05]  /*a8e0*/  BSYNC B0 ;  /* 0x0000000000007941 */ /* 0x000fea0003800000 */
.L_x_3440:
[----:B----4-:R-:W-:Y:S01]  /*a8f0*/  IMAD R0, R6, UR5, RZ ;  /* 0x0000000506007c24 */ /* 0x010fe2000f8e02ff */
[----:B------:R-:W-:Y:S01]  /*a900*/  LEA.HI R14, R14, R225, RZ, 0x3 ;  /* 0x000000e10e0e7211 */ /* 0x000fe200078f18ff */
[----:B------:R-:W-:Y:S01]  /*a910*/  ULDC UR5, c[0x0][0xb88] ;  /* 0x0002e20000057ab9 */ /* 0x000fe20000000800 */
[----:B-1----:R-:W-:Y:S01]  /*a920*/  IMAD.WIDE.U32 R4, R6, UR43, R218 ;  /* 0x0000002b06047c25 */ /* 0x002fe2000f8e00da */
[----:B------:R-:W-:Y:S01]  /*a930*/  UIADD3 UR42, -UR42, UR5, URZ ;  /* 0x000000052a2a7290 */ /* 0x000fe2000fffe13f */
[----:B------:R-:W-:Y:S01]  /*a940*/  SHF.R.S32.HI R2, RZ, 0x3, R14 ;  /* 0x00000003ff027819 */ /* 0x000fe2000001140e */
[----:B------:R-:W-:Y:S01]  /*a950*/  ULOP3.LUT UR40, URZ, UR40, URZ, 0x33, !UPT ;  /* 0x000000283f287292 */ /* 0x000fe2000f8e333f */
[----:B------:R-:W-:Y:S01]  /*a960*/  IMAD R3, R7, UR43, R0 ;  /* 0x0000002b07037c24 */ /* 0x000fe2000f8e0200 */
[----:B------:R-:W-:Y:S02]  /*a970*/  BSSY B0, `(.L_x_3442) ;  /* 0x0000026000007945 */ /* 0x000fe40003800000 */
[C---:B------:R-:W-:Y:S01]  /*a980*/  ISETP.GE.AND P2, PT, R2.reuse, UR42, PT ;  /* 0x0000002a02007c0c */ /* 0x040fe2000bf46270 */
[----:B------:R-:W-:-:S02]  /*a990*/  VIADD R0, R2, 0x20 ;  /* 0x0000002002007836 */ /* 0x000fc40000000000 */
[----:B------:R-:W-:Y:S02]  /*a9a0*/  VIADD R6, R2, 0x40 ;  /* 0x0000004002067836 */ /* 0x000fe40000000000 */
[----:B------:R-:W-:Y:S01]  /*a9b0*/  IMAD.IADD R5, R5, 0x1, R3 ;  /* 0x0000000105057824 */ /* 0x000fe200078e0203 */
[----:B------:R-:W-:Y:S01]  /*a9c0*/  ISETP.GE.AND P0, PT, R0, UR42, PT ;  /* 0x0000002a00007c0c */ /* 0x000fe2000bf06270 */
[----:B------:R-:W-:Y:S01]  /*a9d0*/  IMAD R0, R8, UR6, RZ ;  /* 0x0000000608007c24 */ /* 0x000fe2000f8e02ff */
[----:B------:R-:W-:Y:S01]  /*a9e0*/  SHF.R.S32.HI R3, RZ, 0x1f, R2 ;  /* 0x0000001fff037819 */ /* 0x000fe20000011402 */
[----:B---3--:R-:W-:Y:S01]  /*a9f0*/  VIADD R11, R12, UR40 ;  /* 0x000000280c0b7c36 */ /* 0x008fe20008000000 */
[----:B------:R-:W-:Y:S01]  /*aa00*/  ISETP.GE.AND P1, PT, R6, UR42, PT ;  /* 0x0000002a06007c0c */ /* 0x000fe2000bf26270 */
        /* <DEDUP_REMOVED lines=28> */
.L_x_3443:
[----:B------:R-:W-:Y:S05]  /*abd0*/  BSYNC B0 ;  /* 0x0000000000007941 */ /* 0x000fea0003800000 */
.L_x_3442:
[----:B------:R-:W-:Y:S01]  /*abe0*/  BSSY B0, `(.L_x_3444) ;  /* 0x000001b000007945 */ /* 0x000fe20003800000 */
[----:B------:R-:W-:-:S03]  /*abf0*/  ISETP.GE.AND P2, PT, R0, UR42, PT ;  /* 0x0000002a00007c0c */ /* 0x000fc6000bf46270 */
[----:B------:R-:W-:Y:S10]  /*ac00*/  @P0 BRA `(.L_x_3445) ;  /* 0x0000000000600947 */ /* 0x000ff40003800000 */
[----:B-1----:R-:W-:Y:S01]  /*ac10*/  IADD3 R9, P0, R4, 0x20, RZ ;  /* 0x0000002004097810 */ /* 0x002fe20007f1e0ff */
        /* <DEDUP_REMOVED lines=23> */
.L_x_3445:
[----:B------:R-:W-:Y:S05]  /*ad90*/  BSYNC B0 ;  /* 0x0000000000007941 */ /* 0x000fea0003800000 */
.L_x_3444:
[----:B------:R-:W-:Y:S04]  /*ada0*/  BSSY B0, `(.L_x_3446) ;  /* 0x000001a000007945 */ /* 0x000fe80003800000 */
[----:B------:R-:W-:Y:S05]  /*adb0*/  @P1 BRA `(.L_x_3447) ;  /* 0x0000000000601947 */ /* 0x000fea0003800000 */
[----:B-1-3--:R-:W-:Y:S01]  /*adc0*/  IADD3 R9, P0, R4, 0x40, RZ ;  /* 0x0000004004097810 */ /* 0x00afe20007f1e0ff */
        /* <DEDUP_REMOVED lines=23> */
.L_x_3447:
[----:B------:R-:W-:Y:S05]  /*af40*/  BSYNC B0 ;  /* 0x0000000000007941 */ /* 0x000fea0003800000 */
.L_x_3446:
        /* <DEDUP_REMOVED lines=26> */
.L_x_3448:
[----:B------:R-:W-:Y:S05]  /*b0f0*/  BSYNC B0 ;  /* 0x0000000000007941 */ /* 0x000fea0003800000 */
.L_x_3437:
[----:B------:R-:W5:Y:S02]  /*b100*/  LDC R0, c[0x0][0xea8] ;  /* 0x0003aa00ff007b82 */ /* 0x000f640000000800 */
[----:B-----5:R-:W-:-:S13]  /*b110*/  ISETP.LE.AND P0, PT, R0, UR4, PT ;  /* 0x0000000400007c0c */ /* 0x020fda000bf03270 */
[----:B------:R-:W-:Y:S05]  /*b120*/  @!P0 BRA `(.L_x_3449) ;  /* 0xffffff5c003c8947 */ /* 0x000fea000383ffff */
[----:B------:R-:W-:Y:S05]  /*b130*/  EXIT ;  /* 0x000000000000794d */ /* 0x000fea0003800000 */
.L_x_3400:
[----:B------:R-:W-:-:S08]  /*b140*/  NOP ;  /* 0x0000000000007918 */ /* 0x000fd00000000000 */
[----:B---3--:R-:W1:-:S00]  /*b150*/  USETMAXREG.DEALLOC.CTAPOOL 0x18 ;  /* 0x00000018000079c8 */ /* 0x008e4000080e0500 */
        /* <DEDUP_REMOVED lines=12> */
[----:B------:R-:W-:Y:S01]  /*b220*/  ULDC UR44, c[0x0][0xc] ;  /* 0x00000300002c7ab9 */ /* 0x000fe20000000800 */
[----:B------:R-:W-:Y:S01]  /*b230*/  IMAD.MOV.U32 R17, RZ, RZ, 0x1 ;  /* 0x00000001ff117424 */ /* 0x000fe200078e00ff */
[----:B------:R-:W-:Y:S01]  /*b240*/  ULDC.64 UR38, c[0x0][0x198] ;  /* 0x0000660000267ab9 */ /* 0x000fe20000000a00 */
[----:B------:R-:W-:Y:S01]  /*b250*/  IMAD.MOV.U32 R16, RZ, RZ, RZ ;  /* 0x000000ffff107224 */ /* 0x000fe200078e00ff */
[----:B------:R1:W-:Y:S04]  /*b260*/  STL [R1], R0 ;  /* 0x0000000001007387 */ /* 0x0003e80000100800 */
[----:B------:R1:W-:Y:S02]  /*b270*/  STL [R1+0x4], RZ ;  /* 0x000004ff01007387 */ /* 0x0003e40000100800 */
.L_x_3500:
[----:B--23--:R-:W2:Y:S01]  /*b280*/  LDL R6, [R1] ;  /* 0x0000000001067983 */ /* 0x00cea20000100800 */
        /* <DEDUP_REMOVED lines=12> */
[----:B----4-:R-:W-:Y:S05]  /*b350*/  @!P0 BRA `(.L_x_3451) ;  /* 0x0000000000208947 */ /* 0x010fea0003800000 */
        /* <DEDUP_REMOVED lines=8> */
.L_x_3451:
[----:B------:R-:W-:Y:S01]  /*b3e0*/  ULDC UR11, c[0x0][0xec4] ;  /* 0x0003b100000b7ab9 */ /* 0x000fe20000000800 */
[----:B------:R-:W-:Y:S01]  /*b3f0*/  UMOV UR9, UR10 ;  /* 0x0000000a00097c82 */ /* 0x000fe20008000000 */
[----:B------:R-:W-:-:S11]  /*b400*/  UISETP.NE.AND UP0, UPT, UR11, 0x1, UPT ;  /* 0x000000010b00788c */ /* 0x000fd6000bf05270 */
[----:B------:R-:W-:Y:S02]  /*b410*/  @UP0 ULDC.64 UR12, c[0x0][0xec8] ;  /* 0x0003b200000c0ab9 */ /* 0x000fe40000000a00 */
[----:B------:R-:W-:-:S04]  /*b420*/  UIMAD.WIDE.U32 UR6, UR10, UR12, URZ ;  /* 0x0000000c0a0672a5 */ /* 0x000fc8000f8e003f */
[----:B------:R-:W-:-:S04]  /*b430*/  @UP0 USHF.R.U32.HI UR9, URZ, UR13, UR7 ;  /* 0x0000000d3f090299 */ /* 0x000fc80008011607 */
[----:B------:R-:W-:-:S12]  /*b440*/  UIMAD UR6, UR9, UR11, URZ ;  /* 0x0000000b090672a4 */ /* 0x000fd8000f8e023f */
.L_x_3452:
[----:B------:R-:W1:Y:S01]  /*b450*/  LDC R0, c[0x0][0x404] ;  /* 0x00010100ff007b82 */ /* 0x000e620000000800 */
[----:B------:R-:W-:Y:S01]  /*b460*/  ULOP3.LUT UR7, URZ, UR9, URZ, 0x33, !UPT ;  /* 0x000000093f077292 */ /* 0x000fe2000f8e333f */
[----:B------:R-:W-:Y:S01]  /*b470*/  BSSY B6, `(.L_x_3453) ;  /* 0x000027a000067945 */ /* 0x000fe20003800000 */
[----:B------:R-:W-:Y:S01]  /*b480*/  ULDC.64 UR12, c[0x0][0x3f8] ;  /* 0x0000fe00000c7ab9 */ /* 0x000fe20000000a00 */
[----:B------:R-:W-:Y:S01]  /*b490*/  ULDC UR9, c[0x0][0xeac] ;  /* 0x0003ab0000097ab9 */ /* 0x000fe20000000800 */
[----:B------:R-:W-:Y:S01]  /*b4a0*/  ISETP.NE.U32.AND P0, PT, RZ, UR12, PT ;  /* 0x0000000cff007c0c */ /* 0x000fe2000bf05070 */
[----:B------:R-:W-:Y:S02]  /*b4b0*/  UIADD3 UR7, UR7, UR9, URZ ;  /* 0x0000000907077290 */ /* 0x000fe4000fffe03f */
[----:B------:R-:W2:Y:S01]  /*b4c0*/  LDC R2, c[0x0][0x288] ;  /* 0x0000a200ff027b82 */ /* 0x000ea20000000800 */
[----:B------:R-:W-:Y:S01]  /*b4d0*/  ISETP.NE.AND.EX P0, PT, RZ, UR13, PT, P0 ;  /* 0x0000000dff007c0c */ /* 0x000fe2000bf05300 */
[----:B------:R-:W-:Y:S01]  /*b4e0*/  USHF.L.U32 UR41, UR7, 0x7, URZ ;  /* 0x0000000707297899 */ /* 0x000fe2000800063f */
[----:B------:R-:W-:Y:S01]  /*b4f0*/  ULDC UR9, c[0x0][0xeb8] ;  /* 0x0003ae0000097ab9 */ /* 0x000fe20000000800 */
[----:B------:R-:W-:-:S02]  /*b500*/  UIADD3 UR6, UR10, -UR6, URZ ;  /* 0x800000060a067290 */ /* 0x000fc4000fffe03f */
[----:B------:R-:W-:Y:S02]  /*b510*/  UISETP.NE.AND UP0, UPT, UR9, 0x1, UPT ;  /* 0x000000010900788c */ /* 0x000fe4000bf05270 */
[----:B------:R-:W3:Y:S01]  /*b520*/  LDC R4, c[0x0][0x2e0] ;  /* 0x0000b800ff047b82 */ /* 0x000ee20000000800 */
[----:B------:R-:W-:Y:S01]  /*b530*/  IMAD.U32 R5, RZ, RZ, UR41 ;  /* 0x00000029ff057e24 */ /* 0x000fe2000f8e00ff */
[----:B------:R-:W-:Y:S02]  /*b540*/  ULDC UR7, c[0x0][0xec4] ;  /* 0x0003b10000077ab9 */ /* 0x000fe40000000800 */
[----:B------:R-:W-:Y:S01]  /*b550*/  UIMAD UR8, UR8, UR7, UR6 ;  /* 0x00000007080872a4 */ /* 0x000fe2000f8e0206 */
[----:B-1----:R-:W-:-:S04]  /*b560*/  SEL R3, R0, 0x1, P0 ;  /* 0x0000000100037807 */ /* 0x002fc80000000000 */
[----:B------:R-:W-:Y:S01]  /*b570*/  @UP0 ULDC UR6, c[0x0][0xebc] ;  /* 0x0003af0000060ab9 */ /* 0x000fe20000000800 */
[----:B------:R-:W-:Y:S01]  /*b580*/  @UP0 ULDC UR10, c[0x0][0xec0] ;  /* 0x0003b000000a0ab9 */ /* 0x000fe20000000800 */
[----:B------:R-:W-:Y:S02]  /*b590*/  UIMAD.WIDE.U32 UR6, UR8, UR6, URZ ;  /* 0x00000006080672a5 */ /* 0x000fe4000f8e003f */
[----:B------:R-:W-:Y:S01]  /*b5a0*/  UMOV UR43, UR8 ;  /* 0x00000008002b7c82 */ /* 0x000fe20008000000 */
[----:B--2---:R-:W-:Y:S01]  /*b5b0*/  IADD3 R2, R5, 0xdf, -R2 ;  /* 0x000000df05027810 */ /* 0x004fe20007ffe802 */
[----:B------:R-:W-:-:S04]  /*b5c0*/  @UP0 USHF.R.U32.HI UR43, URZ, UR10, UR7 ;  /* 0x0000000a3f2b0299 */ /* 0x000fc80008011607 */
[----:B------:R-:W-:Y:S01]  /*b5d0*/  UIADD3 UR42, -UR43, URZ, URZ ;  /* 0x0000003f2b2a7290 */ /* 0x000fe2000fffe13f */
[----:B---3--:R-:W-:-:S03]  /*b5e0*/  IMAD R0, R3, R4, 0x5f ;  /* 0x0000005f03007424 */ /* 0x008fc600078e0204 */
[----:B------:R-:W-:Y:S01]  /*b5f0*/  UIMAD UR42, UR9, UR42, UR8 ;  /* 0x0000002a092a72a4 */ /* 0x000fe2000f8e0208 */
[----:B------:R-:W-:Y:S02]  /*b600*/  IMAD R2, R3, R4, R2 ;  /* 0x0000000403027224 */ /* 0x000fe400078e0202 */
[----:B------:R-:W-:-:S04]  /*b610*/  IMAD.HI R0, R0, 0x2aaaaaab, RZ ;  /* 0x2aaaaaab00007827 */ /* 0x000fc800078e02ff */
[----:B------:R-:W-:Y:S01]  /*b620*/  IMAD.HI R2, R2, 0x2aaaaaab, RZ ;  /* 0x2aaaaaab02027827 */ /* 0x000fe200078e02ff */
[----:B------:R-:W-:-:S04]  /*b630*/  SHF.R.U32.HI R3, RZ, 0x1f, R0 ;  /* 0x0000001fff037819 */ /* 0x000fc80000011600 */
[----:B------:R-:W-:Y:S02]  /*b640*/  SHF.R.U32.HI R5, RZ, 0x1f, R2 ;  /* 0x0000001fff057819 */ /* 0x000fe40000011602 */
[----:B------:R-:W-:Y:S02]  /*b650*/  LEA.HI.SX32 R3, R0, R3, 0x1c ;  /* 0x0000000300037211 */ /* 0x000fe400078fe2ff */
[----:B------:R-:W-:-:S04]  /*b660*/  LEA.HI.SX32 R2, R2, R5, 0x1c ;  /* 0x0000000502027211 */ /* 0x000fc800078fe2ff */
[----:B------:R-:W-:-:S04]  /*b670*/  VIMNMX R19, R3, R2, PT ;  /* 0x0000000203137248 */ /* 0x000fc80003fe0100 */
[----:B------:R-:W-:-:S13]  /*b680*/  ISETP.GT.AND P0, PT, R19, RZ, PT ;  /* 0x000000ff1300720c */ /* 0x000fda0003f04270 */
        /* <DEDUP_REMOVED lines=19> */
.L_x_3454:
        /* <DEDUP_REMOVED lines=22> */
.L_x_3456:
        /* <DEDUP_REMOVED lines=19> */
.L_x_3458:
        /* <DEDUP_REMOVED lines=16> */
.L_x_3457:
[----:B------:R-:W-:Y:S01]  /*bb50*/  ULDC.64 UR4, c[0x0][0xaf0] ;  /* 0x0002bc0000047ab9 */ /* 0x000fe20000000a00 */
[----:B------:R-:W-:Y:S01]  /*bb60*/  IMAD.U32 R5, RZ, RZ, UR43 ;  /* 0x0000002bff057e24 */ /* 0x000fe2000f8e00ff */
[----:B------:R-:W-:Y:S01]  /*bb70*/  ISETP.NE.U32.AND P0, PT, RZ, UR4, PT ;  /* 0x00000004ff007c0c */ /* 0x000fe2000bf05070 */
[----:B------:R-:W1:Y:S01]  /*bb80*/  LDC R0, c[0x0][0x428] ;  /* 0x00010a00ff007b82 */ /* 0x000e620000000800 */
[----:B------:R-:W-:Y:S01]  /*bb90*/  MOV R6, UR43 ;  /* 0x0000002b00067c02 */ /* 0x000fe20008000f00 */
        /* <DEDUP_REMOVED lines=25> */
.L_x_3513:
[----:B------:R-:W-:Y:S01]  /*bd30*/  UMOV UR4, 0xffffffff ;  /* 0xffffffff00047882 */ /* 0x000fe20000000000 */
[----:B------:R-:W-:Y:S02]  /*bd40*/  SHF.R.S32.HI R7, RZ, 0x1f, R6 ;  /* 0x0000001fff077819 */ /* 0x000fe40000011406 */
[----:B------:R-:W-:Y:S05]  /*bd50*/  BRA.DIV UR4, `(.L_x_3460) ;  /* 0x0000002604b47947 */ /* 0x000fea000b800000 */
[----:B------:R-:W-:-:S13]  /*bd60*/  ELECT P6, URZ, PT ;  /* 0x00000000003f782f */ /* 0x000fda00038c0000 */
.L_x_3516:
        /* <DEDUP_REMOVED lines=20> */
.L_x_3462:
[----:B-1----:R-:W-:Y:S01]  /*beb0*/  IMAD R10, R16, 0x8, R18 ;  /* 0x00000008100a7824 */ /* 0x002fe200078e0212 */
[----:B------:R-:W-:-:S04]  /*bec0*/  SHF.L.U32 R5, R17, 0x1f, RZ ;  /* 0x0000001f11057819 */ /* 0x000fc800000006ff */
[----:B------:R-:W1:Y:S02]  /*bed0*/  SYNCS.PHASECHK.TRANS64.TRYWAIT P2, [R10+URZ+0x32440], R5 ;  /* 0x032440050a0075a7 */ /* 0x000e64000804017f */
[----:B-1----:R-:W-:Y:S05]  /*bee0*/  @!P2 BRA `(.L_x_3463) ;  /* 0x000000240070a947 */ /* 0x002fea0003800000 */
.L_x_3517:
        /* <DEDUP_REMOVED lines=11> */
.L_x_3464:
        /* <DEDUP_REMOVED lines=16> */
.L_x_3461:
[----:B------:R-:W2:Y:S01]  /*c0a0*/  LDL.LU R9, [R1+0x4] ;  /* 0x0000040001097983 */ /* 0x000ea20000300800 */
[----:B------:R-:W-:Y:S05]  /*c0b0*/  WARPSYNC.ALL ;  /* 0x0000000000007948 */ /* 0x000fea0003800000 */
[----:B------:R-:W-:Y:S01]  /*c0c0*/  BAR.SYNC.DEFER_BLOCKING 0x8, 0x120 ;  /* 0x0204800000007b1d */ /* 0x000fe20000010000 */
[----:B------:R-:W-:-:S05]  /*c0d0*/  ELECT P2, URZ, PT ;  /* 0x00000000003f782f */ /* 0x000fca0003840000 */
[----:B------:R-:W-:Y:S01]  /*c0e0*/  BSSY B0, `(.L_x_3465) ;  /* 0x0000030000007945 */ /* 0x000fe20003800000 */
[----:B--2---:R-:W-:-:S05]  /*c0f0*/  VIADD R9, R9, 0x1 ;  /* 0x0000000109097836 */ /* 0x004fca0000000000 */
[----:B------:R1:W-:Y:S02]  /*c100*/  STL [R1+0x4], R9 ;  /* 0x0000040901007387 */ /* 0x0003e40000100800 */
[----:B------:R-:W-:Y:S05]  /*c110*/  @!P2 BRA `(.L_x_3466) ;  /* 0x0000000000b0a947 */ /* 0x000fea0003800000 */
        /* <DEDUP_REMOVED lines=14> */
[----:B--2---:R-:W-:Y:S01]  /*c200*/  IMAD.MOV.U32 R5, RZ, RZ, 0x10000 ;  /* 0x00010000ff057424 */ /* 0x004fe200078e00ff */
        /* <DEDUP_REMOVED lines=22> */
[----:B--2---:R-:W-:Y:S01]  /*c370*/  UIADD3 UR8, UR17, 0x2e400, URZ ;  /* 0x0002e40011087890 */ /* 0x004fe2000fffe03f */
[----:B------:R-:W-:-:S02]  /*c380*/  UMOV UR10, 0xc0 ;  /* 0x000000c0000a7882 */ /* 0x000fc40000000000 */
[----:B------:R-:W-:Y:S01]  /*c390*/  UMOV UR17, UR33 ;  /* 0x0000002100117c82 */ /* 0x000fe20008000000 */
[----:B------:R-:W-:Y:S01]  /*c3a0*/  UMOV UR9, UR33 ;  /* 0x0000002100097c82 */ /* 0x000fe20008000000 */
[----:B------:R3:W-:Y:S04]  /*c3b0*/  UTMALDG.4D [UR16], [UR6], desc[UR14] ;  /* 0x00000e10060075b4 */ /* 0x0007e80008019000 */
[----:B------:R3:W-:Y:S02]  /*c3c0*/  UTMALDG.4D [UR8], [UR6], desc[UR14] ;  /* 0x00000e08060075b4 */ /* 0x0007e40008019000 */
[----:B---3--:R-:W-:Y:S01]  /*c3d0*/  NOP ;  /* 0x0000000000007918 */ /* 0x008fe20000000000 */
.L_x_3466:
[----:B------:R-:W-:Y:S05]  /*c3e0*/  BSYNC B0 ;  /* 0x0000000000007941 */ /* 0x000fea0003800000 */
.L_x_3465:
[----:B------:R-:W-:-:S04]  /*c3f0*/  LEA.HI R5, R9, R9, RZ, 0x1 ;  /* 0x0000000909057211 */ /* 0x000fc800078f08ff */
[----:B------:R-:W-:-:S05]  /*c400*/  LOP3.LUT R5, R5, 0xfffffffe, RZ, 0xc0, !PT ;  /* 0xfffffffe05057812 */ /* 0x000fca00078ec0ff */
[----:B------:R-:W-:-:S05]  /*c410*/  IMAD.IADD R5, R9, 0x1, -R5 ;  /* 0x0000000109057824 */ /* 0x000fca00078e0a05 */
[----:B------:R-:W-:-:S04]  /*c420*/  SHF.L.U32 R5, R5, 0x1f, RZ ;  /* 0x0000001f05057819 */ /* 0x000fc800000006ff */
[----:B------:R-:W2:Y:S02]  /*c430*/  SYNCS.PHASECHK.TRANS64.TRYWAIT P2, [R18+URZ+0x32420], R5 ;  /* 0x03242005120075a7 */ /* 0x000ea4000804017f */
[----:B--2---:R-:W-:Y:S05]  /*c440*/  @!P2 BRA `(.L_x_3467) ;  /* 0x00000020002ca947 */ /* 0x004fea0003800000 */
.L_x_3518:
[----:B------:R-:W-:Y:S01]  /*c450*/  ULDC.64 UR4, c[0x0][0x408] ;  /* 0x0001020000047ab9 */ /* 0x000fe20000000a00 */
[----:B------:R-:W-:Y:S04]  /*c460*/  BSSY B0, `(.L_x_3468) ;  /* 0x0000030000007945 */ /* 0x000fe80003800000 */
[----:B------:R-:W-:Y:S05]  /*c470*/  @!P6 BRA `(.L_x_3469) ;  /* 0x0000000000b8e947 */ /* 0x000fea0003800000 */
[----:B------:R-:W-:Y:S01]  /*c480*/  IMAD R10, R16, 0x8, R18 ;  /* 0x00000008100a7824 */ /* 0x000fe200078e0212 */
[----:B--2---:R-:W-:Y:S01]  /*c490*/  SHF.L.U32 R5, R17, 0x1f, RZ ;  /* 0x0000001f11057819 */ /* 0x004fe200000006ff */
[----:B-1----:R-:W1:Y:S03]  /*c4a0*/  S2R R9, SR_TID.X ;  /* 0x0000000000097919 */ /* 0x002e660000002100 */
[----:B------:R-:W2:Y:S01]  /*c4b0*/  SYNCS.PHASECHK.TRANS64.TRYWAIT P2, [R10+URZ+0x32460], R5 ;  /* 0x032460050a0075a7 */ /* 0x000ea2000804017f */
[----:B-1----:R-:W-:-:S04]  /*c4c0*/  LOP3.LUT R9, R9, 0x7f, RZ, 0xc0, !PT ;  /* 0x0000007f09097812 */ /* 0x002fc800078ec0ff */
[----:B------:R-:W-:Y:S01]  /*c4d0*/  ISETP.NE.AND P3, PT, R9, RZ, PT ;  /* 0x000000ff0900720c */ /* 0x000fe20003f65270 */
[----:B--2---:R-:W-:-:S12]  /*c4e0*/  @!P2 BRA `(.L_x_3470) ;  /* 0x000000200018a947 */ /* 0x004fd80003800000 */
.L_x_3519:
        /* <DEDUP_REMOVED lines=8> */
.L_x_3471:
        /* <DEDUP_REMOVED lines=31> */
.L_x_3469:
[----:B------:R-:W-:Y:S05]  /*c760*/  BSYNC B0 ;  /* 0x0000000000007941 */ /* 0x000fea0003800000 */
.L_x_3468:
[----:B------:R-:W-:-:S13]  /*c770*/  ISETP.GE.AND P2, PT, R19, 0x2, PT ;  /* 0x000000021300780c */ /* 0x000fda0003f46270 */
[----:B------:R-:W-:Y:S05]  /*c780*/  @!P2 BRA `(.L_x_3472) ;  /* 0x0000001000c4a947 */ /* 0x000fea0003800000 */
[C---:B--2---:R-:W-:Y:S01]  /*c790*/  LOP3.LUT R5, R19.reuse, 0x1, RZ, 0xc0, !PT ;  /* 0x0000000113057812 */ /* 0x044fe200078ec0ff */
[----:B-1----:R-:W-:-:S03]  /*c7a0*/  VIADD R9, R19, 0xfffffffe ;  /* 0xfffffffe13097836 */ /* 0x002fc60000000000 */
[----:B------:R-:W-:Y:S01]  /*c7b0*/  ISETP.NE.U32.AND P2, PT, R5, 0x1, PT ;  /* 0x000000010500780c */ /* 0x000fe20003f45070 */
[----:B------:R-:W-:-:S12]  /*c7c0*/  IMAD.MOV.U32 R8, RZ, RZ, R9 ;  /* 0x000000ffff087224 */ /* 0x000fd800078e0009 */
        /* <DEDUP_REMOVED lines=24> */
[----:B------:R-:W-:-:S04]  /*c950*/  LEA R2, P2, R4, R2, 0x2 ;  /* 0x0000000204027211 */ /* 0x000fc800078410ff */
[----:B------:R-:W-:-:S05]  /*c960*/  LEA.HI.X R3, R4, R3, R10, 0x2, P2 ;  /* 0x0000000304037211 */ /* 0x000fca00010f140a */
[----:B------:R1:W5:Y:S04]  /*c970*/  LDG.E R4, desc[UR46][R2.64] ;  /* 0x0000002e02047981 */ /* 0x000368000c1e1900 */
.L_x_3476:
[----:B-1----:R-:W1:Y:S01]  /*c980*/  S2R R2, SR_TID.X ;  /* 0x0000000000027919 */ /* 0x002e620000002100 */
[----:B------:R-:W-:Y:S02]  /*c990*/  SHF.L.U32 R3, R17, 0x1f, RZ ;  /* 0x0000001f11037819 */ /* 0x000fe400000006ff */
[----:B-1----:R-:W-:Y:S01]  /*c9a0*/  LOP3.LUT R5, R2, 0x7f, RZ, 0xc0, !PT ;  /* 0x0000007f02057812 */ /* 0x002fe200078ec0ff */
[----:B------:R-:W-:-:S03]  /*c9b0*/  IMAD R2, R16, 0x8, R18 ;  /* 0x0000000810027824 */ /* 0x000fc600078e0212 */
[----:B------:R-:W-:Y:S01]  /*c9c0*/  ISETP.NE.AND P2, PT, R5, RZ, PT ;  /* 0x000000ff0500720c */ /* 0x000fe20003f45270 */
[----:B------:R-:W1:Y:S02]  /*c9d0*/  SYNCS.PHASECHK.TRANS64.TRYWAIT P3, [R2+URZ+0x32440], R3 ;  /* 0x03244003020075a7 */ /* 0x000e64000806017f */
[----:B-1----:R-:W-:Y:S10]  /*c9e0*/  @!P3 BRA `(.L_x_3477) ;  /* 0x0000001800ecb947 */ /* 0x002ff40003800000 */
.L_x_3520:
        /* <DEDUP_REMOVED lines=8> */
.L_x_3478:
        /* <DEDUP_REMOVED lines=17> */
.L_x_3521:
[----:B------:R-:W-:Y:S05]  /*cb80*/  @P2 BRA `(.L_x_3480) ;  /* 0x00000000001c2947 */ /* 0x000fea0003800000 */
[----:B------:R-:W3:Y:S01]  /*cb90*/  S2R R8, SR_TID.X ;  /* 0x0000000000087919 */ /* 0x000ee20000002100 */
[----:B-12---:R-:W-:-:S04]  /*cba0*/  MOV R3, 0xc000 ;  /* 0x0000c00000037802 */ /* 0x006fc80000000f00 */
[----:B------:R4:W-:Y:S01]  /*cbb0*/  SYNCS.ARRIVE.TRANS64 RZ, [R2+URZ+0x32450], R3 ;  /* 0x0324500302ff79a7 */ /* 0x0009e2000800003f */
[----:B---3--:R-:W-:-:S04]  /*cbc0*/  LOP3.LUT R8, R8, 0x1f, RZ, 0xc0, !PT ;  /* 0x0000001f08087812 */ /* 0x008fc800078ec0ff */
[----:B------:R-:W-:-:S13]  /*cbd0*/  ISETP.NE.AND P2, PT, R8, RZ, PT ;  /* 0x000000ff0800720c */ /* 0x000fda0003f45270 */
[----:B----4-:R-:W-:Y:S05]  /*cbe0*/  @!P2 BRA `(.L_x_3480) ;  /* 0x000000000004a947 */ /* 0x010fea0003800000 */
[----:B------:R-:W-:Y:S01]  /*cbf0*/  BPT.TRAP 0x1 ;  /* 0x000000040000795c */ /* 0x000fe20000300000 */
.L_x_3480:
        /* <DEDUP_REMOVED lines=30> */
.L_x_3475:
[----:B------:R-:W-:Y:S05]  /*cde0*/  BSYNC B0 ;  /* 0x0000000000007941 */ /* 0x000fea0003800000 */
.L_x_3474:
[----:B------:R-:W-:-:S07]  /*cdf0*/  VIADD R8, R19, 0xfffffffd ;  /* 0xfffffffd13087836 */ /* 0x000fce0000000000 */
.L_x_3473:
[----:B------:R-:W-:Y:S01]  /*ce00*/  ISETP.NE.AND P2, PT, R9, RZ, PT ;  /* 0x000000ff0900720c */ /* 0x000fe20003f45270 */
[----:B------:R-:W-:-:S12]  /*ce10*/  BSSY B0, `(.L_x_3472) ;  /* 0x00000c8000007945 */ /* 0x000fd80003800000 */
[----:B------:R-:W-:Y:S05]  /*ce20*/  @!P2 BRA `(.L_x_3481) ;  /* 0x0000000c0018a947 */ /* 0x000fea0003800000 */
.L_x_3496:
        /* <DEDUP_REMOVED lines=27> */
.L_x_3484:
[----:B------:R-:W1:Y:S01]  /*cfe0*/  S2R R2, SR_TID.X ;  /* 0x0000000000027919 */ /* 0x000e620000002100 */
[----:B------:R-:W-:Y:S01]  /*cff0*/  IMAD R3, R9, 0x8, R18 ;  /* 0x0000000809037824 */ /* 0x000fe200078e0212 */
[----:B-1----:R-:W-:Y:S02]  /*d000*/  LOP3.LUT R5, R2, 0x7f, RZ, 0xc0, !PT ;  /* 0x0000007f02057812 */ /* 0x002fe400078ec0ff */
[----:B------:R-:W-:Y:S02]  /*d010*/  SHF.L.U32 R2, R17, 0x1f, RZ ;  /* 0x0000001f11027819 */ /* 0x000fe400000006ff */
[----:B------:R-:W-:Y:S02]  /*d020*/  ISETP.NE.AND P2, PT, R5, RZ, PT ;  /* 0x000000ff0500720c */ /* 0x000fe40003f45270 */
[----:B------:R-:W1:Y:S02]  /*d030*/  SYNCS.PHASECHK.TRANS64.TRYWAIT P3, [R3+URZ+0x32440], R2 ;  /* 0x03244002030075a7 */ /* 0x000e64000806017f */
[----:B-1----:R-:W-:Y:S09]  /*d040*/  @!P3 BRA `(.L_x_3485) ;  /* 0x00000014007cb947 */ /* 0x002ff20003800000 */
.L_x_3522:
        /* <DEDUP_REMOVED lines=8> */
.L_x_3486:
        /* <DEDUP_REMOVED lines=17> */
.L_x_3523:
        /* <DEDUP_REMOVED lines=8> */
.L_x_3488:
        /* <DEDUP_REMOVED lines=30> */
.L_x_3483:
[----:B------:R-:W-:Y:S05]  /*d440*/  BSYNC B1 ;  /* 0x0000000000017941 */ /* 0x000fea0003800000 */
.L_x_3482:
[----:B------:R-:W-:Y:S01]  /*d450*/  VIADD R9, R9, 0x1 ;  /* 0x0000000109097836 */ /* 0x000fe20000000000 */
        /* <DEDUP_REMOVED lines=19> */
[----:B------:R-:W1:Y:S01]  /*d590*/  LDC.64 R4, c[0x0][0x3f8] ;  /* 0x0000fe00ff047b82 */ /* 0x000e620000000a00 */
[----:B------:R-:W-:-:S04]  /*d5a0*/  IMAD.WIDE.U32 R2, R6, UR4, R2 ;  /* 0x0000000406027c25 */ /* 0x000fc8000f8e0002 */
[----:B------:R-:W-:Y:S01]  /*d5b0*/  IMAD.IADD R11, R11, 0x1, R3 ;  /* 0x000000010b0b7824 */ /* 0x000fe200078e0203 */
[----:B-1----:R-:W-:-:S04]  /*d5c0*/  LEA R4, P2, R2, R4, 0x2 ;  /* 0x0000000402047211 */ /* 0x002fc800078410ff */
[----:B------:R-:W-:-:S05]  /*d5d0*/  LEA.HI.X R5, R2, R5, R11, 0x2, P2 ;  /* 0x0000000502057211 */ /* 0x000fca00010f140b */
[----:B------:R1:W5:Y:S04]  /*d5e0*/  LDG.E R4, desc[UR46][R4.64] ;  /* 0x0000002e04047981 */ /* 0x000368000c1e1900 */
.L_x_3491:
[----:B------:R-:W1:Y:S01]  /*d5f0*/  S2R R2, SR_TID.X ;  /* 0x0000000000027919 */ /* 0x000e620000002100 */
[----:B------:R-:W-:Y:S02]  /*d600*/  SHF.L.U32 R3, R17, 0x1f, RZ ;  /* 0x0000001f11037819 */ /* 0x000fe400000006ff */
[----:B-1----:R-:W-:Y:S01]  /*d610*/  LOP3.LUT R5, R2, 0x7f, RZ, 0xc0, !PT ;  /* 0x0000007f02057812 */ /* 0x002fe200078ec0ff */
[----:B------:R-:W-:-:S03]  /*d620*/  IMAD R2, R16, 0x8, R18 ;  /* 0x0000000810027824 */ /* 0x000fc600078e0212 */
[----:B------:R-:W-:Y:S01]  /*d630*/  ISETP.NE.AND P2, PT, R5, RZ, PT ;  /* 0x000000ff0500720c */ /* 0x000fe20003f45270 */
[----:B------:R-:W1:Y:S02]  /*d640*/  SYNCS.PHASECHK.TRANS64.TRYWAIT P3, [R2+URZ+0x32440], R3 ;  /* 0x03244003020075a7 */ /* 0x000e64000806017f */
[----:B-1----:R-:W-:Y:S10]  /*d650*/  @!P3 BRA `(.L_x_3492) ;  /* 0x000000100020b947 */ /* 0x002ff40003800000 */
.L_x_3524:
        /* <DEDUP_REMOVED lines=8> */
.L_x_3493:
        /* <DEDUP_REMOVED lines=17> */
.L_x_3525:
        /* <DEDUP_REMOVED lines=8> */
.L_x_3495:
        /* <DEDUP_REMOVED lines=30> */
.L_x_3490:
[----:B------:R-:W-:Y:S05]  /*da50*/  BSYNC B1 ;  /* 0x0000000000017941 */ /* 0x000fea0003800000 */
.L_x_3489:
[C---:B------:R-:W-:Y:S01]  /*da60*/  ISETP.GT.AND P2, PT, R8.reuse, 0x1, PT ;  /* 0x000000010800780c */ /* 0x040fe20003f44270 */
[----:B------:R-:W-:-:S12]  /*da70*/  VIADD R8, R8, 0xfffffffe ;  /* 0xfffffffe08087836 */ /* 0x000fd80000000000 */
[----:B------:R-:W-:Y:S05]  /*da80*/  @P2 BRA `(.L_x_3496) ;  /* 0xfffffff000e82947 */ /* 0x000fea000383ffff */
.L_x_3481:
[----:B------:R-:W-:Y:S05]  /*da90*/  BSYNC B0 ;  /* 0x0000000000007941 */ /* 0x000fea0003800000 */
.L_x_3472:
[----:B------:R3:W5:Y:S01]  /*daa0*/  LDL R6, [R1] ;  /* 0x0000000001067983 */ /* 0x0007620000100800 */
[----:B------:R-:W-:Y:S01]  /*dab0*/  VIADD R16, R16, 0x1 ;  /* 0x0000000110107836 */ /* 0x000fe20000000000 */
[----:B------:R-:W-:Y:S04]  /*dac0*/  BSSY B0, `(.L_x_3497) ;  /* 0x0000012000007945 */ /* 0x000fe80003800000 */
[----:B------:R-:W-:-:S04]  /*dad0*/  ISETP.NE.AND P0, PT, R16, 0x2, PT ;  /* 0x000000021000780c */ /* 0x000fc80003f05270 */
[----:B------:R-:W-:-:S04]  /*dae0*/  SEL R0, RZ, 0x1, P0 ;  /* 0x00000001ff007807 */ /* 0x000fc80000000000 */
[----:B------:R-:W-:Y:S01]  /*daf0*/  LOP3.LUT R17, R17, R0, RZ, 0x3c, !PT ;  /* 0x0000000011117212 */ /* 0x000fe200078e3cff */
[----:B---3--:R-:W-:Y:S06]  /*db00*/  @P1 BRA `(.L_x_3498) ;  /* 0x0000000000341947 */ /* 0x008fec0003800000 */
[----:B--2---:R-:W2:Y:S01]  /*db10*/  S2R R5, SR_LANEID ;  /* 0x0000000000057919 */ /* 0x004ea20000000000 */
[----:B------:R-:W-:Y:S01]  /*db20*/  VOTEU.ANY UR6, UPT, PT ;  /* 0x0000000000067886 */ /* 0x000fe200038e0100 */
[----:B------:R-:W3:Y:S01]  /*db30*/  LDC.64 R2, c[0x0][0xef0] ;  /* 0x0003bc00ff027b82 */ /* 0x000ee20000000a00 */
[----:B------:R-:W2:Y:S02]  /*db40*/  FLO.U32 R0, UR6 ;  /* 0x0000000600007d00 */ /* 0x000ea400080e0000 */
[----:B--2---:R-:W-:-:S06]  /*db50*/  ISETP.EQ.U32.AND P1, PT, R0, R5, PT ;  /* 0x000000050000720c */ /* 0x004fcc0003f22070 */
[----:B------:R-:W3:Y:S07]  /*db60*/  POPC R5, UR6 ;  /* 0x0000000600057d09 */ /* 0x000eee0008000000 */
[----:B---3--:R-:W2:Y:S01]  /*db70*/  @P1 ATOMG.E.ADD.STRONG.GPU PT, R3, desc[UR46][R2.64], R5 ;  /* 0x00000005020319a8 */ /* 0x008ea200081ee1ee */
[----:B------:R-:W3:Y:S02]  /*db80*/  S2R R4, SR_LTMASK ;  /* 0x0000000000047919 */ /* 0x000ee40000003900 */
[----:B---3--:R-:W-:-:S04]  /*db90*/  LOP3.LUT R4, R4, UR6, RZ, 0xc0, !PT ;  /* 0x0000000604047c12 */ /* 0x008fc8000f8ec0ff */
[----:B------:R-:W3:Y:S01]  /*dba0*/  POPC R7, R4 ;  /* 0x0000000400077309 */ /* 0x000ee20000000000 */
[----:B--2---:R-:W3:Y:S02]  /*dbb0*/  SHFL.IDX PT, R0, R3, R0, 0x1f ;  /* 0x00001f0003007589 */ /* 0x004ee400000e0000 */
[----:B---3-5:R-:W-:-:S05]  /*dbc0*/  IADD3 R6, R0, UR44, R7 ;  /* 0x0000002c00067c10 */ /* 0x028fca000fffe007 */
[----:B------:R3:W-:Y:S02]  /*dbd0*/  STL [R1], R6 ;  /* 0x0000000601007387 */ /* 0x0007e40000100800 */
.L_x_3498:
[----:B------:R-:W-:Y:S05]  /*dbe0*/  BSYNC B0 ;  /* 0x0000000000007941 */ /* 0x000fea0003800000 */
.L_x_3497:
[----:B------:R-:W-:Y:S01]  /*dbf0*/  SEL R16, R16, RZ, P0 ;  /* 0x000000ff10107207 */ /* 0x000fe20000000000 */
[----:B-----5:R-:W-:-:S07]  /*dc00*/  IMAD.MOV.U32 R13, RZ, RZ, R6 ;  /* 0x000000ffff0d7224 */ /* 0x020fce00078e0006 */
.L_x_3455:
[----:B------:R-:W-:Y:S05]  /*dc10*/  BSYNC B6 ;  /* 0x0000000000067941 */ /* 0x000fea0003800000 */
.L_x_3453:
[----:B------:R-:W-:-:S03]  /*dc20*/  UMOV UR6, 0xffffffff ;  /* 0xffffffff00067882 */ /* 0x000fc60000000000 */
[----:B------:R-:W-:Y:S05]  /*dc30*/  BRA.DIV UR6, `(.L_x_3499) ;  /* 0x0000000a06d07947 */ /* 0x000fea000b800000 */
[----:B------:R4:W1:Y:S02]  /*dc40*/  SHFL.IDX PT, R14, R13, RZ, 0x1f ;  /* 0x00001fff0d0e7589 */ /* 0x00086400000e0000 */
.L_x_3528:
[----:B------:R-:W5:Y:S01]  /*dc50*/  S2R R0, SR_TID.X ;  /* 0x0000000000007919 */ /* 0x000f620000002100 */
[----:B------:R-:W-:Y:S05]  /*dc60*/  WARPSYNC.ALL ;  /* 0x0000000000007948 */ /* 0x000fea0003800000 */
[----:B------:R-:W-:Y:S01]  /*dc70*/  BAR.SYNC.DEFER_BLOCKING 0x4, 0x120 ;  /* 0x0104800000007b1d */ /* 0x000fe20000010000 */
[----:B-1----:R-:W-:-:S05]  /*dc80*/  IMAD.MOV.U32 R2, RZ, RZ, R14 ;  /* 0x000000ffff027224 */ /* 0x002fca00078e000e */
[----:B------:R-:W-:Y:S01]  /*dc90*/  ULDC UR6, c[0x0][0xea8] ;  /* 0x0003aa0000067ab9 */ /* 0x000fe20000000800 */
[----:B------:R1:W-:Y:S01]  /*dca0*/  STL [R1], R2 ;  /* 0x0000000201007387 */ /* 0x0003e20000100800 */
        /* <DEDUP_REMOVED lines=8> */
[----:B-1----:R-:W-:Y:S05]  /*dd30*/  @!P0 BRA `(.L_x_3500) ;  /* 0xffffffd400508947 */ /* 0x002fea000383ffff */
.L_x_3450:
[----:B------:R-:W5:Y:S01]  /*dd40*/  LDL.LU R0, [R1+0x4] ;  /* 0x0000040001007983 */ /* 0x000f620000300800 */
[----:B--2---:R-:W1:Y:S01]  /*dd50*/  S2R R5, SR_CgaCtaId ;  /* 0x0000000000057919 */ /* 0x004e620000008800 */
[----:B-----5:R-:W-:-:S05]  /*dd60*/  VIADD R0, R0, 0x1 ;  /* 0x0000000100007836 */ /* 0x020fca0000000000 */
        /* <DEDUP_REMOVED lines=8> */
.L_x_3529:
        /* <DEDUP_REMOVED lines=9> */
[----:B------:R-:W2:Y:S02]  /*de80*/  LDL.LU R2, [R1+0x8] ;  /* 0x0000080001027983 */ /* 0x000ea40000300800 */
[----:B--2---:R-:W-:-:S04]  /*de90*/  LOP3.LUT R0, R2, 0x2, RZ, 0xfc, !PT ;  /* 0x0000000202007812 */ /* 0x004fc800078efcff */
[----:B------:R-:W-:-:S13]  /*dea0*/  ISETP.NE.AND P2, PT, R0, 0x3, PT ;  /* 0x000000030000780c */ /* 0x000fda0003f45270 */
[----:B------:R-:W-:Y:S05]  /*deb0*/  @!P2 BRA `(.L_x_3504) ;  /* 0x000000000004a947 */ /* 0x000fea0003800000 */
[----:B------:R-:W-:Y:S01]  /*dec0*/  BPT.TRAP 0x1 ;  /* 0x000000040000795c */ /* 0x000fe20000300000 */
.L_x_3504:
[----:B------:R-:W-:Y:S01]  /*ded0*/  IADD3 R3, R7, 0x32440, RZ ;  /* 0x0003244007037810 */ /* 0x000fe20007ffe0ff */
[----:B------:R-:W-:Y:S01]  /*dee0*/  VIADD R0, R16, 0x1 ;  /* 0x0000000110007836 */ /* 0x000fe20000000000 */
[----:B------:R-:W-:-:S03]  /*def0*/  SHF.L.U32 R4, R17, 0x1f, RZ ;  /* 0x0000001f11047819 */ /* 0x000fc600000006ff */
[----:B------:R-:W-:Y:S01]  /*df00*/  IMAD R5, R16, 0x8, R3 ;  /* 0x0000000810057824 */ /* 0x000fe200078e0203 */
[----:B------:R-:W-:-:S03]  /*df10*/  ISETP.NE.AND P1, PT, R0, 0x2, PT ;  /* 0x000000020000780c */ /* 0x000fc60003f25270 */
[----:B------:R-:W1:Y:S01]  /*df20*/  SYNCS.PHASECHK.TRANS64.TRYWAIT P0, [R5+URZ], R4 ;  /* 0x00000004050075a7 */ /* 0x000e62000800017f */
[----:B------:R-:W-:-:S04]  /*df30*/  SEL R2, RZ, 0x1, P1 ;  /* 0x00000001ff027807 */ /* 0x000fc80000800000 */
[----:B------:R-:W-:Y:S02]  /*df40*/  LOP3.LUT R17, R17, R2, RZ, 0x3c, !PT ;  /* 0x0000000211117212 */ /* 0x000fe400078e3cff */
[----:B------:R-:W-:Y:S02]  /*df50*/  SEL R2, R0, RZ, P1 ;  /* 0x000000ff00027207 */ /* 0x000fe40000800000 */
[----:B------:R-:W-:-:S03]  /*df60*/  SHF.L.U32 R0, R17, 0x1f, RZ ;  /* 0x0000001f11007819 */ /* 0x000fc600000006ff */
[----:B------:R-:W-:Y:S01]  /*df70*/  IMAD R3, R2, 0x8, R3 ;  /* 0x0000000802037824 */ /* 0x000fe200078e0203 */
[----:B-1----:R-:W-:Y:S06]  /*df80*/  @!P0 BRA `(.L_x_3505) ;  /* 0x0000000800348947 */ /* 0x002fec0003800000 */
.L_x_3530:
[----:B------:R-:W2:Y:S02]  /*df90*/  SYNCS.PHASECHK.TRANS64.TRYWAIT P0, [R3+URZ], R0 ;  /* 0x00000000030075a7 */ /* 0x000ea4000800017f */
[----:B--2---:R-:W-:Y:S05]  /*dfa0*/  @!P0 BRA `(.L_x_3506) ;  /* 0x0000000800408947 */ /* 0x004fea0003800000 */
.L_x_3531:
[----:B------:R-:W-:Y:S05]  /*dfb0*/  @!P2 BRA `(.L_x_3507) ;  /* 0x000000000004a947 */ /* 0x000fea0003800000 */
[----:B------:R-:W-:Y:S01]  /*dfc0*/  BPT.TRAP 0x1 ;  /* 0x000000040000795c */ /* 0x000fe20000300000 */
.L_x_3507:
[----:B--2---:R-:W-:-:S04]  /*dfd0*/  VIADD R3, R7, 0x32460 ;  /* 0x0003246007037836 */ /* 0x004fc80000000000 */
[----:B-1----:R-:W-:-:S04]  /*dfe0*/  IMAD R5, R16, 0x8, R3 ;  /* 0x0000000810057824 */ /* 0x002fc800078e0203 */
[----:B------:R-:W1:Y:S02]  /*dff0*/  SYNCS.PHASECHK.TRANS64.TRYWAIT P0, [R5+URZ], R4 ;  /* 0x00000004050075a7 */ /* 0x000e64000800017f */
[----:B-1----:R-:W-:Y:S05]  /*e000*/  @!P0 BRA `(.L_x_3508) ;  /* 0x00000008003c8947 */ /* 0x002fea0003800000 */
.L_x_3532:
[----:B------:R-:W-:-:S07]  /*e010*/  IMAD R3, R2, 0x8, R3 ;  /* 0x0000000802037824 */ /* 0x000fce00078e0203 */
.L_x_3509:
[----:B--2---:R2:W1:Y:S02]  /*e020*/  SYNCS.PHASECHK.TRANS64.TRYWAIT P0, [R3+URZ], R0 ;  /* 0x00000000030075a7 */ /* 0x004464000800017f */
[----:B-1----:R-:W-:Y:S05]  /*e030*/  @!P0 NANOSLEEP.SYNCS 0x989680 ;  /* 0x009896800000895d */ /* 0x002fea0003900000 */
[----:B------:R-:W1:Y:S02]  /*e040*/  @!P0 SYNCS.PHASECHK.TRANS64 P0, [R3+URZ], R0 ;  /* 0x00000000030085a7 */ /* 0x000e64000800007f */
[----:B-1----:R-:W-:Y:S05]  /*e050*/  @!P0 BRA `(.L_x_3509) ;  /* 0xfffffffc00f08947 */ /* 0x002fea000383ffff */
.L_x_3503:
[----:B------:R-:W-:Y:S05]  /*e060*/  BSYNC B0 ;  /* 0x0000000000007941 */ /* 0x000fea0003800000 */
.L_x_3502:
[----:B------:R-:W-:Y:S05]  /*e070*/  EXIT ;  /* 0x000000000000794d */ /* 0x000fea0003800000 */
.L_x_3406:
[----:B-1----:R-:W-:-:S04]  /*e080*/  IMAD.U32 R3, RZ, RZ, UR39 ;  /* 0x00000027ff037e24 */ /* 0x002fc8000f8e00ff */
[----:B------:R1:W2:Y:S03]  /*e090*/  SYNCS.PHASECHK.TRANS64.TRYWAIT P0, [R3+URZ+0x32400], R0 ;  /* 0x03240000030075a7 */ /* 0x0002a6000800017f */
[----:B--2---:R-:W-:Y:S05]  /*e0a0*/  @!P0 NANOSLEEP.SYNCS 0x989680 ;  /* 0x009896800000895d */ /* 0x004fea0003900000 */
[----:B------:R-:W2:Y:S02]  /*e0b0*/  @!P0 SYNCS.PHASECHK.TRANS64 P0, [R3+URZ+0x32400], R0 ;  /* 0x03240000030085a7 */ /* 0x000ea4000800007f */
[----:B--2---:R-:W-:Y:S05]  /*e0c0*/  @!P0 BRA `(.L_x_3406) ;  /* 0xfffffffc00ec8947 */ /* 0x004fea000383ffff */
[----:B------:R-:W-:Y:S05]  /*e0d0*/  BRA `(.L_x_3510) ;  /* 0xffffff38002c7947 */ /* 0x000fea000383ffff */
.L_x_3410:
[----:B-1----:R-:W-:-:S04]  /*e0e0*/  IMAD.U32 R3, RZ, RZ, UR7 ;  /* 0x00000007ff037e24 */ /* 0x002fc8000f8e00ff */
[----:B------:R1:W4:Y:S03]  /*e0f0*/  SYNCS.PHASECHK.TRANS64.TRYWAIT P1, [R3+URZ+0x32430], R2 ;  /* 0x03243002030075a7 */ /* 0x000326000802017f */
[----:B----4-:R-:W-:Y:S05]  /*e100*/  @!P1 NANOSLEEP.SYNCS 0x989680 ;  /* 0x009896800000995d */ /* 0x010fea0003900000 */
[----:B------:R-:W4:Y:S02]  /*e110*/  @!P1 SYNCS.PHASECHK.TRANS64 P1, [R3+URZ+0x32430], R2 ;  /* 0x03243002030095a7 */ /* 0x000f24000802007f */
[----:B----4-:R-:W-:Y:S05]  /*e120*/  @!P1 BRA `(.L_x_3410) ;  /* 0xfffffffc00ec9947 */ /* 0x010fea000383ffff */
[----:B------:R-:W-:Y:S05]  /*e130*/  BRA `(.L_x_3409) ;  /* 0xffffff38004c7947 */ /* 0x000fea000383ffff */
.L_x_3411:
[----:B-1----:R-:W-:-:S04]  /*e140*/  IMAD.U32 R3, RZ, RZ, UR39 ;  /* 0x00000027ff037e24 */ /* 0x002fc8000f8e00ff */
[----:B------:R1:W4:Y:S03]  /*e150*/  SYNCS.PHASECHK.TRANS64.TRYWAIT P1, [R3+URZ+0x32410], R0 ;  /* 0x03241000030075a7 */ /* 0x000326000802017f */
[----:B----4-:R-:W-:Y:S05]  /*e160*/  @!P1 NANOSLEEP.SYNCS 0x989680 ;  /* 0x009896800000995d */ /* 0x010fea0003900000 */
[----:B------:R-:W4:Y:S02]  /*e170*/  @!P1 SYNCS.PHASECHK.TRANS64 P1, [R3+URZ+0x32410], R0 ;  /* 0x03241000030095a7 */ /* 0x000f24000802007f */
[----:B----4-:R-:W-:Y:S05]  /*e180*/  @!P1 BRA `(.L_x_3411) ;  /* 0xfffffffc00ec9947 */ /* 0x010fea000383ffff */
[----:B------:R-:W-:Y:S05]  /*e190*/  BRA `(.L_x_3511) ;  /* 0xffffff3800f07947 */ /* 0x000fea000383ffff */
.L_x_3415:
[----:B------:R-:W-:-:S04]  /*e1a0*/  IMAD.U32 R3, RZ, RZ, UR7 ;  /* 0x00000007ff037e24 */ /* 0x000fc8000f8e00ff */
[----:B------:R1:W1:Y:S03]  /*e1b0*/  SYNCS.PHASECHK.TRANS64.TRYWAIT P1, [R3+URZ+0x32450], R2 ;  /* 0x03245002030075a7 */ /* 0x000266000802017f */
[----:B-1----:R-:W-:Y:S05]  /*e1c0*/  @!P1 NANOSLEEP.SYNCS 0x989680 ;  /* 0x009896800000995d */ /* 0x002fea0003900000 */
[----:B------:R-:W1:Y:S02]  /*e1d0*/  @!P1 SYNCS.PHASECHK.TRANS64 P1, [R3+URZ+0x32450], R2 ;  /* 0x03245002030095a7 */ /* 0x000e64000802007f */
[----:B-1----:R-:W-:Y:S05]  /*e1e0*/  @!P1 BRA `(.L_x_3415) ;  /* 0xfffffffc00ec9947 */ /* 0x002fea000383ffff */
[----:B------:R-:W-:Y:S05]  /*e1f0*/  BRA `(.L_x_3414) ;  /* 0xffffff3800f87947 */ /* 0x000fea000383ffff */
.L_x_3420:
[----:B--2---:R-:W-:-:S04]  /*e200*/  IMAD.U32 R152, RZ, RZ, UR4 ;  /* 0x00000004ff987e24 */ /* 0x004fc8000f8e00ff */
[----:B------:R2:W3:Y:S03]  /*e210*/  SYNCS.PHASECHK.TRANS64.TRYWAIT P2, [R152+URZ+0x32430], R13 ;  /* 0x0324300d980075a7 */ /* 0x0004e6000804017f */
[----:B---3--:R-:W-:Y:S05]  /*e220*/  @!P2 NANOSLEEP.SYNCS 0x989680 ;  /* 0x009896800000a95d */ /* 0x008fea0003900000 */
[----:B------:R-:W3:Y:S02]  /*e230*/  @!P2 SYNCS.PHASECHK.TRANS64 P2, [R152+URZ+0x32430], R13 ;  /* 0x0324300d9800a5a7 */ /* 0x000ee4000804007f */
[----:B---3--:R-:W-:Y:S05]  /*e240*/  @!P2 BRA `(.L_x_3420) ;  /* 0xfffffffc00eca947 */ /* 0x008fea000383ffff */
[----:B------:R-:W-:Y:S05]  /*e250*/  BRA `(.L_x_3419) ;  /* 0xffffff5c00787947 */ /* 0x000fea000383ffff */
.L_x_3424:
[----:B---3--:R-:W-:-:S04]  /*e260*/  IMAD.U32 R204, RZ, RZ, UR4 ;  /* 0x00000004ffcc7e24 */ /* 0x008fc8000f8e00ff */
[----:B------:R3:W4:Y:S03]  /*e270*/  SYNCS.PHASECHK.TRANS64.TRYWAIT P2, [R204+URZ+0x32450], R13 ;  /* 0x0324500dcc0075a7 */ /* 0x000726000804017f */
[----:B----4-:R-:W-:Y:S05]  /*e280*/  @!P2 NANOSLEEP.SYNCS 0x989680 ;  /* 0x009896800000a95d */ /* 0x010fea0003900000 */
[----:B------:R-:W4:Y:S02]  /*e290*/  @!P2 SYNCS.PHASECHK.TRANS64 P2, [R204+URZ+0x32450], R13 ;  /* 0x0324500dcc00a5a7 */ /* 0x000f24000804007f */
[----:B----4-:R-:W-:Y:S05]  /*e2a0*/  @!P2 BRA `(.L_x_3424) ;  /* 0xfffffffc00eca947 */ /* 0x010fea000383ffff */
[----:B------:R-:W-:Y:S05]  /*e2b0*/  BRA `(.L_x_3423) ;  /* 0xffffff5c00f47947 */ /* 0x000fea000383ffff */
.L_x_3430:
[----:B--2---:R-:W-:-:S04]  /*e2c0*/  IMAD.U32 R152, RZ, RZ, UR4 ;  /* 0x00000004ff987e24 */ /* 0x004fc8000f8e00ff */
[----:B------:R2:W3:Y:S03]  /*e2d0*/  SYNCS.PHASECHK.TRANS64.TRYWAIT P2, [R152+URZ+0x32430], R13 ;  /* 0x0324300d980075a7 */ /* 0x0004e6000804017f */
[----:B---3--:R-:W-:Y:S05]  /*e2e0*/  @!P2 NANOSLEEP.SYNCS 0x989680 ;  /* 0x009896800000a95d */ /* 0x008fea0003900000 */
[----:B------:R-:W3:Y:S02]  /*e2f0*/  @!P2 SYNCS.PHASECHK.TRANS64 P2, [R152+URZ+0x32430], R13 ;  /* 0x0324300d9800a5a7 */ /* 0x000ee4000804007f */
[----:B---3--:R-:W-:Y:S05]  /*e300*/  @!P2 BRA `(.L_x_3430) ;  /* 0xfffffffc00eca947 */ /* 0x008fea000383ffff */
[----:B------:R-:W-:Y:S05]  /*e310*/  BRA `(.L_x_3429) ;  /* 0xffffff8400e47947 */ /* 0x000fea000383ffff */
.L_x_3434:
[----:B---3--:R-:W-:-:S04]  /*e320*/  IMAD.U32 R204, RZ, RZ, UR4 ;  /* 0x00000004ffcc7e24 */ /* 0x008fc8000f8e00ff */
[----:B------:R3:W4:Y:S03]  /*e330*/  SYNCS.PHASECHK.TRANS64.TRYWAIT P2, [R204+URZ+0x32450], R13 ;  /* 0x0324500dcc0075a7 */ /* 0x000726000804017f */
[----:B----4-:R-:W-:Y:S05]  /*e340*/  @!P2 NANOSLEEP.SYNCS 0x989680 ;  /* 0x009896800000a95d */ /* 0x010fea0003900000 */
[----:B------:R-:W4:Y:S02]  /*e350*/  @!P2 SYNCS.PHASECHK.TRANS64 P2, [R204+URZ+0x32450], R13 ;  /* 0x0324500dcc00a5a7 */ /* 0x000f24000804007f */
[----:B----4-:R-:W-:Y:S05]  /*e360*/  @!P2 BRA `(.L_x_3434) ;  /* 0xfffffffc00eca947 */ /* 0x010fea000383ffff */
[----:B------:R-:W-:Y:S05]  /*e370*/  BRA `(.L_x_3433) ;  /* 0xffffff8800607947 */ /* 0x000fea000383ffff */
.L_x_3459:
        /* <DEDUP_REMOVED lines=10> */
.L_x_3512:
[----:B------:R-:W-:Y:S05]  /*e420*/  BRA `(.L_x_3513) ;  /* 0xffffffd800407947 */ /* 0x000fea000383ffff */
.L_x_3460:
[----:B------:R-:W-:Y:S01]  /*e430*/  BSSY B0, `(.L_x_3514) ;  /* 0x0000006000007945 */ /* 0x000fe20003800000 */
[----:B------:R-:W-:-:S07]  /*e440*/  IMAD.MOV.U32 R15, RZ, RZ, -0x1 ;  /* 0xffffffffff0f7424 */ /* 0x000fce00078e00ff */
[----:B------:R-:W-:Y:S05]  /*e450*/  WARPSYNC.COLLECTIVE R15, `(.L_x_3515) ;  /* 0x000000000f0c7348 */ /* 0x000fea0003c00000 */
[----:B------:R-:W-:Y:S02]  /*e460*/  ELECT P6, UR62, PT ;  /* 0x00000000003e782f */ /* 0x000fe400038c0000 */
[----:B------:R-:W-:Y:S01]  /*e470*/  MOV R14, UR62 ;  /* 0x0000003e000e7c02 */ /* 0x000fe20008000f00 */
[----:B------:R-:W-:Y:S10]  /*e480*/  ENDCOLLECTIVE ;  /* 0x000000000000791b */ /* 0x000ff40003800000 */
.L_x_3515:
[----:B------:R-:W-:Y:S05]  /*e490*/  BSYNC B0 ;  /* 0x0000000000007941 */ /* 0x000fea0003800000 */
.L_x_3514:
[----:B------:R-:W-:Y:S05]  /*e4a0*/  BRA `(.L_x_3516) ;  /* 0xffffffd800307947 */ /* 0x000fea000383ffff */
.L_x_3463:
[----:B-1----:R1:W2:Y:S02]  /*e4b0*/  SYNCS.PHASECHK.TRANS64.TRYWAIT P2, [R10+URZ+0x32440], R5 ;  /* 0x032440050a0075a7 */ /* 0x0022a4000804017f */
[----:B--2---:R-:W-:Y:S05]  /*e4c0*/  @!P2 NANOSLEEP.SYNCS 0x989680 ;  /* 0x009896800000a95d */ /* 0x004fea0003900000 */
[----:B------:R-:W2:Y:S02]  /*e4d0*/  @!P2 SYNCS.PHASECHK.TRANS64 P2, [R10+URZ+0x32440], R5 ;  /* 0x032440050a00a5a7 */ /* 0x000ea4000804007f */
[----:B--2---:R-:W-:Y:S05]  /*e4e0*/  @!P2 BRA `(.L_x_3463) ;  /* 0xfffffffc00f0a947 */ /* 0x004fea000383ffff */
[----:B------:R-:W-:Y:S05]  /*e4f0*/  BRA `(.L_x_3517) ;  /* 0xffffffd8007c7947 */ /* 0x000fea000383ffff */
.L_x_3467:
[----:B--2---:R2:W3:Y:S02]  /*e500*/  SYNCS.PHASECHK.TRANS64.TRYWAIT P2, [R18+URZ+0x32420], R5 ;  /* 0x03242005120075a7 */ /* 0x0044e4000804017f */
[----:B---3--:R-:W-:Y:S05]  /*e510*/  @!P2 NANOSLEEP.SYNCS 0x989680 ;  /* 0x009896800000a95d */ /* 0x008fea0003900000 */
[----:B------:R-:W3:Y:S02]  /*e520*/  @!P2 SYNCS.PHASECHK.TRANS64 P2, [R18+URZ+0x32420], R5 ;  /* 0x032420051200a5a7 */ /* 0x000ee4000804007f */
[----:B---3--:R-:W-:Y:S05]  /*e530*/  @!P2 BRA `(.L_x_3467) ;  /* 0xfffffffc00f0a947 */ /* 0x008fea000383ffff */
[----:B------:R-:W-:Y:S05]  /*e540*/  BRA `(.L_x_3518) ;  /* 0xffffffdc00c07947 */ /* 0x000fea000383ffff */
.L_x_3470:
[----:B-1----:R1:W2:Y:S02]  /*e550*/  SYNCS.PHASECHK.TRANS64.TRYWAIT P2, [R10+URZ+0x32460], R5 ;  /* 0x032460050a0075a7 */ /* 0x0022a4000804017f */
[----:B--2---:R-:W-:Y:S05]  /*e560*/  @!P2 NANOSLEEP.SYNCS 0x989680 ;  /* 0x009896800000a95d */ /* 0x004fea0003900000 */
[----:B------:R-:W2:Y:S02]  /*e570*/  @!P2 SYNCS.PHASECHK.TRANS64 P2, [R10+URZ+0x32460], R5 ;  /* 0x032460050a00a5a7 */ /* 0x000ea4000804007f */
[----:B--2---:R-:W-:Y:S05]  /*e580*/  @!P2 BRA `(.L_x_3470) ;  /* 0xfffffffc00f0a947 */ /* 0x004fea000383ffff */
[----:B------:R-:W-:Y:S05]  /*e590*/  BRA `(.L_x_3519) ;  /* 0xffffffdc00d47947 */ /* 0x000fea000383ffff */
.L_x_3477:
[----:B-1----:R1:W2:Y:S02]  /*e5a0*/  SYNCS.PHASECHK.TRANS64.TRYWAIT P3, [R2+URZ+0x32440], R3 ;  /* 0x03244003020075a7 */ /* 0x0022a4000806017f */
[----:B--2---:R-:W-:Y:S05]  /*e5b0*/  @!P3 NANOSLEEP.SYNCS 0x989680 ;  /* 0x009896800000b95d */ /* 0x004fea0003900000 */
[----:B------:R-:W2:Y:S02]  /*e5c0*/  @!P3 SYNCS.PHASECHK.TRANS64 P3, [R2+URZ+0x32440], R3 ;  /* 0x032440030200b5a7 */ /* 0x000ea4000806007f */
[----:B--2---:R-:W-:Y:S05]  /*e5d0*/  @!P3 BRA `(.L_x_3477) ;  /* 0xfffffffc00f0b947 */ /* 0x004fea000383ffff */
[----:B------:R-:W-:Y:S05]  /*e5e0*/  BRA `(.L_x_3520) ;  /* 0xffffffe400007947 */ /* 0x000fea000383ffff */
.L_x_3479:
[----:B--2---:R2:W3:Y:S02]  /*e5f0*/  SYNCS.PHASECHK.TRANS64.TRYWAIT P3, [R2+URZ+0x32460], R3 ;  /* 0x03246003020075a7 */ /* 0x0044e4000806017f */
[----:B---3--:R-:W-:Y:S05]  /*e600*/  @!P3 NANOSLEEP.SYNCS 0x989680 ;  /* 0x009896800000b95d */ /* 0x008fea0003900000 */
[----:B------:R-:W3:Y:S02]  /*e610*/  @!P3 SYNCS.PHASECHK.TRANS64 P3, [R2+URZ+0x32460], R3 ;  /* 0x032460030200b5a7 */ /* 0x000ee4000806007f */
[----:B---3--:R-:W-:Y:S05]  /*e620*/  @!P3 BRA `(.L_x_3479) ;  /* 0xfffffffc00f0b947 */ /* 0x008fea000383ffff */
[----:B------:R-:W-:Y:S05]  /*e630*/  BRA `(.L_x_3521) ;  /* 0xffffffe400507947 */ /* 0x000fea000383ffff */
.L_x_3485:
[----:B-1----:R1:W2:Y:S02]  /*e640*/  SYNCS.PHASECHK.TRANS64.TRYWAIT P3, [R3+URZ+0x32440], R2 ;  /* 0x03244002030075a7 */ /* 0x0022a4000806017f */
[----:B--2---:R-:W-:Y:S05]  /*e650*/  @!P3 NANOSLEEP.SYNCS 0x989680 ;  /* 0x009896800000b95d */ /* 0x004fea0003900000 */
[----:B------:R-:W2:Y:S02]  /*e660*/  @!P3 SYNCS.PHASECHK.TRANS64 P3, [R3+URZ+0x32440], R2 ;  /* 0x032440020300b5a7 */ /* 0x000ea4000806007f */
[----:B--2---:R-:W-:Y:S05]  /*e670*/  @!P3 BRA `(.L_x_3485) ;  /* 0xfffffffc00f0b947 */ /* 0x004fea000383ffff */
[----:B------:R-:W-:Y:S05]  /*e680*/  BRA `(.L_x_3522) ;  /* 0xffffffe800707947 */ /* 0x000fea000383ffff */
.L_x_3487:
[----:B--2---:R2:W3:Y:S02]  /*e690*/  SYNCS.PHASECHK.TRANS64.TRYWAIT P3, [R3+URZ+0x32460], R2 ;  /* 0x03246002030075a7 */ /* 0x0044e4000806017f */
[----:B---3--:R-:W-:Y:S05]  /*e6a0*/  @!P3 NANOSLEEP.SYNCS 0x989680 ;  /* 0x009896800000b95d */ /* 0x008fea0003900000 */
[----:B------:R-:W3:Y:S02]  /*e6b0*/  @!P3 SYNCS.PHASECHK.TRANS64 P3, [R3+URZ+0x32460], R2 ;  /* 0x032460020300b5a7 */ /* 0x000ee4000806007f */
[----:B---3--:R-:W-:Y:S05]  /*e6c0*/  @!P3 BRA `(.L_x_3487) ;  /* 0xfffffffc00f0b947 */ /* 0x008fea000383ffff */
[----:B------:R-:W-:Y:S05]  /*e6d0*/  BRA `(.L_x_3523) ;  /* 0xffffffe800c07947 */ /* 0x000fea000383ffff */
.L_x_3492:
[----:B-1----:R1:W2:Y:S02]  /*e6e0*/  SYNCS.PHASECHK.TRANS64.TRYWAIT P3, [R2+URZ+0x32440], R3 ;  /* 0x03244003020075a7 */ /* 0x0022a4000806017f */
[----:B--2---:R-:W-:Y:S05]  /*e6f0*/  @!P3 NANOSLEEP.SYNCS 0x989680 ;  /* 0x009896800000b95d */ /* 0x004fea0003900000 */
[----:B------:R-:W2:Y:S02]  /*e700*/  @!P3 SYNCS.PHASECHK.TRANS64 P3, [R2+URZ+0x32440], R3 ;  /* 0x032440030200b5a7 */ /* 0x000ea4000806007f */
[----:B--2---:R-:W-:Y:S05]  /*e710*/  @!P3 BRA `(.L_x_3492) ;  /* 0xfffffffc00f0b947 */ /* 0x004fea000383ffff */
[----:B------:R-:W-:Y:S05]  /*e720*/  BRA `(.L_x_3524) ;  /* 0xffffffec00cc7947 */ /* 0x000fea000383ffff */
.L_x_3494:
[----:B--2---:R2:W3:Y:S02]  /*e730*/  SYNCS.PHASECHK.TRANS64.TRYWAIT P3, [R2+URZ+0x32460], R3 ;  /* 0x03246003020075a7 */ /* 0x0044e4000806017f */
[----:B---3--:R-:W-:Y:S05]  /*e740*/  @!P3 NANOSLEEP.SYNCS 0x989680 ;  /* 0x009896800000b95d */ /* 0x008fea0003900000 */
[----:B------:R-:W3:Y:S02]  /*e750*/  @!P3 SYNCS.PHASECHK.TRANS64 P3, [R2+URZ+0x32460], R3 ;  /* 0x032460030200b5a7 */ /* 0x000ee4000806007f */
[----:B---3--:R-:W-:Y:S05]  /*e760*/  @!P3 BRA `(.L_x_3494) ;  /* 0xfffffffc00f0b947 */ /* 0x008fea000383ffff */
[----:B------:R-:W-:Y:S05]  /*e770*/  BRA `(.L_x_3525) ;  /* 0xfffffff0001c7947 */ /* 0x000fea000383ffff */
.L_x_3499:
[----:B------:R-:W-:Y:S01]  /*e780*/  BSSY B0, `(.L_x_3526) ;  /* 0x0000007000007945 */ /* 0x000fe20003800000 */
[----:B------:R-:W-:Y:S02]  /*e790*/  IMAD.MOV.U32 R12, RZ, RZ, RZ ;  /* 0x000000ffff0c7224 */ /* 0x000fe400078e00ff */
[----:B------:R-:W-:Y:S02]  /*e7a0*/  IMAD.MOV.U32 R11, RZ, RZ, 0x1f ;  /* 0x0000001fff0b7424 */ /* 0x000fe400078e00ff */
[----:B------:R-:W-:-:S07]  /*e7b0*/  IMAD.MOV.U32 R15, RZ, RZ, -0x1 ;  /* 0xffffffffff0f7424 */ /* 0x000fce00078e00ff */
[----:B-123--:R-:W-:Y:S05]  /*e7c0*/  WARPSYNC.COLLECTIVE R15, `(.L_x_3527) ;  /* 0x000000000f087348 */ /* 0x00efea0003c00000 */
[----:B------:R4:W1:Y:S02]  /*e7d0*/  SHFL.IDX P6, R14, R13, R12, R11 ;  /* 0x0000000c0d0e7389 */ /* 0x00086400000c000b */
[----:B-1234-:R-:W-:Y:S01]  /*e7e0*/  ENDCOLLECTIVE ;  /* 0x000000000000791b */ /* 0x01efe20003800000 */
.L_x_3527:
[----:B------:R-:W-:Y:S05]  /*e7f0*/  BSYNC B0 ;  /* 0x0000000000007941 */ /* 0x000fea0003800000 */
.L_x_3526:
[----:B------:R-:W-:Y:S05]  /*e800*/  BRA `(.L_x_3528) ;  /* 0xfffffff400107947 */ /* 0x000fea000383ffff */
.L_x_3501:
[----:B-1----:R1:W2:Y:S02]  /*e810*/  SYNCS.PHASECHK.TRANS64.TRYWAIT P0, [R7+URZ+0x32420], R0 ;  /* 0x03242000070075a7 */ /* 0x0022a4000800017f */
[----:B--2---:R-:W-:Y:S05]  /*e820*/  @!P0 NANOSLEEP.SYNCS 0x989680 ;  /* 0x009896800000895d */ /* 0x004fea0003900000 */
[----:B------:R-:W2:Y:S02]  /*e830*/  @!P0 SYNCS.PHASECHK.TRANS64 P0, [R7+URZ+0x32420], R0 ;  /* 0x03242000070085a7 */ /* 0x000ea4000800007f */
[----:B--2---:R-:W-:Y:S05]  /*e840*/  @!P0 BRA `(.L_x_3501) ;  /* 0xfffffffc00f08947 */ /* 0x004fea000383ffff */
[----:B------:R-:W-:Y:S05]  /*e850*/  BRA `(.L_x_3529) ;  /* 0xfffffff400647947 */ /* 0x000fea000383ffff */
.L_x_3505:
[----:B-1----:R1:W2:Y:S02]  /*e860*/  SYNCS.PHASECHK.TRANS64.TRYWAIT P0, [R5+URZ], R4 ;  /* 0x00000004050075a7 */ /* 0x0022a4000800017f */
[----:B--2---:R-:W-:Y:S05]  /*e870*/  @!P0 NANOSLEEP.SYNCS 0x989680 ;  /* 0x009896800000895d */ /* 0x004fea0003900000 */
[----:B------:R-:W2:Y:S02]  /*e880*/  @!P0 SYNCS.PHASECHK.TRANS64 P0, [R5+URZ], R4 ;  /* 0x00000004050085a7 */ /* 0x000ea4000800007f */
[----:B--2---:R-:W-:Y:S05]  /*e890*/  @!P0 BRA `(.L_x_3505) ;  /* 0xfffffffc00f08947 */ /* 0x004fea000383ffff */
[----:B------:R-:W-:Y:S05]  /*e8a0*/  BRA `(.L_x_3530) ;  /* 0xfffffff400b87947 */ /* 0x000fea000383ffff */
.L_x_3506:
[----:B--2---:R2:W1:Y:S02]  /*e8b0*/  SYNCS.PHASECHK.TRANS64.TRYWAIT P0, [R3+URZ], R0 ;  /* 0x00000000030075a7 */ /* 0x004464000800017f */
[----:B-1----:R-:W-:Y:S05]  /*e8c0*/  @!P0 NANOSLEEP.SYNCS 0x989680 ;  /* 0x009896800000895d */ /* 0x002fea0003900000 */
[----:B------:R-:W1:Y:S02]  /*e8d0*/  @!P0 SYNCS.PHASECHK.TRANS64 P0, [R3+URZ], R0 ;  /* 0x00000000030085a7 */ /* 0x000e64000800007f */
[----:B-1----:R-:W-:Y:S05]  /*e8e0*/  @!P0 BRA `(.L_x_3506) ;  /* 0xfffffffc00f08947 */ /* 0x002fea000383ffff */
[----:B------:R-:W-:Y:S05]  /*e8f0*/  BRA `(.L_x_3531) ;  /* 0xfffffff400ac7947 */ /* 0x000fea000383ffff */
.L_x_3508:
[----:B-1----:R1:W2:Y:S02]  /*e900*/  SYNCS.PHASECHK.TRANS64.TRYWAIT P0, [R5+URZ], R4 ;  /* 0x00000004050075a7 */ /* 0x0022a4000800017f */
[----:B--2---:R-:W-:Y:S05]  /*e910*/  @!P0 NANOSLEEP.SYNCS 0x989680 ;  /* 0x009896800000895d */ /* 0x004fea0003900000 */
[----:B------:R-:W2:Y:S02]  /*e920*/  @!P0 SYNCS.PHASECHK.TRANS64 P0, [R5+URZ], R4 ;  /* 0x00000004050085a7 */ /* 0x000ea4000800007f */
[----:B--2---:R-:W-:Y:S05]  /*e930*/  @!P0 BRA `(.L_x_3508) ;  /* 0xfffffffc00f08947 */ /* 0x004fea000383ffff */
[----:B------:R-:W-:Y:S05]  /*e940*/  BRA `(.L_x_3532) ;  /* 0xfffffff400b07947 */ /* 0x000fea000383ffff */
.L_x_3533:
        /* <DEDUP_REMOVED lines=11> */
.L_x_4730:


//--------------------- .text._ZN7cutlass13device_kernelIN5flash11enable_sm90INS1_16FlashAttnFwdSm90INS1_25CollectiveMainloopFwdSm90ILi2EN4cute5tupleIJNS5_1CILi1EEES8_S8_EEENS6_IJNS7_ILi128EEENS7_ILi96EEENS7_ILi64EEEEEELi256ENS_6half_tEfNS_4arch4Sm90ELb1ELb0ELb0ELb1ELb0ELb0ELb0ELb1ELb0ELb0ELb0ELb0EEENS1_21CollectiveEpilogueFwdINS6_IJSA_NS7_ILi256EEESB_EEES9_SE_SG_Li256ELb1ELb0ELb0ELb0EEENS1_36VarlenDynamicPersistentTileSchedulerILi128ELi96ELi256ELi32ELb0ELb0ELb1ELb1ELb1ELb1EEEEEEEEEvNT_6ParamsE --------------------------
	.section	.text._ZN7cutlass13device_kernelIN5flash11enable_sm90INS1_16FlashAttnFwdSm90INS1_25CollectiveMainloopFwdSm90ILi2EN4cute5tupleIJNS5_1CILi1EEES8_S8_EEENS6_IJNS7_ILi128EEENS7_ILi96EEENS7_ILi64EEEEEELi256ENS_6half_tEfNS_4arch4Sm90ELb1ELb0ELb0ELb1ELb0ELb0ELb0ELb1ELb0ELb0ELb0ELb0EEENS1_21CollectiveEpilogueFwdINS6_IJSA_NS7_ILi256EEESB_EEES9_SE_SG_Li256ELb1ELb0ELb0ELb0EEENS1_36VarlenDynamicPersistentTileSchedulerILi128ELi96ELi256ELi32ELb0ELb0ELb1ELb1ELb1ELb1EEEEEEEEEvNT_6ParamsE,"ax",@progbits
	.align	128
.text._ZN7cutlass13device_kernelIN5flash11enable_sm90INS1_16FlashAttnFwdSm90INS1_25CollectiveMainloopFwdSm90ILi2EN4cute5tupleIJNS5_1CILi1EEES8_S8_EEENS6_IJNS7_ILi128EEENS7_ILi96EEENS7_ILi64EEEEEELi256ENS_6half_tEfNS_4arch4Sm90ELb1ELb0ELb0ELb1ELb0ELb0ELb0ELb1ELb0ELb0ELb0ELb0EEENS1_21CollectiveEpilogueFwdINS6_IJSA_NS7_ILi256EEESB_EEES9_SE_SG_Li256ELb1ELb0ELb0ELb0EEENS1_36VarlenDynamicPersistentTileSchedulerILi128ELi96ELi256ELi32ELb0ELb0ELb1ELb1ELb1ELb1EEEEEEEEEvNT_6ParamsE:
        .type           _ZN7cutlass13device_kernelIN5flash11enable_sm90INS1_16FlashAttnFwdSm90INS1_25CollectiveMainloopFwdSm90ILi2EN4cute5tupleIJNS5_1CILi1EEES8_S8_EEENS6_IJNS7_ILi128EEENS7_ILi96EEENS7_ILi64EEEEEELi256ENS_6half_tEfNS_4arch4Sm90ELb1ELb0ELb0ELb1ELb0ELb0ELb0ELb1ELb0ELb0ELb0ELb0EEENS1_21CollectiveEpilogueFwdINS6_IJSA_NS7_ILi256EEESB_EEES9_SE_SG_Li256ELb1ELb0ELb0ELb0EEENS1_36VarlenDynamicPersistentTileSchedulerILi128ELi96ELi256ELi32ELb0ELb0ELb1ELb1ELb1ELb1EEEEEEEEEvNT_6ParamsE,@function
        .size           _ZN7cutlass13device_kernelIN5flash11enable_sm90INS1_16FlashAttnFwdSm90INS1_25CollectiveMainloopFwdSm90ILi2EN4cute5tupleIJNS5_1CILi1EEES8_S8_EEENS6_IJNS7_ILi128EEENS7_ILi96EEENS7_ILi64EEEEEELi256ENS_6half_tEfNS_4arch4Sm90ELb1ELb0ELb0ELb1ELb0ELb0ELb0ELb1ELb0ELb0ELb0ELb0EEENS1_21CollectiveEpilogueFwdINS6_IJSA_NS7_ILi256EEESB_EEES9_SE_SG_Li256ELb1ELb0ELb0ELb0EEENS1_36VarlenDynamicPersistentTileSchedulerILi128ELi96ELi256ELi32ELb0ELb0ELb1ELb1ELb1ELb1EEEEEEEEEvNT_6ParamsE,(.L_x_4731 - _ZN7cutlass13device_kernelIN5flash11enable_sm90INS1_16FlashAttnFwdSm90INS1_25CollectiveMainloopFwdSm90ILi2EN4cute5tupleIJNS5_1CILi1EEES8_S8_EEENS6_IJNS7_ILi128EEENS7_ILi96EEENS7_ILi64EEEEEELi256ENS_6half_tEfNS_4arch4Sm90ELb1ELb0ELb0ELb1ELb0ELb0ELb0ELb1ELb0ELb0ELb0ELb0EEENS1_21CollectiveEpilogueFwdINS6_IJSA_NS7_ILi256EEESB_EEES9_SE_SG_Li256ELb1ELb0ELb0ELb0EEENS1_36VarlenDynamicPersistentTileSchedulerILi128ELi96ELi256ELi32ELb0ELb0ELb1ELb1ELb1ELb1EEEEEEEEEvNT_6ParamsE)
        .other          _ZN7cutlass13device_kernelIN5flash11enable_sm90INS1_16FlashAttnFwdSm90INS1_25CollectiveMainloopFwdSm90ILi2EN4cute5tupleIJNS5_1CILi1EEES8_S8_EEENS6_IJNS7_ILi128EEENS7_ILi96EEENS7_ILi64EEEEEELi256ENS_6half_tEfNS_4arch4Sm90ELb1ELb0ELb0ELb1ELb0ELb0ELb0ELb1ELb0ELb0ELb0ELb0EEENS1_21CollectiveEpilogueFwdINS6_IJSA_NS7_ILi256EEESB_EEES9_SE_SG_Li256ELb1ELb0ELb0ELb0EEENS1_36VarlenDynamicPersistentTileSchedulerILi128ELi96ELi256ELi32ELb0ELb0ELb1ELb1ELb1ELb1EEEEEEEEEvNT_6ParamsE,@"STO_CUDA_ENTRY STV_DEFAULT"
_ZN7cutlass13device_kernelIN5flash11enable_sm90INS1_16FlashAttnFwdSm90INS1_25CollectiveMainloopFwdSm90ILi2EN4cute5tupleIJNS5_1CILi1EEES8_S8_EEENS6_IJNS7_ILi128EEENS7_ILi96EEENS7_ILi64EEEEEELi256ENS_6half_tEfNS_4arch4Sm90ELb1ELb0ELb0ELb1ELb0ELb0ELb0ELb1ELb0ELb0ELb0ELb0EEENS1_21CollectiveEpilogueFwdINS6_IJSA_NS7_ILi256EEESB_EEES9_SE_SG_Li256ELb1ELb0ELb0ELb0EEENS1_36VarlenDynamicPersistentTileSchedulerILi128ELi96ELi256ELi32ELb0ELb0ELb1ELb1ELb1ELb1EEEEEEEEEvNT_6ParamsE:
        /* <DEDUP_REMOVED lines=21> */
.L_x_3535:
[----:B------:R-:W-:Y:S05]  /*0150*/  BSYNC B0 ;  /* 0x0000000000007941 */ /* 0x000fea0003800000 */
.L_x_3534:
        /* <DEDUP_REMOVED lines=41> */
.L_x_3536:
        /* <DEDUP_REMOVED lines=22> */
.L_x_3537:
        /* <DEDUP_REMOVED lines=18> */
.L_x_3538:
        /* <DEDUP_REMOVED lines=22> */
.L_x_3539:
        /* <DEDUP_REMOVED lines=22> */
.L_x_3540:
[----:B------:R-:W-:Y:S01]  /*0930*/  PLOP3.LUT P0, PT, PT, PT, UP0, 0x80, 0x0 ;  /* 0x000000000000781c */ /* 0x000fe20003f0f008 */
[----:B------:R-:W-:Y:S01]  /*0940*/  UMOV UR36, 0x1 ;  /* 0x0000000100247882 */ /* 0x000fe20000000000 */
[----:B------:R-:W-:Y:S01]  /*0950*/  NOP ;  /* 0x0000000000007918 */ /* 0x000fe20000000000 */
[----:B------:R-:W-:Y:S01]  /*0960*/  USEL UR36, UR36, 0x2, !UP0 ;  /* 0x0000000224247887 */ /* 0x000fe2000c000000 */
[----:B------:R-:W-:Y:S01]  /*0970*/  ULDC.64 UR38, c[0x0][0x208] ;  /* 0x0000820000267ab9 */ /* 0x000fe20000000a00 */
[----:B012-4-:R-:W-:Y:S08]  /*0980*/  BAR.SYNC.DEFER_BLOCKING 0x0 ;  /* 0x0000000000007b1d */ /* 0x017ff00000010000 */
[----:B------:R-:W-:Y:S05]  /*0990*/  @!P0 BRA `(.L_x_3541) ;  /* 0x000000a000d88947 */ /* 0x000fea0003800000 */
.L_x_3542:
        /* <DEDUP_REMOVED lines=28> */
[----:B------:R-:W-:Y:S01]  /*0b60*/  SHF.R.S32.HI R200, RZ, 0x7, R5 ;  /* 0x00000007ffc87819 */ /* 0x000fe20000011405 */
[----:B------:R-:W-:Y:S02]  /*0b70*/  IMAD.SHL.U32 R2, R2, 0x20, RZ ;  /* 0x0000002002027824 */ /* 0x000fe400078e00ff */
[----:B------:R-:W-:Y:S01]  /*0b80*/  IMAD.IADD R23, R202, 0x1, -R23 ;  /* 0x00000001ca177824 */ /* 0x000fe200078e0a17 */
[----:B------:R-:W-:-:S02]  /*0b90*/  LEA.HI R5, R5, R200, RZ, 0x1 ;  /* 0x000000c805057211 */ /* 0x000fc400078f08ff */
[----:B------:R-:W-:Y:S02]  /*0ba0*/  LOP3.LUT R2, R2, 0xfffffc00, RZ, 0xc0, !PT ;  /* 0xfffffc0002027812 */ /* 0x000fe400078ec0ff */
        /* <DEDUP_REMOVED lines=9> */
[----:B------:R-:W-:Y:S02]  /*0c40*/  LOP3.LUT R18, R6, 0x7ffffffc, RZ, 0xc0, !PT ;  /* 0x7ffffffc06127812 */ /* 0x000fe400078ec0ff */
[----:B------:R-:W-:Y:S02]  /*0c50*/  LOP3.LUT R8, R0, 0xfffffff8, RZ, 0xc0, !PT ;  /* 0xfffffff800087812 */ /* 0x000fe400078ec0ff */
[-C--:B------:R-:W-:Y:S01]  /*0c60*/  LEA.HI R0, R3, R202.reuse, RZ, 0x4 ;  /* 0x000000ca03007211 */ /* 0x080fe200078f20ff */
[----:B------:R-:W-:Y:S01]  /*0c70*/  IMAD.IADD R18, R23, 0x1, -R18 ;  /* 0x0000000117127824 */ /* 0x000fe200078e0a12 */
[----:B------:R-:W-:Y:S01]  /*0c80*/  LEA.HI R3, R3, R202, RZ, 0x3 ;  /* 0x000000ca03037211 */ /* 0x000fe200078f18ff */
[----:B------:R-:W-:Y:S01]  /*0c90*/  IMAD.IADD R11, R7, 0x1, -R8 ;  /* 0x00000001070b7824 */ /* 0x000fe200078e0a08 */
[----:B------:R-:W-:-:S02]  /*0ca0*/  SHF.R.S32.HI R9, RZ, 0x4, R0 ;  /* 0x00000004ff097819 */ /* 0x000fc40000011400 */
[----:B------:R-:W-:Y:S01]  /*0cb0*/  LOP3.LUT R7, R0, 0x3fffff0, RZ, 0xc0, !PT ;  /* 0x03fffff000077812 */ /* 0x000fe200078ec0ff */
[----:B------:R-:W-:Y:S01]  /*0cc0*/  IMAD R4, R4, 0x10, R11 ;  /* 0x0000001004047824 */ /* 0x000fe200078e020b */
[----:B------:R-:W-:Y:S02]  /*0cd0*/  LEA.HI R0, R0, R9, RZ, 0x1 ;  /* 0x0000000900007211 */ /* 0x000fe400078f08ff */
[----:B------:R-:W-:Y:S01]  /*0ce0*/  LOP3.LUT R5, R3, 0x1ffffff8, RZ, 0xc0, !PT ;  /* 0x1ffffff803057812 */ /* 0x000fe200078ec0ff */
[----:B------:R-:W-:Y:S01]  /*0cf0*/  IMAD.IADD R7, R202, 0x1, -R7 ;  /* 0x00000001ca077824 */ /* 0x000fe200078e0a07 */
[----:B------:R-:W-:Y:S01]  /*0d00*/  LOP3.LUT R0, R0, 0x1ffffffe, RZ, 0xc0, !PT ;  /* 0x1ffffffe00007812 */ /* 0x000fe200078ec0ff */
[----:B------:R-:W-:Y:S01]  /*0d10*/  IMAD R19, R19, 0x40, R4 ;  /* 0x0000004013137824 */ /* 0x000fe200078e0204 */
[----:B------:R-:W-:Y:S01]  /*0d20*/  SHF.R.S32.HI R16, RZ, 0x3, R3 ;  /* 0x00000003ff107819 */ /* 0x000fe20000011403 */
[----:B------:R-:W-:Y:S02]  /*0d30*/  IMAD R7, R7, 0x40, R2 ;  /* 0x0000004007077824 */ /* 0x000fe400078e0202 */
[----:B------:R-:W-:-:S02]  /*0d40*/  IMAD.IADD R0, R9, 0x1, -R0 ;  /* 0x0000000109007824 */ /* 0x000fc400078e0a00 */
[----:B------:R-:W-:Y:S02]  /*0d50*/  IMAD.IADD R2, R202, 0x1, -R5 ;  /* 0x00000001ca027824 */ /* 0x000fe400078e0a05 */
[----:B------:R-:W-:Y:S02]  /*0d60*/  IMAD R201, R0, 0x8, R7 ;  /* 0x0000000800c97824 */ /* 0x000fe400078e0207 */
[----:B------:R-:W-:-:S07]  /*0d70*/  IMAD.SHL.U32 R2, R2, 0x8, RZ ;  /* 0x0000000802027824 */ /* 0x000fce00078e00ff */
.L_x_3596:
[----:B0--3-5:R-:W0:Y:S01]  /*0d80*/  LDC.64 R4, c[0x0][0xc60] ;  /* 0x00031800ff047b82 */ /* 0x029e220000000a00 */
        /* <DEDUP_REMOVED lines=13> */
[----:B------:R-:W-:-:S04]  /*0e60*/  @UP0 ULEA UR6, UP2, UR46, UR6, 0x2 ;  /* 0x000000062e060291 */ /* 0x000fc8000f84103f */
[----:B------:R-:W-:Y:S02]  /*0e70*/  @UP0 ULEA.HI.X UR7, UR46, UR7, UR45, 0x2, UP2 ;  /* 0x000000072e070291 */ /* 0x000fe400090f142d */
[----:B------:R-:W-:Y:S01]  /*0e80*/  @UP1 ULEA UR8, UP0, UR46, UR8, 0x2 ;  /* 0x000000082e081291 */ /* 0x000fe2000f80103f */
[----:B------:R-:W-:-:S03]  /*0e90*/  IMAD.U32 R4, RZ, RZ, UR6 ;  /* 0x00000006ff047e24 */ /* 0x000fc6000f8e00ff */
[----:B------:R-:W-:Y:S01]  /*0ea0*/  @UP1 ULEA.HI.X UR9, UR46, UR9, UR45, 0x2, UP0 ;  /* 0x000000092e091291 */ /* 0x000fe200080f142d */
[----:B------:R-:W-:Y:S01]  /*0eb0*/  IMAD.U32 R5, RZ, RZ, UR7 ;  /* 0x00000007ff057e24 */ /* 0x000fe2000f8e00ff */
[----:B------:R-:W-:Y:S01]  /*0ec0*/  ULDC.64 UR6, c[0x0][0x3f8] ;  /* 0x0000fe0000067ab9 */ /* 0x000fe20000000a00 */
[----:B------:R-:W-:-:S03]  /*0ed0*/  IMAD.U32 R6, RZ, RZ, UR8 ;  /* 0x00000008ff067e24 */ /* 0x000fc6000f8e00ff */
[----:B------:R-:W-:Y:S01]  /*0ee0*/  IMAD.U32 R7, RZ, RZ, UR9 ;  /* 0x00000009ff077e24 */ /* 0x000fe2000f8e00ff */
[----:B------:R-:W2:Y:S01]  /*0ef0*/  @P0 LDG.E R4, desc[UR38][R4.64] ;  /* 0x0000002604040981 */ /* 0x000ea2000c1e1900 */
[----:B------:R-:W-:Y:S01]  /*0f00*/  UISETP.NE.U32.AND UP0, UPT, UR6, URZ, UPT ;  /* 0x0000003f0600728c */ /* 0x000fe2000bf05070 */
[----:B------:R-:W-:Y:S02]  /*0f10*/  ULDC.64 UR8, c[0x0][0xa20] ;  /* 0x0002880000087ab9 */ /* 0x000fe40000000a00 */
[----:B------:R-:W3:Y:S01]  /*0f20*/  @P2 LDG.E R6, desc[UR38][R6.64] ;  /* 0x0000002606062981 */ /* 0x000ee2000c1e1900 */
[----:B------:R-:W-:Y:S01]  /*0f30*/  UISETP.NE.AND.EX UP0, UPT, UR7, URZ, UPT, UP0 ;  /* 0x0000003f0700728c */ /* 0x000fe2000bf05300 */
[----:B------:R-:W-:Y:S01]  /*0f40*/  ISETP.NE.U32.AND P1, PT, RZ, UR8, PT ;  /* 0x00000008ff007c0c */ /* 0x000fe2000bf25070 */
[----:B------:R-:W-:Y:S01]  /*0f50*/  ULDC UR6, c[0x0][0x2e0] ;  /* 0x0000b80000067ab9 */ /* 0x000fe20000000800 */
[----:B------:R-:W-:Y:S01]  /*0f60*/  UMOV UR41, URZ ;  /* 0x0000003f00297c82 */ /* 0x000fe20008000000 */
[----:B------:R-:W-:Y:S01]  /*0f70*/  USEL UR4, UR4, 0x1, UP0 ;  /* 0x0000000104047887 */ /* 0x000fe20008000000 */
[----:B------:R-:W-:Y:S01]  /*0f80*/  ISETP.NE.AND.EX P1, PT, RZ, UR9, PT, P1 ;  /* 0x00000009ff007c0c */ /* 0x000fe2000bf25310 */
[----:B------:R-:W-:Y:S01]  /*0f90*/  ULDC UR44, c[0x0][0x288] ;  /* 0x0000a200002c7ab9 */ /* 0x000fe20000000800 */
[----:B------:R-:W-:Y:S01]  /*0fa0*/  UMOV UR43, UR5 ;  /* 0x00000005002b7c82 */ /* 0x000fe20008000000 */
[----:B------:R-:W-:Y:S01]  /*0fb0*/  UIMAD UR6, UR4, UR6, URZ ;  /* 0x00000006040672a4 */ /* 0x000fe2000f8e023f */
[----:B--2---:R-:W-:-:S02]  /*0fc0*/  @P0 R2UR UR41, R4 ;  /* 0x00000000042902ca */ /* 0x004fc400000e0000 */
[----:B---3--:R-:W-:Y:S01]  /*0fd0*/  @P2 R2UR UR44, R6 ;  /* 0x00000000062c22ca */ /* 0x008fe200000e0000 */
[----:B-1--4-:R-:W-:-:S14]  /*0fe0*/  @P2 BRA `(.L_x_3543) ;  /* 0x0000000000342947 */ /* 0x012fdc0003800000 */
        /* <DEDUP_REMOVED lines=13> */
.L_x_3543:
[----:B------:R-:W-:Y:S01]  /*10c0*/  UMOV UR42, UR49 ;  /* 0x00000031002a7c82 */ /* 0x000fe20008000000 */
[----:B------:R-:W-:Y:S05]  /*10d0*/  @!P1 BRA `(.L_x_3544) ;  /* 0x00000000001c9947 */ /* 0x000fea0003800000 */
[----:B------:R-:W-:-:S04]  /*10e0*/  ULEA UR4, UP0, UR46, UR8, 0x2 ;  /* 0x000000082e047291 */ /* 0x000fc8000f80103f */
[----:B------:R-:W-:Y:S02]  /*10f0*/  ULEA.HI.X UR5, UR46, UR9, UR45, 0x2, UP0 ;  /* 0x000000092e057291 */ /* 0x000fe400080f142d */
[----:B------:R-:W-:-:S04]  /*1100*/  IMAD.U32 R4, RZ, RZ, UR4 ;  /* 0x00000004ff047e24 */ /* 0x000fc8000f8e00ff */
[----:B------:R-:W-:-:S05]  /*1110*/  IMAD.U32 R5, RZ, RZ, UR5 ;  /* 0x00000005ff057e24 */ /* 0x000fca000f8e00ff */
[----:B------:R-:W2:Y:S02]  /*1120*/  LDG.E R4, desc[UR38][R4.64] ;  /* 0x0000002604047981 */ /* 0x000ea4000c1e1900 */
[----:B--2---:R-:W-:Y:S01]  /*1130*/  R2UR UR6, R4 ;  /* 0x00000000040672ca */ /* 0x004fe200000e0000 */
[----:B------:R-:W-:-:S14]  /*1140*/  BRA `(.L_x_3545) ;  /* 0x0000000000347947 */ /* 0x000fdc0003800000 */
.L_x_3544:
        /* <DEDUP_REMOVED lines=13> */
.L_x_3545:
[----:B------:R-:W-:Y:S01]  /*1220*/  UIADD3 UR41, -UR41, UR6, URZ ;  /* 0x0000000629297290 */ /* 0x000fe2000fffe13f */
[----:B------:R-:W-:Y:S01]  /*1230*/  PLOP3.LUT P0, PT, PT, PT, PT, 0x80, 0x0 ;  /* 0x000000000000781c */ /* 0x000fe20003f0f070 */
[----:B------:R-:W-:Y:S01]  /*1240*/  ULEA UR5, UR49, 0xdf, 0x7 ;  /* 0x000000df31057891 */ /* 0x000fe2000f8e383f */
[----:B------:R-:W-:Y:S01]  /*1250*/  CS2R R40, SRZ ;  /* 0x0000000000287805 */ /* 0x000fe2000001ff00 */
[----:B------:R-:W-:Y:S01]  /*1260*/  UIADD3 UR4, UR41, 0x5f, URZ ;  /* 0x0000005f29047890 */ /* 0x000fe2000fffe03f */
[----:B------:R-:W-:Y:S01]  /*1270*/  CS2R R20, SRZ ;  /* 0x0000000000147805 */ /* 0x000fe2000001ff00 */
[----:B------:R-:W-:Y:S01]  /*1280*/  UIADD3 UR6, UR41, UR5, -UR44 ;  /* 0x0000000529067290 */ /* 0x000fe2000fffe82c */
        /* <DEDUP_REMOVED lines=12> */
[----:B------:R-:W-:-:S02]  /*1350*/  CS2R R138, SRZ ;  /* 0x00000000008a7805 */ /* 0x000fc4000001ff00 */
[----:B------:R-:W-:Y:S02]  /*1360*/  CS2R R136, SRZ ;  /* 0x0000000000887805 */ /* 0x000fe4000001ff00 */
[----:B------:R-:W-:Y:S01]  /*1370*/  CS2R R134, SRZ ;  /* 0x0000000000867805 */ /* 0x000fe2000001ff00 */
[----:B------:R-:W-:Y:S01]  /*1380*/  UISETP.LT.AND UP0, UPT, UR4, UR6, UPT ;  /* 0x000000060400728c */ /* 0x000fe2000bf01270 */
[----:B------:R-:W-:Y:S02]  /*1390*/  CS2R R132, SRZ ;  /* 0x0000000000847805 */ /* 0x000fe4000001ff00 */
[----:B------:R-:W-:Y:S02]  /*13a0*/  CS2R R130, SRZ ;  /* 0x0000000000827805 */ /* 0x000fe4000001ff00 */
[----:B------:R-:W-:Y:S01]  /*13b0*/  CS2R R128, SRZ ;  /* 0x0000000000807805 */ /* 0x000fe2000001ff00 */
[----:B------:R-:W-:Y:S01]  /*13c0*/  USEL UR50, UR4, UR6, UP0 ;  /* 0x0000000604327287 */ /* 0x000fe20008000000 */
[----:B------:R-:W-:-:S02]  /*13d0*/  CS2R R126, SRZ ;  /* 0x00000000007e7805 */ /* 0x000fc4000001ff00 */
[----:B------:R-:W-:Y:S02]  /*13e0*/  CS2R R124, SRZ ;  /* 0x00000000007c7805 */ /* 0x000fe4000001ff00 */
[----:B------:R-:W-:Y:S01]  /*13f0*/  CS2R R122, SRZ ;  /* 0x00000000007a7805 */ /* 0x000fe2000001ff00 */
[----:B------:R-:W-:Y:S01]  /*1400*/  UISETP.GE.AND UP0, UPT, UR50, 0x1, UPT ;  /* 0x000000013200788c */ /* 0x000fe2000bf06270 */
[----:B------:R-:W-:Y:S02]  /*1410*/  CS2R R120, SRZ ;  /* 0x0000000000787805 */ /* 0x000fe4000001ff00 */
[----:B------:R-:W-:Y:S02]  /*1420*/  CS2R R118, SRZ ;  /* 0x0000000000767805 */ /* 0x000fe4000001ff00 */
[----:B------:R-:W-:Y:S02]  /*1430*/  CS2R R116, SRZ ;  /* 0x0000000000747805 */ /* 0x000fe4000001ff00 */
[----:B------:R-:W-:-:S02]  /*1440*/  CS2R R114, SRZ ;  /* 0x0000000000727805 */ /* 0x000fc4000001ff00 */
[----:B------:R-:W-:Y:S02]  /*1450*/  CS2R R112, SRZ ;  /* 0x0000000000707805 */ /* 0x000fe4000001ff00 */
[----:B------:R-:W-:Y:S02]  /*1460*/  PLOP3.LUT P1, PT, PT, PT, UP0, 0x80, 0x0 ;  /* 0x000000000000781c */ /* 0x000fe40003f2f008 */
        /* <DEDUP_REMOVED lines=41> */
[----:B------:R-:W-:-:S02]  /*1700*/  IMAD.MOV.U32 R177, RZ, RZ, RZ ;  /* 0x000000ffffb17224 */ /* 0x000fc400078e00ff */
[----:B------:R-:W-:Y:S02]  /*1710*/  IMAD.MOV.U32 R30, RZ, RZ, RZ ;  /* 0x000000ffff1e7224 */ /* 0x000fe400078e00ff */
        /* <DEDUP_REMOVED lines=35> */
.L_x_3547:
        /* <DEDUP_REMOVED lines=11> */
.L_x_3682:
[----:B0-----:R-:W-:Y:S01]  /*1a00*/  IMAD.U32 R0, RZ, RZ, UR48 ;  /* 0x00000030ff007e24 */ /* 0x001fe2000f8e00ff */
[----:B------:R-:W-:Y:S05]  /*1a10*/  WARPSYNC.ALL ;  /* 0x0000000000007948 */ /* 0x000fea0003800000 */
[----:B------:R0:W-:Y:S01]  /*1a20*/  BAR.SYNC.DEFER_BLOCKING R8, 0x100 ;  /* 0x000400080000751d */ /* 0x0001e20000010000 */
[----:B------:R-:W-:-:S13]  /*1a30*/  ISETP.NE.AND P0, PT, R0, 0x3, PT ;  /* 0x000000030000780c */ /* 0x000fda0003f05270 */
[----:B0-----:R-:W-:Y:S05]  /*1a40*/  @!P0 BRA `(.L_x_3549) ;  /* 0x0000000000048947 */ /* 0x001fea0003800000 */
[----:B------:R-:W-:Y:S01]  /*1a50*/  BPT.TRAP 0x1 ;  /* 0x000000040000795c */ /* 0x000fe20000300000 */
.L_x_3549:
[----:B------:R-:W-:Y:S02]  /*1a60*/  IMAD.U32 R11, RZ, RZ, UR40 ;  /* 0x00000028ff0b7e24 */ /* 0x000fe4000f8e00ff */
[----:B------:R-:W-:-:S03]  /*1a70*/  IMAD.U32 R6, RZ, RZ, UR37 ;  /* 0x00000025ff067e24 */ /* 0x000fc6000f8e00ff */
[----:B------:R-:W-:Y:S01]  /*1a80*/  SHF.L.U32 R11, R11, 0x1f, RZ ;  /* 0x0000001f0b0b7819 */ /* 0x000fe200000006ff */
[----:B------:R-:W-:-:S04]  /*1a90*/  IMAD R6, R6, 0x8, R7 ;  /* 0x0000000806067824 */ /* 0x000fc800078e0207 */
[----:B------:R0:W1:Y:S01]  /*1aa0*/  SYNCS.PHASECHK.TRANS64.TRYWAIT P1, [R6+URZ+0x22830], R11 ;  /* 0x0228300b060075a7 */ /* 0x000062000802017f */
[----:B------:R-:W-:Y:S05]  /*1ab0*/  @!P0 BRA `(.L_x_3550) ;  /* 0x0000000000048947 */ /* 0x000fea0003800000 */
[----:B------:R-:W-:Y:S01]  /*1ac0*/  BPT.TRAP 0x1 ;  /* 0x000000040000795c */ /* 0x000fe20000300000 */
.L_x_3550:
[----:B-1----:R-:W-:Y:S05]  /*1ad0*/  @P1 BRA `(.L_x_3551) ;  /* 0x0000000000081947 */ /* 0x002fea0003800000 */
[----:B------:R-:W1:Y:S02]  /*1ae0*/  SYNCS.PHASECHK.TRANS64.TRYWAIT P1, [R6+URZ+0x22830], R11 ;  /* 0x0228300b060075a7 */ /* 0x000e64000802017f */
[----:B-1----:R-:W-:Y:S05]  /*1af0*/  @!P1 BRA `(.L_x_3552) ;  /* 0x000000dc00889947 */ /* 0x002fea0003800000 */
.L_x_3551:
[----:B------:R-:W-:Y:S01]  /*1b00*/  R2UR UR4, R7 ;  /* 0x00000000070472ca */ /* 0x000fe200000e0000 */
[----:B------:R-:W-:Y:S01]  /*1b10*/  ULOP3.LUT UR16, UR51, 0x10000, URZ, 0xfc, !UPT ;  /* 0x0001000033107892 */ /* 0x000fe2000f8efc3f */
[----:B------:R-:W-:Y:S01]  /*1b20*/  WARPGROUP.ARRIVE ;  /* 0x00000000000079c5 */ /* 0x000fe20000000000 */
[----:B------:R-:W-:Y:S01]  /*1b30*/  UMOV UR17, 0x40000040 ;  /* 0x4000004000117882 */ /* 0x000fe20000000000 */
[----:B------:R-:W-:Y:S01]  /*1b40*/  UMOV UR19, 0x40000040 ;  /* 0x4000004000137882 */ /* 0x000fe20000000000 */
[----:B------:R-:W-:Y:S01]  /*1b50*/  UMOV UR5, 0x40000040 ;  /* 0x4000004000057882 */ /* 0x000fe20000000000 */
[----:B------:R-:W-:Y:S01]  /*1b60*/  UMOV UR7, 0x40000040 ;  /* 0x4000004000077882 */ /* 0x000fe20000000000 */
[----:B------:R-:W-:Y:S01]  /*1b70*/  UIADD3 UR8, UR16, 0x4, URZ ;  /* 0x0000000410087890 */ /* 0x000fe2000fffe03f */
[----:B------:R-:W-:Y:S01]  /*1b80*/  IMAD.U32 R4, RZ, RZ, UR49 ;  /* 0x00000031ff047e24 */ /* 0x000fe2000f8e00ff */
[----:B------:R-:W-:Y:S01]  /*1b90*/  UMOV UR9, 0x40000040 ;  /* 0x4000004000097882 */ /* 0x000fe20000000000 */
[----:B------:R-:W-:Y:S01]  /*1ba0*/  UMOV UR11, 0x40000040 ;  /* 0x40000040000b7882 */ /* 0x000fe20000000000 */
[----:B------:R-:W-:Y:S01]  /*1bb0*/  UIADD3 UR12, UR16, 0x6, URZ ;  /* 0x00000006100c7890 */ /* 0x000fe2000fffe03f */
[----:B------:R-:W-:Y:S01]  /*1bc0*/  IMAD R4, R4, 0x80, R19 ;  /* 0x0000008004047824 */ /* 0x000fe200078e0213 */
[----:B------:R-:W-:Y:S01]  /*1bd0*/  UIADD3 UR4, UR4, 0x1c400, URZ ;  /* 0x0001c40004047890 */ /* 0x000fe2000fffe03f */
[----:B------:R-:W2:Y:S01]  /*1be0*/  S2R R13, SR_TID.X ;  /* 0x00000000000d7919 */ /* 0x000ea20000002100 */
[----:B------:R-:W-:Y:S01]  /*1bf0*/  UMOV UR13, 0x40000040 ;  /* 0x40000040000d7882 */ /* 0x000fe20000000000 */
[----:B------:R-:W-:Y:S01]  /*1c00*/  UMOV UR15, 0x40000040 ;  /* 0x40000040000f7882 */ /* 0x000fe20000000000 */
[----:B------:R-:W-:-:S04]  /*1c10*/  USHF.R.U32.HI UR4, URZ, 0x4, UR4 ;  /* 0x000000043f047899 */ /* 0x000fc80008011604 */
[----:B------:R-:W-:-:S04]  /*1c20*/  ULOP3.LUT UR4, UR4, 0x3fff, URZ, 0xc0, !UPT ;  /* 0x00003fff04047892 */ /* 0x000fc8000f8ec03f */
[----:B------:R-:W-:Y:S02]  /*1c30*/  ULOP3.LUT UR20, UR4, 0x10000, URZ, 0xfc, !UPT ;  /* 0x0001000004147892 */ /* 0x000fe4000f8efc3f */
[----:B------:R-:W-:Y:S02]  /*1c40*/  UIADD3 UR4, UR16, 0x2, URZ ;  /* 0x0000000210047890 */ /* 0x000fe4000fffe03f */
[----:B------:R-:W-:-:S04]  /*1c50*/  UIMAD UR18, UR37, 0x300, UR20 ;  /* 0x00000300251278a4 */ /* 0x000fc8000f8e0214 */
[----:B------:R-:W-:Y:S02]  /*1c60*/  UIADD3 UR6, UR18, 0x2, URZ ;  /* 0x0000000212067890 */ /* 0x000fe4000fffe03f */
[----:B------:R-:W-:Y:S02]  /*1c70*/  UIADD3 UR10, UR18, 0x4, URZ ;  /* 0x00000004120a7890 */ /* 0x000fe4000fffe03f */
[----:B------:R-:W-:Y:S02]  /*1c80*/  UIADD3 UR14, UR18, 0x6, URZ ;  /* 0x00000006120e7890 */ /* 0x000fe4000fffe03f */
[----:B------:R-:W-:Y:S03]  /*1c90*/  HGMMA.64x96x16.F32 R24, gdesc[UR16], RZ, !UPT, gsb0 ;  /* 0x01600000101879f0 */ /* 0x000fe6000c0008ff */
[----:B------:R-:W-:Y:S02]  /*1ca0*/  WARPGROUP.DEPBAR.LE gsb0, 0x0 ;  /* 0x00008000000079c5 */ /* 0x000fe40000010000 */
[----:B------:R-:W-:-:S06]  /*1cb0*/  WARPGROUP.ARRIVE ;  /* 0x00000000000079c5 */ /* 0x000fcc0000000000 */
[----:B------:R-:W-:Y:S01]  /*1cc0*/  HGMMA.64x96x16.F32 R24, gdesc[UR4], R24, gsb0 ;  /* 0x01600000041879f0 */ /* 0x000fe20008000818 */
[----:B------:R-:W-:-:S04]  /*1cd0*/  UIMAD UR6, UR50, -0x60, UR41 ;  /* 0xffffffa0320678a4 */ /* 0x000fc8000f8e0229 */
[----:B------:R-:W-:Y:S02]  /*1ce0*/  UIADD3 UR7, -UR44, 0x61, UR6 ;  /* 0x000000612c077890 */ /* 0x000fe4000fffe106 */
[----:B------:R-:W-:-:S04]  /*1cf0*/  UIADD3 UR6, UR6, 0x60, URZ ;  /* 0x0000006006067890 */ /* 0x000fc8000fffe03f */
[----:B------:R-:W-:Y:S02]  /*1d00*/  IMAD.U32 R3, RZ, RZ, UR7 ;  /* 0x00000007ff037e24 */ /* 0x000fe4000f8e00ff */
[----:B------:R-:W-:Y:S02]  /*1d10*/  IMAD.U32 R5, RZ, RZ, UR6 ;  /* 0x00000006ff057e24 */ /* 0x000fe4000f8e00ff */
[C---:B------:R-:W-:Y:S02]  /*1d20*/  IMAD R3, R18.reuse, -0x2, R3 ;  /* 0xfffffffe12037824 */ /* 0x040fe400078e0203 */
[----:B------:R-:W-:-:S03]  /*1d30*/  IMAD R0, R18, -0x2, R5 ;  /* 0xfffffffe12007824 */ /* 0x000fc600078e0205 */
        /* <DEDUP_REMOVED lines=86> */
[----:B------:R-:W3:Y:S01]  /*22a0*/  SHFL.BFLY PT, R5, R10, 0x2, 0x1f ;  /* 0x0c401f000a057f89 */ /* 0x000ee200000e0000 */
        /* <DEDUP_REMOVED lines=10> */
[----:B---3--:R-:W-:Y:S02]  /*2350*/  FMNMX.FTZ R9, R10, R5, !PT ;  /* 0x000000050a097209 */ /* 0x008fe40007810000 */
[----:B------:R-:W-:Y:S02]  /*2360*/  FSEL R40, R40, -INF , P1 ;  /* 0xff80000028287808 */ /* 0x000fe40000800000 */
[----:B------:R-:W-:Y:S01]  /*2370*/  ISETP.GT.AND P1, PT, R0, 0x28, PT ;  /* 0x000000280000780c */ /* 0x000fe20003f24270 */
[----:B------:R-:W3:Y:S03]  /*2380*/  SHFL.BFLY PT, R12, R9, 0x1, 0x1f ;  /* 0x0c201f00090c7f89 */ /* 0x000ee600000e0000 */
        /* <DEDUP_REMOVED lines=8> */
[----:B---3--:R-:W-:Y:S02]  /*2410*/  FMNMX.FTZ R5, R9, R12, !PT ;  /* 0x0000000c09057209 */ /* 0x008fe40007810000 */
        /* <DEDUP_REMOVED lines=21> */
[----:B------:R-:W3:Y:S01]  /*2570*/  MUFU.EX2 R27, R27 ;  /* 0x0000001b001b7308 */ /* 0x000ee20000000800 */
        /* <DEDUP_REMOVED lines=41> */
[----:B------:R-:W-:Y:S01]  /*2810*/  FFMA.FTZ R9, R71, UR10, -R9 ;  /* 0x0000000a47097c23 */ /* 0x000fe20008010809 */
[----:B------:R-:W-:-:S02]  /*2820*/  FMNMX.FTZ R3, R57, R4, !PT ;  /* 0x0000000439037209 */ /* 0x000fc40007810000 */
[----:B------:R-:W-:Y:S02]  /*2830*/  FSEL R61, R61, -INF , P2 ;  /* 0xff8000003d3d7808 */ /* 0x000fe40001000000 */
[----:B------:R-:W-:Y:S01]  /*2840*/  FMNMX.FTZ R4, R60, R3, !PT ;  /* 0x000000033c047209 */ /* 0x000fe20007810000 */
[----:B------:R-:W5:Y:S01]  /*2850*/  MUFU.EX2 R35, R35 ;  /* 0x0000002300237308 */ /* 0x000f620000000800 */
[----:B------:R-:W-:Y:S02]  /*2860*/  ISETP.GT.AND P2, PT, R0, 0x51, PT ;  /* 0x000000510000780c */ /* 0x000fe40003f44270 */
[----:B------:R-:W-:Y:S02]  /*2870*/  FSEL R64, R64, -INF , P1 ;  /* 0xff80000040407808 */ /* 0x000fe40000800000 */
[----:B------:R-:W-:Y:S02]  /*2880*/  FMNMX.FTZ R3, R61, R4, !PT ;  /* 0x000000043d037209 */ /* 0x000fe40007810000 */
[----:B------:R-:W-:Y:S01]  /*2890*/  ISETP.GT.AND P1, PT, R0, 0x58, PT ;  /* 0x000000580000780c */ /* 0x000fe20003f24270 */
[----:B------:R3:W-:Y:S01]  /*28a0*/  MUFU.EX2 R175, R9 ;  /* 0x0000000900af7308 */ /* 0x0007e20000000800 */
[----:B------:R-:W-:-:S02]  /*28b0*/  FSEL R65, R65, -INF , P2 ;  /* 0xff80000041417808 */ /* 0x000fc40001000000 */
[----:B------:R-:W-:Y:S02]  /*28c0*/  FMNMX.FTZ R4, R64, R3, !PT ;  /* 0x0000000340047209 */ /* 0x000fe40007810000 */
[----:B------:R-:W-:Y:S02]  /*28d0*/  ISETP.GT.AND P2, PT, R0, 0x59, PT ;  /* 0x000000590000780c */ /* 0x000fe40003f44270 */
[----:B------:R-:W-:Y:S01]  /*28e0*/  FSEL R68, R68, -INF , P1 ;  /* 0xff80000044447808 */ /* 0x000fe20000800000 */
[----:B------:R-:W-:Y:S01]  /*28f0*/  MUFU.EX2 R38, R38 ;  /* 0x0000002600267308 */ /* 0x000fe20000000800 */
[----:B------:R-:W-:Y:S01]  /*2900*/  FMNMX.FTZ R3, R65, R4, !PT ;  /* 0x0000000441037209 */ /* 0x000fe20007810000 */
[----:B---3--:R-:W-:Y:S01]  /*2910*/  FADD.FTZ R9, R26, R27 ;  /* 0x0000001b1a097221 */ /* 0x008fe20000010000 */
[----:B------:R-:W-:Y:S02]  /*2920*/  FSEL R69, R69, -INF , P2 ;  /* 0xff80000045457808 */ /* 0x000fe40001000000 */
[----:B------:R-:W-:-:S02]  /*2930*/  FMNMX.FTZ R0, R68, R3, !PT ;  /* 0x0000000344007209 */ /* 0x000fc40007810000 */
[----:B------:R-:W-:Y:S01]  /*2940*/  F2FP.F16.F32.PACK_AB R153, R27, R26 ;  /* 0x0000001a1b99723e */ /* 0x000fe200000000ff */
[----:B------:R-:W3:Y:S01]  /*2950*/  MUFU.EX2 R39, R39 ;  /* 0x0000002700277308 */ /* 0x000ee20000000800 */
[----:B------:R-:W-:Y:S02]  /*2960*/  FMNMX.FTZ R0, R69, R0, !PT ;  /* 0x0000000045007209 */ /* 0x000fe40007810000 */
[----:B----4-:R-:W-:Y:S02]  /*2970*/  F2FP.F16.F32.PACK_AB R155, R31, R30 ;  /* 0x0000001e1f9b723e */ /* 0x010fe400000000ff */
[----:B-----5:R-:W-:Y:S01]  /*2980*/  F2FP.F16.F32.PACK_AB R157, R35, R34 ;  /* 0x00000022239d723e */ /* 0x020fe200000000ff */
[----:B------:R-:W4:Y:S02]  /*2990*/  SHFL.BFLY PT, R3, R0, 0x2, 0x1f ;  /* 0x0c401f0000037f89 */ /* 0x000f2400000e0000 */
[----:B------:R-:W-:Y:S08]  /*29a0*/  MUFU.EX2 R42, R42 ;  /* 0x0000002a002a7308 */ /* 0x000ff00000000800 */
[----:B------:R-:W5:Y:S01]  /*29b0*/  MUFU.EX2 R43, R43 ;  /* 0x0000002b002b7308 */ /* 0x000f620000000800 */
[----:B---3--:R-:W-:-:S07]  /*29c0*/  F2FP.F16.F32.PACK_AB R159, R39, R38 ;  /* 0x00000026279f723e */ /* 0x008fce00000000ff */
[----:B------:R-:W-:Y:S01]  /*29d0*/  MUFU.EX2 R46, R46 ;  /* 0x0000002e002e7308 */ /* 0x000fe20000000800 */
[----:B----4-:R-:W-:-:S07]  /*29e0*/  FMNMX.FTZ R3, R0, R3, !PT ;  /* 0x0000000300037209 */ /* 0x010fce0007810000 */
[----:B------:R-:W3:Y:S01]  /*29f0*/  MUFU.EX2 R47, R47 ;  /* 0x0000002f002f7308 */ /* 0x000ee20000000800 */
[----:B-----5:R-:W-:Y:S01]  /*2a00*/  F2FP.F16.F32.PACK_AB R161, R43, R42 ;  /* 0x0000002a2ba1723e */ /* 0x020fe200000000ff */
[----:B------:R-:W4:Y:S06]  /*2a10*/  SHFL.BFLY PT, R4, R3, 0x1, 0x1f ;  /* 0x0c201f0003047f89 */ /* 0x000f2c00000e0000 */
[----:B------:R-:W-:Y:S08]  /*2a20*/  MUFU.EX2 R50, R50 ;  /* 0x0000003200327308 */ /* 0x000ff00000000800 */
[----:B------:R-:W5:Y:S01]  /*2a30*/  MUFU.EX2 R51, R51 ;  /* 0x0000003300337308 */ /* 0x000f620000000800 */
[----:B---3--:R-:W-:-:S07]  /*2a40*/  F2FP.F16.F32.PACK_AB R163, R47, R46 ;  /* 0x0000002e2fa3723e */ /* 0x008fce00000000ff */
[----:B------:R-:W-:Y:S01]  /*2a50*/  MUFU.EX2 R54, R54 ;  /* 0x0000003600367308 */ /* 0x000fe20000000800 */
[----:B----4-:R-:W-:-:S04]  /*2a60*/  FMNMX.FTZ R4, R3, R4, !PT ;  /* 0x0000000403047209 */ /* 0x010fc80007810000 */
[C---:B------:R-:W-:Y:S01]  /*2a70*/  FSETP.NEU.FTZ.AND P1, PT, R4.reuse, -INF , PT ;  /* 0xff8000000400780b */ /* 0x040fe20003f3d000 */
[----:B------:R-:W-:Y:S02]  /*2a80*/  FMUL.FTZ R0, R4, UR10 ;  /* 0x0000000a04007c20 */ /* 0x000fe40008410000 */
[----:B------:R-:W-:Y:S01]  /*2a90*/  MUFU.EX2 R55, R55 ;  /* 0x0000003700377308 */ /* 0x000fe20000000800 */
[----:B-----5:R-:W-:Y:S02]  /*2aa0*/  F2FP.F16.F32.PACK_AB R165, R51, R50 ;  /* 0x0000003233a5723e */ /* 0x020fe400000000ff */
[----:B------:R-:W-:Y:S01]  /*2ab0*/  FSEL R3, R0, RZ, P1 ;  /* 0x000000ff00037208 */ /* 0x000fe20000800000 */
[----:B------:R-:W-:Y:S01]  /*2ac0*/  FADD.FTZ R0, R30, R9 ;  /* 0x000000091e007221 */ /* 0x000fe20000010000 */
[----:B--2---:R-:W-:-:S03]  /*2ad0*/  LOP3.LUT P1, RZ, R13, 0x7f, RZ, 0xc0, !PT ;  /* 0x0000007f0dff7812 */ /* 0x004fc6000782c0ff */
        /* <DEDUP_REMOVED lines=30> */
[----:B------:R-:W-:Y:S01]  /*2cc0*/  FFMA.FTZ R64, R64, UR10, -R3 ;  /* 0x0000000a40407c23 */ /* 0x000fe20008010803 */
[----:B------:R-:W-:Y:S01]  /*2cd0*/  FADD.FTZ R15, R43, R12 ;  /* 0x0000000c2b0f7221 */ /* 0x000fe20000010000 */
[----:B------:R-:W4:Y:S01]  /*2ce0*/  MUFU.EX2 R29, R29 ;  /* 0x0000001d001d7308 */ /* 0x000f220000000800 */
[----:B--2---:R-:W-:Y:S01]  /*2cf0*/  FADD.FTZ R9, R24, R25 ;  /* 0x0000001918097221 */ /* 0x004fe20000010000 */
[----:B------:R-:W-:Y:S01]  /*2d00*/  FFMA.FTZ R65, R65, UR10, -R3 ;  /* 0x0000000a41417c23 */ /* 0x000fe20008010803 */
[----:B------:R-:W-:Y:S01]  /*2d10*/  FADD.FTZ R12, R46, R15 ;  /* 0x0000000f2e0c7221 */ /* 0x000fe20000010000 */
[--C-:B------:R-:W-:Y:S01]  /*2d20*/  FFMA.FTZ R68, R68, UR10, -R3.reuse ;  /* 0x0000000a44447c23 */ /* 0x100fe20008010803 */
[----:B------:R-:W-:Y:S01]  /*2d30*/  FFMA.FTZ R3, R69, UR10, -R3 ;  /* 0x0000000a45037c23 */ /* 0x000fe20008010803 */
[----:B------:R-:W-:Y:S01]  /*2d40*/  F2FP.F16.F32.PACK_AB R167, R55, R54 ;  /* 0x0000003637a7723e */ /* 0x000fe200000000ff */
[----:B------:R-:W-:Y:S01]  /*2d50*/  FADD.FTZ R15, R47, R12 ;  /* 0x0000000c2f0f7221 */ /* 0x000fe20000010000 */
[----:B------:R-:W2:Y:S01]  /*2d60*/  MUFU.EX2 R32, R32 ;  /* 0x0000002000207308 */ /* 0x000ea20000000800 */
[----:B---3--:R-:W-:Y:S01]  /*2d70*/  FADD.FTZ R0, R28, R9 ;  /* 0x000000091c007221 */ /* 0x008fe20000010000 */
[----:B------:R-:W-:-:S02]  /*2d80*/  IADD3 R9, -R22, 0xb, RZ ;  /* 0x0000000b16097810 */ /* 0x000fc40007ffe1ff */
[----:B------:R-:W-:-:S04]  /*2d90*/  F2FP.F16.F32.PACK_AB R152, R25, R24 ;  /* 0x000000181998723e */ /* 0x000fc800000000ff */
        /* <DEDUP_REMOVED lines=48> */
[C---:B----4-:R-:W-:Y:S01]  /*30a0*/  FADD.FTZ R15, R63.reuse, R10 ;  /* 0x0000000a3f0f7221 */ /* 0x050fe20000010000 */
[----:B------:R-:W-:-:S06]  /*30b0*/  F2FP.F16.F32.PACK_AB R171, R63, R62 ;  /* 0x0000003e3fab723e */ /* 0x000fcc00000000ff */
[----:B------:R-:W4:Y:S01]  /*30c0*/  MUFU.EX2 R57, R57 ;  /* 0x0000003900397308 */ /* 0x000f220000000800 */
[----:B-----5:R-:W-:-:S07]  /*30d0*/  FADD.FTZ R0, R56, R13 ;  /* 0x0000000d38007221 */ /* 0x020fce0000010000 */
        /* <DEDUP_REMOVED lines=13> */
[----:B-----5:R-:W-:Y:S01]  /*31b0*/  FADD.FTZ R15, R61, R0 ;  /* 0x000000003d0f7221 */ /* 0x020fe20000010000 */
[C---:B------:R-:W-:Y:S01]  /*31c0*/  FADD.FTZ R0, R175.reuse, R10 ;  /* 0x0000000aaf007221 */ /* 0x040fe20000010000 */
[----:B------:R-:W-:Y:S02]  /*31d0*/  F2FP.F16.F32.PACK_AB R175, R175, R70 ;  /* 0x00000046afaf723e */ /* 0x000fe400000000ff */
[----:B------:R-:W-:-:S03]  /*31e0*/  F2FP.F16.F32.PACK_AB R170, R61, R60 ;  /* 0x0000003c3daa723e */ /* 0x000fc600000000ff */
[----:B------:R-:W5:Y:S01]  /*31f0*/  MUFU.EX2 R68, R68 ;  /* 0x0000004400447308 */ /* 0x000f620000000800 */
[----:B---3--:R-:W-:-:S07]  /*3200*/  FADD.FTZ R10, R64, R15 ;  /* 0x0000000f400a7221 */ /* 0x008fce0000010000 */
[----:B------:R-:W3:Y:S01]  /*3210*/  MUFU.EX2 R13, R3 ;  /* 0x00000003000d7308 */ /* 0x000ee20000000800 */
[C---:B----4-:R-:W-:Y:S01]  /*3220*/  FADD.FTZ R15, R65.reuse, R10 ;  /* 0x0000000a410f7221 */ /* 0x050fe20000010000 */
[----:B------:R-:W-:-:S03]  /*3230*/  F2FP.F16.F32.PACK_AB R172, R65, R64 ;  /* 0x0000004041ac723e */ /* 0x000fc600000000ff */
[----:B-----5:R-:W-:-:S04]  /*3240*/  FADD.FTZ R10, R68, R15 ;  /* 0x0000000f440a7221 */ /* 0x020fc80000010000 */
[C---:B---3--:R-:W-:Y:S01]  /*3250*/  FADD.FTZ R3, R13.reuse, R10 ;  /* 0x0000000a0d037221 */ /* 0x048fe20000010000 */
[----:B------:R-:W-:Y:S01]  /*3260*/  F2FP.F16.F32.PACK_AB R174, R13, R68 ;  /* 0x000000440dae723e */ /* 0x000fe200000000ff */
[----:B--2---:R-:W-:Y:S06]  /*3270*/  @!P0 BRA `(.L_x_3553) ;  /* 0x0000000000048947 */ /* 0x004fec0003800000 */
[----:B------:R-:W-:Y:S01]  /*3280*/  BPT.TRAP 0x1 ;  /* 0x000000040000795c */ /* 0x000fe20000300000 */
.L_x_3553:
[----:B------:R2:W3:Y:S01]  /*3290*/  SYNCS.PHASECHK.TRANS64.TRYWAIT P2, [R6+URZ+0x22850], R11 ;  /* 0x0228500b060075a7 */ /* 0x0004e2000804017f */
[----:B------:R-:W-:Y:S05]  /*32a0*/  @!P0 BRA `(.L_x_3554) ;  /* 0x0000000000048947 */ /* 0x000fea0003800000 */
[----:B------:R-:W-:Y:S01]  /*32b0*/  BPT.TRAP 0x1 ;  /* 0x000000040000795c */ /* 0x000fe20000300000 */
.L_x_3554:
[----:B---3--:R-:W-:Y:S05]  /*32c0*/  @P2 BRA `(.L_x_3555) ;  /* 0x0000000000082947 */ /* 0x008fea0003800000 */
[----:B------:R-:W3:Y:S02]  /*32d0*/  SYNCS.PHASECHK.TRANS64.TRYWAIT P2, [R6+URZ+0x22850], R11 ;  /* 0x0228500b060075a7 */ /* 0x000ee4000804017f */
[----:B---3--:R-:W-:Y:S05]  /*32e0*/  @!P2 BRA `(.L_x_3556) ;  /* 0x000000c400a0a947 */ /* 0x008fea0003800000 */
.L_x_3555:
[----:B------:R-:W-:Y:S01]  /*32f0*/  R2UR UR6, R7 ;  /* 0x00000000070672ca */ /* 0x000fe200000e0000 */
[----:B------:R4:W-:Y:S01]  /*3300*/  BAR.SYNC.DEFER_BLOCKING R8, 0x100 ;  /* 0x000400080000751d */ /* 0x0009e20000010000 */
[----:B------:R-:W-:Y:S01]  /*3310*/  UIADD3 UR23, UR50, -0x2, URZ ;  /* 0xfffffffe32177890 */ /* 0x000fe2000fffe03f */
[----:B0123--:R-:W-:-:S04]  /*3320*/  @!P1 VIADD R6, R6, 0x22860 ;  /* 0x0002286006069836 */ /* 0x00ffc80000000000 */
[----:B------:R-:W-:Y:S01]  /*3330*/  UMOV UR7, 0x40000040 ;  /* 0x4000004000077882 */ /* 0x000fe20000000000 */
[----:B------:R-:W-:-:S05]  /*3340*/  @!P1 PRMT R6, RZ, 0x654, R6 ;  /* 0x00000654ff069816 */ /* 0x000fca0000000006 */
        /* <DEDUP_REMOVED lines=38> */
[----:B------:R-:W-:-:S04]  /*35b0*/  UIADD3 UR6, UR41, -UR44, URZ ;  /* 0x8000002c29067290 */ /* 0x000fc8000fffe03f */
[----:B------:R-:W-:-:S04]  /*35c0*/  ULEA UR6, UR49, UR6, 0x7 ;  /* 0x0000000631067291 */ /* 0x000fc8000f8e383f */
        /* <DEDUP_REMOVED lines=9> */
[----:B----4-:R-:W-:Y:S05]  /*3660*/  @!P2 BRA `(.L_x_3557) ;  /* 0x0000002000f8a947 */ /* 0x010fea0003800000 */
[----:B------:R-:W-:Y:S01]  /*3670*/  IMAD.MOV.U32 R8, RZ, RZ, R5 ;  /* 0x000000ffff087224 */ /* 0x000fe200078e0005 */
[----:B------:R-:W-:Y:S01]  /*3680*/  ULDC UR24, c[0x0][0x988] ;  /* 0x0002620000187ab9 */ /* 0x000fe20000000800 */
[----:B------:R-:W-:-:S07]  /*3690*/  IMAD.MOV.U32 R7, RZ, RZ, R4 ;  /* 0x000000ffff077224 */ /* 0x000fce00078e0004 */
.L_x_3566:
[----:B------:R-:W-:-:S04]  /*36a0*/  UIADD3 UR37, UR37, 0x1, URZ ;  /* 0x0000000125257890 */ /* 0x000fc8000fffe03f */
[----:B------:R-:W-:-:S04]  /*36b0*/  UISETP.NE.AND UP0, UPT, UR37, 0x2, UPT ;  /* 0x000000022500788c */ /* 0x000fc8000bf05270 */
[----:B------:R-:W-:Y:S02]  /*36c0*/  USEL UR6, URZ, 0x1, UP0 ;  /* 0x000000013f067887 */ /* 0x000fe40008000000 */
[----:B------:R-:W-:Y:S02]  /*36d0*/  USEL UR37, UR37, URZ, UP0 ;  /* 0x0000003f25257287 */ /* 0x000fe40008000000 */
[----:B------:R-:W-:Y:S01]  /*36e0*/  ULOP3.LUT UR40, UR40, UR6, URZ, 0x3c, !UPT ;  /* 0x0000000628287292 */ /* 0x000fe2000f8e3c3f */
[----:B0-----:R-:W-:Y:S11]  /*36f0*/  @!P0 BRA `(.L_x_3558) ;  /* 0x0000000000048947 */ /* 0x001ff60003800000 */
[----:B------:R-:W-:Y:S01]  /*3700*/  BPT.TRAP 0x1 ;  /* 0x000000040000795c */ /* 0x000fe20000300000 */
.L_x_3558:
        /* <DEDUP_REMOVED lines=9> */
.L_x_3559:
[----:B-1----:R-:W-:Y:S05]  /*37a0*/  @P2 BRA `(.L_x_3560) ;  /* 0x0000000000082947 */ /* 0x002fea0003800000 */
[----:B------:R-:W1:Y:S02]  /*37b0*/  SYNCS.PHASECHK.TRANS64.TRYWAIT P2, [UR25+0x22830], R6 ;  /* 0x02283006ff0075a7 */ /* 0x000e640008040159 */
[----:B-1----:R-:W-:Y:S05]  /*37c0*/  @!P2 BRA `(.L_x_3561) ;  /* 0x000000c0007ca947 */ /* 0x002fea0003800000 */
.L_x_3560:
[----:B------:R-:W-:Y:S01]  /*37d0*/  UIMAD UR18, UR37, 0x300, UR20 ;  /* 0x00000300251278a4 */ /* 0x000fe2000f8e0214 */
[----:B------:R-:W-:Y:S01]  /*37e0*/  WARPGROUP.ARRIVE ;  /* 0x00000000000079c5 */ /* 0x000fe20000000000 */
[----:B------:R-:W-:Y:S01]  /*37f0*/  UMOV UR19, 0x40000040 ;  /* 0x4000004000137882 */ /* 0x000fe20000000000 */
[----:B------:R-:W-:Y:S01]  /*3800*/  UMOV UR7, 0x40000040 ;  /* 0x4000004000077882 */ /* 0x000fe20000000000 */
[----:B------:R-:W-:Y:S01]  /*3810*/  UIADD3 UR6, UR18, 0x2, URZ ;  /* 0x0000000212067890 */ /* 0x000fe2000fffe03f */
[----:B-1----:R-:W-:Y:S01]  /*3820*/  IMAD.MOV.U32 R5, RZ, RZ, -0x2 ;  /* 0xfffffffeff057424 */ /* 0x002fe200078e00ff */
        /* <DEDUP_REMOVED lines=8> */
[----:B------:R-:W-:-:S04]  /*38b0*/  USHF.L.U32 UR6, UR49, 0x7, URZ ;  /* 0x0000000731067899 */ /* 0x000fc8000800063f */
[----:B------:R-:W-:-:S04]  /*38c0*/  UIMAD UR6, UR23, -0x60, UR6 ;  /* 0xffffffa0170678a4 */ /* 0x000fc8000f8e0206 */
[----:B------:R-:W-:-:S04]  /*38d0*/  UIADD3 UR6, UR6, 0x1, UR41 ;  /* 0x0000000106067890 */ /* 0x000fc8000fffe029 */
[----:B------:R-:W-:-:S06]  /*38e0*/  UIADD3 UR6, UR6, -UR44, URZ ;  /* 0x8000002c06067290 */ /* 0x000fcc000fffe03f */
[----:B------:R-:W-:-:S04]  /*38f0*/  IMAD R4, R18, R5, UR6 ;  /* 0x0000000612047e24 */ /* 0x000fc8000f8e0205 */
[----:B------:R-:W-:-:S05]  /*3900*/  IMAD.IADD R5, R19, 0x1, R4 ;  /* 0x0000000113057824 */ /* 0x000fca00078e0204 */
[C---:B------:R-:W-:Y:S02]  /*3910*/  ISETP.GT.AND P2, PT, R5.reuse, RZ, PT ;  /* 0x000000ff0500720c */ /* 0x040fe40003f44270 */
[----:B------:R-:W-:Y:S01]  /*3920*/  ISETP.GT.AND P3, PT, R5, 0x1, PT ;  /* 0x000000010500780c */ /* 0x000fe20003f64270 */
        /* <DEDUP_REMOVED lines=12> */
[C---:B------:R-:W-:Y:S02]  /*39f0*/  ISETP.GT.AND P3, PT, R5.reuse, 0x9, PT ;  /* 0x000000090500780c */ /* 0x040fe40003f64270 */
[----:B------:R-:W-:Y:S02]  /*3a00*/  FSEL R156, R156, -INF , P2 ;  /* 0xff8000009c9c7808 */ /* 0x000fe40001000000 */
[----:B------:R-:W-:Y:S02]  /*3a10*/  FMNMX.FTZ R9, R20, R9, !PT ;  /* 0x0000000914097209 */ /* 0x000fe40007810000 */
        /* <DEDUP_REMOVED lines=65> */
[C---:B------:R-:W-:Y:S02]  /*3e30*/  ISETP.GT.AND P4, PT, R5.reuse, 0x1, PT ;  /* 0x000000010500780c */ /* 0x040fe40003f84270 */
[----:B------:R-:W-:Y:S01]  /*3e40*/  FSEL R11, R154, -INF , P3 ;  /* 0xff8000009a0b7808 */ /* 0x000fe20001800000 */
[----:B------:R-:W1:Y:S01]  /*3e50*/  SHFL.BFLY PT, R4, R9, 0x2, 0x1f ;  /* 0x0c401f0009047f89 */ /* 0x000e6200000e0000 */
[----:B------:R-:W-:Y:S02]  /*3e60*/  ISETP.GT.AND P3, PT, R5, 0x8, PT ;  /* 0x000000080500780c */ /* 0x000fe40003f64270 */
[----:B------:R-:W-:Y:S02]  /*3e70*/  FSEL R155, R155, -INF , P4 ;  /* 0xff8000009b9b7808 */ /* 0x000fe40002000000 */
[----:B------:R-:W-:-:S02]  /*3e80*/  FMNMX.FTZ R154, R11, R8, !PT ;  /* 0x000000080b9a7209 */ /* 0x000fc40007810000 */
[C---:B------:R-:W-:Y:S02]  /*3e90*/  ISETP.GT.AND P4, PT, R5.reuse, 0x9, PT ;  /* 0x000000090500780c */ /* 0x040fe40003f84270 */
[----:B------:R-:W-:Y:S02]  /*3ea0*/  FSEL R158, R158, -INF , P3 ;  /* 0xff8000009e9e7808 */ /* 0x000fe40001800000 */
[----:B------:R-:W-:Y:S02]  /*3eb0*/  ISETP.GT.AND P3, PT, R5, 0x10, PT ;  /* 0x000000100500780c */ /* 0x000fe40003f64270 */
[----:B------:R-:W-:Y:S02]  /*3ec0*/  FSEL R159, R159, -INF , P4 ;  /* 0xff8000009f9f7808 */ /* 0x000fe40002000000 */
[----:B------:R-:W-:Y:S02]  /*3ed0*/  ISETP.GT.AND P4, PT, R5, 0x11, PT ;  /* 0x000000110500780c */ /* 0x000fe40003f84270 */
[----:B------:R-:W-:-:S02]  /*3ee0*/  FSEL R162, R162, -INF , P3 ;  /* 0xff800000a2a27808 */ /* 0x000fc40001800000 */
[----:B------:R-:W-:Y:S02]  /*3ef0*/  ISETP.GT.AND P3, PT, R5, 0x18, PT ;  /* 0x000000180500780c */ /* 0x000fe40003f64270 */
[----:B------:R-:W-:Y:S02]  /*3f00*/  FSEL R163, R163, -INF , P4 ;  /* 0xff800000a3a37808 */ /* 0x000fe40002000000 */
[----:B------:R-:W-:Y:S02]  /*3f10*/  ISETP.GT.AND P4, PT, R5, 0x19, PT ;  /* 0x000000190500780c */ /* 0x000fe40003f84270 */
[----:B-1----:R-:W-:Y:S02]  /*3f20*/  FMNMX.FTZ R13, R9, R4, !PT ;  /* 0x00000004090d7209 */ /* 0x002fe40007810000 */
[----:B------:R-:W-:Y:S02]  /*3f30*/  FSEL R166, R166, -INF , P3 ;  /* 0xff800000a6a67808 */ /* 0x000fe40001800000 */
[----:B------:R-:W-:Y:S01]  /*3f40*/  ISETP.GT.AND P3, PT, R5, 0x20, PT ;  /* 0x000000200500780c */ /* 0x000fe20003f64270 */
[----:B------:R-:W1:Y:S01]  /*3f50*/  SHFL.BFLY PT, R4, R13, 0x1, 0x1f ;  /* 0x0c201f000d047f89 */ /* 0x000e6200000e0000 */
[----:B------:R-:W-:-:S02]  /*3f60*/  FSEL R167, R167, -INF , P4 ;  /* 0xff800000a7a77808 */ /* 0x000fc40002000000 */
        /* <DEDUP_REMOVED lines=8> */
[C---:B------:R-:W-:Y:S02]  /*3ff0*/  ISETP.GT.AND P4, PT, R5.reuse, 0x31, PT ;  /* 0x000000310500780c */ /* 0x040fe40003f84270 */
[----:B------:R-:W-:Y:S02]  /*4000*/  FSEL R178, R178, -INF , P3 ;  /* 0xff800000b2b27808 */ /* 0x000fe40001800000 */
[----:B------:R-:W-:Y:S02]  /*4010*/  ISETP.GT.AND P3, PT, R5, 0x38, PT ;  /* 0x000000380500780c */ /* 0x000fe40003f64270 */
[----:B-1----:R-:W-:-:S02]  /*4020*/  FMNMX.FTZ R4, R13, R4, !PT ;  /* 0x000000040d047209 */ /* 0x002fc40007810000 */
[----:B------:R-:W-:Y:S02]  /*4030*/  FMNMX.FTZ R13, R155, R154, !PT ;  /* 0x0000009a9b0d7209 */ /* 0x000fe40007810000 */
[C---:B------:R-:W-:Y:S01]  /*4040*/  FSETP.NEU.FTZ.AND P2, PT, R4.reuse, -INF , PT ;  /* 0xff8000000400780b */ /* 0x040fe20003f5d000 */
[----:B------:R-:W-:Y:S01]  /*4050*/  FMUL.FTZ R15, R4, UR10 ;  /* 0x0000000a040f7c20 */ /* 0x000fe20008410000 */
[----:B------:R-:W-:Y:S02]  /*4060*/  FMNMX.FTZ R154, R158, R13, !PT ;  /* 0x0000000d9e9a7209 */ /* 0x000fe40007810000 */
[----:B------:R-:W-:Y:S02]  /*4070*/  FSEL R179, R179, -INF , P4 ;  /* 0xff800000b3b37808 */ /* 0x000fe40002000000 */
[----:B------:R-:W-:Y:S02]  /*4080*/  FSEL R9, R15, RZ, P2 ;  /* 0x000000ff0f097208 */ /* 0x000fe40001000000 */
[----:B------:R-:W-:-:S02]  /*4090*/  FMNMX.FTZ R15, R159, R154, !PT ;  /* 0x0000009a9f0f7209 */ /* 0x000fc40007810000 */
        /* <DEDUP_REMOVED lines=31> */
[----:B------:R-:W-:Y:S01]  /*4290*/  FFMA.FTZ R196, R196, UR10, -R9 ;  /* 0x0000000ac4c47c23 */ /* 0x000fe20008010809 */
[----:B------:R-:W-:-:S02]  /*42a0*/  ISETP.GT.AND P4, PT, R5, 0x49, PT ;  /* 0x000000490500780c */ /* 0x000fc40003f84270 */
[----:B------:R-:W-:Y:S02]  /*42b0*/  FMNMX.FTZ R10, R178, R153, !PT ;  /* 0x00000099b20a7209 */ /* 0x000fe40007810000 */
[----:B------:R-:W-:Y:S01]  /*42c0*/  FSEL R190, R190, -INF , P3 ;  /* 0xff800000bebe7808 */ /* 0x000fe20001800000 */
[----:B------:R-:W-:Y:S01]  /*42d0*/  MUFU.EX2 R15, R15 ;  /* 0x0000000f000f7308 */ /* 0x000fe20000000800 */
[----:B------:R-:W-:Y:S02]  /*42e0*/  FMNMX.FTZ R153, R179, R10, !PT ;  /* 0x0000000ab3997209 */ /* 0x000fe40007810000 */
[----:B------:R-:W-:Y:S02]  /*42f0*/  ISETP.GT.AND P3, PT, R5, 0x50, PT ;  /* 0x000000500500780c */ /* 0x000fe40003f64270 */
[----:B------:R-:W-:Y:S01]  /*4300*/  FMNMX.FTZ R14, R182, R153, !PT ;  /* 0x00000099b60e7209 */ /* 0x000fe20007810000 */
[----:B------:R-:W-:Y:S01]  /*4310*/  FFMA.FTZ R153, R12, UR10, -R9 ;  /* 0x0000000a0c997c23 */ /* 0x000fe20008010809 */
[----:B------:R-:W-:Y:S01]  /*4320*/  FSEL R191, R191, -INF , P4 ;  /* 0xff800000bfbf7808 */ /* 0x000fe20002000000 */
[----:B------:R1:W-:Y:S01]  /*4330*/  MUFU.EX2 R10, R164 ;  /* 0x000000a4000a7308 */ /* 0x0003e20000000800 */
[----:B------:R-:W-:-:S02]  /*4340*/  FMNMX.FTZ R157, R183, R14, !PT ;  /* 0x0000000eb79d7209 */ /* 0x000fc40007810000 */
[----:B------:R-:W-:Y:S02]  /*4350*/  ISETP.GT.AND P4, PT, R5, 0x51, PT ;  /* 0x000000510500780c */ /* 0x000fe40003f84270 */
[----:B------:R-:W-:Y:S02]  /*4360*/  FMNMX.FTZ R12, R186, R157, !PT ;  /* 0x0000009dba0c7209 */ /* 0x000fe40007810000 */
[----:B------:R-:W-:Y:S01]  /*4370*/  FSEL R194, R194, -INF , P3 ;  /* 0xff800000c2c27808 */ /* 0x000fe20001800000 */
[----:B------:R-:W-:Y:S01]  /*4380*/  MUFU.EX2 R156, R156 ;  /* 0x0000009c009c7308 */ /* 0x000fe20000000800 */
[----:B------:R-:W-:Y:S01]  /*4390*/  FMNMX.FTZ R157, R187, R12, !PT ;  /* 0x0000000cbb9d7209 */ /* 0x000fe20007810000 */
[--C-:B-1----:R-:W-:Y:S01]  /*43a0*/  FFMA.FTZ R164, R176, UR10, -R9.reuse ;  /* 0x0000000ab0a47c23 */ /* 0x102fe20008010809 */
[----:B------:R-:W-:Y:S02]  /*43b0*/  ISETP.GT.AND P3, PT, R5, 0x58, PT ;  /* 0x000000580500780c */ /* 0x000fe40003f64270 */
        /* <DEDUP_REMOVED lines=11> */
[----:B------:R-:W-:Y:S01]  /*4470*/  FFMA.FTZ R173, R185, UR10, -R9 ;  /* 0x0000000ab9ad7c23 */ /* 0x000fe20008010809 */
[----:B------:R-:W-:Y:S01]  /*4480*/  FMNMX.FTZ R5, R195, R12, !PT ;  /* 0x0000000cc3057209 */ /* 0x000fe20007810000 */
[----:B------:R-:W-:Y:S01]  /*4490*/  MUFU.EX2 R153, R153 ;  /* 0x0000009900997308 */ /* 0x000fe20000000800 */
[----:B------:R-:W-:-:S02]  /*44a0*/  FSEL R199, R199, -INF , P4 ;  /* 0xff800000c7c77808 */ /* 0x000fc40002000000 */
[----:B------:R-:W-:-:S04]  /*44b0*/  FMNMX.FTZ R14, R198, R5, !PT ;  /* 0x00000005c60e7209 */ /* 0x000fc80007810000 */
[----:B------:R-:W-:Y:S01]  /*44c0*/  FMNMX.FTZ R5, R199, R14, !PT ;  /* 0x0000000ec7057209 */ /* 0x000fe20007810000 */
[----:B------:R-:W-:Y:S01]  /*44d0*/  FFMA.FTZ R14, R180, UR10, -R9 ;  /* 0x0000000ab40e7c23 */ /* 0x000fe20008010809 */
[----:B------:R-:W-:Y:S01]  /*44e0*/  FSEL R180, R4, RZ, P2 ;  /* 0x000000ff04b47208 */ /* 0x000fe20001000000 */
[----:B------:R1:W-:Y:S02]  /*44f0*/  MUFU.EX2 R12, R172 ;  /* 0x000000ac000c7308 */ /* 0x0003e40000000800 */
[----:B------:R-:W2:Y:S02]  /*4500*/  SHFL.BFLY PT, R20, R5, 0x2, 0x1f ;  /* 0x0c401f0005147f89 */ /* 0x000ea400000e0000 */
[----:B------:R-:W-:-:S04]  /*4510*/  FADD.FTZ R180, -R180, R7 ;  /* 0x00000007b4b47221 */ /* 0x000fc80000010100 */
[----:B------:R-:W-:Y:S01]  /*4520*/  FMUL.FTZ R185, R180, UR10 ;  /* 0x0000000ab4b97c20 */ /* 0x000fe20008410000 */
[----:B-1----:R-:W-:Y:S01]  /*4530*/  FFMA.FTZ R172, R192, UR10, -R9 ;  /* 0x0000000ac0ac7c23 */ /* 0x002fe20008010809 */
[----:B------:R-:W-:Y:S08]  /*4540*/  MUFU.EX2 R160, R160 ;  /* 0x000000a000a07308 */ /* 0x000ff00000000800 */
[----:B------:R-:W1:Y:S01]  /*4550*/  MUFU.EX2 R185, R185 ;  /* 0x000000b900b97308 */ /* 0x000e620000000800 */
[----:B--2---:R-:W-:-:S07]  /*4560*/  FMNMX.FTZ R176, R5, R20, !PT ;  /* 0x0000001405b07209 */ /* 0x004fce0007810000 */
[----:B------:R-:W2:Y:S01]  /*4570*/  MUFU.EX2 R157, R157 ;  /* 0x0000009d009d7308 */ /* 0x000ea20000000800 */
[--C-:B------:R-:W-:Y:S01]  /*4580*/  FFMA.FTZ R20, R188, UR10, -R9.reuse ;  /* 0x0000000abc147c23 */ /* 0x100fe20008010809 */
[----:B------:R-:W-:Y:S01]  /*4590*/  FFMA.FTZ R9, R197, UR10, -R9 ;  /* 0x0000000ac5097c23 */ /* 0x000fe20008010809 */
[----:B------:R-:W3:Y:S05]  /*45a0*/  SHFL.BFLY PT, R5, R176, 0x1, 0x1f ;  /* 0x0c201f00b0057f89 */ /* 0x000eea00000e0000 */
[----:B------:R-:W4:Y:S01]  /*45b0*/  MUFU.EX2 R161, R161 ;  /* 0x000000a100a17308 */ /* 0x000f220000000800 */
[-C--:B-1----:R-:W-:Y:S01]  /*45c0*/  FMUL.FTZ R24, R24, R185.reuse ;  /* 0x000000b918187220 */ /* 0x082fe20000410000 */
        /* <DEDUP_REMOVED lines=17> */
[----:B------:R-:W-:Y:S01]  /*46e0*/  FMUL.FTZ R56, R56, R185 ;  /* 0x000000b938387220 */ /* 0x000fe20000410000 */
[----:B---3--:R-:W-:Y:S01]  /*46f0*/  FMNMX.FTZ R5, R176, R5, !PT ;  /* 0x00000005b0057209 */ /* 0x008fe20007810000 */
[-C--:B------:R-:W-:Y:S01]  /*4700*/  FMUL.FTZ R57, R57, R185.reuse ;  /* 0x000000b939397220 */ /* 0x080fe20000410000 */
[-C--:B------:R-:W-:Y:S01]  /*4710*/  FMUL.FTZ R60, R60, R185.reuse ;  /* 0x000000b93c3c7220 */ /* 0x080fe20000410000 */
[-C--:B------:R-:W-:Y:S01]  /*4720*/  FMUL.FTZ R61, R61, R185.reuse ;  /* 0x000000b93d3d7220 */ /* 0x080fe20000410000 */
[C---:B------:R-:W-:Y:S01]  /*4730*/  FSETP.NEU.FTZ.AND P2, PT, R5.reuse, -INF , PT ;  /* 0xff8000000500780b */ /* 0x040fe20003f5d000 */
[C---:B------:R-:W-:Y:S01]  /*4740*/  FMUL.FTZ R192, R5.reuse, UR10 ;  /* 0x0000000a05c07c20 */ /* 0x040fe20008410000 */
[----:B------:R-:W3:Y:S01]  /*4750*/  MUFU.EX2 R14, R14 ;  /* 0x0000000e000e7308 */ /* 0x000ee20000000800 */
[-C--:B------:R-:W-:Y:S01]  /*4760*/  FMUL.FTZ R64, R64, R185.reuse ;  /* 0x000000b940407220 */ /* 0x080fe20000410000 */
[----:B------:R-:W-:Y:S01]  /*4770*/  FSEL R193, R5, RZ, P2 ;  /* 0x000000ff05c17208 */ /* 0x000fe20001000000 */
[-C--:B------:R-:W-:Y:S01]  /*4780*/  FMUL.FTZ R65, R65, R185.reuse ;  /* 0x000000b941417220 */ /* 0x080fe20000410000 */
[----:B------:R-:W-:Y:S01]  /*4790*/  FSEL R192, R192, RZ, P2 ;  /* 0x000000ffc0c07208 */ /* 0x000fe20001000000 */
[-C--:B------:R-:W-:Y:S01]  /*47a0*/  FMUL.FTZ R68, R68, R185.reuse ;  /* 0x000000b944447220 */ /* 0x080fe20000410000 */
[----:B------:R-:W-:Y:S01]  /*47b0*/  FMUL.FTZ R69, R69, R185 ;  /* 0x000000b945457220 */ /* 0x000fe20000410000 */
[----:B------:R-:W-:Y:S01]  /*47c0*/  FADD.FTZ R193, -R193, R8 ;  /* 0x00000008c1c17221 */ /* 0x000fe20000010100 */
[----:B------:R-:W0:Y:S01]  /*47d0*/  MUFU.EX2 R169, R169 ;  /* 0x000000a900a97308 */ /* 0x000e220000000800 */
[--C-:B------:R-:W-:Y:S01]  /*47e0*/  FFMA.FTZ R180, R155, UR10, -R192.reuse ;  /* 0x0000000a9bb47c23 */ /* 0x100fe200080108c0 */
[----:B------:R-:W-:Y:S01]  /*47f0*/  FFMA.FTZ R155, R158, UR10, -R192 ;  /* 0x0000000a9e9b7c23 */ /* 0x000fe200080108c0 */
[----:B------:R-:W-:Y:S01]  /*4800*/  FFMA.FTZ R158, R185, R3, R152 ;  /* 0x00000003b99e7223 */ /* 0x000fe20000010098 */
[--C-:B------:R-:W-:Y:S01]  /*4810*/  FFMA.FTZ R206, R175, UR10, -R192.reuse ;  /* 0x0000000aafce7c23 */ /* 0x100fe200080108c0 */
[--C-:B------:R-:W-:Y:S01]  /*4820*/  FFMA.FTZ R175, R178, UR10, -R192.reuse ;  /* 0x0000000ab2af7c23 */ /* 0x100fe200080108c0 */
[----:B------:R-:W-:Y:S01]  /*4830*/  FFMA.FTZ R178, R179, UR10, -R192 ;  /* 0x0000000ab3b27c23 */ /* 0x000fe200080108c0 */
[----:B------:R-:W-:Y:S01]  /*4840*/  FADD.FTZ R3, R13, R158 ;  /* 0x0000009e0d037221 */ /* 0x000fe20000010000 */
[----:B------:R-:W0:Y:S01]  /*4850*/  MUFU.EX2 R168, R168 ;  /* 0x000000a800a87308 */ /* 0x000e220000000800 */
[--C-:B------:R-:W-:Y:S01]  /*4860*/  FFMA.FTZ R179, R182, UR10, -R192.reuse ;  /* 0x0000000ab6b37c23 */ /* 0x100fe200080108c0 */
[--C-:B------:R-:W-:Y:S01]  /*4870*/  FFMA.FTZ R182, R183, UR10, -R192.reuse ;  /* 0x0000000ab7b67c23 */ /* 0x100fe200080108c0 */
[----:B------:R-:W-:Y:S01]  /*4880*/  FADD.FTZ R158, R154, R3 ;  /* 0x000000039a9e7221 */ /* 0x000fe20000010000 */
[--C-:B------:R-:W-:Y:S01]  /*4890*/  FFMA.FTZ R183, R186, UR10, -R192.reuse ;  /* 0x0000000abab77c23 */ /* 0x100fe200080108c0 */
[----:B------:R-:W-:Y:S01]  /*48a0*/  FFMA.FTZ R186, R187, UR10, -R192 ;  /* 0x0000000abbba7c23 */ /* 0x000fe200080108c0 */
[----:B------:R-:W-:-:S02]  /*48b0*/  IMAD.U32 R187, RZ, RZ, UR25 ;  /* 0x00000019ffbb7e24 */ /* 0x000fc4000f8e00ff */
[----:B------:R-:W-:Y:S01]  /*48c0*/  FADD.FTZ R3, R15, R158 ;  /* 0x0000009e0f037221 */ /* 0x000fe20000010000 */
[----:B------:R-:W0:Y:S01]  /*48d0*/  MUFU.EX2 R173, R173 ;  /* 0x000000ad00ad7308 */ /* 0x000e220000000800 */
        /* <DEDUP_REMOVED lines=19> */
[----:B------:R-:W-:Y:S01]  /*4a10*/  FFMA.FTZ R199, R199, UR10, -R192 ;  /* 0x0000000ac7c77c23 */ /* 0x000fe200080108c0 */
[C---:B--2---:R-:W-:Y:S01]  /*4a20*/  F2FP.F16.F32.PACK_AB R160, R157.reuse, R160 ;  /* 0x000000a09da0723e */ /* 0x044fe200000000ff */
[-C--:B------:R-:W-:Y:S01]  /*4a30*/  FMUL.FTZ R72, R72, R185.reuse ;  /* 0x000000b948487220 */ /* 0x080fe20000410000 */
[----:B------:R-:W-:Y:S01]  /*4a40*/  FADD.FTZ R3, R157, R158 ;  /* 0x0000009e9d037221 */ /* 0x000fe20000010000 */
[----:B------:R2:W-:Y:S01]  /*4a50*/  MUFU.EX2 R7, R9 ;  /* 0x0000000900077308 */ /* 0x0005e20000000800 */
[----:B----4-:R-:W-:Y:S01]  /*4a60*/  F2FP.F16.F32.PACK_AB R162, R161, R12 ;  /* 0x0000000ca1a2723e */ /* 0x010fe200000000ff */
[-C--:B------:R-:W-:Y:S01]  /*4a70*/  FMUL.FTZ R73, R73, R185.reuse ;  /* 0x000000b949497220 */ /* 0x080fe20000410000 */
[----:B------:R-:W-:Y:S01]  /*4a80*/  FADD.FTZ R158, R12, R3 ;  /* 0x000000030c9e7221 */ /* 0x000fe20000010000 */
[----:B------:R-:W-:Y:S01]  /*4a90*/  F2FP.F16.F32.PACK_AB R152, R13, R152 ;  /* 0x000000980d98723e */ /* 0x000fe200000000ff */
[-C--:B------:R-:W-:Y:S01]  /*4aa0*/  FMUL.FTZ R76, R76, R185.reuse ;  /* 0x000000b94c4c7220 */ /* 0x080fe20000410000 */
[----:B------:R-:W-:Y:S01]  /*4ab0*/  F2FP.F16.F32.PACK_AB R154, R15, R154 ;  /* 0x0000009a0f9a723e */ /* 0x000fe200000000ff */
[----:B------:R-:W-:Y:S01]  /*4ac0*/  FADD.FTZ R3, R161, R158 ;  /* 0x0000009ea1037221 */ /* 0x000fe20000010000 */
[----:B------:R-:W-:Y:S01]  /*4ad0*/  MUFU.EX2 R172, R172 ;  /* 0x000000ac00ac7308 */ /* 0x000fe20000000800 */
[----:B--2---:R-:W-:Y:S01]  /*4ae0*/  IADD3 R9, -R22, 0xb, RZ ;  /* 0x0000000b16097810 */ /* 0x004fe20007ffe1ff */
[-C--:B------:R-:W-:Y:S01]  /*4af0*/  FMUL.FTZ R77, R77, R185.reuse ;  /* 0x000000b94d4d7220 */ /* 0x080fe20000410000 */
[----:B-1----:R-:W-:Y:S01]  /*4b00*/  FADD.FTZ R158, R164, R3 ;  /* 0x00000003a49e7221 */ /* 0x002fe20000010000 */
[----:B-----5:R-:W-:Y:S01]  /*4b10*/  F2FP.F16.F32.PACK_AB R164, R165, R164 ;  /* 0x000000a4a5a4723e */ /* 0x020fe200000000ff */
[-C--:B------:R-:W-:Y:S01]  /*4b20*/  FMUL.FTZ R80, R80, R185.reuse ;  /* 0x000000b950507220 */ /* 0x080fe20000410000 */
[----:B------:R-:W-:Y:S01]  /*4b30*/  F2FP.F16.F32.PACK_AB R156, R21, R156 ;  /* 0x0000009c159c723e */ /* 0x000fe200000000ff */
[----:B------:R-:W-:Y:S01]  /*4b40*/  FADD.FTZ R3, R165, R158 ;  /* 0x0000009ea5037221 */ /* 0x000fe20000010000 */
[----:B------:R-:W-:Y:S01]  /*4b50*/  MUFU.EX2 R181, R181 ;  /* 0x000000b500b57308 */ /* 0x000fe20000000800 */
[-C--:B------:R-:W-:Y:S01]  /*4b60*/  FMUL.FTZ R81, R81, R185.reuse ;  /* 0x000000b951517220 */ /* 0x080fe20000410000 */
[----:B------:R-:W-:Y:S01]  /*4b70*/  FMUL.FTZ R84, R84, R185 ;  /* 0x000000b954547220 */ /* 0x000fe20000410000 */
[----:B---3--:R-:W-:Y:S01]  /*4b80*/  FADD.FTZ R158, R14, R3 ;  /* 0x000000030e9e7221 */ /* 0x008fe20000010000 */
[----:B------:R-:W-:-:S02]  /*4b90*/  @!P1 VIADD R3, R187, 0x22840 ;  /* 0x00022840bb039836 */ /* 0x000fc40000000000 */
[-C--:B------:R-:W-:Y:S01]  /*4ba0*/  FMUL.FTZ R85, R85, R185.reuse ;  /* 0x000000b955557220 */ /* 0x080fe20000410000 */
[-C--:B------:R-:W-:Y:S01]  /*4bb0*/  FMUL.FTZ R88, R88, R185.reuse ;  /* 0x000000b958587220 */ /* 0x080fe20000410000 */
[----:B0-----:R-:W-:Y:S01]  /*4bc0*/  FADD.FTZ R197, R169, R158 ;  /* 0x0000009ea9c57221 */ /* 0x001fe20000010000 */
[----:B------:R0:W1:Y:S01]  /*4bd0*/  MUFU.EX2 R176, R196 ;  /* 0x000000c400b07308 */ /* 0x0000620000000800 */
[----:B------:R-:W-:Y:S01]  /*4be0*/  @!P1 PRMT R3, RZ, 0x654, R3 ;  /* 0x00000654ff039816 */ /* 0x000fe20000000003 */
[----:B------:R2:W-:Y:S06]  /*4bf0*/  BAR.ARV R9, 0x100 ;  /* 0x000400090000751d */ /* 0x0005ec0000002000 */
[----:B------:R-:W-:Y:S01]  /*4c00*/  FADD.FTZ R158, R168, R197 ;  /* 0x000000c5a89e7221 */ /* 0x000fe20000010000 */
[----:B------:R3:W-:Y:S01]  /*4c10*/  @!P1 SYNCS.ARRIVE.TRANS64.RED.A1T0 RZ, [R3+URZ], RZ ;  /* 0x000000ff03ff99a7 */ /* 0x0007e2000810043f */
[--C-:B0-----:R-:W-:Y:S01]  /*4c20*/  FFMA.FTZ R196, R167, UR10, -R192.reuse ;  /* 0x0000000aa7c47c23 */ /* 0x101fe200080108c0 */
[----:B------:R-:W-:Y:S01]  /*4c30*/  FFMA.FTZ R167, R170, UR10, -R192 ;  /* 0x0000000aaaa77c23 */ /* 0x000fe200080108c0 */
[----:B------:R-:W-:Y:S01]  /*4c40*/  FMUL.FTZ R192, R193, UR10 ;  /* 0x0000000ac1c07c20 */ /* 0x000fe20008410000 */
[----:B------:R-:W-:Y:S01]  /*4c50*/  MUFU.EX2 R11, R11 ;  /* 0x0000000b000b7308 */ /* 0x000fe20000000800 */
[----:B------:R-:W-:Y:S01]  /*4c60*/  F2FP.F16.F32.PACK_AB R168, R173, R168 ;  /* 0x000000a8ada8723e */ /* 0x000fe200000000ff */
[-C--:B------:R-:W-:Y:S01]  /*4c70*/  FMUL.FTZ R89, R89, R185.reuse ;  /* 0x000000b959597220 */ /* 0x080fe20000410000 */
[----:B------:R-:W-:Y:S01]  /*4c80*/  F2FP.F16.F32.PACK_AB R170, R177, R20 ;  /* 0x00000014b1aa723e */ /* 0x000fe200000000ff */
[----:B---3--:R-:W-:Y:S01]  /*4c90*/  FADD.FTZ R3, R173, R158 ;  /* 0x0000009ead037221 */ /* 0x008fe20000010000 */
[----:B-1----:R-:W-:Y:S01]  /*4ca0*/  F2FP.F16.F32.PACK_AB R174, R7, R176 ;  /* 0x000000b007ae723e */ /* 0x002fe200000000ff */
[-C--:B------:R-:W-:Y:S01]  /*4cb0*/  FMUL.FTZ R92, R92, R185.reuse ;  /* 0x000000b95c5c7220 */ /* 0x080fe20000410000 */
[-C--:B------:R-:W-:Y:S01]  /*4cc0*/  FMUL.FTZ R93, R93, R185.reuse ;  /* 0x000000b95d5d7220 */ /* 0x080fe20000410000 */
[----:B------:R-:W-:Y:S01]  /*4cd0*/  FADD.FTZ R158, R20, R3 ;  /* 0x00000003149e7221 */ /* 0x000fe20000010000 */
[----:B------:R-:W0:Y:S01]  /*4ce0*/  MUFU.EX2 R192, R192 ;  /* 0x000000c000c07308 */ /* 0x000e220000000800 */
[-C--:B------:R-:W-:Y:S01]  /*4cf0*/  FMUL.FTZ R96, R96, R185.reuse ;  /* 0x000000b960607220 */ /* 0x080fe20000410000 */
[-C--:B------:R-:W-:Y:S01]  /*4d00*/  FMUL.FTZ R97, R97, R185.reuse ;  /* 0x000000b961617220 */ /* 0x080fe20000410000 */
[----:B------:R-:W-:Y:S01]  /*4d10*/  FADD.FTZ R3, R177, R158 ;  /* 0x0000009eb1037221 */ /* 0x000fe20000010000 */
[----:B------:R-:W-:Y:S01]  /*4d20*/  F2FP.F16.F32.PACK_AB R158, R153, R10 ;  /* 0x0000000a999e723e */ /* 0x000fe200000000ff */
[-C--:B------:R-:W-:Y:S01]  /*4d30*/  FMUL.FTZ R100, R100, R185.reuse ;  /* 0x000000b964647220 */ /* 0x080fe20000410000 */
[-C--:B------:R-:W-:Y:S01]  /*4d40*/  FMUL.FTZ R101, R101, R185.reuse ;  /* 0x000000b965657220 */ /* 0x080fe20000410000 */
[----:B------:R-:W-:Y:S01]  /*4d50*/  FADD.FTZ R166, R172, R3 ;  /* 0x00000003aca67221 */ /* 0x000fe20000010000 */
[----:B------:R-:W1:Y:S01]  /*4d60*/  MUFU.EX2 R180, R180 ;  /* 0x000000b400b47308 */ /* 0x000e620000000800 */
[C---:B------:R-:W-:Y:S01]  /*4d70*/  F2FP.F16.F32.PACK_AB R172, R181.reuse, R172 ;  /* 0x000000acb5ac723e */ /* 0x040fe200000000ff */
[-C--:B------:R-:W-:Y:S01]  /*4d80*/  FMUL.FTZ R104, R104, R185.reuse ;  /* 0x000000b968687220 */ /* 0x080fe20000410000 */
[----:B------:R-:W-:Y:S01]  /*4d90*/  FADD.FTZ R3, R181, R166 ;  /* 0x000000a6b5037221 */ /* 0x000fe20000010000 */
[----:B------:R-:W-:Y:S01]  /*4da0*/  F2FP.F16.F32.PACK_AB R166, R169, R14 ;  /* 0x0000000ea9a6723e */ /* 0x000fe200000000ff */
[-C--:B------:R-:W-:Y:S01]  /*4db0*/  FMUL.FTZ R105, R105, R185.reuse ;  /* 0x000000b969697220 */ /* 0x080fe20000410000 */
[-C--:B------:R-:W-:Y:S01]  /*4dc0*/  FMUL.FTZ R108, R108, R185.reuse ;  /* 0x000000b96c6c7220 */ /* 0x080fe20000410000 */
[----:B------:R-:W-:Y:S01]  /*4dd0*/  FADD.FTZ R10, R176, R3 ;  /* 0x00000003b00a7221 */ /* 0x000fe20000010000 */
[----:B------:R-:W3:Y:S01]  /*4de0*/  MUFU.EX2 R155, R155 ;  /* 0x0000009b009b7308 */ /* 0x000ee20000000800 */
[-C--:B------:R-:W-:Y:S01]  /*4df0*/  FMUL.FTZ R109, R109, R185.reuse ;  /* 0x000000b96d6d7220 */ /* 0x080fe20000410000 */
[-C--:B------:R-:W-:Y:S01]  /*4e00*/  FMUL.FTZ R112, R112, R185.reuse ;  /* 0x000000b970707220 */ /* 0x080fe20000410000 */
[----:B------:R-:W-:Y:S01]  /*4e10*/  FADD.FTZ R3, R7, R10 ;  /* 0x0000000a07037221 */ /* 0x000fe20000010000 */
[----:B0-----:R-:W-:Y:S01]  /*4e20*/  FFMA.FTZ R7, R192, R0, R11 ;  /* 0x00000000c0077223 */ /* 0x001fe2000001000b */
        /* <DEDUP_REMOVED lines=24> */
[----:B------:R-:W-:Y:S01]  /*4fb0*/  FMUL.FTZ R149, R149, R185 ;  /* 0x000000b995957220 */ /* 0x000fe20000410000 */
[----:B------:R-:W-:Y:S01]  /*4fc0*/  F2FP.F16.F32.PACK_AB R153, R180, R11 ;  /* 0x0000000bb499723e */ /* 0x000fe200000000ff */
[-C--:B------:R-:W-:Y:S01]  /*4fd0*/  FMUL.FTZ R26, R26, R192.reuse ;  /* 0x000000c01a1a7220 */ /* 0x080fe20000410000 */
[----:B------:R-:W0:Y:S01]  /*4fe0*/  MUFU.EX2 R163, R163 ;  /* 0x000000a300a37308 */ /* 0x000e220000000800 */
        /* <DEDUP_REMOVED lines=92> */
[----:B------:R-:W-:-:S03]  /*55b0*/  FMUL.FTZ R151, R151, R192 ;  /* 0x000000c097977220 */ /* 0x000fc60000410000 */
[----:B------:R-:W0:Y:S01]  /*55c0*/  MUFU.EX2 R189, R189 ;  /* 0x000000bd00bd7308 */ /* 0x000e220000000800 */
[----:B-1----:R-:W-:-:S07]  /*55d0*/  FADD.FTZ R7, R183, R0 ;  /* 0x00000000b7077221 */ /* 0x002fce0000010000 */
[----:B------:R-:W1:Y:S01]  /*55e0*/  MUFU.EX2 R190, R190 ;  /* 0x000000be00be7308 */ /* 0x000e620000000800 */
[C---:B---3--:R-:W-:Y:S01]  /*55f0*/  FADD.FTZ R0, R186.reuse, R7 ;  /* 0x00000007ba007221 */ /* 0x048fe20000010000 */
[----:B------:R-:W-:-:S06]  /*5600*/  F2FP.F16.F32.PACK_AB R169, R186, R183 ;  /* 0x000000b7baa9723e */ /* 0x000fcc00000000ff */
[----:B------:R-:W3:Y:S01]  /*5610*/  MUFU.EX2 R191, R191 ;  /* 0x000000bf00bf7308 */ /* 0x000ee20000000800 */
[----:B0-----:R-:W-:-:S07]  /*5620*/  FADD.FTZ R7, R189, R0 ;  /* 0x00000000bd077221 */ /* 0x001fce0000010000 */
[----:B------:R-:W0:Y:S01]  /*5630*/  MUFU.EX2 R8, R195 ;  /* 0x000000c300087308 */ /* 0x000e220000000800 */
[C---:B-1----:R-:W-:Y:S01]  /*5640*/  FADD.FTZ R0, R190.reuse, R7 ;  /* 0x00000007be007221 */ /* 0x042fe20000010000 */
[----:B------:R-:W-:-:S06]  /*5650*/  F2FP.F16.F32.PACK_AB R171, R190, R189 ;  /* 0x000000bdbeab723e */ /* 0x000fcc00000000ff */
[----:B------:R-:W1:Y:S01]  /*5660*/  MUFU.EX2 R198, R198 ;  /* 0x000000c600c67308 */ /* 0x000e620000000800 */
[----:B---3--:R-:W-:-:S07]  /*5670*/  FADD.FTZ R7, R191, R0 ;  /* 0x00000000bf077221 */ /* 0x008fce0000010000 */
[----:B------:R-:W3:Y:S01]  /*5680*/  MUFU.EX2 R199, R199 ;  /* 0x000000c700c77308 */ /* 0x000ee20000000800 */
[C---:B0-----:R-:W-:Y:S01]  /*5690*/  FADD.FTZ R7, R8.reuse, R7 ;  /* 0x0000000708077221 */ /* 0x041fe20000010000 */
[----:B------:R-:W-:-:S03]  /*56a0*/  F2FP.F16.F32.PACK_AB R173, R8, R191 ;  /* 0x000000bf08ad723e */ /* 0x000fc600000000ff */
[----:B-1----:R-:W-:-:S04]  /*56b0*/  FADD.FTZ R0, R198, R7 ;  /* 0x00000007c6007221 */ /* 0x002fc80000010000 */
[C---:B---3--:R-:W-:Y:S01]  /*56c0*/  FADD.FTZ R0, R199.reuse, R0 ;  /* 0x00000000c7007221 */ /* 0x048fe20000010000 */
[----:B------:R-:W-:Y:S01]  /*56d0*/  F2FP.F16.F32.PACK_AB R175, R199, R198 ;  /* 0x000000c6c7af723e */ /* 0x000fe200000000ff */
[----:B--2---:R-:W-:Y:S06]  /*56e0*/  @!P0 BRA `(.L_x_3562) ;  /* 0x0000000000048947 */ /* 0x004fec0003800000 */
[----:B------:R-:W-:Y:S01]  /*56f0*/  BPT.TRAP 0x1 ;  /* 0x000000040000795c */ /* 0x000fe20000300000 */
.L_x_3562:
[----:B------:R0:W1:Y:S01]  /*5700*/  SYNCS.PHASECHK.TRANS64.TRYWAIT P2, [UR25+0x22850], R6 ;  /* 0x02285006ff0075a7 */ /* 0x0000620008040159 */
[----:B------:R-:W-:Y:S05]  /*5710*/  @!P0 BRA `(.L_x_3563) ;  /* 0x0000000000048947 */ /* 0x000fea0003800000 */
[----:B------:R-:W-:Y:S01]  /*5720*/  BPT.TRAP 0x1 ;  /* 0x000000040000795c */ /* 0x000fe20000300000 */
.L_x_3563:
[----:B-1----:R-:W-:Y:S05]  /*5730*/  @P2 BRA `(.L_x_3564) ;  /* 0x0000000000082947 */ /* 0x002fea0003800000 */
[----:B------:R-:W1:Y:S02]  /*5740*/  SYNCS.PHASECHK.TRANS64.TRYWAIT P2, [UR25+0x22850], R6 ;  /* 0x02285006ff0075a7 */ /* 0x000e640008040159 */
[----:B-1----:R-:W-:Y:S05]  /*5750*/  @!P2 BRA `(.L_x_3565) ;  /* 0x000000a000b0a947 */ /* 0x002fea0003800000 */
.L_x_3564:
[----:B01----:R-:W-:Y:S01]  /*5760*/  VIADD R6, R22, 0x8 ;  /* 0x0000000816067836 */ /* 0x003fe20000000000 */
[----:B------:R-:W-:Y:S01]  /*5770*/  UIMAD UR11, UR37, 0xc00, UR21 ;  /* 0x00000c00250b78a4 */ /* 0x000fe2000f8e0215 */
[----:B------:R-:W-:Y:S01]  /*5780*/  @!P1 VIADD R187, R187, 0x22860 ;  /* 0x00022860bbbb9836 */ /* 0x000fe20000000000 */
[----:B------:R-:W-:Y:S01]  /*5790*/  UMOV UR7, 0x40000040 ;  /* 0x4000004000077882 */ /* 0x000fe20000000000 */
[----:B------:R-:W-:Y:S01]  /*57a0*/  UISETP.GT.AND UP0, UPT, UR23, UR22, UPT ;  /* 0x000000161700728c */ /* 0x000fe2000bf04270 */
[----:B------:R0:W-:Y:S01]  /*57b0*/  BAR.SYNC.DEFER_BLOCKING R6, 0x100 ;  /* 0x000400060000751d */ /* 0x0001e20000010000 */
[----:B------:R-:W-:Y:S01]  /*57c0*/  UIADD3 UR23, UR23, -0x1, URZ ;  /* 0xffffffff17177890 */ /* 0x000fe2000fffe03f */
[----:B------:R-:W-:Y:S01]  /*57d0*/  @!P1 PRMT R187, RZ, 0x654, R187 ;  /* 0x00000654ffbb9816 */ /* 0x000fe200000000bb */
[----:B------:R-:W-:Y:S02]  /*57e0*/  IMAD.MOV.U32 R8, RZ, RZ, R5 ;  /* 0x000000ffff087224 */ /* 0x000fe400078e0005 */
[----:B------:R-:W-:Y:S01]  /*57f0*/  PLOP3.LUT P2, PT, PT, PT, UP0, 0x80, 0x0 ;  /* 0x000000000000781c */ /* 0x000fe20003f4f008 */
[----:B------:R-:W-:Y:S01]  /*5800*/  UMOV UR6, UR11 ;  /* 0x0000000b00067c82 */ /* 0x000fe20008000000 */
[----:B------:R-:W-:Y:S01]  /*5810*/  IMAD.MOV.U32 R7, RZ, RZ, R4 ;  /* 0x000000ffff077224 */ /* 0x000fe200078e0004 */
        /* <DEDUP_REMOVED lines=35> */
.L_x_3557:
[----:B------:R-:W-:-:S13]  /*5a50*/  ISETP.LE.AND P2, PT, RZ, UR23, PT ;  /* 0x00000017ff007c0c */ /* 0x000fda000bf43270 */
[----:B------:R-:W-:Y:S05]  /*5a60*/  @!P2 BRA `(.L_x_3567) ;  /* 0x0000001c003ca947 */ /* 0x000fea0003800000 */
[----:B------:R-:W-:Y:S01]  /*5a70*/  IMAD.MOV.U32 R203, RZ, RZ, R5 ;  /* 0x000000ffffcb7224 */ /* 0x000fe200078e0005 */
[----:B------:R-:W-:Y:S01]  /*5a80*/  ULDC UR22, c[0x0][0x988] ;  /* 0x0002620000167ab9 */ /* 0x000fe20000000800 */
[----:B------:R-:W-:-:S07]  /*5a90*/  IMAD.MOV.U32 R7, RZ, RZ, R4 ;  /* 0x000000ffff077224 */ /* 0x000fce00078e0004 */
.L_x_3576:
[----:B------:R-:W-:-:S04]  /*5aa0*/  UIADD3 UR37, UR37, 0x1, URZ ;  /* 0x0000000125257890 */ /* 0x000fc8000fffe03f */
[----:B------:R-:W-:-:S04]  /*5ab0*/  UISETP.NE.AND UP0, UPT, UR37, 0x2, UPT ;  /* 0x000000022500788c */ /* 0x000fc8000bf05270 */
[----:B------:R-:W-:Y:S02]  /*5ac0*/  USEL UR6, URZ, 0x1, UP0 ;  /* 0x000000013f067887 */ /* 0x000fe40008000000 */
[----:B------:R-:W-:Y:S02]  /*5ad0*/  USEL UR37, UR37, URZ, UP0 ;  /* 0x0000003f25257287 */ /* 0x000fe40008000000 */
[----:B------:R-:W-:Y:S01]  /*5ae0*/  ULOP3.LUT UR40, UR40, UR6, URZ, 0x3c, !UPT ;  /* 0x0000000628287292 */ /* 0x000fe2000f8e3c3f */
[----:B-1----:R-:W-:Y:S11]  /*5af0*/  @!P0 BRA `(.L_x_3568) ;  /* 0x0000000000048947 */ /* 0x002ff60003800000 */
[----:B------:R-:W-:Y:S01]  /*5b00*/  BPT.TRAP 0x1 ;  /* 0x000000040000795c */ /* 0x000fe20000300000 */
.L_x_3568:
[----:B------:R-:W1:Y:S01]  /*5b10*/  S2UR UR7, SR_CgaCtaId ;  /* 0x00000000000779c3 */ /* 0x000e620000008800 */
[----:B------:R-:W-:Y:S01]  /*5b20*/  UMOV UR6, 0x400 ;  /* 0x0000040000067882 */ /* 0x000fe20000000000 */
[----:B0-----:R-:W-:-:S05]  /*5b30*/  IMAD.U32 R6, RZ, RZ, UR40 ;  /* 0x00000028ff067e24 */ /* 0x001fca000f8e00ff */
[----:B------:R-:W-:Y:S01]  /*5b40*/  SHF.L.U32 R6, R6, 0x1f, RZ ;  /* 0x0000001f06067819 */ /* 0x000fe200000006ff */
[----:B-1----:R-:W-:-:S04]  /*5b50*/  ULEA UR6, UR7, UR6, 0x18 ;  /* 0x0000000607067291 */ /* 0x002fc8000f8ec03f */
[----:B------:R-:W-:-:S09]  /*5b60*/  ULEA UR24, UR37, UR6, 0x3 ;  /* 0x0000000625187291 */ /* 0x000fd2000f8e183f */
[----:B------:R0:W1:Y:S01]  /*5b70*/  SYNCS.PHASECHK.TRANS64.TRYWAIT P2, [UR24+0x22830], R6 ;  /* 0x02283006ff0075a7 */ /* 0x0000620008040158 */
[----:B------:R-:W-:Y:S05]  /*5b80*/  @!P0 BRA `(.L_x_3569) ;  /* 0x0000000000048947 */ /* 0x000fea0003800000 */
[----:B------:R-:W-:Y:S01]  /*5b90*/  BPT.TRAP 0x1 ;  /* 0x000000040000795c */ /* 0x000fe20000300000 */
.L_x_3569:
[----:B-1----:R-:W-:Y:S05]  /*5ba0*/  @P2 BRA `(.L_x_3570) ;  /* 0x0000000000082947 */ /* 0x002fea0003800000 */
[----:B------:R-:W1:Y:S02]  /*5bb0*/  SYNCS.PHASECHK.TRANS64.TRYWAIT P2, [UR24+0x22830], R6 ;  /* 0x02283006ff0075a7 */ /* 0x000e640008040158 */
[----:B-1----:R-:W-:Y:S05]  /*5bc0*/  @!P2 BRA `(.L_x_3571) ;  /* 0x0000009c00a8a947 */ /* 0x002fea0003800000 */
.L_x_3570:
        /* <DEDUP_REMOVED lines=21> */
[----:B------:R-:W-:Y:S02]  /*5d20*/  FMNMX.FTZ R4, R152, R7, !PT ;  /* 0x0000000798047209 */ /* 0x000fe40007810000 */
[----:B------:R-:W-:Y:S02]  /*5d30*/  FMNMX.FTZ R10, R154, R203, !PT ;  /* 0x000000cb9a0a7209 */ /* 0x000fe40007810000 */
        /* <DEDUP_REMOVED lines=60> */
[--C-:B-1----:R-:W-:Y:S01]  /*6100*/  FFMA.FTZ R161, R172, UR10, -R9.reuse ;  /* 0x0000000aaca17c23 */ /* 0x102fe20008010809 */
[--C-:B------:R-:W-:Y:S01]  /*6110*/  FFMA.FTZ R168, R184, UR10, -R9.reuse ;  /* 0x0000000ab8a87c23 */ /* 0x100fe20008010809 */
[--C-:B------:R-:W-:Y:S01]  /*6120*/  FFMA.FTZ R165, R185, UR10, -R9.reuse ;  /* 0x0000000ab9a57c23 */ /* 0x100fe20008010809 */
[----:B------:R-:W-:Y:S01]  /*6130*/  FMNMX.FTZ R14, R186, R5, !PT ;  /* 0x00000005ba0e7209 */ /* 0x000fe20007810000 */
[--C-:B------:R-:W-:Y:S01]  /*6140*/  FFMA.FTZ R169, R188, UR10, -R9.reuse ;  /* 0x0000000abca97c23 */ /* 0x100fe20008010809 */
[--C-:B------:R-:W-:Y:S01]  /*6150*/  FFMA.FTZ R173, R192, UR10, -R9.reuse ;  /* 0x0000000ac0ad7c23 */ /* 0x100fe20008010809 */
[--C-:B------:R-:W-:Y:S01]  /*6160*/  FFMA.FTZ R196, R196, UR10, -R9.reuse ;  /* 0x0000000ac4c47c23 */ /* 0x100fe20008010809 */
[----:B------:R-:W-:Y:S01]  /*6170*/  FMNMX.FTZ R5, R187, R14, !PT ;  /* 0x0000000ebb057209 */ /* 0x000fe20007810000 */
[--C-:B--2---:R-:W-:Y:S01]  /*6180*/  FFMA.FTZ R164, R176, UR10, -R9.reuse ;  /* 0x0000000ab0a47c23 */ /* 0x104fe20008010809 */
[----:B------:R-:W-:Y:S01]  /*6190*/  FFMA.FTZ R176, R193, UR10, -R9 ;  /* 0x0000000ac1b07c23 */ /* 0x000fe20008010809 */
[----:B------:R-:W1:Y:S01]  /*61a0*/  MUFU.EX2 R8, R8 ;  /* 0x0000000800087308 */ /* 0x000e620000000800 */
[----:B------:R-:W-:-:S04]  /*61b0*/  FMNMX.FTZ R14, R190, R5, !PT ;  /* 0x00000005be0e7209 */ /* 0x000fc80007810000 */
[----:B------:R-:W-:-:S03]  /*61c0*/  FMNMX.FTZ R5, R191, R14, !PT ;  /* 0x0000000ebf057209 */ /* 0x000fc60007810000 */
[----:B------:R-:W2:Y:S01]  /*61d0*/  MUFU.EX2 R7, R7 ;  /* 0x0000000700077308 */ /* 0x000ea20000000800 */
[----:B------:R-:W-:-:S04]  /*61e0*/  FMNMX.FTZ R14, R194, R5, !PT ;  /* 0x00000005c20e7209 */ /* 0x000fc80007810000 */
[----:B------:R-:W-:-:S03]  /*61f0*/  FMNMX.FTZ R5, R195, R14, !PT ;  /* 0x0000000ec3057209 */ /* 0x000fc60007810000 */
[----:B------:R3:W-:Y:S01]  /*6200*/  MUFU.EX2 R14, R161 ;  /* 0x000000a1000e7308 */ /* 0x0007e20000000800 */
[----:B------:R-:W-:Y:S01]  /*6210*/  FMNMX.FTZ R20, R198, R5, !PT ;  /* 0x00000005c6147209 */ /* 0x000fe20007810000 */
[-C--:B-1----:R-:W-:Y:S01]  /*6220*/  FMUL.FTZ R24, R24, R8.reuse ;  /* 0x0000000818187220 */ /* 0x082fe20000410000 */
[-C--:B------:R-:W-:Y:S01]  /*6230*/  FMUL.FTZ R25, R25, R8.reuse ;  /* 0x0000000819197220 */ /* 0x080fe20000410000 */
[----:B------:R-:W-:Y:S01]  /*6240*/  FMUL.FTZ R28, R28, R8 ;  /* 0x000000081c1c7220 */ /* 0x000fe20000410000 */
[----:B------:R-:W-:Y:S01]  /*6250*/  FMNMX.FTZ R5, R199, R20, !PT ;  /* 0x00000014c7057209 */ /* 0x000fe20007810000 */
[--C-:B------:R-:W-:Y:S01]  /*6260*/  FFMA.FTZ R20, R180, UR10, -R9.reuse ;  /* 0x0000000ab4147c23 */ /* 0x100fe20008010809 */
[-C--:B------:R-:W-:Y:S01]  /*6270*/  FMUL.FTZ R29, R29, R8.reuse ;  /* 0x000000081d1d7220 */ /* 0x080fe20000410000 */
[----:B------:R-:W1:Y:S01]  /*6280*/  MUFU.EX2 R152, R152 ;  /* 0x0000009800987308 */ /* 0x000e620000000800 */
[----:B---3--:R-:W-:Y:S01]  /*6290*/  FFMA.FTZ R161, R181, UR10, -R9 ;  /* 0x0000000ab5a17c23 */ /* 0x008fe20008010809 */
[----:B------:R-:W3:Y:S01]  /*62a0*/  SHFL.BFLY PT, R172, R5, 0x2, 0x1f ;  /* 0x0c401f0005ac7f89 */ /* 0x000ee200000e0000 */
[----:B--2---:R-:W-:Y:S01]  /*62b0*/  FFMA.FTZ R3, R8, R3, R7 ;  /* 0x0000000308037223 */ /* 0x004fe20000010007 */
        /* <DEDUP_REMOVED lines=13> */
[C---:B-1----:R-:W-:Y:S01]  /*6390*/  FADD.FTZ R3, R152.reuse, R3 ;  /* 0x0000000398037221 */ /* 0x042fe20000010000 */
        /* <DEDUP_REMOVED lines=8> */
[----:B---3--:R-:W-:Y:S01]  /*6420*/  FMNMX.FTZ R177, R5, R172, !PT ;  /* 0x000000ac05b17209 */ /* 0x008fe20007810000 */
[--C-:B------:R-:W-:Y:S01]  /*6430*/  FFMA.FTZ R172, R189, UR10, -R9.reuse ;  /* 0x0000000abdac7c23 */ /* 0x100fe20008010809 */
        /* <DEDUP_REMOVED lines=72> */
[--C-:B------:R-:W-:Y:S01]  /*68c0*/  FFMA.FTZ R195, R195, UR10, -R189.reuse ;  /* 0x0000000ac3c37c23 */ /* 0x100fe200080108bd */
[--C-:B------:R-:W-:Y:S01]  /*68d0*/  FFMA.FTZ R198, R198, UR10, -R189.reuse ;  /* 0x0000000ac6c67c23 */ /* 0x100fe200080108bd */
[----:B------:R-:W-:Y:S01]  /*68e0*/  FADD.FTZ R3, R11, R154 ;  /* 0x0000009a0b037221 */ /* 0x000fe20000010000 */
[----:B------:R-:W-:Y:S01]  /*68f0*/  FFMA.FTZ R199, R199, UR10, -R189 ;  /* 0x0000000ac7c77c23 */ /* 0x000fe200080108bd */
        /* <DEDUP_REMOVED lines=31> */
[----:B------:R-:W-:Y:S01]  /*6af0*/  FMUL.FTZ R149, R149, R8 ;  /* 0x0000000895957220 */ /* 0x000fe20000410000 */
[----:B------:R-:W2:Y:S01]  /*6b00*/  MUFU.EX2 R167, R167 ;  /* 0x000000a700a77308 */ /* 0x000ea20000000800 */
[----:B----4-:R-:W-:Y:S01]  /*6b10*/  FADD.FTZ R7, R163, R0 ;  /* 0x00000000a3077221 */ /* 0x010fe20000010000 */
[----:B------:R-:W-:Y:S01]  /*6b20*/  F2FP.F16.F32.PACK_AB R162, R153, R14 ;  /* 0x0000000e99a2723e */ /* 0x000fe200000000ff */
[-C--:B------:R-:W-:Y:S01]  /*6b30*/  FMUL.FTZ R26, R26, R181.reuse ;  /* 0x000000b51a1a7220 */ /* 0x080fe20000410000 */
        /* <DEDUP_REMOVED lines=61> */
[C---:B--2---:R-:W-:Y:S01]  /*6f10*/  FADD.FTZ R3, R157.reuse, R154 ;  /* 0x0000009a9d037221 */ /* 0x044fe20000010000 */
[----:B------:R-:W-:Y:S01]  /*6f20*/  F2FP.F16.F32.PACK_AB R164, R157, R164 ;  /* 0x000000a49da4723e */ /* 0x000fe200000000ff */
[----:B------:R-:W-:Y:S01]  /*6f30*/  FMUL.FTZ R114, R114, R181 ;  /* 0x000000b572727220 */ /* 0x000fe20000410000 */
[----:B------:R-:W-:Y:S01]  /*6f40*/  F2FP.F16.F32.PACK_AB R157, R192, R159 ;  /* 0x0000009fc09d723e */ /* 0x000fe200000000ff */
[----:B------:R-:W-:Y:S01]  /*6f50*/  FMUL.FTZ R115, R115, R181 ;  /* 0x000000b573737220 */ /* 0x000fe20000410000 */
[----:B------:R-:W-:Y:S01]  /*6f60*/  F2FP.F16.F32.PACK_AB R159, R196, R163 ;  /* 0x000000a3c49f723e */ /* 0x000fe200000000ff */
[----:B------:R-:W-:Y:S01]  /*6f70*/  FMUL.FTZ R118, R118, R181 ;  /* 0x000000b576767220 */ /* 0x000fe20000410000 */
[----:B------:R-:W2:Y:S01]  /*6f80*/  MUFU.EX2 R179, R179 ;  /* 0x000000b300b37308 */ /* 0x000ea20000000800 */
[----:B----4-:R-:W-:Y:S01]  /*6f90*/  FADD.FTZ R0, R178, R7 ;  /* 0x00000007b2007221 */ /* 0x010fe20000010000 */
        /* <DEDUP_REMOVED lines=59> */
[----:B------:R-:W-:-:S03]  /*7350*/  F2FP.F16.F32.PACK_AB R172, R176, R173 ;  /* 0x000000adb0ac723e */ /* 0x000fc600000000ff */
[----:B------:R-:W-:-:S03]  /*7360*/  FADD.FTZ R3, R177, R10 ;  /* 0x0000000ab1037221 */ /* 0x000fc60000010000 */
[----:B------:R-:W4:Y:S01]  /*7370*/  MUFU.EX2 R180, R180 ;  /* 0x000000b400b47308 */ /* 0x000f220000000800 */
[C---:B-1----:R-:W-:Y:S01]  /*7380*/  FADD.FTZ R7, R8.reuse, R7 ;  /* 0x0000000708077221 */ /* 0x042fe20000010000 */
[----:B------:R-:W-:-:S06]  /*7390*/  F2FP.F16.F32.PACK_AB R173, R8, R189 ;  /* 0x000000bd08ad723e */ /* 0x000fcc00000000ff */
        /* <DEDUP_REMOVED lines=8> */
.L_x_3572:
[----:B------:R1:W2:Y:S01]  /*7420*/  SYNCS.PHASECHK.TRANS64.TRYWAIT P2, [UR24+0x22850], R6 ;  /* 0x02285006ff0075a7 */ /* 0x0002a20008040158 */
[----:B------:R-:W-:Y:S05]  /*7430*/  @!P0 BRA `(.L_x_3573) ;  /* 0x0000000000048947 */ /* 0x000fea0003800000 */
[----:B------:R-:W-:Y:S01]  /*7440*/  BPT.TRAP 0x1 ;  /* 0x000000040000795c */ /* 0x000fe20000300000 */
.L_x_3573:
[----:B--2---:R-:W-:Y:S05]  /*7450*/  @P2 BRA `(.L_x_3574) ;  /* 0x0000000000082947 */ /* 0x004fea0003800000 */
[----:B------:R-:W2:Y:S02]  /*7460*/  SYNCS.PHASECHK.TRANS64.TRYWAIT P2, [UR24+0x22850], R6 ;  /* 0x02285006ff0075a7 */ /* 0x000ea40008040158 */
[----:B--2---:R-:W-:Y:S05]  /*7470*/  @!P2 BRA `(.L_x_3575) ;  /* 0x000000840094a947 */ /* 0x004fea0003800000 */
.L_x_3574:
[----:B012---:R-:W-:Y:S01]  /*7480*/  VIADD R6, R22, 0x8 ;  /* 0x0000000816067836 */ /* 0x007fe20000000000 */
[----:B------:R-:W-:-:S04]  /*7490*/  UIMAD UR11, UR37, 0xc00, UR21 ;  /* 0x00000c00250b78a4 */ /* 0x000fc8000f8e0215 */
[----:B------:R1:W-:Y:S01]  /*74a0*/  BAR.SYNC.DEFER_BLOCKING R6, 0x100 ;  /* 0x000400060000751d */ /* 0x0003e20000010000 */
[----:B------:R-:W-:Y:S01]  /*74b0*/  ISETP.LT.AND P2, PT, RZ, UR23, PT ;  /* 0x00000017ff007c0c */ /* 0x000fe2000bf41270 */
[----:B------:R-:W-:Y:S01]  /*74c0*/  @!P1 VIADD R183, R183, 0x22860 ;  /* 0x00022860b7b79836 */ /* 0x000fe20000000000 */
[----:B------:R-:W-:Y:S01]  /*74d0*/  UIADD3 UR23, UR23, -0x1, URZ ;  /* 0xffffffff17177890 */ /* 0x000fe2000fffe03f */
[----:B------:R-:W-:Y:S02]  /*74e0*/  IMAD.MOV.U32 R203, RZ, RZ, R5 ;  /* 0x000000ffffcb7224 */ /* 0x000fe400078e0005 */
[----:B------:R-:W-:Y:S01]  /*74f0*/  UMOV UR6, UR11 ;  /* 0x0000000b00067c82 */ /* 0x000fe20008000000 */
[----:B------:R-:W-:Y:S01]  /*7500*/  UMOV UR7, 0x40000040 ;  /* 0x4000004000077882 */ /* 0x000fe20000000000 */
[----:B------:R-:W-:Y:S01]  /*7510*/  @!P1 PRMT R183, RZ, 0x654, R183 ;  /* 0x00000654ffb79816 */ /* 0x000fe200000000b7 */
        /* <DEDUP_REMOVED lines=36> */
.L_x_3567:
[----:B01----:R-:W0:Y:S01]  /*7760*/  SHFL.BFLY PT, R6, R3, 0x2, 0x1f ;  /* 0x0c401f0003067f89 */ /* 0x003e2200000e0000 */
[----:B------:R-:W-:Y:S01]  /*7770*/  IMAD.MOV.U32 R13, RZ, RZ, RZ ;  /* 0x000000ffff0d7224 */ /* 0x000fe200078e00ff */
[----:B------:R-:W-:Y:S01]  /*7780*/  UIADD3 UR37, UR37, 0x1, URZ ;  /* 0x0000000125257890 */ /* 0x000fe2000fffe03f */
[----:B------:R-:W-:Y:S01]  /*7790*/  IMAD.U32 R181, RZ, RZ, UR10 ;  /* 0x0000000affb57e24 */ /* 0x000fe2000f8e00ff */
[----:B------:R-:W1:Y:S01]  /*77a0*/  SHFL.BFLY PT, R11, R0, 0x2, 0x1f ;  /* 0x0c401f00000b7f89 */ /* 0x000e6200000e0000 */
[----:B------:R-:W-:Y:S01]  /*77b0*/  IMAD.MOV.U32 R21, RZ, RZ, -0x800000 ;  /* 0xff800000ff157424 */ /* 0x000fe200078e00ff */
[----:B------:R-:W-:Y:S01]  /*77c0*/  UISETP.NE.AND UP0, UPT, UR37, 0x2, UPT ;  /* 0x000000022500788c */ /* 0x000fe2000bf05270 */
[----:B------:R2:W-:Y:S06]  /*77d0*/  BAR.ARV R9, 0x100 ;  /* 0x000400090000751d */ /* 0x0005ec0000002000 */
[----:B------:R-:W-:-:S02]  /*77e0*/  USEL UR4, URZ, 0x1, UP0 ;  /* 0x000000013f047887 */ /* 0x000fc40008000000 */
[----:B------:R-:W-:Y:S06]  /*77f0*/  BAR.ARV 0x8, 0x120 ;  /* 0x0204800000007b1d */ /* 0x000fec0000002000 */
[----:B------:R-:W-:Y:S01]  /*7800*/  PLOP3.LUT P0, PT, PT, PT, PT, 0x8, 0x0 ;  /* 0x000000000000781c */ /* 0x000fe20003f0e170 */
[----:B------:R-:W-:Y:S01]  /*7810*/  UIADD3 UR47, UR47, 0x1, URZ ;  /* 0x000000012f2f7890 */ /* 0x000fe2000fffe03f */
[----:B0-----:R-:W-:Y:S01]  /*7820*/  FADD.FTZ R6, R6, R3 ;  /* 0x0000000306067221 */ /* 0x001fe20000010000 */
[----:B------:R-:W-:Y:S02]  /*7830*/  USEL UR37, UR37, URZ, UP0 ;  /* 0x0000003f25257287 */ /* 0x000fe40008000000 */
[----:B------:R-:W-:Y:S01]  /*7840*/  ULOP3.LUT UR40, UR40, UR4, URZ, 0x3c, !UPT ;  /* 0x0000000428287292 */ /* 0x000fe2000f8e3c3f */
[----:B-1----:R-:W-:Y:S01]  /*7850*/  FADD.FTZ R11, R11, R0 ;  /* 0x000000000b0b7221 */ /* 0x002fe20000010000 */
[----:B------:R-:W0:Y:S04]  /*7860*/  SHFL.BFLY PT, R7, R6, 0x1, 0x1f ;  /* 0x0c201f0006077f89 */ /* 0x000e2800000e0000 */
[----:B------:R-:W1:Y:S01]  /*7870*/  SHFL.BFLY PT, R8, R11, 0x1, 0x1f ;  /* 0x0c201f000b087f89 */ /* 0x000e6200000e0000 */
[----:B0-----:R-:W-:Y:S01]  /*7880*/  FADD.FTZ R15, R6, R7 ;  /* 0x00000007060f7221 */ /* 0x001fe20000010000 */
[----:B------:R-:W-:-:S02]  /*7890*/  IMAD.MOV.U32 R7, RZ, RZ, RZ ;  /* 0x000000ffff077224 */ /* 0x000fc400078e00ff */
[----:B-1----:R-:W-:Y:S02]  /*78a0*/  FADD.FTZ R176, R11, R8 ;  /* 0x000000080bb07221 */ /* 0x002fe40000010000 */
[----:B------:R-:W-:-:S03]  /*78b0*/  FSETP.NE.FTZ.AND P1, PT, R15, RZ, PT ;  /* 0x000000ff0f00720b */ /* 0x000fc60003f35000 */
[----:B------:R-:W-:-:S10]  /*78c0*/  FSETP.NE.FTZ.AND P2, PT, R176, RZ, PT ;  /* 0x000000ffb000720b */ /* 0x000fd40003f55000 */
[----:B------:R-:W0:Y:S03]  /*78d0*/  @P1 MUFU.RCP R13, R15 ;  /* 0x0000000f000d1308 */ /* 0x000e260000001000 */
[----:B------:R-:W-:-:S05]  /*78e0*/  @P2 FMUL.FTZ R181, R181, 0.69314718246459960938 ;  /* 0x3f317218b5b52820 */ /* 0x000fca0000410000 */
[----:B------:R-:W1:Y:S08]  /*78f0*/  @P2 MUFU.RCP R7, R176 ;  /* 0x000000b000072308 */ /* 0x000e700000001000 */
[----:B------:R-:W3:Y:S01]  /*7900*/  @P2 MUFU.LG2 R176, R176 ;  /* 0x000000b000b02308 */ /* 0x000ee20000000c00 */
[-C--:B0-----:R-:W-:Y:S01]  /*7910*/  FMUL.FTZ R3, R108, R13.reuse ;  /* 0x0000000d6c037220 */ /* 0x081fe20000410000 */
[----:B------:R-:W-:Y:S01]  /*7920*/  FMUL.FTZ R20, R109, R13 ;  /* 0x0000000d6d147220 */ /* 0x000fe20000410000 */
[----:B------:R-:W-:-:S02]  /*7930*/  IMAD.U32 R109, RZ, RZ, UR10 ;  /* 0x0000000aff6d7e24 */ /* 0x000fc4000f8e00ff */
[-C--:B------:R-:W-:Y:S01]  /*7940*/  FMUL.FTZ R0, R24, R13.reuse ;  /* 0x0000000d18007220 */ /* 0x080fe20000410000 */
[-C--:B------:R-:W-:Y:S01]  /*7950*/  FMUL.FTZ R6, R28, R13.reuse ;  /* 0x0000000d1c067220 */ /* 0x080fe20000410000 */
[----:B------:R-:W-:Y:S01]  /*7960*/  FMUL.FTZ R8, R40, R13 ;  /* 0x0000000d28087220 */ /* 0x000fe20000410000 */
[----:B------:R-:W-:Y:S01]  /*7970*/  @P1 FMUL.FTZ R109, R109, 0.69314718246459960938 ;  /* 0x3f3172186d6d1820 */ /* 0x000fe20000410000 */
[----:B------:R-:W0:Y:S01]  /*7980*/  @P1 MUFU.LG2 R108, R15 ;  /* 0x0000000f006c1308 */ /* 0x000e220000000c00 */
        /* <DEDUP_REMOVED lines=128> */
.L_x_3546:
        /* <DEDUP_REMOVED lines=15> */
[----:B------:R-:W-:Y:S01]  /*8280*/  F2FP.F16.F32.PACK_AB R9, R172, R9 ;  /* 0x00000009ac09723e */ /* 0x000fe200000000ff */
[----:B------:R-:W-:Y:S01]  /*8290*/  ULDC.64 UR6, c[0x0][0xbd8] ;  /* 0x0002f60000067ab9 */ /* 0x000fe20000000a00 */
[----:B------:R-:W-:Y:S01]  /*82a0*/  F2FP.F16.F32.PACK_AB R10, R45, R10 ;  /* 0x0000000a2d0a723e */ /* 0x000fe200000000ff */
[----:B------:R-:W-:Y:S01]  /*82b0*/  UISETP.NE.AND.EX UP0, UPT, UR9, URZ, UPT, UP0 ;  /* 0x0000003f0900728c */ /* 0x000fe2000bf05300 */
[----:B------:R-:W-:Y:S01]  /*82c0*/  F2FP.F16.F32.PACK_AB R11, R170, R11 ;  /* 0x0000000baa0b723e */ /* 0x000fe200000000ff */
[----:B------:R-:W-:Y:S01]  /*82d0*/  UISETP.NE.U32.AND UP1, UPT, UR6, URZ, UPT ;  /* 0x0000003f0600728c */ /* 0x000fe2000bf25070 */
[----:B------:R-:W-:Y:S01]  /*82e0*/  F2FP.F16.F32.PACK_AB R12, R49, R12 ;  /* 0x0000000c310c723e */ /* 0x000fe200000000ff */
[----:B------:R-:W-:Y:S01]  /*82f0*/  USHF.L.U32 UR10, UR46, 0x2, URZ ;  /* 0x000000022e0a7899 */ /* 0x000fe2000800063f */
[----:B------:R-:W-:Y:S01]  /*8300*/  F2FP.F16.F32.PACK_AB R13, R168, R13 ;  /* 0x0000000da80d723e */ /* 0x000fe200000000ff */
[----:B------:R-:W-:Y:S01]  /*8310*/  UISETP.NE.AND.EX UP1, UPT, UR7, URZ, UPT, UP1 ;  /* 0x0000003f0700728c */ /* 0x000fe2000bf25310 */
[----:B------:R-:W-:Y:S01]  /*8320*/  F2FP.F16.F32.PACK_AB R14, R53, R14 ;  /* 0x0000000e350e723e */ /* 0x000fe200000000ff */
[----:B------:R-:W-:Y:S01]  /*8330*/  USHF.L.U64.HI UR11, UR46, 0x2, UR45 ;  /* 0x000000022e0b7899 */ /* 0x000fe2000801022d */
[----:B------:R-:W-:Y:S01]  /*8340*/  F2FP.F16.F32.PACK_AB R15, R166, R15 ;  /* 0x0000000fa60f723e */ /* 0x000fe200000000ff */
[----:B------:R-:W-:Y:S01]  /*8350*/  UIADD3 UR4, UP2, UR10, UR6, URZ ;  /* 0x000000060a047290 */ /* 0x000fe2000ff5e03f */
[----:B------:R-:W-:Y:S01]  /*8360*/  F2FP.F16.F32.PACK_AB R24, R57, R24 ;  /* 0x000000183918723e */ /* 0x000fe200000000ff */
[----:B------:R-:W-:Y:S01]  /*8370*/  @UP0 UIADD3 UR6, UP3, UR10, UR8, URZ ;  /* 0x000000080a060290 */ /* 0x000fe2000ff7e03f */
[----:B------:R-:W-:Y:S01]  /*8380*/  F2FP.F16.F32.PACK_AB R28, R65, R28 ;  /* 0x0000001c411c723e */ /* 0x000fe200000000ff */
[----:B------:R-:W-:Y:S01]  /*8390*/  UIADD3.X UR8, UR11, UR7, URZ, UP2, !UPT ;  /* 0x000000070b087290 */ /* 0x000fe200097fe43f */
[----:B------:R-:W-:Y:S01]  /*83a0*/  F2FP.F16.F32.PACK_AB R72, R73, R72 ;  /* 0x000000484948723e */ /* 0x000fe200000000ff */
[----:B------:R-:W-:Y:S01]  /*83b0*/  @UP0 UIADD3.X UR7, UR11, UR9, URZ, UP3, !UPT ;  /* 0x000000090b070290 */ /* 0x000fe20009ffe43f */
[----:B------:R-:W-:-:S02]  /*83c0*/  F2FP.F16.F32.PACK_AB R73, R169, R64 ;  /* 0x00000040a949723e */ /* 0x000fc400000000ff */
[----:B------:R-:W-:Y:S02]  /*83d0*/  F2FP.F16.F32.PACK_AB R80, R81, R80 ;  /* 0x000000505150723e */ /* 0x000fe400000000ff */
[----:B------:R-:W-:Y:S02]  /*83e0*/  F2FP.F16.F32.PACK_AB R88, R89, R88 ;  /* 0x000000585958723e */ /* 0x000fe400000000ff */
[----:B------:R-:W-:Y:S02]  /*83f0*/  F2FP.F16.F32.PACK_AB R81, R165, R52 ;  /* 0x00000034a551723e */ /* 0x000fe400000000ff */
[----:B------:R-:W-:Y:S02]  /*8400*/  MOV R34, R102 ;  /* 0x0000006600227202 */ /* 0x000fe40000000f00 */
[----:B0-----:R-:W-:Y:S02]  /*8410*/  MOV R35, R5 ;  /* 0x0000000500237202 */ /* 0x001fe40000000f00 */
[----:B------:R-:W-:-:S02]  /*8420*/  F2FP.F16.F32.PACK_AB R89, R161, R90 ;  /* 0x0000005aa159723e */ /* 0x000fc400000000ff */
[----:B------:R-:W-:Y:S01]  /*8430*/  F2FP.F16.F32.PACK_AB R96, R97, R96 ;  /* 0x000000606160723e */ /* 0x000fe200000000ff */
[----:B------:R-:W-:Y:S01]  /*8440*/  IMAD.WIDE R4, R201, 0x2, R34 ;  /* 0x00000002c9047825 */ /* 0x000fe200078e0222 */
[----:B------:R-:W-:Y:S02]  /*8450*/  F2FP.F16.F32.PACK_AB R90, R93, R92 ;  /* 0x0000005c5d5a723e */ /* 0x000fe400000000ff */
[----:B------:R-:W-:Y:S02]  /*8460*/  F2FP.F16.F32.PACK_AB R91, R160, R91 ;  /* 0x0000005ba05b723e */ /* 0x000fe400000000ff */
[C---:B------:R-:W-:Y:S02]  /*8470*/  IADD3 R26, P1, R4.reuse, 0x20, RZ ;  /* 0x00000020041a7810 */ /* 0x040fe40007f3e0ff */
[C---:B------:R-:W-:Y:S02]  /*8480*/  LOP3.LUT R7, R4.reuse, 0x380, RZ, 0xc0, !PT ;  /* 0x0000038004077812 */ /* 0x040fe400078ec0ff */
        /* <DEDUP_REMOVED lines=34> */
[----:B------:R-:W-:Y:S02]  /*86b0*/  LOP3.LUT R42, R109, 0x380, RZ, 0xc0, !PT ;  /* 0x000003806d2a7812 */ /* 0x000fe400078ec0ff */
[----:B------:R-:W-:Y:S02]  /*86c0*/  LOP3.LUT R26, R7, R26, RZ, 0x3c, !PT ;  /* 0x0000001a071a7212 */ /* 0x000fe400078e3cff */
[----:B------:R-:W-:Y:S02]  /*86d0*/  LOP3.LUT R7, R50, 0x380, RZ, 0xc0, !PT ;  /* 0x0000038032077812 */ /* 0x000fe400078ec0ff */
[----:B------:R-:W-:Y:S02]  /*86e0*/  LOP3.LUT R46, R181, 0x380, RZ, 0xc0, !PT ;  /* 0x00000380b52e7812 */ /* 0x000fe400078ec0ff */
[----:B------:R-:W-:-:S02]  /*86f0*/  SHF.R.U64 R7, R7, 0x3, RZ ;  /* 0x0000000307077819 */ /* 0x000fc400000012ff */
[----:B------:R-:W-:Y:S02]  /*8700*/  MOV R108, R4 ;  /* 0x00000004006c7202 */ /* 0x000fe40000000f00 */
[----:B------:R-:W-:Y:S02]  /*8710*/  LOP3.LUT R50, R7, R50, RZ, 0x3c, !PT ;  /* 0x0000003207327212 */ /* 0x000fe400078e3cff */
[----:B------:R-:W-:Y:S02]  /*8720*/  LOP3.LUT R7, R66, 0x380, RZ, 0xc0, !PT ;  /* 0x0000038042077812 */ /* 0x000fe400078ec0ff */
[----:B------:R-:W-:Y:S02]  /*8730*/  LOP3.LUT R74, R191, 0x380, RZ, 0xc0, !PT ;  /* 0x00000380bf4a7812 */ /* 0x000fe400078ec0ff */
[----:B------:R-:W-:Y:S02]  /*8740*/  SHF.R.U64 R7, R7, 0x3, RZ ;  /* 0x0000000307077819 */ /* 0x000fe400000012ff */
[----:B------:R-:W-:-:S02]  /*8750*/  F2FP.F16.F32.PACK_AB R4, R25, R0 ;  /* 0x000000001904723e */ /* 0x000fc400000000ff */
[----:B------:R-:W-:Y:S02]  /*8760*/  LOP3.LUT R66, R7, R66, RZ, 0x3c, !PT ;  /* 0x0000004207427212 */ /* 0x000fe400078e3cff */
[----:B------:R-:W-:Y:S02]  /*8770*/  LOP3.LUT R7, R110, 0x380, RZ, 0xc0, !PT ;  /* 0x000003806e077812 */ /* 0x000fe400078ec0ff */
[----:B------:R-:W-:Y:S02]  /*8780*/  SHF.R.U64 R38, R38, 0x3, RZ ;  /* 0x0000000326267819 */ /* 0x000fe400000012ff */
[----:B------:R-:W-:Y:S02]  /*8790*/  LOP3.LUT R54, R183, 0x380, RZ, 0xc0, !PT ;  /* 0x00000380b7367812 */ /* 0x000fe400078ec0ff */
[----:B------:R-:W-:Y:S02]  /*87a0*/  LOP3.LUT R0, R195, 0x380, RZ, 0xc0, !PT ;  /* 0x00000380c3007812 */ /* 0x000fe400078ec0ff */
[----:B------:R-:W-:-:S02]  /*87b0*/  SHF.R.U64 R29, R7, 0x3, RZ ;  /* 0x00000003071d7819 */ /* 0x000fc400000012ff */
[----:B------:R-:W-:Y:S02]  /*87c0*/  SHF.R.U64 R42, R42, 0x3, RZ ;  /* 0x000000032a2a7819 */ /* 0x000fe400000012ff */
[----:B------:R-:W-:Y:S02]  /*87d0*/  LOP3.LUT R58, R185, 0x380, RZ, 0xc0, !PT ;  /* 0x00000380b93a7812 */ /* 0x000fe400078ec0ff */
[----:B------:R-:W-:Y:S02]  /*87e0*/  F2FP.F16.F32.PACK_AB R5, R179, R158 ;  /* 0x0000009eb305723e */ /* 0x000fe400000000ff */
[----:B------:R-:W-:Y:S02]  /*87f0*/  LOP3.LUT R25, R86, 0x380, RZ, 0xc0, !PT ;  /* 0x0000038056197812 */ /* 0x000fe400078ec0ff */
[----:B------:R-:W-:Y:S01]  /*8800*/  F2FP.F16.F32.PACK_AB R7, R177, R30 ;  /* 0x0000001eb107723e */ /* 0x000fe200000000ff */
[----:B------:R-:W-:Y:S01]  /*8810*/  BAR.SYNC.DEFER_BLOCKING 0x1, 0x100 ;  /* 0x0044000000007b1d */ /* 0x000fe20000010000 */
[----:B------:R-:W-:-:S02]  /*8820*/  SHF.R.U64 R46, R46, 0x3, RZ ;  /* 0x000000032e2e7819 */ /* 0x000fc400000012ff */
[----:B------:R-:W-:Y:S02]  /*8830*/  LOP3.LUT R62, R187, 0x380, RZ, 0xc0, !PT ;  /* 0x00000380bb3e7812 */ /* 0x000fe400078ec0ff */
[----:B------:R-:W-:Y:S02]  /*8840*/  SHF.R.U64 R74, R74, 0x3, RZ ;  /* 0x000000034a4a7819 */ /* 0x000fe400000012ff */
[----:B------:R-:W-:Y:S02]  /*8850*/  LOP3.LUT R38, R38, R103, RZ, 0x3c, !PT ;  /* 0x0000006726267212 */ /* 0x000fe400078e3cff */
[----:B------:R-:W-:Y:S02]  /*8860*/  SHF.R.U64 R54, R54, 0x3, RZ ;  /* 0x0000000336367819 */ /* 0x000fe400000012ff */
[----:B------:R-:W-:Y:S02]  /*8870*/  LOP3.LUT R70, R189, 0x380, RZ, 0xc0, !PT ;  /* 0x00000380bd467812 */ /* 0x000fe400078ec0ff */
[----:B------:R-:W-:-:S02]  /*8880*/  SHF.R.U64 R0, R0, 0x3, RZ ;  /* 0x0000000300007819 */ /* 0x000fc400000012ff */
[----:B------:R-:W-:Y:S02]  /*8890*/  LOP3.LUT R42, R42, R109, RZ, 0x3c, !PT ;  /* 0x0000006d2a2a7212 */ /* 0x000fe400078e3cff */
[----:B------:R-:W-:Y:S02]  /*88a0*/  SHF.R.U64 R58, R58, 0x3, RZ ;  /* 0x000000033a3a7819 */ /* 0x000fe400000012ff */
[----:B------:R-:W-:Y:S02]  /*88b0*/  SHF.R.U64 R25, R25, 0x3, RZ ;  /* 0x0000000319197819 */ /* 0x000fe400000012ff */
[----:B------:R-:W-:Y:S02]  /*88c0*/  LOP3.LUT R46, R46, R181, RZ, 0x3c, !PT ;  /* 0x000000b52e2e7212 */ /* 0x000fe400078e3cff */
[----:B------:R-:W-:Y:S01]  /*88d0*/  SHF.R.U64 R62, R62, 0x3, RZ ;  /* 0x000000033e3e7819 */ /* 0x000fe200000012ff */
[----:B------:R0:W-:Y:S01]  /*88e0*/  STSM.16.M88.4 [R108], R4 ;  /* 0x000000046c007844 */ /* 0x0001e20000000200 */
[----:B------:R-:W-:-:S02]  /*88f0*/  LOP3.LUT R78, R193, 0x380, RZ, 0xc0, !PT ;  /* 0x00000380c14e7812 */ /* 0x000fc400078ec0ff */
[----:B------:R-:W-:Y:S02]  /*8900*/  LOP3.LUT R30, R29, R110, RZ, 0x3c, !PT ;  /* 0x0000006e1d1e7212 */ /* 0x000fe400078e3cff */
[----:B------:R-:W-:Y:S02]  /*8910*/  LOP3.LUT R74, R74, R191, RZ, 0x3c, !PT ;  /* 0x000000bf4a4a7212 */ /* 0x000fe400078e3cff */
[----:B------:R-:W-:Y:S02]  /*8920*/  MOV R103, R26 ;  /* 0x0000001a00677202 */ /* 0x000fe40000000f00 */
[----:B------:R-:W-:Y:S02]  /*8930*/  LOP3.LUT R54, R54, R183, RZ, 0x3c, !PT ;  /* 0x000000b736367212 */ /* 0x000fe400078e3cff */
[----:B------:R-:W-:Y:S02]  /*8940*/  SHF.R.U64 R70, R70, 0x3, RZ ;  /* 0x0000000346467819 */ /* 0x000fe400000012ff */
[----:B------:R-:W-:-:S02]  /*8950*/  LOP3.LUT R82, R0, R195, RZ, 0x3c, !PT ;  /* 0x000000c300527212 */ /* 0x000fc400078e3cff */
[----:B------:R-:W-:Y:S02]  /*8960*/  MOV R39, R38 ;  /* 0x0000002600277202 */ /* 0x000fe40000000f00 */
[----:B0-----:R-:W-:Y:S02]  /*8970*/  F2FP.F16.F32.PACK_AB R4, R33, R32 ;  /* 0x000000202104723e */ /* 0x001fe400000000ff */
[----:B------:R-:W-:Y:S02]  /*8980*/  F2FP.F16.F32.PACK_AB R5, R174, R157 ;  /* 0x0000009dae05723e */ /* 0x000fe400000000ff */
[----:B------:R-:W-:Y:S02]  /*8990*/  F2FP.F16.F32.PACK_AB R6, R37, R36 ;  /* 0x000000242506723e */ /* 0x000fe400000000ff */
[----:B------:R-:W-:Y:S02]  /*89a0*/  F2FP.F16.F32.PACK_AB R7, R175, R156 ;  /* 0x0000009caf07723e */ /* 0x000fe400000000ff */
[----:B------:R-:W-:-:S02]  /*89b0*/  LOP3.LUT R58, R58, R185, RZ, 0x3c, !PT ;  /* 0x000000b93a3a7212 */ /* 0x000fc400078e3cff */
[----:B------:R-:W-:Y:S01]  /*89c0*/  LOP3.LUT R86, R25, R86, RZ, 0x3c, !PT ;  /* 0x0000005619567212 */ /* 0x000fe200078e3cff */
[----:B------:R0:W-:Y:S01]  /*89d0*/  STSM.16.M88.4 [R103], R4 ;  /* 0x0000000467007844 */ /* 0x0001e20000000200 */
[----:B------:R-:W-:Y:S02]  /*89e0*/  MOV R42, R42 ;  /* 0x0000002a002a7202 */ /* 0x000fe40000000f00 */
[----:B------:R-:W-:Y:S01]  /*89f0*/  LOP3.LUT R62, R62, R187, RZ, 0x3c, !PT ;  /* 0x000000bb3e3e7212 */ /* 0x000fe200078e3cff */
[----:B------:R-:W-:Y:S01]  /*8a00*/  STSM.16.M88.4 [R39], R8 ;  /* 0x0000000827007844 */ /* 0x000fe20000000200 */
[----:B------:R-:W-:Y:S02]  /*8a10*/  SHF.R.U64 R78, R78, 0x3, RZ ;  /* 0x000000034e4e7819 */ /* 0x000fe400000012ff */
[----:B------:R-:W-:Y:S01]  /*8a20*/  MOV R46, R46 ;  /* 0x0000002e002e7202 */ /* 0x000fe20000000f00 */
[----:B------:R-:W-:Y:S01]  /*8a30*/  STSM.16.M88.4 [R42], R12 ;  /* 0x0000000c2a007844 */ /* 0x000fe20000000200 */
[----:B------:R-:W-:-:S02]  /*8a40*/  F2FP.F16.F32.PACK_AB R25, R164, R155 ;  /* 0x0000009ba419723e */ /* 0x000fc400000000ff */
[----:B------:R-:W-:Y:S02]  /*8a50*/  F2FP.F16.F32.PACK_AB R26, R61, R60 ;  /* 0x0000003c3d1a723e */ /* 0x000fe400000000ff */
[----:B------:R-:W-:Y:S02]  /*8a60*/  F2FP.F16.F32.PACK_AB R27, R173, R154 ;  /* 0x0000009aad1b723e */ /* 0x000fe400000000ff */
[----:B------:R-:W-:Y:S01]  /*8a70*/  MOV R32, R30 ;  /* 0x0000001e00207202 */ /* 0x000fe20000000f00 */
[----:B0-----:R-:W-:Y:S01]  /*8a80*/  IMAD.U32 R4, RZ, RZ, UR4 ;  /* 0x00000004ff047e24 */ /* 0x001fe2000f8e00ff */
[----:B------:R-:W-:Y:S01]  /*8a90*/  MOV R50, R50 ;  /* 0x0000003200327202 */ /* 0x000fe20000000f00 */
[----:B------:R-:W-:Y:S01]  /*8aa0*/  STSM.16.M88.4 [R46], R24 ;  /* 0x000000182e007844 */ /* 0x000fe20000000200 */
[----:B------:R-:W-:Y:S01]  /*8ab0*/  MOV R0, R74 ;  /* 0x0000004a00007202 */ /* 0x000fe20000000f00 */
[----:B------:R-:W-:Y:S01]  /*8ac0*/  IMAD.U32 R5, RZ, RZ, UR8 ;  /* 0x00000008ff057e24 */ /* 0x000fe2000f8e00ff */
[----:B------:R-:W-:-:S02]  /*8ad0*/  F2FP.F16.F32.PACK_AB R29, R162, R153 ;  /* 0x00000099a21d723e */ /* 0x000fc400000000ff */
[----:B------:R-:W-:Y:S02]  /*8ae0*/  F2FP.F16.F32.PACK_AB R30, R69, R68 ;  /* 0x00000044451e723e */ /* 0x000fe400000000ff */
[----:B------:R-:W-:Y:S02]  /*8af0*/  F2FP.F16.F32.PACK_AB R31, R171, R152 ;  /* 0x00000098ab1f723e */ /* 0x000fe400000000ff */
[----:B------:R-:W-:Y:S02]  /*8b00*/  LOP3.LUT R70, R70, R189, RZ, 0x3c, !PT ;  /* 0x000000bd46467212 */ /* 0x000fe400078e3cff */
[----:B------:R-:W-:Y:S01]  /*8b10*/  MOV R54, R54 ;  /* 0x0000003600367202 */ /* 0x000fe20000000f00 */
[----:B------:R-:W-:Y:S01]  /*8b20*/  STSM.16.M88.4 [R50], R28 ;  /* 0x0000001c32007844 */ /* 0x000fe20000000200 */
[----:B------:R-:W-:Y:S02]  /*8b30*/  MOV R38, R82 ;  /* 0x0000005200267202 */ /* 0x000fe40000000f00 */
[----:B------:R-:W-:-:S02]  /*8b40*/  F2FP.F16.F32.PACK_AB R74, R77, R76 ;  /* 0x0000004c4d4a723e */ /* 0x000fc400000000ff */
[----:B------:R-:W-:Y:S02]  /*8b50*/  F2FP.F16.F32.PACK_AB R75, R167, R56 ;  /* 0x00000038a74b723e */ /* 0x000fe400000000ff */
[----:B------:R-:W-:Y:S02]  /*8b60*/  MOV R58, R58 ;  /* 0x0000003a003a7202 */ /* 0x000fe40000000f00 */
[----:B------:R-:W-:Y:S01]  /*8b70*/  F2FP.F16.F32.PACK_AB R82, R85, R84 ;  /* 0x000000545552723e */ /* 0x000fe200000000ff */
[----:B------:R-:W-:Y:S01]  /*8b80*/  STSM.16.M88.4 [R54], R72 ;  /* 0x0000004836007844 */ /* 0x000fe20000000200 */
[----:B------:R-:W-:Y:S02]  /*8b90*/  F2FP.F16.F32.PACK_AB R83, R163, R48 ;  /* 0x00000030a353723e */ /* 0x000fe400000000ff */
[----:B------:R-:W-:Y:S02]  /*8ba0*/  LOP3.LUT R78, R78, R193, RZ, 0x3c, !PT ;  /* 0x000000c14e4e7212 */ /* 0x000fe400078e3cff */
[----:B------:R-:W-:Y:S01]  /*8bb0*/  MOV R62, R62 ;  /* 0x0000003e003e7202 */ /* 0x000fe20000000f00 */
[----:B------:R-:W-:Y:S01]  /*8bc0*/  STSM.16.M88.4 [R58], R80 ;  /* 0x000000503a007844 */ /* 0x000fe20000000200 */
[----:B------:R-:W-:-:S02]  /*8bd0*/  F2FP.F16.F32.PACK_AB R97, R159, R98 ;  /* 0x000000629f61723e */ /* 0x000fc400000000ff */
[----:B------:R-:W-:Y:S01]  /*8be0*/  MOV R66, R66 ;  /* 0x0000004200427202 */ /* 0x000fe20000000f00 */
[----:B------:R-:W-:Y:S01]  /*8bf0*/  STSM.16.M88.4 [R62], R88 ;  /* 0x000000583e007844 */ /* 0x000fe20000000200 */
[----:B------:R-:W-:Y:S02]  /*8c00*/  F2FP.F16.F32.PACK_AB R98, R101, R100 ;  /* 0x000000646562723e */ /* 0x000fe400000000ff */
[----:B------:R-:W-:Y:S02]  /*8c10*/  F2FP.F16.F32.PACK_AB R99, R94, R99 ;  /* 0x000000635e63723e */ /* 0x000fe400000000ff */
[----:B------:R-:W-:Y:S02]  /*8c20*/  F2FP.F16.F32.PACK_AB R112, R113, R112 ;  /* 0x000000707170723e */ /* 0x000fe400000000ff */
[----:B------:R-:W-:Y:S01]  /*8c30*/  MOV R70, R70 ;  /* 0x0000004600467202 */ /* 0x000fe20000000f00 */
[----:B------:R-:W-:Y:S01]  /*8c40*/  STSM.16.M88.4 [R66], R96 ;  /* 0x0000006042007844 */ /* 0x000fe20000000200 */
[----:B------:R-:W-:-:S02]  /*8c50*/  F2FP.F16.F32.PACK_AB R92, R105, R104 ;  /* 0x00000068695c723e */ /* 0x000fc400000000ff */
        /* <DEDUP_REMOVED lines=29> */
[----:B------:R-:W-:-:S02]  /*8e30*/  PLOP3.LUT P1, PT, PT, PT, UP1, 0x80, 0x0 ;  /* 0x000000000000781c */ /* 0x000fc40003f2f018 */
[----:B------:R-:W-:Y:S01]  /*8e40*/  PLOP3.LUT P2, PT, PT, PT, UP0, 0x80, 0x0 ;  /* 0x000000000000781c */ /* 0x000fe20003f4f008 */
[----:B------:R1:W-:Y:S01]  /*8e50*/  STSM.16.M88.4 [R32], R144 ;  /* 0x0000009020007844 */ /* 0x0003e20000000200 */
[----:B------:R-:W-:Y:S01]  /*8e60*/  BAR.SYNC.DEFER_BLOCKING 0x1, 0x100 ;  /* 0x0044000000007b1d */ /* 0x000fe20000010000 */
[----:B------:R-:W-:Y:S02]  /*8e70*/  IMAD.U32 R6, RZ, RZ, UR6 ;  /* 0x00000006ff067e24 */ /* 0x000fe4000f8e00ff */
[----:B------:R-:W-:-:S06]  /*8e80*/  IMAD.U32 R7, RZ, RZ, UR7 ;  /* 0x00000007ff077e24 */ /* 0x000fcc000f8e00ff */
[----:B0-----:R-:W2:Y:S04]  /*8e90*/  @P1 LDG.E R0, desc[UR38][R4.64] ;  /* 0x0000002604001981 */ /* 0x001ea8000c1e1900 */
[----:B------:R-:W3:Y:S01]  /*8ea0*/  @P2 LDG.E R6, desc[UR38][R6.64] ;  /* 0x0000002606062981 */ /* 0x000ee2000c1e1900 */
[----:B------:R-:W-:Y:S01]  /*8eb0*/  IMAD R3, R16, 0x40, R2 ;  /* 0x0000004010037824 */ /* 0x000fe200078e0202 */
[----:B------:R-:W-:Y:S01]  /*8ec0*/  UMOV UR4, URZ ;  /* 0x0000003f00047c82 */ /* 0x000fe20008000000 */
[----:B------:R-:W-:Y:S02]  /*8ed0*/  ULDC UR10, c[0x0][0xa88] ;  /* 0x0002a200000a7ab9 */ /* 0x000fe40000000800 */
[----:B------:R-:W-:-:S03]  /*8ee0*/  IMAD.WIDE R34, R3, 0x2, R34 ;  /* 0x0000000203227825 */ /* 0x000fc600078e0222 */
[----:B------:R-:W-:Y:S02]  /*8ef0*/  IADD3 R33, P0, R34, 0x1000, RZ ;  /* 0x0000100022217810 */ /* 0x000fe40007f1e0ff */
        /* <DEDUP_REMOVED lines=9> */
.L_x_3579:
[----:B------:R-:W-:Y:S01]  /*8f90*/  USHF.R.S32.HI UR14, URZ, 0x1f, UR43 ;  /* 0x0000001f3f0e7899 */ /* 0x000fe2000801142b */
[----:B------:R-:W-:Y:S01]  /*8fa0*/  IADD3 R5, P2, R34, 0x3000, RZ ;  /* 0x0000300022057810 */ /* 0x000fe20007f5e0ff */
[----:B------:R-:W-:Y:S01]  /*8fb0*/  ULDC.64 UR12, c[0x0][0xb70] ;  /* 0x0002dc00000c7ab9 */ /* 0x000fe20000000a00 */
[----:B------:R-:W-:Y:S01]  /*8fc0*/  USHF.R.S32.HI UR9, URZ, 0x1f, UR4 ;  /* 0x0000001f3f097899 */ /* 0x000fe20008011404 */
[----:B------:R-:W-:Y:S01]  /*8fd0*/  IMAD.U32 R6, RZ, RZ, UR42 ;  /* 0x0000002aff067e24 */ /* 0x000fe2000f8e00ff */
[----:B------:R-:W-:Y:S01]  /*8fe0*/  UIMAD UR11, UR14, UR12, URZ ;  /* 0x0000000c0e0b72a4 */ /* 0x000fe2000f8e023f */
[----:B------:R-:W-:Y:S01]  /*8ff0*/  LOP3.LUT R4, R5, 0x380, RZ, 0xc0, !PT ;  /* 0x0000038005047812 */ /* 0x000fe200078ec0ff */
[----:B------:R-:W-:Y:S01]  /*9000*/  UMOV UR8, UR4 ;  /* 0x0000000400087c82 */ /* 0x000fe20008000000 */
[----:B------:R-:W-:Y:S01]  /*9010*/  USEL UR45, UR45, URZ, !UP1 ;  /* 0x0000003f2d2d7287 */ /* 0x000fe2000c800000 */
[----:B------:R-:W-:Y:S01]  /*9020*/  IMAD R6, R6, 0x80, R19 ;  /* 0x0000008006067824 */ /* 0x000fe200078e0213 */
[----:B------:R-:W-:Y:S01]  /*9030*/  UIMAD.WIDE.U32 UR6, UR43, UR12, UR8 ;  /* 0x0000000c2b0672a5 */ /* 0x000fe2000f8e0008 */
[----:B------:R-:W-:Y:S01]  /*9040*/  SHF.R.U64 R4, R4, 0x3, RZ ;  /* 0x0000000304047819 */ /* 0x000fe200000012ff */
[----:B------:R-:W-:Y:S01]  /*9050*/  UIMAD UR11, UR43, UR13, UR11 ;  /* 0x0000000d2b0b72a4 */ /* 0x000fe2000f8e020b */
[----:B------:R-:W-:Y:S01]  /*9060*/  LOP3.LUT R32, R33, 0x380, RZ, 0xc0, !PT ;  /* 0x0000038021207812 */ /* 0x000fe200078ec0ff */
[----:B------:R-:W-:Y:S01]  /*9070*/  USEL UR46, UR46, URZ, !UP1 ;  /* 0x0000003f2e2e7287 */ /* 0x000fe2000c800000 */
[----:B------:R-:W-:Y:S01]  /*9080*/  LOP3.LUT R4, R4, R5, RZ, 0x3c, !PT ;  /* 0x0000000504047212 */ /* 0x000fe200078e3cff */
[----:B------:R-:W-:Y:S01]  /*9090*/  ULDC.64 UR12, c[0x0][0xb78] ;  /* 0x0002de00000c7ab9 */ /* 0x000fe20000000a00 */
[----:B------:R-:W-:Y:S01]  /*90a0*/  UIADD3 UR7, UR7, UR11, URZ ;  /* 0x0000000b07077290 */ /* 0x000fe2000fffe03f */
[----:B------:R-:W-:Y:S01]  /*90b0*/  SHF.R.S32.HI R0, RZ, 0x1f, R6 ;  /* 0x0000001fff007819 */ /* 0x000fe20000011406 */
[----:B------:R-:W-:Y:S01]  /*90c0*/  UIMAD UR8, UR45, UR12, URZ ;  /* 0x0000000c2d0872a4 */ /* 0x000fe2000f8e023f */
[----:B------:R-:W-:Y:S01]  /*90d0*/  IADD3 R9, P1, R34, 0x2000, RZ ;  /* 0x0000200022097810 */ /* 0x000fe20007f3e0ff */
[----:B------:R-:W-:Y:S01]  /*90e0*/  UIMAD.WIDE.U32 UR6, UR46, UR12, UR6 ;  /* 0x0000000c2e0672a5 */ /* 0x000fe2000f8e0006 */
[----:B------:R-:W-:Y:S01]  /*90f0*/  SHF.R.U64 R32, R32, 0x3, RZ ;  /* 0x0000000320207819 */ /* 0x000fe200000012ff */
[----:B------:R-:W-:Y:S01]  /*9100*/  UIMAD UR8, UR46, UR13, UR8 ;  /* 0x0000000d2e0872a4 */ /* 0x000fe2000f8e0208 */
[----:B------:R-:W-:-:S02]  /*9110*/  LOP3.LUT R8, R9, 0x380, RZ, 0xc0, !PT ;  /* 0x0000038009087812 */ /* 0x000fc400078ec0ff */
[----:B------:R-:W-:Y:S01]  /*9120*/  LOP3.LUT R32, R32, R33, RZ, 0x3c, !PT ;  /* 0x0000002120207212 */ /* 0x000fe200078e3cff */
[----:B------:R-:W-:Y:S01]  /*9130*/  IMAD.X R33, RZ, RZ, R35, P0 ;  /* 0x000000ffff217224 */ /* 0x000fe200000e0623 */
[----:B------:R-:W-:Y:S01]  /*9140*/  IADD3 R3, P3, R6, UR6, RZ ;  /* 0x0000000606037c10 */ /* 0x000fe2000ff7e0ff */
[----:B------:R-:W-:Y:S01]  /*9150*/  IMAD.U32 R5, RZ, RZ, UR8 ;  /* 0x00000008ff057e24 */ /* 0x000fe2000f8e00ff */
[----:B------:R-:W-:Y:S01]  /*9160*/  SHF.R.U64 R8, R8, 0x3, RZ ;  /* 0x0000000308087819 */ /* 0x000fe200000012ff */
[----:B------:R-:W-:Y:S01]  /*9170*/  ULDC.64 UR12, c[0x0][0xaa0] ;  /* 0x0002a800000c7ab9 */ /* 0x000fe20000000a00 */
[----:B------:R-:W-:Y:S02]  /*9180*/  IADD3 R69, P0, R34, 0x8000, RZ ;  /* 0x0000800022457810 */ /* 0x000fe40007f1e0ff */
[----:B------:R-:W-:Y:S01]  /*9190*/  IADD3.X R0, R0, UR7, R5, P3, !PT ;  /* 0x0000000700007c10 */ /* 0x000fe20009ffe405 */
[----:B------:R-:W-:Y:S01]  /*91a0*/  ULDC.64 UR6, c[0x0][0xb40] ;  /* 0x0002d00000067ab9 */ /* 0x000fe20000000a00 */
[----:B------:R-:W-:Y:S01]  /*91b0*/  IADD3 R61, P6, R34, 0x4000, RZ ;  /* 0x00004000223d7810 */ /* 0x000fe20007fde0ff */
[----:B------:R-:W-:Y:S01]  /*91c0*/  IMAD.X R5, RZ, RZ, R35, P2 ;  /* 0x000000ffff057224 */ /* 0x000fe200010e0623 */
[----:B------:R-:W-:-:S02]  /*91d0*/  LEA R26, P3, R3, UR6, 0x2 ;  /* 0x00000006031a7c11 */ /* 0x000fc4000f8610ff */
[----:B------:R-:W-:Y:S02]  /*91e0*/  IADD3 R45, P5, R34, 0x5000, RZ ;  /* 0x00005000222d7810 */ /* 0x000fe40007fbe0ff */
[----:B------:R-:W-:Y:S01]  /*91f0*/  LEA.HI.X R27, R3, UR7, R0, 0x2, P3 ;  /* 0x00000007031b7c11 */ /* 0x000fe200098f1400 */
[----:B------:R-:W-:Y:S01]  /*9200*/  VIADD R0, R6, 0x8 ;  /* 0x0000000806007836 */ /* 0x000fe20000000000 */
[C---:B------:R-:W-:Y:S02]  /*9210*/  IADD3 R29, P4, R34.reuse, 0x6000, RZ ;  /* 0x00006000221d7810 */ /* 0x040fe40007f9e0ff */
[----:B------:R-:W-:Y:S02]  /*9220*/  IADD3 R13, P3, R34, 0x7000, RZ ;  /* 0x00007000220d7810 */ /* 0x000fe40007f7e0ff */
[----:B------:R-:W-:Y:S01]  /*9230*/  LOP3.LUT R8, R8, R9, RZ, 0x3c, !PT ;  /* 0x0000000908087212 */ /* 0x000fe200078e3cff */
[----:B------:R-:W-:Y:S01]  /*9240*/  IMAD.X R9, RZ, RZ, R35, P1 ;  /* 0x000000ffff097224 */ /* 0x000fe200008e0623 */
[----:B------:R-:W-:-:S02]  /*9250*/  IADD3 R43, P2, R34, 0xa000, RZ ;  /* 0x0000a000222b7810 */ /* 0x000fc40007f5e0ff */
[----:B------:R-:W-:Y:S02]  /*9260*/  IADD3 R57, P1, R34, 0x9000, RZ ;  /* 0x0000900022397810 */ /* 0x000fe40007f3e0ff */
[----:B------:R-:W-:Y:S02]  /*9270*/  LOP3.LUT R68, R69, 0x380, RZ, 0xc0, !PT ;  /* 0x0000038045447812 */ /* 0x000fe400078ec0ff */
[----:B------:R-:W-:Y:S02]  /*9280*/  LOP3.LUT R60, R61, 0x380, RZ, 0xc0, !PT ;  /* 0x000003803d3c7812 */ /* 0x000fe400078ec0ff */
        /* <DEDUP_REMOVED lines=26> */
[C---:B------:R-:W-:Y:S02]  /*9430*/  IADD3 R73, P5, R34.reuse, 0xc000, RZ ;  /* 0x0000c00022497810 */ /* 0x040fe40007fbe0ff */
[C---:B------:R-:W-:Y:S02]  /*9440*/  IADD3 R65, P4, R34.reuse, 0xd000, RZ ;  /* 0x0000d00022417810 */ /* 0x040fe40007f9e0ff */
[----:B------:R-:W-:Y:S02]  /*9450*/  IADD3 R49, P3, R34, 0xe000, RZ ;  /* 0x0000e00022317810 */ /* 0x000fe40007f7e0ff */
[----:B------:R-:W-:Y:S01]  /*9460*/  LOP3.LUT R56, R56, R57, RZ, 0x3c, !PT ;  /* 0x0000003938387212 */ /* 0x000fe200078e3cff */
[----:B------:R-:W-:Y:S01]  /*9470*/  IMAD.X R57, RZ, RZ, R35, P1 ;  /* 0x000000ffff397224 */ /* 0x000fe200008e0623 */
[----:B------:R-:W-:-:S02]  /*9480*/  IADD3 R3, P2, R34, 0xf000, RZ ;  /* 0x0000f00022037810 */ /* 0x000fc40007f5e0ff */
[----:B------:R-:W-:Y:S02]  /*9490*/  ISETP.GE.OR P1, PT, R6, UR10, P0 ;  /* 0x0000000a06007c0c */ /* 0x000fe40008726670 */
[----:B------:R-:W-:Y:S01]  /*94a0*/  LOP3.LUT R24, R25, 0x380, RZ, 0xc0, !PT ;  /* 0x0000038019187812 */ /* 0x000fe200078ec0ff */
[----:B------:R-:W-:Y:S01]  /*94b0*/  IMAD.X R37, RZ, RZ, R35, P2 ;  /* 0x000000ffff257224 */ /* 0x000fe200010e0623 */
[----:B------:R-:W-:Y:S02]  /*94c0*/  LOP3.LUT R72, R73, 0x380, RZ, 0xc0, !PT ;  /* 0x0000038049487812 */ /* 0x000fe400078ec0ff */
[----:B------:R-:W-:Y:S02]  /*94d0*/  LOP3.LUT R64, R65, 0x380, RZ, 0xc0, !PT ;  /* 0x0000038041407812 */ /* 0x000fe400078ec0ff */
[----:B------:R-:W-:Y:S02]  /*94e0*/  LOP3.LUT R48, R49, 0x380, RZ, 0xc0, !PT ;  /* 0x0000038031307812 */ /* 0x000fe400078ec0ff */
[----:B------:R-:W-:-:S02]  /*94f0*/  LOP3.LUT R53, R34, 0x380, RZ, 0xc0, !PT ;  /* 0x0000038022357812 */ /* 0x000fc400078ec0ff */
[----:B------:R-:W-:Y:S01]  /*9500*/  ISETP.GE.OR P0, PT, R0, UR10, P0 ;  /* 0x0000000a00007c0c */ /* 0x000fe20008706670 */
[----:B------:R-:W-:Y:S01]  /*9510*/  UIMAD UR6, UR9, UR12, URZ ;  /* 0x0000000c090672a4 */ /* 0x000fe2000f8e023f */
[----:B------:R-:W-:Y:S01]  /*9520*/  LOP3.LUT R0, R3, 0x380, RZ, 0xc0, !PT ;  /* 0x0000038003007812 */ /* 0x000fe200078ec0ff */
[----:B------:R0:W-:Y:S01]  /*9530*/  @!P1 STG.E desc[UR38][R26.64], R21 ;  /* 0x000000151a009986 */ /* 0x0001e2000c101926 */
[----:B------:R-:W-:Y:S01]  /*9540*/  SHF.R.U64 R24, R24, 0x3, RZ ;  /* 0x0000000318187819 */ /* 0x000fe200000012ff */
[----:B------:R-:W-:Y:S01]  /*9550*/  ULDC.64 UR8, c[0x0][0xae0] ;  /* 0x0002b80000087ab9 */ /* 0x000fe20000000a00 */
[----:B------:R-:W-:Y:S02]  /*9560*/  SHF.R.U64 R72, R72, 0x3, RZ ;  /* 0x0000000348487819 */ /* 0x000fe400000012ff */
[----:B------:R-:W-:Y:S02]  /*9570*/  SHF.R.U64 R64, R64, 0x3, RZ ;  /* 0x0000000340407819 */ /* 0x000fe400000012ff */
[----:B------:R-:W-:-:S02]  /*9580*/  SHF.R.U64 R48, R48, 0x3, RZ ;  /* 0x0000000330307819 */ /* 0x000fc400000012ff */
[----:B------:R-:W-:Y:S01]  /*9590*/  SHF.R.U64 R53, R53, 0x3, RZ ;  /* 0x0000000335357819 */ /* 0x000fe200000012ff */
[----:B------:R1:W-:Y:S01]  /*95a0*/  @!P0 STG.E desc[UR38][R26.64+0x20], R40 ;  /* 0x000020281a008986 */ /* 0x0003e2000c101926 */
        /* <DEDUP_REMOVED lines=12> */
[----:B0-----:R-:W-:Y:S01]  /*9670*/  IMAD.U32 R21, RZ, RZ, UR12 ;  /* 0x0000000cff157e24 */ /* 0x001fe2000f8e00ff */
[----:B------:R-:W-:Y:S01]  /*9680*/  SHF.R.S32.HI R3, RZ, 0x1f, R2 ;  /* 0x0000001fff037819 */ /* 0x000fe20000011402 */
[----:B------:R-:W5:Y:S01]  /*9690*/  LD.E.128 R32, desc[UR38][R32.64] ;  /* 0x0000002620207980 */ /* 0x000f62000c101d00 */
[----:B------:R-:W-:-:S03]  /*96a0*/  UIMAD UR6, UR4, UR13, UR6 ;  /* 0x0000000d040672a4 */ /* 0x000fc6000f8e0206 */
[----:B------:R-:W5:Y:S01]  /*96b0*/  LD.E.128 R52, desc[UR38][R52.64] ;  /* 0x0000002634347980 */ /* 0x000f62000c101d00 */
[----:B------:R-:W-:-:S03]  /*96c0*/  IMAD.WIDE.U32 R20, R21, UR4, R2 ;  /* 0x0000000415147c25 */ /* 0x000fc6000f8e0002 */
        /* <DEDUP_REMOVED lines=8> */
[----:B-1----:R-:W5:Y:S04]  /*9750*/  LD.E.128 R40, desc[UR38][R42.64] ;  /* 0x000000262a287980 */ /* 0x002f68000c101d00 */
        /* <DEDUP_REMOVED lines=12> */
[----:B------:R-:W-:Y:S01]  /*9820*/  VIADD R21, R21, UR6 ;  /* 0x0000000615157c36 */ /* 0x000fe20008000000 */
[----:B------:R-:W-:Y:S01]  /*9830*/  UIMAD UR10, UR42, -0x80, UR10 ;  /* 0xffffff802a0a78a4 */ /* 0x000fe2000f8e020a */
[----:B------:R-:W-:Y:S01]  /*9840*/  IMAD.U32 R3, RZ, RZ, UR8 ;  /* 0x00000008ff037e24 */ /* 0x000fe2000f8e00ff */
[----:B------:R-:W-:Y:S01]  /*9850*/  UIMAD UR4, UR43, UR9, UR4 ;  /* 0x000000092b0472a4 */ /* 0x000fe2000f8e0204 */
[----:B------:R-:W-:-:S02]  /*9860*/  ULDC.64 UR6, c[0x0][0xae8] ;  /* 0x0002ba0000067ab9 */ /* 0x000fc40000000a00 */
[----:B------:R-:W-:Y:S01]  /*9870*/  IMAD.WIDE.U32 R20, R3, UR43, R20 ;  /* 0x0000002b03147c25 */ /* 0x000fe2000f8e0014 */
[----:B------:R-:W-:-:S03]  /*9880*/  ISETP.GE.AND P3, PT, R16, UR10, PT ;  /* 0x0000000a10007c0c */ /* 0x000fc6000bf66270 */
[----:B------:R-:W-:Y:S01]  /*9890*/  VIADD R21, R21, UR4 ;  /* 0x0000000415157c36 */ /* 0x000fe20008000000 */
[----:B------:R-:W-:Y:S01]  /*98a0*/  UIMAD UR4, UR45, UR6, URZ ;  /* 0x000000062d0472a4 */ /* 0x000fe2000f8e023f */
[----:B------:R-:W-:Y:S02]  /*98b0*/  VIADD R102, R102, 0x22820 ;  /* 0x0002282066667836 */ /* 0x000fe40000000000 */
[----:B------:R-:W-:Y:S02]  /*98c0*/  VIADD R17, R16, 0x60 ;  /* 0x0000006010117836 */ /* 0x000fe40000000000 */
[----:B------:R-:W-:Y:S01]  /*98d0*/  IMAD.U32 R79, RZ, RZ, UR6 ;  /* 0x00000006ff4f7e24 */ /* 0x000fe2000f8e00ff */
[----:B------:R-:W-:Y:S01]  /*98e0*/  UIMAD UR4, UR46, UR7, UR4 ;  /* 0x000000072e0472a4 */ /* 0x000fe2000f8e0204 */
[----:B------:R-:W-:Y:S02]  /*98f0*/  PRMT R102, RZ, 0x654, R102 ;  /* 0x00000654ff667816 */ /* 0x000fe40000000066 */
[----:B------:R-:W-:Y:S01]  /*9900*/  IMAD.WIDE.U32 R78, R79, UR46, R20 ;  /* 0x0000002e4f4e7c25 */ /* 0x000fe2000f8e0014 */
[----:B------:R-:W-:-:S02]  /*9910*/  ISETP.GE.AND P2, PT, R17, UR10, PT ;  /* 0x0000000a11007c0c */ /* 0x000fc4000bf46270 */
[--C-:B------:R-:W-:Y:S01]  /*9920*/  SHF.R.S32.HI R17, RZ, 0x1f, R16.reuse ;  /* 0x0000001fff117819 */ /* 0x100fe20000011410 */
[C---:B------:R-:W-:Y:S01]  /*9930*/  VIADD R0, R16.reuse, 0x20 ;  /* 0x0000002010007836 */ /* 0x040fe20000000000 */
[----:B0-----:R0:W-:Y:S01]  /*9940*/  SYNCS.ARRIVE.TRANS64.RED.A1T0 RZ, [R102+URZ], RZ ;  /* 0x000000ff66ff79a7 */ /* 0x0011e2000810043f */
[----:B------:R-:W-:Y:S01]  /*9950*/  VIADD R3, R16, 0x40 ;  /* 0x0000004010037836 */ /* 0x000fe20000000000 */
[----:B------:R-:W-:Y:S01]  /*9960*/  BSSY B1, `(.L_x_3580) ;  /* 0x000001d000017945 */ /* 0x000fe20003800000 */
[----:B------:R-:W-:Y:S02]  /*9970*/  IMAD.U32 R77, RZ, RZ, UR42 ;  /* 0x0000002aff4d7e24 */ /* 0x000fe4000f8e00ff */
[----:B------:R-:W-:Y:S01]  /*9980*/  VIADD R83, R79, UR4 ;  /* 0x000000044f537c36 */ /* 0x000fe20008000000 */
[----:B------:R-:W-:Y:S01]  /*9990*/  ISETP.GE.AND P0, PT, R0, UR10, PT ;  /* 0x0000000a00007c0c */ /* 0x000fe2000bf06270 */
[----:B------:R-:W-:Y:S01]  /*99a0*/  IMAD.WIDE R76, R77, 0x80, R16 ;  /* 0x000000804d4c7825 */ /* 0x000fe200078e0210 */
[----:B------:R-:W-:Y:S01]  /*99b0*/  ISETP.GE.AND P1, PT, R3, UR10, PT ;  /* 0x0000000a03007c0c */ /* 0x000fe2000bf26270 */
[----:B0-----:R-:W-:-:S12]  /*99c0*/  @P3 BRA `(.L_x_3581) ;  /* 0x0000000000583947 */ /* 0x001fd80003800000 */
        /* <DEDUP_REMOVED lines=22> */
.L_x_3581:
[----:B------:R-:W-:Y:S05]  /*9b30*/  BSYNC B1 ;  /* 0x0000000000017941 */ /* 0x000fea0003800000 */
.L_x_3580:
        /* <DEDUP_REMOVED lines=14> */
[----:B0----5:R-:W-:Y:S02]  /*9c20*/  VIADD R52, R2, 0xc0 ;  /* 0x000000c002347836 */ /* 0x021fe40000000000 */
        /* <DEDUP_REMOVED lines=11> */
.L_x_3583:
[----:B------:R-:W-:Y:S05]  /*9ce0*/  BSYNC B1 ;  /* 0x0000000000017941 */ /* 0x000fea0003800000 */
.L_x_3582:
        /* <DEDUP_REMOVED lines=14> */
[----:B-1---5:R-:W-:Y:S02]  /*9dd0*/  VIADD R32, R2, 0xc0 ;  /* 0x000000c002207836 */ /* 0x022fe40000000000 */
        /* <DEDUP_REMOVED lines=11> */
.L_x_3585:
[----:B------:R-:W-:Y:S05]  /*9e90*/  BSYNC B1 ;  /* 0x0000000000017941 */ /* 0x000fea0003800000 */
.L_x_3584:
        /* <DEDUP_REMOVED lines=27> */
.L_x_3578:
[----:B------:R-:W-:Y:S01]  /*a050*/  ULDC.64 UR6, c[0x0][0xbe0] ;  /* 0x0002f80000067ab9 */ /* 0x000fe20000000a00 */
[----:B------:R-:W-:Y:S02]  /*a060*/  USHF.L.U32 UR4, UR46, 0x2, URZ ;  /* 0x000000022e047899 */ /* 0x000fe4000800063f */
[----:B------:R-:W-:Y:S01]  /*a070*/  UISETP.NE.U32.AND UP0, UPT, UR6, URZ, UPT ;  /* 0x0000003f0600728c */ /* 0x000fe2000bf05070 */
[----:B------:R-:W-:Y:S01]  /*a080*/  ULDC.64 UR8, c[0x0][0xbd8] ;  /* 0x0002f60000087ab9 */ /* 0x000fe20000000a00 */
[----:B------:R-:W-:Y:S02]  /*a090*/  USHF.L.U64.HI UR10, UR46, 0x2, UR45 ;  /* 0x000000022e0a7899 */ /* 0x000fe4000801022d */
[----:B------:R-:W-:Y:S02]  /*a0a0*/  UISETP.NE.AND.EX UP1, UPT, UR7, URZ, UPT, UP0 ;  /* 0x0000003f0700728c */ /* 0x000fe4000bf25300 */
[----:B------:R-:W-:-:S04]  /*a0b0*/  UISETP.NE.U32.AND UP0, UPT, UR8, URZ, UPT ;  /* 0x0000003f0800728c */ /* 0x000fc8000bf05070 */
[----:B------:R-:W-:Y:S01]  /*a0c0*/  PLOP3.LUT P2, PT, PT, PT, UP1, 0x80, 0x0 ;  /* 0x000000000000781c */ /* 0x000fe20003f4f018 */
[----:B------:R-:W-:-:S04]  /*a0d0*/  UISETP.NE.AND.EX UP0, UPT, UR9, URZ, UPT, UP0 ;  /* 0x0000003f0900728c */ /* 0x000fc8000bf05300 */
[----:B------:R-:W-:Y:S02]  /*a0e0*/  @UP1 UIADD3 UR6, UP2, UR4, UR6, URZ ;  /* 0x0000000604061290 */ /* 0x000fe4000ff5e03f */
[----:B------:R-:W-:Y:S02]  /*a0f0*/  PLOP3.LUT P1, PT, PT, PT, UP0, 0x80, 0x0 ;  /* 0x000000000000781c */ /* 0x000fe40003f2f008 */
[----:B------:R-:W-:Y:S02]  /*a100*/  @UP1 UIADD3.X UR7, UR10, UR7, URZ, UP2, !UPT ;  /* 0x000000070a071290 */ /* 0x000fe400097fe43f */
[----:B------:R-:W-:Y:S01]  /*a110*/  UIADD3 UR4, UP1, UR4, UR8, URZ ;  /* 0x0000000804047290 */ /* 0x000fe2000ff3e03f */
[----:B------:R-:W-:-:S03]  /*a120*/  IMAD.U32 R6, RZ, RZ, UR6 ;  /* 0x00000006ff067e24 */ /* 0x000fc6000f8e00ff */
[----:B------:R-:W-:Y:S01]  /*a130*/  IMAD.U32 R7, RZ, RZ, UR7 ;  /* 0x00000007ff077e24 */ /* 0x000fe2000f8e00ff */
[----:B------:R-:W-:Y:S01]  /*a140*/  UIADD3.X UR6, UR10, UR9, URZ, UP1, !UPT ;  /* 0x000000090a067290 */ /* 0x000fe20008ffe43f */
[----:B------:R-:W-:-:S03]  /*a150*/  IMAD.MOV.U32 R9, RZ, RZ, RZ ;  /* 0x000000ffff097224 */ /* 0x000fc600078e00ff */
[----:B------:R-:W2:Y:S01]  /*a160*/  @P2 LDG.E R6, desc[UR38][R6.64] ;  /* 0x0000002606062981 */ /* 0x000ea2000c1e1900 */
[----:B------:R-:W-:Y:S02]  /*a170*/  IMAD.U32 R4, RZ, RZ, UR4 ;  /* 0x00000004ff047e24 */ /* 0x000fe4000f8e00ff */
[----:B------:R-:W-:-:S05]  /*a180*/  IMAD.U32 R5, RZ, RZ, UR6 ;  /* 0x00000006ff057e24 */ /* 0x000fca000f8e00ff */
[----:B------:R0:W5:Y:S01]  /*a190*/  @P1 LDG.E R9, desc[UR38][R4.64] ;  /* 0x0000002604091981 */ /* 0x000162000c1e1900 */
[----:B------:R-:W-:Y:S01]  /*a1a0*/  ULDC UR4, c[0x0][0xa88] ;  /* 0x0002a20000047ab9 */ /* 0x000fe20000000800 */
        /* <DEDUP_REMOVED lines=9> */
.L_x_3587:
        /* <DEDUP_REMOVED lines=32> */
.L_x_3589:
[----:B------:R-:W-:Y:S05]  /*a440*/  BSYNC B1 ;  /* 0x0000000000017941 */ /* 0x000fea0003800000 */
.L_x_3588:
[----:B------:R-:W-:Y:S01]  /*a450*/  ULDC.64 UR6, c[0x0][0xaa0] ;  /* 0x0002a80000067ab9 */ /* 0x000fe20000000a00 */
[----:B0-----:R-:W-:Y:S01]  /*a460*/  IMAD.MOV.U32 R3, RZ, RZ, R11 ;  /* 0x000000ffff037224 */ /* 0x001fe200078e000b */
[----:B------:R-:W-:Y:S01]  /*a470*/  ULDC.64 UR10, c[0x0][0xae0] ;  /* 0x0002b800000a7ab9 */ /* 0x000fe20000000a00 */
[----:B------:R-:W-:Y:S01]  /*a480*/  IMAD R0, R8, UR6, RZ ;  /* 0x0000000608007c24 */ /* 0x000fe2000f8e02ff */
[----:B------:R-:W-:Y:S01]  /*a490*/  BSSY B1, `(.L_x_3590) ;  /* 0x0000031000017945 */ /* 0x000fe20003800000 */
[----:B------:R-:W-:Y:S01]  /*a4a0*/  IMAD.WIDE.U32 R4, R9, UR6, R2 ;  /* 0x0000000609047c25 */ /* 0x000fe2000f8e0002 */
[----:B------:R-:W-:-:S03]  /*a4b0*/  UIMAD UR6, UR8, UR10, URZ ;  /* 0x0000000a080672a4 */ /* 0x000fc6000f8e023f */
[----:B------:R-:W-:Y:S01]  /*a4c0*/  IMAD R9, R9, UR7, R0 ;  /* 0x0000000709097c24 */ /* 0x000fe2000f8e0200 */
[----:B------:R-:W-:Y:S01]  /*a4d0*/  UIMAD UR7, UR42, -0x80, UR4 ;  /* 0xffffff802a0778a4 */ /* 0x000fe2000f8e0204 */
[----:B------:R-:W-:Y:S01]  /*a4e0*/  IMAD.U32 R3, RZ, RZ, UR10 ;  /* 0x0000000aff037e24 */ /* 0x000fe2000f8e00ff */
[----:B------:R-:W-:Y:S01]  /*a4f0*/  UIMAD UR6, UR43, UR11, UR6 ;  /* 0x0000000b2b0672a4 */ /* 0x000fe2000f8e0206 */
[----:B------:R-:W-:Y:S01]  /*a500*/  IMAD.IADD R5, R5, 0x1, R9 ;  /* 0x0000000105057824 */ /* 0x000fe200078e0209 */
[----:B------:R-:W-:Y:S01]  /*a510*/  ULDC.64 UR8, c[0x0][0xae8] ;  /* 0x0002ba0000087ab9 */ /* 0x000fe20000000a00 */
[C---:B------:R-:W-:Y:S01]  /*a520*/  VIADD R0, R16.reuse, 0x20 ;  /* 0x0000002010007836 */ /* 0x040fe20000000000 */
[----:B------:R-:W-:Y:S01]  /*a530*/  ISETP.GE.AND P2, PT, R16, UR7, PT ;  /* 0x0000000710007c0c */ /* 0x000fe2000bf46270 */
[----:B------:R-:W-:Y:S01]  /*a540*/  IMAD.WIDE.U32 R4, R3, UR43, R4 ;  /* 0x0000002b03047c25 */ /* 0x000fe2000f8e0004 */
[----:B------:R-:W-:Y:S01]  /*a550*/  UIMAD UR4, UR45, UR8, URZ ;  /* 0x000000082d0472a4 */ /* 0x000fe2000f8e023f */
[----:B------:R-:W-:-:S02]  /*a560*/  SHF.R.S32.HI R9, RZ, 0x1f, R16 ;  /* 0x0000001fff097819 */ /* 0x000fc40000011410 */
[----:B------:R-:W-:Y:S01]  /*a570*/  VIADD R5, R5, UR6 ;  /* 0x0000000605057c36 */ /* 0x000fe20008000000 */
[----:B------:R-:W-:Y:S01]  /*a580*/  UIMAD UR4, UR46, UR9, UR4 ;  /* 0x000000092e0472a4 */ /* 0x000fe2000f8e0204 */
        /* <DEDUP_REMOVED lines=33> */
.L_x_3591:
[----:B------:R-:W-:Y:S05]  /*a7a0*/  BSYNC B1 ;  /* 0x0000000000017941 */ /* 0x000fea0003800000 */
.L_x_3590:
        /* <DEDUP_REMOVED lines=20> */
[----:B0-----:R-:W-:Y:S01]  /*a8f0*/  LEA R12, P1, R4, UR8, 0x1 ;  /* 0x00000008040c7c11 */ /* 0x001fe2000f8208ff */
[----:B------:R-:W-:-:S05]  /*a900*/  IMAD.IADD R3, R5, 0x1, R3 ;  /* 0x0000000105037824 */ /* 0x000fca00078e0203 */
[----:B------:R-:W-:-:S05]  /*a910*/  LEA.HI.X R13, R4, UR9, R3, 0x1, P1 ;  /* 0x00000009040d7c11 */ /* 0x000fca00088f0c03 */
[----:B------:R1:W-:Y:S04]  /*a920*/  @!P3 STG.E.128 desc[UR38][R12.64], RZ ;  /* 0x000000ff0c00b986 */ /* 0x0003e8000c101d26 */
[----:B------:R1:W-:Y:S04]  /*a930*/  @!P4 STG.E.128 desc[UR38][R12.64+0x80], RZ ;  /* 0x000080ff0c00c986 */ /* 0x0003e8000c101d26 */
[----:B------:R1:W-:Y:S04]  /*a940*/  @!P5 STG.E.128 desc[UR38][R12.64+0x100], RZ ;  /* 0x000100ff0c00d986 */ /* 0x0003e8000c101d26 */
[----:B------:R1:W-:Y:S02]  /*a950*/  @!P6 STG.E.128 desc[UR38][R12.64+0x180], RZ ;  /* 0x000180ff0c00e986 */ /* 0x0003e4000c101d26 */
.L_x_3593:
[----:B------:R-:W-:Y:S05]  /*a960*/  BSYNC B1 ;  /* 0x0000000000017941 */ /* 0x000fea0003800000 */
.L_x_3592:
        /* <DEDUP_REMOVED lines=19> */
[----:B01----:R-:W-:Y:S01]  /*aaa0*/  LEA R12, P0, R4, UR8, 0x1 ;  /* 0x00000008040c7c11 */ /* 0x003fe2000f8008ff */
[----:B------:R-:W-:-:S05]  /*aab0*/  IMAD.IADD R3, R5, 0x1, R3 ;  /* 0x0000000105037824 */ /* 0x000fca00078e0203 */
[----:B------:R-:W-:-:S05]  /*aac0*/  LEA.HI.X R13, R4, UR9, R3, 0x1, P0 ;  /* 0x00000009040d7c11 */ /* 0x000fca00080f0c03 */
[----:B------:R2:W-:Y:S04]  /*aad0*/  @!P1 STG.E.128 desc[UR38][R12.64], RZ ;  /* 0x000000ff0c009986 */ /* 0x0005e8000c101d26 */
[----:B------:R2:W-:Y:S04]  /*aae0*/  @!P3 STG.E.128 desc[UR38][R12.64+0x80], RZ ;  /* 0x000080ff0c00b986 */ /* 0x0005e8000c101d26 */
[----:B------:R2:W-:Y:S04]  /*aaf0*/  @!P4 STG.E.128 desc[UR38][R12.64+0x100], RZ ;  /* 0x000100ff0c00c986 */ /* 0x0005e8000c101d26 */
[----:B------:R2:W-:Y:S02]  /*ab00*/  @!P5 STG.E.128 desc[UR38][R12.64+0x180], RZ ;  /* 0x000180ff0c00d986 */ /* 0x0005e4000c101d26 */
.L_x_3595:
[----:B------:R-:W-:Y:S05]  /*ab10*/  BSYNC B1 ;  /* 0x0000000000017941 */ /* 0x000fea0003800000 */
.L_x_3594:
        /* <DEDUP_REMOVED lines=25> */
.L_x_3586:
[----:B------:R-:W-:Y:S05]  /*acb0*/  BSYNC B0 ;  /* 0x0000000000007941 */ /* 0x000fea0003800000 */
.L_x_3577:
[----:B------:R-:W-:Y:S02]  /*acc0*/  ULDC UR4, c[0x0][0xc14] ;  /* 0x0003050000047ab9 */ /* 0x000fe40000000800 */
[----:B------:R-:W-:-:S13]  /*acd0*/  ISETP.GE.AND P0, PT, R111, UR4, PT ;  /* 0x000000046f007c0c */ /* 0x000fda000bf06270 */
[----:B------:R-:W-:Y:S05]  /*ace0*/  @!P0 BRA `(.L_x_3596) ;  /* 0xffffff6000248947 */ /* 0x000fea000383ffff */
[----:B------:R-:W-:Y:S05]  /*acf0*/  EXIT ;  /* 0x000000000000794d */ /* 0x000fea0003800000 */
.L_x_3541:
        /* <DEDUP_REMOVED lines=61> */
.L_x_3601:
        /* <DEDUP_REMOVED lines=15> */
.L_x_3600:
[----:B------:R-:W-:Y:S05]  /*b1c0*/  BSYNC B0 ;  /* 0x0000000000007941 */ /* 0x000fea0003800000 */
.L_x_3599:
[----:B0----5:R-:W0:Y:S01]  /*b1d0*/  SHFL.UP PT, R2, R8, 0x1, RZ ;  /* 0x0420000008027989 */ /* 0x021e2200000e00ff */
        /* <DEDUP_REMOVED lines=24> */
.L_x_3597:
        /* <DEDUP_REMOVED lines=20> */
.L_x_3602:
[----:B-1----:R-:W-:Y:S01]  /*b4a0*/  IMAD.MOV R2, RZ, RZ, -R3 ;  /* 0x000000ffff027224 */ /* 0x002fe200078e0a03 */
[----:B--2---:R-:W-:Y:S01]  /*b4b0*/  IABS R4, R6 ;  /* 0x0000000600047213 */ /* 0x004fe20000000000 */
[----:B---3--:R-:W-:Y:S02]  /*b4c0*/  IMAD R16, R16, UR4, R7 ;  /* 0x0000000410107c24 */ /* 0x008fe4000f8e0207 */
[----:B------:R-:W-:Y:S02]  /*b4d0*/  IMAD R5, R2, R11, RZ ;  /* 0x0000000b02057224 */ /* 0x000fe400078e02ff */
[----:B------:R-:W-:Y:S02]  /*b4e0*/  IMAD.MOV.U32 R2, RZ, RZ, RZ ;  /* 0x000000ffff027224 */ /* 0x000fe400078e00ff */
[----:B------:R-:W-:Y:S02]  /*b4f0*/  IMAD.MOV R4, RZ, RZ, -R4 ;  /* 0x000000ffff047224 */ /* 0x000fe400078e0a04 */
[----:B------:R-:W-:Y:S01]  /*b500*/  IMAD.HI.U32 R2, R3, R5, R2 ;  /* 0x0000000503027227 */ /* 0x000fe200078e0002 */
[----:B------:R-:W-:-:S04]  /*b510*/  IADD3 R5, -R16, UR6, RZ ;  /* 0x0000000610057c10 */ /* 0x000fc8000fffe1ff */
        /* <DEDUP_REMOVED lines=48> */
.L_x_3598:
[----:B------:R-:W-:Y:S02]  /*b820*/  IMAD.MOV.U32 R17, RZ, RZ, RZ ;  /* 0x000000ffff117224 */ /* 0x000fe400078e00ff */
[----:B------:R-:W-:Y:S02]  /*b830*/  IMAD.U32 R16, RZ, RZ, UR6 ;  /* 0x00000006ff107e24 */ /* 0x000fe4000f8e00ff */
[----:B------:R-:W-:-:S07]  /*b840*/  IMAD.MOV.U32 R18, RZ, RZ, RZ ;  /* 0x000000ffff127224 */ /* 0x000fce00078e00ff */
.L_x_3603:
[----:B------:R-:W1:Y:S01]  /*b850*/  S2R R2, SR_TID.X ;  /* 0x0000000000027919 */ /* 0x000e620000002100 */
        /* <DEDUP_REMOVED lines=11> */
[----:B------:R1:W-:Y:S03]  /*b910*/  STL [R1], RZ ;  /* 0x000000ff01007387 */ /* 0x0003e60000100800 */
[----:B------:R-:W-:Y:S05]  /*b920*/  @P0 BRA `(.L_x_3604) ;  /* 0x0000003800f40947 */ /* 0x000fea0003800000 */
[----:B-1----:R-:W-:Y:S01]  /*b930*/  IMAD.MOV.U32 R0, RZ, RZ, 0x1 ;  /* 0x00000001ff007424 */ /* 0x002fe200078e00ff */
[----:B------:R1:W-:Y:S01]  /*b940*/  STL [R1], RZ ;  /* 0x000000ff01007387 */ /* 0x0003e20000100800 */
[----:B------:R-:W-:Y:S01]  /*b950*/  ULDC UR37, c[0x0][0xc] ;  /* 0x0000030000257ab9 */ /* 0x000fe20000000800 */
[----:B------:R-:W-:Y:S02]  /*b960*/  ULDC.64 UR40, c[0x0][0x198] ;  /* 0x0000660000287ab9 */ /* 0x000fe40000000a00 */
[----:B------:R1:W-:Y:S04]  /*b970*/  STL [R1+0x4], R0 ;  /* 0x0000040001007387 */ /* 0x0003e80000100800 */
[----:B------:R1:W-:Y:S02]  /*b980*/  STL [R1+0x20], RZ ;  /* 0x000020ff01007387 */ /* 0x0003e40000100800 */
.L_x_3669:
[----:B--2---:R-:W2:Y:S02]  /*b990*/  LDC.64 R2, c[0x0][0xc60] ;  /* 0x00031800ff027b82 */ /* 0x004ea40000000a00 */
[----:B--2---:R-:W-:-:S05]  /*b9a0*/  IMAD.WIDE R2, R19, 0x4, R2 ;  /* 0x0000000413027825 */ /* 0x004fca00078e0202 */
[----:B------:R-:W2:Y:S01]  /*b9b0*/  LDG.E R5, desc[UR38][R2.64] ;  /* 0x0000002602057981 */ /* 0x000ea2000c1e1900 */
[----:B------:R-:W-:Y:S05]  /*b9c0*/  YIELD ;  /* 0x0000000000007946 */ /* 0x000fea0003800000 */
[----:B------:R-:W-:Y:S01]  /*b9d0*/  ULDC.64 UR4, c[0x0][0xa28] ;  /* 0x00028a0000047ab9 */ /* 0x000fe20000000a00 */
[----:B-1----:R-:W-:Y:S01]  /*b9e0*/  IMAD.MOV.U32 R0, RZ, RZ, RZ ;  /* 0x000000ffff007224 */ /* 0x002fe200078e00ff */
[----:B------:R-:W-:Y:S01]  /*b9f0*/  ISETP.NE.U32.AND P0, PT, RZ, UR4, PT ;  /* 0x00000004ff007c0c */ /* 0x000fe2000bf05070 */
[----:B------:R-:W-:Y:S01]  /*ba00*/  IMAD.MOV.U32 R6, RZ, RZ, RZ ;  /* 0x000000ffff067224 */ /* 0x000fe200078e00ff */
[----:B------:R-:W-:-:S02]  /*ba10*/  ULDC.64 UR6, c[0x0][0xa08] ;  /* 0x0002820000067ab9 */ /* 0x000fc40000000a00 */
[----:B------:R-:W-:Y:S02]  /*ba20*/  ISETP.NE.AND.EX P0, PT, RZ, UR5, PT, P0 ;  /* 0x00000005ff007c0c */ /* 0x000fe4000bf05300 */
[----:B--2---:R-:W-:Y:S01]  /*ba30*/  SHF.R.S32.HI R4, RZ, 0x1f, R5 ;  /* 0x0000001fff047819 */ /* 0x004fe20000011405 */
[----:B------:R-:W-:-:S10]  /*ba40*/  IMAD.SHL.U32 R11, R5, 0x4, RZ ;  /* 0x00000004050b7824 */ /* 0x000fd400078e00ff */
[C---:B------:R-:W-:Y:S01]  /*ba50*/  @P0 LEA R2, P1, R5.reuse, UR4, 0x2 ;  /* 0x0000000405020c11 */ /* 0x040fe2000f8210ff */
[----:B------:R1:W-:Y:S03]  /*ba60*/  STL [R1+0x10], R5 ;  /* 0x0000100501007387 */ /* 0x0003e60000100800 */
[C-C-:B------:R-:W-:Y:S01]  /*ba70*/  @P0 LEA.HI.X R3, R5.reuse, UR5, R4.reuse, 0x2, P1 ;  /* 0x0000000505030c11 */ /* 0x140fe200088f1404 */
[----:B------:R-:W-:Y:S02]  /*ba80*/  ULDC.64 UR4, c[0x0][0xa18] ;  /* 0x0002860000047ab9 */ /* 0x000fe40000000a00 */
[----:B------:R-:W-:Y:S02]  /*ba90*/  ISETP.NE.U32.AND P1, PT, RZ, UR4, PT ;  /* 0x00000004ff007c0c */ /* 0x000fe4000bf25070 */
[----:B------:R2:W5:Y:S01]  /*baa0*/  @P0 LDG.E R0, desc[UR38][R2.64] ;  /* 0x0000002602000981 */ /* 0x000562000c1e1900 */
[----:B------:R-:W-:-:S02]  /*bab0*/  SHF.L.U64.HI R10, R5, 0x2, R4 ;  /* 0x00000002050a7819 */ /* 0x000fc40000010204 */
[----:B------:R-:W-:Y:S01]  /*bac0*/  ISETP.NE.AND.EX P1, PT, RZ, UR5, PT, P1 ;  /* 0x00000005ff007c0c */ /* 0x000fe2000bf25310 */
[----:B------:R-:W-:Y:S04]  /*bad0*/  STL [R1+0x18], R11 ;  /* 0x0000180b01007387 */ /* 0x000fe80000100800 */
[----:B------:R-:W-:Y:S08]  /*bae0*/  STL [R1+0x1c], R10 ;  /* 0x00001c0a01007387 */ /* 0x000ff00000100800 */
[----:B------:R-:W-:-:S04]  /*baf0*/  @P1 IADD3 R8, P0, R11, UR4, RZ ;  /* 0x000000040b081c10 */ /* 0x000fc8000ff1e0ff */
[C---:B------:R-:W-:Y:S01]  /*bb00*/  @P1 IADD3.X R9, R10.reuse, UR5, RZ, P0, !PT ;  /* 0x000000050a091c10 */ /* 0x040fe200087fe4ff */
[----:B------:R-:W-:Y:S02]  /*bb10*/  ULDC.64 UR4, c[0x0][0xa00] ;  /* 0x0002800000047ab9 */ /* 0x000fe40000000a00 */
[----:B------:R-:W-:Y:S02]  /*bb20*/  ISETP.NE.U32.AND P2, PT, RZ, UR4, PT ;  /* 0x00000004ff007c0c */ /* 0x000fe4000bf45070 */
[C---:B--2---:R-:W-:Y:S02]  /*bb30*/  IADD3 R2, P0, R11.reuse, UR4, RZ ;  /* 0x000000040b027c10 */ /* 0x044fe4000ff1e0ff */
[----:B------:R-:W-:Y:S02]  /*bb40*/  ISETP.NE.AND.EX P2, PT, RZ, UR5, PT, P2 ;  /* 0x00000005ff007c0c */ /* 0x000fe4000bf45320 */
[----:B------:R-:W-:Y:S01]  /*bb50*/  IADD3.X R3, R10, UR5, RZ, P0, !PT ;  /* 0x000000050a037c10 */ /* 0x000fe200087fe4ff */
[----:B------:R-:W-:Y:S01]  /*bb60*/  ULDC UR4, c[0x0][0x288] ;  /* 0x0000a20000047ab9 */ /* 0x000fe20000000800 */
[----:B------:R-:W-:-:S04]  /*bb70*/  IADD3 R4, P0, R11, UR6, RZ ;  /* 0x000000060b047c10 */ /* 0x000fc8000ff1e0ff */
[----:B-1----:R-:W-:-:S05]  /*bb80*/  IADD3.X R5, R10, UR7, RZ, P0, !PT ;  /* 0x000000070a057c10 */ /* 0x002fca00087fe4ff */
[----:B------:R-:W2:Y:S01]  /*bb90*/  @P2 LDG.E R6, desc[UR38][R2.64] ;  /* 0x0000002602062981 */ /* 0x000ea2000c1e1900 */
[----:B------:R-:W-:-:S03]  /*bba0*/  ISETP.NE.U32.AND P0, PT, RZ, UR6, PT ;  /* 0x00000006ff007c0c */ /* 0x000fc6000bf05070 */
[----:B--2---:R1:W-:Y:S02]  /*bbb0*/  STL [R1+0x24], R6 ;  /* 0x0000240601007387 */ /* 0x0043e40000100800 */
[----:B-1----:R-:W-:Y:S01]  /*bbc0*/  IMAD.U32 R6, RZ, RZ, UR4 ;  /* 0x00000004ff067e24 */ /* 0x002fe2000f8e00ff */
[----:B------:R-:W-:-:S05]  /*bbd0*/  ULDC.64 UR4, c[0x0][0x3f8] ;  /* 0x0000fe0000047ab9 */ /* 0x000fca0000000a00 */
[----:B------:R1:W5:Y:S01]  /*bbe0*/  @P1 LDG.E R6, desc[UR38][R8.64] ;  /* 0x0000002608061981 */ /* 0x000362000c1e1900 */
[----:B------:R-:W-:Y:S01]  /*bbf0*/  UISETP.NE.U32.AND UP0, UPT, UR4, URZ, UPT ;  /* 0x0000003f0400728c */ /* 0x000fe2000bf05070 */
[----:B------:R-:W-:Y:S02]  /*bc00*/  ISETP.NE.AND.EX P0, PT, RZ, UR7, PT, P0 ;  /* 0x00000007ff007c0c */ /* 0x000fe4000bf05300 */
[----:B------:R-:W-:Y:S01]  /*bc10*/  ULDC UR4, c[0x0][0x404] ;  /* 0x0001010000047ab9 */ /* 0x000fe20000000800 */
[----:B------:R-:W-:-:S03]  /*bc20*/  UISETP.NE.AND.EX UP0, UPT, UR5, URZ, UPT, UP0 ;  /* 0x0000003f0500728c */ /* 0x000fc6000bf05300 */
[----:B------:R-:W-:Y:S01]  /*bc30*/  ULDC UR5, c[0x0][0x2e0] ;  /* 0x0000b80000057ab9 */ /* 0x000fe20000000800 */
[----:B------:R-:W-:-:S04]  /*bc40*/  USEL UR4, UR4, 0x1, UP0 ;  /* 0x0000000104047887 */ /* 0x000fc80008000000 */
[----:B------:R-:W-:-:S06]  /*bc50*/  UIMAD UR4, UR4, UR5, URZ ;  /* 0x00000005040472a4 */ /* 0x000fcc000f8e023f */
[----:B------:R-:W-:Y:S01]  /*bc60*/  IMAD.U32 R7, RZ, RZ, UR4 ;  /* 0x00000004ff077e24 */ /* 0x000fe2000f8e00ff */
[----:B-1----:R-:W-:Y:S06]  /*bc70*/  @P1 BRA `(.L_x_3605) ;  /* 0x0000000000101947 */ /* 0x002fec0003800000 */
[----:B------:R-:W-:Y:S05]  /*bc80*/  @!P2 BRA `(.L_x_3605) ;  /* 0x00000000000ca947 */ /* 0x000fea0003800000 */
[----:B-----5:R-:W2:Y:S04]  /*bc90*/  LDG.E R6, desc[UR38][R2.64] ;  /* 0x0000002602067981 */ /* 0x020ea8000c1e1900 */
[----:B------:R-:W2:Y:S02]  /*bca0*/  LDG.E R9, desc[UR38][R2.64+0x4] ;  /* 0x0000042602097981 */ /* 0x000ea4000c1e1900 */
[----:B--2---:R-:W-:-:S07]  /*bcb0*/  IMAD.IADD R6, R9, 0x1, -R6 ;  /* 0x0000000109067824 */ /* 0x004fce00078e0a06 */
.L_x_3605:
[----:B------:R-:W-:Y:S01]  /*bcc0*/  IMAD.MOV.U32 R3, RZ, RZ, RZ ;  /* 0x000000ffff037224 */ /* 0x000fe200078e00ff */
[----:B------:R-:W-:-:S05]  /*bcd0*/  ULDC.64 UR4, c[0x0][0xa20] ;  /* 0x0002880000047ab9 */ /* 0x000fca0000000a00 */
[----:B------:R-:W2:Y:S01]  /*bce0*/  @P0 LDG.E R3, desc[UR38][R4.64] ;  /* 0x0000002604030981 */ /* 0x000ea2000c1e1900 */
[----:B------:R-:W-:-:S04]  /*bcf0*/  ISETP.NE.U32.AND P1, PT, RZ, UR4, PT ;  /* 0x00000004ff007c0c */ /* 0x000fc8000bf25070 */
[----:B------:R-:W-:Y:S01]  /*bd00*/  ISETP.NE.AND.EX P1, PT, RZ, UR5, PT, P1 ;  /* 0x00000005ff007c0c */ /* 0x000fe2000bf25310 */
[----:B--2--5:R-:W-:-:S05]  /*bd10*/  IMAD.IADD R2, R3, 0x1, R0 ;  /* 0x0000000103027824 */ /* 0x024fca00078e0200 */
[----:B------:R1:W-:Y:S07]  /*bd20*/  STL [R1+0x8], R2 ;  /* 0x0000080201007387 */ /* 0x0003ee0000100800 */
[----:B------:R-:W-:Y:S05]  /*bd30*/  @!P1 BRA `(.L_x_3606) ;  /* 0x0000000000109947 */ /* 0x000fea0003800000 */
[----:B-1----:R-:W-:-:S04]  /*bd40*/  IADD3 R2, P0, R11, UR4, RZ ;  /* 0x000000040b027c10 */ /* 0x002fc8000ff1e0ff */
[----:B------:R-:W-:-:S05]  /*bd50*/  IADD3.X R3, R10, UR5, RZ, P0, !PT ;  /* 0x000000050a037c10 */ /* 0x000fca00087fe4ff */
[----:B------:R1:W5:Y:S01]  /*bd60*/  LDG.E R7, desc[UR38][R2.64] ;  /* 0x0000002602077981 */ /* 0x000362000c1e1900 */
[----:B------:R-:W-:Y:S05]  /*bd70*/  BRA `(.L_x_3607) ;  /* 0x0000000000107947 */ /* 0x000fea0003800000 */
.L_x_3606:
[----:B------:R-:W-:Y:S05]  /*bd80*/  @!P0 BRA `(.L_x_3607) ;  /* 0x00000000000c8947 */ /* 0x000fea0003800000 */
[----:B-1----:R-:W2:Y:S04]  /*bd90*/  LDG.E R2, desc[UR38][R4.64] ;  /* 0x0000002604027981 */ /* 0x002ea8000c1e1900 */
[----:B------:R-:W2:Y:S02]  /*bda0*/  LDG.E R7, desc[UR38][R4.64+0x4] ;  /* 0x0000042604077981 */ /* 0x000ea4000c1e1900 */
[----:B--2---:R-:W-:-:S07]  /*bdb0*/  IMAD.IADD R7, R7, 0x1, -R2 ;  /* 0x0000000107077824 */ /* 0x004fce00078e0a02 */
.L_x_3607:
[----:B-----5:R-:W-:Y:S01]  /*bdc0*/  IMAD.IADD R7, R7, 0x1, -R0 ;  /* 0x0000000107077824 */ /* 0x020fe200078e0a00 */
[----:B------:R-:W-:Y:S01]  /*bdd0*/  LEA R0, R17, 0xdf, 0x7 ;  /* 0x000000df11007811 */ /* 0x000fe200078e38ff */
[----:B------:R-:W-:Y:S03]  /*bde0*/  BSSY B6, `(.L_x_3608) ;  /* 0x00002b0000067945 */ /* 0x000fe60003800000 */
[C---:B------:R-:W-:Y:S01]  /*bdf0*/  IADD3 R0, R7.reuse, R0, -R6 ;  /* 0x0000000007007210 */ /* 0x040fe20007ffe806 */
[----:B------:R-:W-:-:S04]  /*be00*/  VIADD R7, R7, 0x5f ;  /* 0x0000005f07077836 */ /* 0x000fc80000000000 */
[----:B------:R-:W-:-:S04]  /*be10*/  IMAD.HI R7, R7, 0x2aaaaaab, RZ ;  /* 0x2aaaaaab07077827 */ /* 0x000fc800078e02ff */
[----:B-1----:R-:W-:Y:S01]  /*be20*/  IMAD.HI R2, R0, 0x2aaaaaab, RZ ;  /* 0x2aaaaaab00027827 */ /* 0x002fe200078e02ff */
[----:B------:R-:W-:-:S04]  /*be30*/  SHF.R.U32.HI R0, RZ, 0x1f, R7 ;  /* 0x0000001fff007819 */ /* 0x000fc80000011607 */
[----:B------:R-:W-:Y:S02]  /*be40*/  SHF.R.U32.HI R3, RZ, 0x1f, R2 ;  /* 0x0000001fff037819 */ /* 0x000fe40000011602 */
[----:B------:R-:W-:Y:S02]  /*be50*/  LEA.HI.SX32 R0, R7, R0, 0x1c ;  /* 0x0000000007007211 */ /* 0x000fe400078fe2ff */
[----:B------:R-:W-:-:S04]  /*be60*/  LEA.HI.SX32 R3, R2, R3, 0x1c ;  /* 0x0000000302037211 */ /* 0x000fc800078fe2ff */
[----:B------:R-:W-:-:S04]  /*be70*/  VIMNMX R4, R0, R3, PT ;  /* 0x0000000300047248 */ /* 0x000fc80003fe0100 */
[----:B------:R-:W-:Y:S01]  /*be80*/  ISETP.GT.AND P0, PT, R4, RZ, PT ;  /* 0x000000ff0400720c */ /* 0x000fe20003f04270 */
[----:B------:R1:W-:-:S12]  /*be90*/  STL [R1+0x14], R4 ;  /* 0x0000140401007387 */ /* 0x0003d80000100800 */
[----:B-1----:R-:W-:Y:S05]  /*bea0*/  @P0 BRA `(.L_x_3609) ;  /* 0x0000000000440947 */ /* 0x002fea0003800000 */
[----:B------:R-:W1:Y:S02]  /*beb0*/  S2R R4, SR_TID.X ;  /* 0x0000000000047919 */ /* 0x000e640000002100 */
[----:B-1----:R-:W-:-:S04]  /*bec0*/  LOP3.LUT R4, R4, 0x1f, RZ, 0xc0, !PT ;  /* 0x0000001f04047812 */ /* 0x002fc800078ec0ff */
[----:B------:R-:W-:-:S13]  /*bed0*/  ISETP.NE.AND P1, PT, R4, RZ, PT ;  /* 0x000000ff0400720c */ /* 0x000fda0003f25270 */
[----:B------:R-:W-:Y:S05]  /*bee0*/  @P1 BRA `(.L_x_3610) ;  /* 0x00000028007c1947 */ /* 0x000fea0003800000 */
[----:B------:R-:W1:Y:S01]  /*bef0*/  S2R R7, SR_LANEID ;  /* 0x0000000000077919 */ /* 0x000e620000000000 */
[----:B------:R-:W-:Y:S01]  /*bf00*/  VOTEU.ANY UR4, UPT, PT ;  /* 0x0000000000047886 */ /* 0x000fe200038e0100 */
[----:B------:R-:W2:Y:S01]  /*bf10*/  LDC.64 R2, c[0x0][0xc38] ;  /* 0x00030e00ff027b82 */ /* 0x000ea20000000a00 */
[----:B------:R-:W1:Y:S08]  /*bf20*/  FLO.U32 R0, UR4 ;  /* 0x0000000400007d00 */ /* 0x000e7000080e0000 */
[----:B------:R-:W2:Y:S01]  /*bf30*/  POPC R5, UR4 ;  /* 0x0000000400057d09 */ /* 0x000ea20008000000 */
[----:B-1----:R-:W-:-:S13]  /*bf40*/  ISETP.EQ.U32.AND P0, PT, R0, R7, PT ;  /* 0x000000070000720c */ /* 0x002fda0003f02070 */
[----:B--2---:R-:W2:Y:S01]  /*bf50*/  @P0 ATOMG.E.ADD.STRONG.GPU PT, R3, desc[UR38][R2.64], R5 ;  /* 0x00000005020309a8 */ /* 0x004ea200081ee1e6 */
[----:B------:R-:W1:Y:S02]  /*bf60*/  S2R R4, SR_LTMASK ;  /* 0x0000000000047919 */ /* 0x000e640000003900 */
[----:B-1----:R-:W-:-:S04]  /*bf70*/  LOP3.LUT R4, R4, UR4, RZ, 0xc0, !PT ;  /* 0x0000000404047c12 */ /* 0x002fc8000f8ec0ff */
[----:B------:R-:W1:Y:S01]  /*bf80*/  POPC R7, R4 ;  /* 0x0000000400077309 */ /* 0x000e620000000000 */
[----:B--2---:R-:W1:Y:S02]  /*bf90*/  SHFL.IDX PT, R0, R3, R0, 0x1f ;  /* 0x00001f0003007589 */ /* 0x004e6400000e0000 */
[----:B-1----:R-:W-:Y:S01]  /*bfa0*/  IADD3 R16, R0, UR37, R7 ;  /* 0x0000002500107c10 */ /* 0x002fe2000fffe007 */
[----:B------:R-:W-:Y:S06]  /*bfb0*/  BRA `(.L_x_3610) ;  /* 0x0000002800487947 */ /* 0x000fec0003800000 */
.L_x_3609:
[----:B------:R-:W1:Y:S01]  /*bfc0*/  S2R R3, SR_CgaCtaId ;  /* 0x0000000000037919 */ /* 0x000e620000008800 */
[----:B------:R-:W-:-:S04]  /*bfd0*/  MOV R0, 0x400 ;  /* 0x0000040000007802 */ /* 0x000fc80000000f00 */
[----:B-1----:R-:W-:-:S05]  /*bfe0*/  LEA R2, R3, R0, 0x18 ;  /* 0x0000000003027211 */ /* 0x002fca00078ec0ff */
[----:B------:R1:W-:Y:S01]  /*bff0*/  STL [R1+0xc], R2 ;  /* 0x00000c0201007387 */ /* 0x0003e20000100800 */
[----:B------:R-:W-:-:S05]  /*c000*/  VIADD R0, R2, 0x1c400 ;  /* 0x0001c40002007836 */ /* 0x000fca0000000000 */
[----:B------:R-:W-:-:S13]  /*c010*/  LOP3.LUT P0, RZ, R0, 0x3ff, RZ, 0xc0, !PT ;  /* 0x000003ff00ff7812 */ /* 0x000fda000780c0ff */
[----:B-1----:R-:W-:Y:S05]  /*c020*/  @!P0 BRA `(.L_x_3611) ;  /* 0x0000000000408947 */ /* 0x002fea0003800000 */
        /* <DEDUP_REMOVED lines=16> */
.L_x_3611:
        /* <DEDUP_REMOVED lines=17> */
[----:B01----:R-:W-:-:S07]  /*c240*/  IMAD.MOV.U32 R13, RZ, RZ, RZ ;  /* 0x000000ffff0d7224 */ /* 0x003fce00078e00ff */
[----:B------:R-:W-:-:S07]  /*c250*/  LEPC R20, `(.L_x_3613) ;  /* 0x000000001014794e */ /* 0x000fce0000000000 */
[----:B--2---:R-:W-:Y:S05]  /*c260*/  CALL.ABS.NOINC R2 ;  /* 0x0000000002007343 */ /* 0x004fea0003c00000 */
.L_x_3613:
        /* <DEDUP_REMOVED lines=16> */
.L_x_3612:
[----:B------:R-:W2:Y:S01]  /*c370*/  LDL.LU R2, [R1+0x18] ;  /* 0x0000180001027983 */ /* 0x000ea20000300800 */
[----:B------:R-:W-:Y:S01]  /*c380*/  ULDC.64 UR4, c[0x0][0x9f8] ;  /* 0x00027e0000047ab9 */ /* 0x000fe20000000a00 */
[----:B------:R-:W1:Y:S02]  /*c390*/  LDC R4, c[0x0][0x428] ;  /* 0x00010a00ff047b82 */ /* 0x000e640000000800 */
        /* <DEDUP_REMOVED lines=17> */
[----:B-1----:R-:W-:Y:S01]  /*c4b0*/  ISETP.NE.AND P0, PT, R4, 0x1, PT ;  /* 0x000000010400780c */ /* 0x002fe20003f05270 */
[----:B------:R-:W-:Y:S01]  /*c4c0*/  IMAD.MOV.U32 R4, RZ, RZ, R18 ;  /* 0x000000ffff047224 */ /* 0x000fe200078e0012 */
[----:B------:R-:W-:Y:S01]  /*c4d0*/  PLOP3.LUT P1, PT, P6, PT, PT, 0x8, 0x0 ;  /* 0x000000000000781c */ /* 0x000fe2000372e170 */
[----:B------:R-:W-:-:S10]  /*c4e0*/  IMAD R17, R17, 0x80, R7 ;  /* 0x0000008011117824 */ /* 0x000fd400078e0207 */
[----:B------:R-:W1:Y:S08]  /*c4f0*/  @P0 LDC R5, c[0x0][0x42c] ;  /* 0x00010b00ff050b82 */ /* 0x000e700000000800 */
[----:B------:R-:W2:Y:S01]  /*c500*/  @P0 LDC R6, c[0x0][0x430] ;  /* 0x00010c00ff060b82 */ /* 0x000ea20000000800 */
[----:B-1----:R-:W-:-:S05]  /*c510*/  @P0 IMAD.HI.U32 R5, R18, R5, RZ ;  /* 0x0000000512050227 */ /* 0x002fca00078e00ff */
[----:B--2---:R-:W-:Y:S02]  /*c520*/  @P0 SHF.R.U32.HI R4, RZ, R6, R5 ;  /* 0x00000006ff040219 */ /* 0x004fe40000011605 */
[----:B------:R-:W-:-:S04]  /*c530*/  ISETP.NE.U32.AND P0, PT, RZ, UR4, PT ;  /* 0x00000004ff007c0c */ /* 0x000fc8000bf05070 */
[----:B------:R-:W-:-:S04]  /*c540*/  ISETP.NE.AND.EX P0, PT, RZ, UR5, PT, P0 ;  /* 0x00000005ff007c0c */ /* 0x000fc8000bf05300 */
[----:B0-----:R-:W-:-:S09]  /*c550*/  SEL R6, R8, RZ, !P0 ;  /* 0x000000ff08067207 */ /* 0x001fd20004000000 */
.L_x_3614:
        /* <DEDUP_REMOVED lines=10> */
[----:B------:R-:W2:Y:S01]  /*c600*/  LDL R5, [R1+0x14] ;  /* 0x0000140001057983 */ /* 0x000ea20000100800 */
[----:B------:R-:W0:Y:S01]  /*c610*/  LDC.64 R2, c[0x0][0x3f8] ;  /* 0x0000fe00ff027b82 */ /* 0x000e220000000a00 */
[----:B------:R-:W-:Y:S02]  /*c620*/  ULDC.64 UR4, c[0x0][0xa08] ;  /* 0x0002820000047ab9 */ /* 0x000fe40000000a00 */
[----:B0-----:R-:W-:Y:S01]  /*c630*/  LOP3.LUT P0, RZ, R2, UR4, RZ, 0xfc, !PT ;  /* 0x0000000402ff7c12 */ /* 0x001fe2000f80fcff */
[----:B------:R-:W-:-:S03]  /*c640*/  UMOV UR4, 0xffffffff ;  /* 0xffffffff00047882 */ /* 0x000fc60000000000 */
[----:B------:R-:W-:-:S04]  /*c650*/  LOP3.LUT P0, RZ, R3, UR5, RZ, 0xfc, P0 ;  /* 0x0000000503ff7c12 */ /* 0x000fc8000800fcff */
[----:B-----5:R-:W-:Y:S01]  /*c660*/  SEL R9, R0, RZ, !P0 ;  /* 0x000000ff00097207 */ /* 0x020fe20004000000 */
[----:B--2---:R-:W-:Y:S01]  /*c670*/  VIADD R7, R5, 0xffffffff ;  /* 0xffffffff05077836 */ /* 0x004fe20000000000 */
[----:B------:R-:W-:Y:S07]  /*c680*/  BRA.DIV UR4, `(.L_x_3615) ;  /* 0x0000003604247947 */ /* 0x000fee000b800000 */
.L_x_3685:
[----:B------:R-:W-:Y:S01]  /*c690*/  UMOV UR4, 0xffffffff ;  /* 0xffffffff00047882 */ /* 0x000fe20000000000 */
[----:B------:R-:W-:Y:S02]  /*c6a0*/  SHF.R.S32.HI R5, RZ, 0x1f, R0 ;  /* 0x0000001fff057819 */ /* 0x000fe40000011400 */
[----:B------:R-:W-:Y:S05]  /*c6b0*/  BRA.DIV UR4, `(.L_x_3616) ;  /* 0x00000036044c7947 */ /* 0x000fea000b800000 */
[----:B------:R-:W-:-:S13]  /*c6c0*/  ELECT P6, URZ, PT ;  /* 0x00000000003f782f */ /* 0x000fda00038c0000 */
.L_x_3688:
[----:B------:R-:W-:Y:S05]  /*c6d0*/  @!P6 BRA `(.L_x_3617) ;  /* 0x0000000000f8e947 */ /* 0x000fea0003800000 */
[----:B------:R-:W-:-:S04]  /*c6e0*/  ISETP.NE.U32.AND P0, PT, R2, RZ, PT ;  /* 0x000000ff0200720c */ /* 0x000fc80003f05070 */
[----:B------:R-:W-:-:S13]  /*c6f0*/  ISETP.NE.AND.EX P0, PT, R3, RZ, PT, P0 ;  /* 0x000000ff0300720c */ /* 0x000fda0003f05300 */
[----:B------:R-:W-:Y:S05]  /*c700*/  @!P0 BRA `(.L_x_3618) ;  /* 0x0000000000448947 */ /* 0x000fea0003800000 */
[----:B------:R-:W0:Y:S01]  /*c710*/  LDC R11, c[0x0][0x41c] ;  /* 0x00010700ff0b7b82 */ /* 0x000e220000000800 */
[----:B------:R-:W-:Y:S01]  /*c720*/  ULDC.64 UR4, c[0x0][0x408] ;  /* 0x0001020000047ab9 */ /* 0x000fe20000000a00 */
[----:B0-----:R-:W-:-:S13]  /*c730*/  ISETP.NE.AND P0, PT, R11, 0x1, PT ;  /* 0x000000010b00780c */ /* 0x001fda0003f05270 */
[----:B------:R-:W0:Y:S02]  /*c740*/  @P0 LDC.64 R8, c[0x0][0x420] ;  /* 0x00010800ff080b82 */ /* 0x000e240000000a00 */
[----:B0-----:R-:W-:-:S04]  /*c750*/  @P0 IMAD.HI.U32 R10, R7, R8, RZ ;  /* 0x00000008070a0227 */ /* 0x001fc800078e00ff */
        /* <DEDUP_REMOVED lines=12> */
.L_x_3618:
[----:B------:R-:W2:Y:S01]  /*c820*/  LDL R8, [R1] ;  /* 0x0000000001087983 */ /* 0x000ea20000100800 */
        /* <DEDUP_REMOVED lines=8> */
.L_x_3689:
        /* <DEDUP_REMOVED lines=11> */
.L_x_3620:
        /* <DEDUP_REMOVED lines=22> */
.L_x_3617:
        /* <DEDUP_REMOVED lines=30> */
.L_x_3690:
[----:B------:R-:W-:Y:S05]  /*cca0*/  BSYNC B0 ;  /* 0x0000000000007941 */ /* 0x000fea0003800000 */
.L_x_3621:
        /* <DEDUP_REMOVED lines=11> */
.L_x_3691:
        /* <DEDUP_REMOVED lines=11> */
.L_x_3626:
[----:B0-----:R-:W2:Y:S01]  /*ce10*/  LDL R6, [R1] ;  /* 0x0000000001067983 */ /* 0x001ea20000100800 */
        /* <DEDUP_REMOVED lines=36> */
.L_x_3624:
[----:B------:R-:W-:Y:S05]  /*d060*/  BSYNC B0 ;  /* 0x0000000000007941 */ /* 0x000fea0003800000 */
.L_x_3623:
[----:B------:R-:W2:Y:S01]  /*d070*/  LDL R7, [R1+0x14] ;  /* 0x0000140001077983 */ /* 0x000ea20000100800 */
[----:B------:R-:W-:Y:S01]  /*d080*/  BSSY B0, `(.L_x_3627) ;  /* 0x000016a000007945 */ /* 0x000fe20003800000 */
[----:B--2---:R-:W-:-:S13]  /*d090*/  ISETP.GE.AND P0, PT, R7, 0x2, PT ;  /* 0x000000020700780c */ /* 0x004fda0003f06270 */
[----:B------:R-:W-:Y:S05]  /*d0a0*/  @!P0 BRA `(.L_x_3628) ;  /* 0x00000014009c8947 */ /* 0x000fea0003800000 */
[C---:B0-----:R-:W-:Y:S01]  /*d0b0*/  LOP3.LUT R6, R7.reuse, 0x1, RZ, 0xc0, !PT ;  /* 0x0000000107067812 */ /* 0x041fe200078ec0ff */
[----:B------:R-:W-:Y:S01]  /*d0c0*/  VIADD R10, R7, 0xfffffffe ;  /* 0xfffffffe070a7836 */ /* 0x000fe20000000000 */
[----:B------:R-:W-:Y:S02]  /*d0d0*/  BSSY B1, `(.L_x_3629) ;  /* 0x000007a000017945 */ /* 0x000fe40003800000 */
[----:B------:R-:W-:Y:S01]  /*d0e0*/  ISETP.NE.U32.AND P0, PT, R6, 0x1, PT ;  /* 0x000000010600780c */ /* 0x000fe20003f05070 */
[----:B------:R-:W-:-:S12]  /*d0f0*/  IMAD.MOV.U32 R8, RZ, RZ, R10 ;  /* 0x000000ffff087224 */ /* 0x000fd800078e000a */
[----:B------:R-:W-:Y:S05]  /*d100*/  @!P0 BRA `(.L_x_3630) ;  /* 0x0000000400d88947 */ /* 0x000fea0003800000 */
        /* <DEDUP_REMOVED lines=11> */
[----:B------:R-:W-:Y:S01]  /*d1c0*/  ISETP.NE.U32.AND P0, PT, R2, RZ, PT ;  /* 0x000000ff0200720c */ /* 0x000fe20003f05070 */
[----:B------:R-:W-:-:S03]  /*d1d0*/  IMAD.MOV.U32 R11, RZ, RZ, R10 ;  /* 0x000000ffff0b7224 */ /* 0x000fc600078e000a */
        /* <DEDUP_REMOVED lines=20> */
.L_x_3633:
[----:B-1----:R-:W1:Y:S01]  /*d320*/  S2R R3, SR_CgaCtaId ;  /* 0x0000000000037919 */ /* 0x002e620000008800 */
[----:B------:R-:W-:-:S04]  /*d330*/  MOV R2, 0x400 ;  /* 0x0000040000027802 */ /* 0x000fc80000000f00 */
[----:B-1----:R-:W-:Y:S02]  /*d340*/  LEA R2, R3, R2, 0x18 ;  /* 0x0000000203027211 */ /* 0x002fe400078ec0ff */
[----:B------:R-:W-:-:S03]  /*d350*/  SHF.L.U32 R3, R12, 0x1f, RZ ;  /* 0x0000001f0c037819 */ /* 0x000fc600000006ff */
[----:B------:R-:W-:-:S04]  /*d360*/  IMAD R2, R13, 0x8, R2 ;  /* 0x000000080d027824 */ /* 0x000fc800078e0202 */
[----:B------:R-:W1:Y:S02]  /*d370*/  SYNCS.PHASECHK.TRANS64.TRYWAIT P0, [R2+URZ+0x22840], R3 ;  /* 0x02284003020075a7 */ /* 0x000e64000800017f */
[----:B-1----:R-:W-:Y:S05]  /*d380*/  @!P0 BRA `(.L_x_3634) ;  /* 0x0000002800808947 */ /* 0x002fea0003800000 */
.L_x_3692:
        /* <DEDUP_REMOVED lines=11> */
.L_x_3635:
[----:B------:R-:W2:Y:S01]  /*d440*/  LDL R6, [R1] ;  /* 0x0000000001067983 */ /* 0x000ea20000100800 */
[----:B------:R-:W-:-:S03]  /*d450*/  MOV R8, 0x400 ;  /* 0x0000040000087802 */ /* 0x000fc60000000f00 */
[----:B------:R-:W3:Y:S01]  /*d460*/  LDL R7, [R1+0x8] ;  /* 0x0000080001077983 */ /* 0x000ee20000100800 */
        /* <DEDUP_REMOVED lines=17> */
[----:B------:R-:W2:Y:S02]  /*d580*/  SYNCS.PHASECHK.TRANS64.TRYWAIT P0, [R2+URZ+0x22860], R3 ;  /* 0x02286003020075a7 */ /* 0x000ea4000800017f */
[----:B0-2---:R-:W-:Y:S05]  /*d590*/  @!P0 BRA `(.L_x_3636) ;  /* 0x0000002800108947 */ /* 0x005fea0003800000 */
.L_x_3693:
        /* <DEDUP_REMOVED lines=8> */
.L_x_3637:
[----:B01----:R-:W2:Y:S01]  /*d620*/  LDL R3, [R1] ;  /* 0x0000000001037983 */ /* 0x003ea20000100800 */
        /* <DEDUP_REMOVED lines=33> */
.L_x_3632:
[----:B------:R-:W-:Y:S05]  /*d840*/  BSYNC B2 ;  /* 0x0000000000027941 */ /* 0x000fea0003800000 */
.L_x_3631:
[----:B------:R-:W2:Y:S02]  /*d850*/  LDL.LU R2, [R1+0x14] ;  /* 0x0000140001027983 */ /* 0x000ea40000300800 */
[----:B--2---:R-:W-:-:S07]  /*d860*/  VIADD R8, R2, 0xfffffffd ;  /* 0xfffffffd02087836 */ /* 0x004fce0000000000 */
.L_x_3630:
[----:B------:R-:W-:Y:S05]  /*d870*/  BSYNC B1 ;  /* 0x0000000000017941 */ /* 0x000fea0003800000 */
.L_x_3629:
[----:B------:R-:W-:-:S13]  /*d880*/  ISETP.NE.AND P0, PT, R10, RZ, PT ;  /* 0x000000ff0a00720c */ /* 0x000fda0003f05270 */
[----:B------:R-:W-:Y:S05]  /*d890*/  @!P0 BRA `(.L_x_3628) ;  /* 0x0000000c00a08947 */ /* 0x000fea0003800000 */
.L_x_3652:
[----:B------:R-:W2:Y:S04]  /*d8a0*/  LDL.LU R3, [R1] ;  /* 0x0000000001037983 */ /* 0x000ea80000300800 */
[----:B------:R-:W3:Y:S01]  /*d8b0*/  LDL.LU R2, [R1+0x4] ;  /* 0x0000040001027983 */ /* 0x000ee20000300800 */
[----:B------:R-:W-:Y:S05]  /*d8c0*/  YIELD ;  /* 0x0000000000007946 */ /* 0x000fea0003800000 */
[----:B------:R-:W-:Y:S01]  /*d8d0*/  BSSY B1, `(.L_x_3638) ;  /* 0x000006e000017945 */ /* 0x000fe20003800000 */
[----:B--2---:R-:W-:-:S05]  /*d8e0*/  VIADD R10, R3, 0x1 ;  /* 0x00000001030a7836 */ /* 0x004fca0000000000 */
[----:B------:R-:W-:-:S04]  /*d8f0*/  ISETP.NE.AND P0, PT, R10, 0x2, PT ;  /* 0x000000020a00780c */ /* 0x000fc80003f05270 */
[----:B0-----:R-:W-:Y:S02]  /*d900*/  SEL R11, RZ, 0x1, P0 ;  /* 0x00000001ff0b7807 */ /* 0x001fe40000000000 */
[----:B------:R-:W-:Y:S02]  /*d910*/  SEL R10, R10, RZ, P0 ;  /* 0x000000ff0a0a7207 */ /* 0x000fe40000000000 */
[----:B---3--:R-:W-:Y:S01]  /*d920*/  LOP3.LUT R11, R2, R11, RZ, 0x3c, !PT ;  /* 0x0000000b020b7212 */ /* 0x008fe200078e3cff */
[----:B------:R-:W-:Y:S06]  /*d930*/  @!P6 BRA `(.L_x_3639) ;  /* 0x00000004009ce947 */ /* 0x000fec0003800000 */
[----:B------:R-:W-:Y:S01]  /*d940*/  ULDC.64 UR4, c[0x0][0x3f8] ;  /* 0x0000fe0000047ab9 */ /* 0x000fe20000000a00 */
[----:B0-----:R-:W-:Y:S01]  /*d950*/  IMAD.MOV.U32 R12, RZ, RZ, R8 ;  /* 0x000000ffff0c7224 */ /* 0x001fe200078e0008 */
[----:B------:R-:W-:-:S04]  /*d960*/  ISETP.NE.U32.AND P0, PT, RZ, UR4, PT ;  /* 0x00000004ff007c0c */ /* 0x000fc8000bf05070 */
[----:B------:R-:W-:-:S13]  /*d970*/  ISETP.NE.AND.EX P0, PT, RZ, UR5, PT, P0 ;  /* 0x00000005ff007c0c */ /* 0x000fda000bf05300 */
[----:B------:R-:W-:Y:S05]  /*d980*/  @!P0 BRA `(.L_x_3640) ;  /* 0x0000000000488947 */ /* 0x000fea0003800000 */
[----:B------:R-:W0:Y:S01]  /*d990*/  LDC R12, c[0x0][0x41c] ;  /* 0x00010700ff0c7b82 */ /* 0x000e220000000800 */
[----:B------:R-:W-:Y:S01]  /*d9a0*/  IMAD.MOV.U32 R9, RZ, RZ, R8 ;  /* 0x000000ffff097224 */ /* 0x000fe200078e0008 */
[----:B------:R-:W-:Y:S02]  /*d9b0*/  ULDC.64 UR6, c[0x0][0x408] ;  /* 0x0001020000067ab9 */ /* 0x000fe40000000a00 */
[----:B------:R-:W-:-:S04]  /*d9c0*/  IMAD R7, R5, UR6, RZ ;  /* 0x0000000605077c24 */ /* 0x000fc8000f8e02ff */
[----:B------:R-:W-:Y:S01]  /*d9d0*/  IMAD R7, R0, UR7, R7 ;  /* 0x0000000700077c24 */ /* 0x000fe2000f8e0207 */
[----:B0-----:R-:W-:-:S13]  /*d9e0*/  ISETP.NE.AND P0, PT, R12, 0x1, PT ;  /* 0x000000010c00780c */ /* 0x001fda0003f05270 */
        /* <DEDUP_REMOVED lines=10> */
[----:B------:R0:W5:Y:S01]  /*da90*/  LDG.E R9, desc[UR38][R6.64] ;  /* 0x0000002606097981 */ /* 0x000162000c1e1900 */
[----:B------:R-:W-:-:S07]  /*daa0*/  IMAD R12, R12, R3, R8 ;  /* 0x000000030c0c7224 */ /* 0x000fce00078e0208 */
.L_x_3640:
[----:B------:R-:W1:Y:S01]  /*dab0*/  S2R R3, SR_CgaCtaId ;  /* 0x0000000000037919 */ /* 0x000e620000008800 */
[----:B------:R-:W-:-:S04]  /*dac0*/  MOV R2, 0x400 ;  /* 0x0000040000027802 */ /* 0x000fc80000000f00 */
[----:B-1----:R-:W-:Y:S02]  /*dad0*/  LEA R2, R3, R2, 0x18 ;  /* 0x0000000203027211 */ /* 0x002fe400078ec0ff */
[----:B------:R-:W-:-:S03]  /*dae0*/  SHF.L.U32 R3, R11, 0x1f, RZ ;  /* 0x0000001f0b037819 */ /* 0x000fc600000006ff */
[----:B------:R-:W-:-:S04]  /*daf0*/  IMAD R2, R10, 0x8, R2 ;  /* 0x000000080a027824 */ /* 0x000fc800078e0202 */
[----:B------:R-:W1:Y:S02]  /*db00*/  SYNCS.PHASECHK.TRANS64.TRYWAIT P0, [R2+URZ+0x22840], R3 ;  /* 0x02284003020075a7 */ /* 0x000e64000800017f */
[----:B-1----:R-:W-:Y:S05]  /*db10*/  @!P0 BRA `(.L_x_3641) ;  /* 0x0000002000c48947 */ /* 0x002fea0003800000 */
.L_x_3694:
[----:B0-----:R-:W0:Y:S02]  /*db20*/  S2R R6, SR_TID.X ;  /* 0x0000000000067919 */ /* 0x001e240000002100 */
[----:B0-----:R-:W-:-:S04]  /*db30*/  LOP3.LUT R6, R6, 0x7f, RZ, 0xc0, !PT ;  /* 0x0000007f06067812 */ /* 0x001fc800078ec0ff */
[----:B------:R-:W-:-:S13]  /*db40*/  ISETP.NE.AND P0, PT, R6, RZ, PT ;  /* 0x000000ff0600720c */ /* 0x000fda0003f05270 */
[----:B------:R-:W-:Y:S05]  /*db50*/  @P0 BRA `(.L_x_3642) ;  /* 0x00000000001c0947 */ /* 0x000fea0003800000 */
[----:B------:R-:W0:Y:S01]  /*db60*/  S2R R6, SR_TID.X ;  /* 0x0000000000067919 */ /* 0x000e220000002100 */
[----:B------:R-:W-:-:S04]  /*db70*/  IMAD.MOV.U32 R7, RZ, RZ, 0x3000 ;  /* 0x00003000ff077424 */ /* 0x000fc800078e00ff */
[----:B------:R2:W-:Y:S01]  /*db80*/  SYNCS.ARRIVE.TRANS64 RZ, [R2+URZ+0x22830], R7 ;  /* 0x0228300702ff79a7 */ /* 0x0005e2000800003f */
[----:B0-----:R-:W-:-:S04]  /*db90*/  LOP3.LUT R6, R6, 0x1f, RZ, 0xc0, !PT ;  /* 0x0000001f06067812 */ /* 0x001fc800078ec0ff */
[----:B------:R-:W-:-:S13]  /*dba0*/  ISETP.NE.AND P1, PT, R6, RZ, PT ;  /* 0x000000ff0600720c */ /* 0x000fda0003f25270 */
[----:B--2---:R-:W-:Y:S05]  /*dbb0*/  @!P1 BRA `(.L_x_3642) ;  /* 0x0000000000049947 */ /* 0x004fea0003800000 */
[----:B------:R-:W-:Y:S01]  /*dbc0*/  BPT.TRAP 0x1 ;  /* 0x000000040000795c */ /* 0x000fe20000300000 */
.L_x_3642:
[----:B------:R-:W2:Y:S01]  /*dbd0*/  LDL R7, [R1+0x8] ;  /* 0x0000080001077983 */ /* 0x000ea20000100800 */
        /* <DEDUP_REMOVED lines=15> */
[----:B--2---:R-:W-:-:S05]  /*dcd0*/  IMAD R6, R12, 0x60, R7 ;  /* 0x000000600c067824 */ /* 0x004fca00078e0207 */
[----:B------:R-:W-:-:S13]  /*dce0*/  R2UR UR11, R6 ;  /* 0x00000000060b72ca */ /* 0x000fda00000e0000 */
[----:B------:R0:W-:Y:S01]  /*dcf0*/  UTMALDG.4D [UR8], [UR4], desc[UR6] ;  /* 0x00000608040075b4 */ /* 0x0001e20008019000 */
[----:B------:R-:W2:Y:S02]  /*dd00*/  SYNCS.PHASECHK.TRANS64.TRYWAIT P1, [R2+URZ+0x22860], R3 ;  /* 0x02286003020075a7 */ /* 0x000ea4000802017f */
[----:B0-2---:R-:W-:Y:S05]  /*dd10*/  @!P1 BRA `(.L_x_3643) ;  /* 0x0000002000589947 */ /* 0x005fea0003800000 */
.L_x_3695:
        /* <DEDUP_REMOVED lines=8> */
.L_x_3644:
[----:B------:R-:W2:Y:S01]  /*dda0*/  S2R R7, SR_CgaCtaId ;  /* 0x0000000000077919 */ /* 0x000ea20000008800 */
[----:B01----:R-:W-:Y:S01]  /*ddb0*/  MOV R3, 0x400 ;  /* 0x0000040000037802 */ /* 0x003fe20000000f00 */
        /* <DEDUP_REMOVED lines=31> */
.L_x_3639:
[----:B------:R-:W-:Y:S05]  /*dfb0*/  BSYNC B1 ;  /* 0x0000000000017941 */ /* 0x000fea0003800000 */
.L_x_3638:
[----:B------:R-:W-:Y:S01]  /*dfc0*/  VIADD R10, R10, 0x1 ;  /* 0x000000010a0a7836 */ /* 0x000fe20000000000 */
[----:B------:R-:W-:Y:S04]  /*dfd0*/  BSSY B1, `(.L_x_3645) ;  /* 0x0000070000017945 */ /* 0x000fe80003800000 */
[----:B------:R-:W-:-:S04]  /*dfe0*/  ISETP.NE.AND P0, PT, R10, 0x2, PT ;  /* 0x000000020a00780c */ /* 0x000fc80003f05270 */
[----:B------:R-:W-:Y:S02]  /*dff0*/  SEL R2, RZ, 0x1, P0 ;  /* 0x00000001ff027807 */ /* 0x000fe40000000000 */
[----:B0-----:R-:W-:Y:S02]  /*e000*/  SEL R12, R10, RZ, P0 ;  /* 0x000000ff0a0c7207 */ /* 0x001fe40000000000 */
        /* <DEDUP_REMOVED lines=26> */
.L_x_3647:
[----:B------:R-:W2:Y:S01]  /*e1b0*/  S2R R3, SR_CgaCtaId ;  /* 0x0000000000037919 */ /* 0x000ea20000008800 */
[----:B------:R-:W-:-:S04]  /*e1c0*/  MOV R2, 0x400 ;  /* 0x0000040000027802 */ /* 0x000fc80000000f00 */
[----:B--2---:R-:W-:Y:S02]  /*e1d0*/  LEA R2, R3, R2, 0x18 ;  /* 0x0000000203027211 */ /* 0x004fe400078ec0ff */
[----:B------:R-:W-:-:S03]  /*e1e0*/  SHF.L.U32 R3, R11, 0x1f, RZ ;  /* 0x0000001f0b037819 */ /* 0x000fc600000006ff */
[----:B------:R-:W-:-:S04]  /*e1f0*/  IMAD R2, R12, 0x8, R2 ;  /* 0x000000080c027824 */ /* 0x000fc800078e0202 */
[----:B------:R-:W2:Y:S02]  /*e200*/  SYNCS.PHASECHK.TRANS64.TRYWAIT P0, [R2+URZ+0x22840], R3 ;  /* 0x02284003020075a7 */ /* 0x000ea4000800017f */
[----:B--2---:R-:W-:Y:S05]  /*e210*/  @!P0 BRA `(.L_x_3648) ;  /* 0x0000001c002c8947 */ /* 0x004fea0003800000 */
.L_x_3696:
        /* <DEDUP_REMOVED lines=11> */
.L_x_3649:
[----:B------:R-:W3:Y:S01]  /*e2d0*/  LDL R6, [R1] ;  /* 0x0000000001067983 */ /* 0x000ee20000100800 */
        /* <DEDUP_REMOVED lines=21> */
.L_x_3697:
        /* <DEDUP_REMOVED lines=8> */
.L_x_3651:
        /* <DEDUP_REMOVED lines=34> */
.L_x_3646:
[----:B------:R-:W-:Y:S05]  /*e6d0*/  BSYNC B1 ;  /* 0x0000000000017941 */ /* 0x000fea0003800000 */
.L_x_3645:
[C---:B------:R-:W-:Y:S01]  /*e6e0*/  ISETP.GT.AND P0, PT, R8.reuse, 0x1, PT ;  /* 0x000000010800780c */ /* 0x040fe20003f04270 */
[----:B------:R-:W-:-:S04]  /*e6f0*/  VIADD R2, R8, 0xfffffffe ;  /* 0xfffffffe08027836 */ /* 0x000fc80000000000 */
[----:B------:R-:W-:-:S08]  /*e700*/  IMAD.MOV.U32 R8, RZ, RZ, R2 ;  /* 0x000000ffff087224 */ /* 0x000fd000078e0002 */
[----:B------:R-:W-:Y:S05]  /*e710*/  @P0 BRA `(.L_x_3652) ;  /* 0xfffffff000600947 */ /* 0x000fea000383ffff */
.L_x_3628:
[----:B------:R-:W-:Y:S05]  /*e720*/  BSYNC B0 ;  /* 0x0000000000007941 */ /* 0x000fea0003800000 */
.L_x_3627:
[----:B------:R-:W2:Y:S01]  /*e730*/  LDL.LU R3, [R1] ;  /* 0x0000000001037983 */ /* 0x000ea20000300800 */
        /* <DEDUP_REMOVED lines=8> */
[----:B------:R1:W-:Y:S01]  /*e7c0*/  STL [R1], R2 ;  /* 0x0000000201007387 */ /* 0x0003e20000100800 */
        /* <DEDUP_REMOVED lines=8> */
[----:B0-----:R-:W0:Y:S02]  /*e850*/  S2R R6, SR_LTMASK ;  /* 0x0000000000067919 */ /* 0x001e240000003900 */
[----:B0-----:R-:W-:-:S04]  /*e860*/  LOP3.LUT R6, R6, UR4, RZ, 0xc0, !PT ;  /* 0x0000000406067c12 */ /* 0x001fc8000f8ec0ff */
[----:B------:R-:W0:Y:S01]  /*e870*/  POPC R7, R6 ;  /* 0x0000000600077309 */ /* 0x000e220000000000 */
[----:B--2---:R-:W0:Y:S02]  /*e880*/  SHFL.IDX PT, R4, R3, R4, 0x1f ;  /* 0x00001f0403047589 */ /* 0x004e2400000e0000 */
[----:B0-----:R-:W-:-:S07]  /*e890*/  IADD3 R16, R4, UR37, R7 ;  /* 0x0000002504107c10 */ /* 0x001fce000fffe007 */
.L_x_3654:
[----:B------:R-:W-:Y:S05]  /*e8a0*/  BSYNC B0 ;  /* 0x0000000000007941 */ /* 0x000fea0003800000 */
.L_x_3653:
[----:B-1----:R-:W2:Y:S02]  /*e8b0*/  LDL.LU R2, [R1+0x4] ;  /* 0x0000040001027983 */ /* 0x002ea40000300800 */
[----:B--2---:R-:W-:-:S05]  /*e8c0*/  LOP3.LUT R2, R2, R0, RZ, 0x3c, !PT ;  /* 0x0000000002027212 */ /* 0x004fca00078e3cff */
[----:B------:R1:W-:Y:S02]  /*e8d0*/  STL [R1+0x4], R2 ;  /* 0x0000040201007387 */ /* 0x0003e40000100800 */
.L_x_3610:
[----:B------:R-:W-:Y:S05]  /*e8e0*/  BSYNC B6 ;  /* 0x0000000000067941 */ /* 0x000fea0003800000 */
.L_x_3608:
[----:B------:R-:W-:-:S03]  /*e8f0*/  UMOV UR4, 0xffffffff ;  /* 0xffffffff00047882 */ /* 0x000fc60000000000 */
[----:B------:R-:W-:Y:S05]  /*e900*/  BRA.DIV UR4, `(.L_x_3655) ;  /* 0x0000001604987947 */ /* 0x000fea000b800000 */
[----:B------:R2:W3:Y:S04]  /*e910*/  SHFL.IDX PT, R4, R16, RZ, 0x1f ;  /* 0x00001fff10047589 */ /* 0x0004e800000e0000 */
[----:B------:R2:W4:Y:S02]  /*e920*/  SHFL.IDX PT, R7, R16, 0x1, 0x1f ;  /* 0x00201f0010077f89 */ /* 0x00052400000e0000 */
.L_x_3701:
[----:B------:R-:W0:Y:S01]  /*e930*/  S2R R0, SR_TID.X ;  /* 0x0000000000007919 */ /* 0x000e220000002100 */
        /* <DEDUP_REMOVED lines=9> */
[----:B-1----:R-:W0:Y:S02]  /*e9d0*/  LDC.64 R2, c[0x0][0xc58] ;  /* 0x00031600ff027b82 */ /* 0x002e240000000a00 */
[----:B0-----:R-:W-:-:S05]  /*e9e0*/  IMAD.WIDE R2, R5, 0x4, R2 ;  /* 0x0000000405027825 */ /* 0x001fca00078e0202 */
[----:B------:R0:W5:Y:S02]  /*e9f0*/  LDG.E R17, desc[UR38][R2.64] ;  /* 0x0000002602117981 */ /* 0x000164000c1e1900 */
.L_x_3657:
[----:B------:R-:W-:Y:S05]  /*ea00*/  BSYNC B0 ;  /* 0x0000000000007941 */ /* 0x000fea0003800000 */
.L_x_3656:
        /* <DEDUP_REMOVED lines=23> */
.L_x_3709:
[----:B------:R-:W-:Y:S02]  /*eb80*/  ULDC UR4, c[0x0][0xc10] ;  /* 0x0003040000047ab9 */ /* 0x000fe40000000800 */
[----:B------:R-:W-:-:S04]  /*eb90*/  IMAD.U32 R5, RZ, RZ, UR4 ;  /* 0x00000004ff057e24 */ /* 0x000fc8000f8e00ff */
[----:B-1----:R-:W-:-:S04]  /*eba0*/  IMAD R14, R14, R5, RZ ;  /* 0x000000050e0e7224 */ /* 0x002fc800078e02ff */
[----:B----4-:R-:W-:-:S05]  /*ebb0*/  IMAD.IADD R7, R7, 0x1, R14 ;  /* 0x0000000107077824 */ /* 0x010fca00078e020e */
[----:B---3--:R-:W-:-:S13]  /*ebc0*/  ISETP.GT.AND P0, PT, R7, R4, PT ;  /* 0x000000040700720c */ /* 0x008fda0003f04270 */
[----:B------:R-:W-:Y:S05]  /*ebd0*/  @P0 BRA `(.L_x_3659) ;  /* 0x0000000000b40947 */ /* 0x000fea0003800000 */
[----:B------:R-:W1:Y:S02]  /*ebe0*/  LDC R0, c[0x0][0xc14] ;  /* 0x00030500ff007b82 */ /* 0x000e640000000800 */
.L_x_3664:
        /* <DEDUP_REMOVED lines=14> */
.L_x_3662:
[----:B------:R-:W-:Y:S05]  /*ecd0*/  BSYNC B0 ;  /* 0x0000000000007941 */ /* 0x000fea0003800000 */
.L_x_3661:
        /* <DEDUP_REMOVED lines=23> */
.L_x_3717:
[----:B------:R-:W-:Y:S02]  /*ee50*/  ULDC UR4, c[0x0][0xc10] ;  /* 0x0003040000047ab9 */ /* 0x000fe40000000800 */
[----:B------:R-:W-:-:S04]  /*ee60*/  IMAD.U32 R5, RZ, RZ, UR4 ;  /* 0x00000004ff057e24 */ /* 0x000fc8000f8e00ff */
[----:B-1----:R-:W-:-:S04]  /*ee70*/  IMAD R14, R14, R5, RZ ;  /* 0x000000050e0e7224 */ /* 0x002fc800078e02ff */
[----:B------:R-:W-:-:S05]  /*ee80*/  IMAD.IADD R7, R14, 0x1, R7 ;  /* 0x000000010e077824 */ /* 0x000fca00078e0207 */
[----:B------:R-:W-:-:S13]  /*ee90*/  ISETP.GT.AND P0, PT, R7, R4, PT ;  /* 0x000000040700720c */ /* 0x000fda0003f04270 */
[----:B------:R-:W-:Y:S05]  /*eea0*/  @!P0 BRA `(.L_x_3664) ;  /* 0xfffffffc00508947 */ /* 0x000fea000383ffff */
.L_x_3659:
        /* <DEDUP_REMOVED lines=8> */
.L_x_3721:
[----:B------:R-:W-:Y:S01]  /*ef30*/  ISETP.NE.AND P0, PT, R3, RZ, PT ;  /* 0x000000ff0300720c */ /* 0x000fe20003f05270 */
[----:B------:R-:W-:-:S12]  /*ef40*/  IMAD.MOV.U32 R7, RZ, RZ, RZ ;  /* 0x000000ffff077224 */ /* 0x000fd800078e00ff */
[----:B------:R-:W-:Y:S05]  /*ef50*/  @!P0 BRA `(.L_x_3666) ;  /* 0x0000000000108947 */ /* 0x000fea0003800000 */
[----:B------:R-:W-:Y:S01]  /*ef60*/  UMOV UR4, 0xffffffff ;  /* 0xffffffff00047882 */ /* 0x000fe20000000000 */
[----:B------:R-:W-:Y:S02]  /*ef70*/  VIADD R12, R6, 0xffffffff ;  /* 0xffffffff060c7836 */ /* 0x000fe40000000000 */
[----:B------:R-:W-:Y:S05]  /*ef80*/  BRA.DIV UR4, `(.L_x_3667) ;  /* 0x0000001a042c7947 */ /* 0x000fea000b800000 */
[----:B------:R3:W4:Y:S02]  /*ef90*/  SHFL.IDX PT, R7, R2, R12, 0x1f ;  /* 0x00001f0c02077589 */ /* 0x00072400000e0000 */
.L_x_3666:
        /* <DEDUP_REMOVED lines=67> */
.L_x_3660:
[----:B------:R-:W-:Y:S01]  /*f3d0*/  UMOV UR4, URZ ;  /* 0x0000003f00047c82 */ /* 0x000fe20008000000 */
[----:B------:R-:W-:Y:S01]  /*f3e0*/  UMOV UR5, URZ ;  /* 0x0000003f00057c82 */ /* 0x000fe20008000000 */
[----:B------:R-:W-:Y:S01]  /*f3f0*/  ULDC UR6, c[0x0][0xc14] ;  /* 0x0003050000067ab9 */ /* 0x000fe20000000800 */
[----:B--2---:R-:W-:Y:S02]  /*f400*/  IMAD.MOV.U32 R16, RZ, RZ, R4 ;  /* 0x000000ffff107224 */ /* 0x004fe400078e0004 */
[----:B------:R-:W-:Y:S02]  /*f410*/  IMAD.U32 R17, RZ, RZ, UR4 ;  /* 0x00000004ff117e24 */ /* 0x000fe4000f8e00ff */
[----:B------:R-:W-:Y:S02]  /*f420*/  IMAD.U32 R18, RZ, RZ, UR5 ;  /* 0x00000005ff127e24 */ /* 0x000fe4000f8e00ff */
[----:B------:R-:W-:-:S07]  /*f430*/  IMAD.U32 R19, RZ, RZ, UR6 ;  /* 0x00000006ff137e24 */ /* 0x000fce000f8e00ff */
.L_x_3668:
        /* <DEDUP_REMOVED lines=12> */
.L_x_3604:
        /* <DEDUP_REMOVED lines=12> */
.L_x_3724:
[----:B------:R-:W-:Y:S05]  /*f5c0*/  BSYNC B0 ;  /* 0x0000000000007941 */ /* 0x000fea0003800000 */
.L_x_3670:
[----:B------:R-:W-:-:S03]  /*f5d0*/  UMOV UR4, 0xffffffff ;  /* 0xffffffff00047882 */ /* 0x000fc60000000000 */
[----:B------:R-:W-:Y:S05]  /*f5e0*/  BRA.DIV UR4, `(.L_x_3672) ;  /* 0x0000001204d07947 */ /* 0x000fea000b800000 */
[----:B------:R-:W2:Y:S02]  /*f5f0*/  S2R R2, SR_TID.X ;  /* 0x0000000000027919 */ /* 0x000ea40000002100 */
[----:B--2---:R-:W-:-:S04]  /*f600*/  SHF.R.U32.HI R2, RZ, 0x5, R2 ;  /* 0x00000005ff027819 */ /* 0x004fc80000011602 */
[----:B------:R-:W-:-:S05]  /*f610*/  LOP3.LUT R2, R2, 0x3, RZ, 0xc0, !PT ;  /* 0x0000000302027812 */ /* 0x000fca00078ec0ff */
[----:B------:R2:W3:Y:S02]  /*f620*/  SHFL.IDX PT, R14, R2, RZ, 0x1f ;  /* 0x00001fff020e7589 */ /* 0x0004e400000e0000 */
.L_x_3727:
[----:B---3--:R-:W-:Y:S01]  /*f630*/  ISETP.NE.AND P0, PT, R14, RZ, PT ;  /* 0x000000ff0e00720c */ /* 0x008fe20003f05270 */
[----:B------:R-:W-:-:S12]  /*f640*/  BSSY B0, `(.L_x_3673) ;  /* 0x0000027000007945 */ /* 0x000fd80003800000 */
[----:B------:R-:W-:Y:S05]  /*f650*/  @P0 BRA `(.L_x_3674) ;  /* 0x0000000000940947 */ /* 0x000fea0003800000 */
[----:B------:R-:W-:-:S03]  /*f660*/  UMOV UR4, 0xffffffff ;  /* 0xffffffff00047882 */ /* 0x000fc60000000000 */
[----:B------:R-:W-:Y:S05]  /*f670*/  BRA.DIV UR4, `(.L_x_3675) ;  /* 0x0000001204e07947 */ /* 0x000fea000b800000 */
[----:B------:R-:W-:-:S13]  /*f680*/  ELECT P6, URZ, PT ;  /* 0x00000000003f782f */ /* 0x000fda00038c0000 */
.L_x_3730:
[----:B------:R-:W-:Y:S05]  /*f690*/  @!P6 BRA `(.L_x_3674) ;  /* 0x000000000084e947 */ /* 0x000fea0003800000 */
[----:B------:R-:W-:-:S06]  /*f6a0*/  ULOP3.LUT UR4, UR36, 0x2, URZ, 0xfc, !UPT ;  /* 0x0000000224047892 */ /* 0x000fcc000f8efc3f */
[----:B--2---:R-:W-:-:S05]  /*f6b0*/  IMAD.U32 R2, RZ, RZ, UR4 ;  /* 0x00000004ff027e24 */ /* 0x004fca000f8e00ff */
[----:B------:R-:W-:-:S13]  /*f6c0*/  ISETP.NE.AND P2, PT, R2, 0x3, PT ;  /* 0x000000030200780c */ /* 0x000fda0003f45270 */
[----:B------:R-:W-:Y:S05]  /*f6d0*/  @!P2 BRA `(.L_x_3676) ;  /* 0x000000000004a947 */ /* 0x000fea0003800000 */
[----:B------:R-:W-:Y:S01]  /*f6e0*/  BPT.TRAP 0x1 ;  /* 0x000000040000795c */ /* 0x000fe20000300000 */
.L_x_3676:
        /* <DEDUP_REMOVED lines=14> */
.L_x_3731:
[----:B------:R-:W2:Y:S02]  /*f7d0*/  SYNCS.PHASECHK.TRANS64.TRYWAIT P0, [R7+URZ], R2 ;  /* 0x00000002070075a7 */ /* 0x000ea4000800017f */
[----:B--2---:R-:W-:Y:S05]  /*f7e0*/  @!P0 BRA `(.L_x_3678) ;  /* 0x0000001000b88947 */ /* 0x004fea0003800000 */
.L_x_3732:
[----:B------:R-:W-:Y:S05]  /*f7f0*/  @!P2 BRA `(.L_x_3679) ;  /* 0x000000000004a947 */ /* 0x000fea0003800000 */
[----:B------:R-:W-:Y:S01]  /*f800*/  BPT.TRAP 0x1 ;  /* 0x000000040000795c */ /* 0x000fe20000300000 */
.L_x_3679:
[----:B------:R-:W3:Y:S01]  /*f810*/  LDL.LU R4, [R1] ;  /* 0x0000000001047983 */ /* 0x000ee20000300800 */
[----:B------:R-:W-:-:S04]  /*f820*/  VIADD R0, R0, 0x22860 ;  /* 0x0002286000007836 */ /* 0x000fc80000000000 */
[----:B---3--:R-:W-:-:S04]  /*f830*/  IMAD R4, R4, 0x8, R0 ;  /* 0x0000000804047824 */ /* 0x008fc800078e0200 */
[----:B------:R-:W3:Y:S02]  /*f840*/  SYNCS.PHASECHK.TRANS64.TRYWAIT P0, [R4+URZ], R5 ;  /* 0x00000005040075a7 */ /* 0x000ee4000800017f */
[----:B---3--:R-:W-:Y:S05]  /*f850*/  @!P0 BRA `(.L_x_3680) ;  /* 0x0000001000b08947 */ /* 0x008fea0003800000 */
.L_x_3733:
[----:B------:R-:W-:-:S07]  /*f860*/  IMAD R3, R3, 0x8, R0 ;  /* 0x0000000803037824 */ /* 0x000fce00078e0200 */
.L_x_3681:
[----:B----4-:R4:W0:Y:S02]  /*f870*/  SYNCS.PHASECHK.TRANS64.TRYWAIT P0, [R3+URZ], R2 ;  /* 0x00000002030075a7 */ /* 0x010824000800017f */
[----:B0-----:R-:W-:Y:S05]  /*f880*/  @!P0 NANOSLEEP.SYNCS 0x989680 ;  /* 0x009896800000895d */ /* 0x001fea0003900000 */
[----:B------:R-:W0:Y:S02]  /*f890*/  @!P0 SYNCS.PHASECHK.TRANS64 P0, [R3+URZ], R2 ;  /* 0x00000002030085a7 */ /* 0x000e24000800007f */
[----:B0-----:R-:W-:Y:S05]  /*f8a0*/  @!P0 BRA `(.L_x_3681) ;  /* 0xfffffffc00f08947 */ /* 0x001fea000383ffff */
.L_x_3674:
[----:B------:R-:W-:Y:S05]  /*f8b0*/  BSYNC B0 ;  /* 0x0000000000007941 */ /* 0x000fea0003800000 */
.L_x_3673:
[----:B------:R-:W-:Y:S05]  /*f8c0*/  EXIT ;  /* 0x000000000000794d */ /* 0x000fea0003800000 */
.L_x_3548:
[----:B0-----:R0:W1:Y:S02]  /*f8d0*/  SYNCS.PHASECHK.TRANS64.TRYWAIT P0, [R7+URZ+0x22800], R0 ;  /* 0x02280000070075a7 */ /* 0x001064000800017f */
[----:B-1----:R-:W-:Y:S05]  /*f8e0*/  @!P0 NANOSLEEP.SYNCS 0x989680 ;  /* 0x009896800000895d */ /* 0x002fea0003900000 */
[----:B------:R-:W1:Y:S02]  /*f8f0*/  @!P0 SYNCS.PHASECHK.TRANS64 P0, [R7+URZ+0x22800], R0 ;  /* 0x02280000070085a7 */ /* 0x000e64000800007f */
[----:B-1----:R-:W-:Y:S05]  /*f900*/  @!P0 BRA `(.L_x_3548) ;  /* 0xfffffffc00f08947 */ /* 0x002fea000383ffff */
[----:B------:R-:W-:Y:S05]  /*f910*/  BRA `(.L_x_3682) ;  /* 0xffffff2000387947 */ /* 0x000fea000383ffff */
.L_x_3552:
[----:B-1----:R1:W2:Y:S02]  /*f920*/  SYNCS.PHASECHK.TRANS64.TRYWAIT P1, [R6+URZ+0x22830], R11 ;  /* 0x0228300b060075a7 */ /* 0x0022a4000802017f */
[----:B--2---:R-:W-:Y:S05]  /*f930*/  @!P1 NANOSLEEP.SYNCS 0x989680 ;  /* 0x009896800000995d */ /* 0x004fea0003900000 */
[----:B------:R-:W2:Y:S02]  /*f940*/  @!P1 SYNCS.PHASECHK.TRANS64 P1, [R6+URZ+0x22830], R11 ;  /* 0x0228300b060095a7 */ /* 0x000ea4000802007f */
[----:B--2---:R-:W-:Y:S05]  /*f950*/  @!P1 BRA `(.L_x_3552) ;  /* 0xfffffffc00f09947 */ /* 0x004fea000383ffff */
[----:B------:R-:W-:Y:S05]  /*f960*/  BRA `(.L_x_3551) ;  /* 0xffffff2000647947 */ /* 0x000fea000383ffff */
.L_x_3556:
[----:B---3--:R3:W4:Y:S02]  /*f970*/  SYNCS.PHASECHK.TRANS64.TRYWAIT P2, [R6+URZ+0x22850], R11 ;  /* 0x0228500b060075a7 */ /* 0x008724000804017f */
[----:B----4-:R-:W-:Y:S05]  /*f980*/  @!P2 NANOSLEEP.SYNCS 0x989680 ;  /* 0x009896800000a95d */ /* 0x010fea0003900000 */
[----:B------:R-:W4:Y:S02]  /*f990*/  @!P2 SYNCS.PHASECHK.TRANS64 P2, [R6+URZ+0x22850], R11 ;  /* 0x0228500b0600a5a7 */ /* 0x000f24000804007f */
[----:B----4-:R-:W-:Y:S05]  /*f9a0*/  @!P2 BRA `(.L_x_3556) ;  /* 0xfffffffc00f0a947 */ /* 0x010fea000383ffff */
[----:B------:R-:W-:Y:S05]  /*f9b0*/  BRA `(.L_x_3555) ;  /* 0xffffff38004c7947 */ /* 0x000fea000383ffff */
.L_x_3561:
[----:B-1----:R-:W-:-:S04]  /*f9c0*/  IMAD.U32 R5, RZ, RZ, UR25 ;  /* 0x00000019ff057e24 */ /* 0x002fc8000f8e00ff */
[----:B------:R1:W2:Y:S03]  /*f9d0*/  SYNCS.PHASECHK.TRANS64.TRYWAIT P2, [R5+URZ+0x22830], R6 ;  /* 0x02283006050075a7 */ /* 0x0002a6000804017f */
[----:B--2---:R-:W-:Y:S05]  /*f9e0*/  @!P2 NANOSLEEP.SYNCS 0x989680 ;  /* 0x009896800000a95d */ /* 0x004fea0003900000 */
[----:B------:R-:W2:Y:S02]  /*f9f0*/  @!P2 SYNCS.PHASECHK.TRANS64 P2, [R5+URZ+0x22830], R6 ;  /* 0x022830060500a5a7 */ /* 0x000ea4000804007f */
[----:B--2---:R-:W-:Y:S05]  /*fa00*/  @!P2 BRA `(.L_x_3561) ;  /* 0xfffffffc00eca947 */ /* 0x004fea000383ffff */
[----:B------:R-:W-:Y:S05]  /*fa10*/  BRA `(.L_x_3560) ;  /* 0xffffff3c006c7947 */ /* 0x000fea000383ffff */
.L_x_3565:
[----:B-1----:R1:W2:Y:S02]  /*fa20*/  SYNCS.PHASECHK.TRANS64.TRYWAIT P2, [R187+URZ+0x22850], R6 ;  /* 0x02285006bb0075a7 */ /* 0x0022a4000804017f */
[----:B--2---:R-:W-:Y:S05]  /*fa30*/  @!P2 NANOSLEEP.SYNCS 0x989680 ;  /* 0x009896800000a95d */ /* 0x004fea0003900000 */
[----:B------:R-:W2:Y:S02]  /*fa40*/  @!P2 SYNCS.PHASECHK.TRANS64 P2, [R187+URZ+0x22850], R6 ;  /* 0x02285006bb00a5a7 */ /* 0x000ea4000804007f */
[----:B--2---:R-:W-:Y:S05]  /*fa50*/  @!P2 BRA `(.L_x_3565) ;  /* 0xfffffffc00f0a947 */ /* 0x004fea000383ffff */
[----:B------:R-:W-:Y:S05]  /*fa60*/  BRA `(.L_x_3564) ;  /* 0xffffff5c003c7947 */ /* 0x000fea000383ffff */
.L_x_3571:
[----:B-1----:R-:W-:-:S04]  /*fa70*/  IMAD.U32 R5, RZ, RZ, UR24 ;  /* 0x00000018ff057e24 */ /* 0x002fc8000f8e00ff */
[----:B------:R1:W2:Y:S03]  /*fa80*/  SYNCS.PHASECHK.TRANS64.TRYWAIT P2, [R5+URZ+0x22830], R6 ;  /* 0x02283006050075a7 */ /* 0x0002a6000804017f */
[----:B--2---:R-:W-:Y:S05]  /*fa90*/  @!P2 NANOSLEEP.SYNCS 0x989680 ;  /* 0x009896800000a95d */ /* 0x004fea0003900000 */
[----:B------:R-:W2:Y:S02]  /*faa0*/  @!P2 SYNCS.PHASECHK.TRANS64 P2, [R5+URZ+0x22830], R6 ;  /* 0x022830060500a5a7 */ /* 0x000ea4000804007f */
[----:B--2---:R-:W-:Y:S05]  /*fab0*/  @!P2 BRA `(.L_x_3571) ;  /* 0xfffffffc00eca947 */ /* 0x004fea000383ffff */
[----:B------:R-:W-:Y:S05]  /*fac0*/  BRA `(.L_x_3570) ;  /* 0xffffff6000407947 */ /* 0x000fea000383ffff */
.L_x_3575:
[----:B--2---:R2:W3:Y:S02]  /*fad0*/  SYNCS.PHASECHK.TRANS64.TRYWAIT P2, [R183+URZ+0x22850], R6 ;  /* 0x02285006b70075a7 */ /* 0x0044e4000804017f */
[----:B---3--:R-:W-:Y:S05]  /*fae0*/  @!P2 NANOSLEEP.SYNCS 0x989680 ;  /* 0x009896800000a95d */ /* 0x008fea0003900000 */
[----:B------:R-:W3:Y:S02]  /*faf0*/  @!P2 SYNCS.PHASECHK.TRANS64 P2, [R183+URZ+0x22850], R6 ;  /* 0x02285006b700a5a7 */ /* 0x000ee4000804007f */
[----:B---3--:R-:W-:Y:S05]  /*fb00*/  @!P2 BRA `(.L_x_3575) ;  /* 0xfffffffc00f0a947 */ /* 0x008fea000383ffff */
[----:B------:R-:W-:Y:S05]  /*fb10*/  BRA `(.L_x_3574) ;  /* 0xffffff7800587947 */ /* 0x000fea000383ffff */
.L_x_3615:
        /* <DEDUP_REMOVED lines=11> */
.L_x_3684:
[----:B------:R-:W-:Y:S05]  /*fbd0*/  BSYNC B0 ;  /* 0x0000000000007941 */ /* 0x000fea0003800000 */
.L_x_3683:
[----:B------:R-:W-:Y:S05]  /*fbe0*/  BRA `(.L_x_3685) ;  /* 0xffffffc800a87947 */ /* 0x000fea000383ffff */
.L_x_3616:
[----:B------:R-:W-:Y:S01]  /*fbf0*/  BSSY B0, `(.L_x_3686) ;  /* 0x0000006000007945 */ /* 0x000fe20003800000 */
[----:B------:R-:W-:-:S07]  /*fc00*/  IMAD.MOV.U32 R15, RZ, RZ, -0x1 ;  /* 0xffffffffff0f7424 */ /* 0x000fce00078e00ff */
[----:B------:R-:W-:Y:S05]  /*fc10*/  WARPSYNC.COLLECTIVE R15, `(.L_x_3687) ;  /* 0x000000000f0c7348 */ /* 0x000fea0003c00000 */
[----:B------:R-:W-:Y:S02]  /*fc20*/  ELECT P6, UR62, PT ;  /* 0x00000000003e782f */ /* 0x000fe400038c0000 */
[----:B------:R-:W-:Y:S01]  /*fc30*/  MOV R14, UR62 ;  /* 0x0000003e000e7c02 */ /* 0x000fe20008000f00 */
[----:B------:R-:W-:Y:S10]  /*fc40*/  ENDCOLLECTIVE ;  /* 0x000000000000791b */ /* 0x000ff40003800000 */
.L_x_3687:
[----:B------:R-:W-:Y:S05]  /*fc50*/  BSYNC B0 ;  /* 0x0000000000007941 */ /* 0x000fea0003800000 */
.L_x_3686:
[----:B------:R-:W-:Y:S05]  /*fc60*/  BRA `(.L_x_3688) ;  /* 0xffffffc800987947 */ /* 0x000fea000383ffff */
.L_x_3619:
[----:B0-----:R0:W1:Y:S02]  /*fc70*/  SYNCS.PHASECHK.TRANS64.TRYWAIT P0, [R8+URZ+0x22840], R10 ;  /* 0x0228400a080075a7 */ /* 0x001064000800017f */
[----:B-1----:R-:W-:Y:S05]  /*fc80*/  @!P0 NANOSLEEP.SYNCS 0x989680 ;  /* 0x009896800000895d */ /* 0x002fea0003900000 */
[----:B------:R-:W1:Y:S02]  /*fc90*/  @!P0 SYNCS.PHASECHK.TRANS64 P0, [R8+URZ+0x22840], R10 ;  /* 0x0228400a080085a7 */ /* 0x000e64000800007f */
[----:B-1----:R-:W-:Y:S05]  /*fca0*/  @!P0 BRA `(.L_x_3619) ;  /* 0xfffffffc00f08947 */ /* 0x002fea000383ffff */
[----:B------:R-:W-:Y:S05]  /*fcb0*/  BRA `(.L_x_3689) ;  /* 0xffffffc800fc7947 */ /* 0x000fea000383ffff */
.L_x_3622:
        /* <DEDUP_REMOVED lines=8> */
.L_x_3625:
[----:B0-----:R0:W1:Y:S02]  /*fd40*/  SYNCS.PHASECHK.TRANS64.TRYWAIT P0, [R11+URZ+0x22860], R6 ;  /* 0x022860060b0075a7 */ /* 0x001064000800017f */
[----:B-1----:R-:W-:Y:S05]  /*fd50*/  @!P0 NANOSLEEP.SYNCS 0x989680 ;  /* 0x009896800000895d */ /* 0x002fea0003900000 */
[----:B------:R-:W1:Y:S02]  /*fd60*/  @!P0 SYNCS.PHASECHK.TRANS64 P0, [R11+URZ+0x22860], R6 ;  /* 0x022860060b0085a7 */ /* 0x000e64000800007f */
[----:B-1----:R-:W-:Y:S05]  /*fd70*/  @!P0 BRA `(.L_x_3625) ;  /* 0xfffffffc00f08947 */ /* 0x002fea000383ffff */
[----:B------:R-:W-:Y:S05]  /*fd80*/  BRA `(.L_x_3691) ;  /* 0xffffffcc00f47947 */ /* 0x000fea000383ffff */
.L_x_3634:
[----:B-1----:R1:W2:Y:S02]  /*fd90*/  SYNCS.PHASECHK.TRANS64.TRYWAIT P0, [R2+URZ+0x22840], R3 ;  /* 0x02284003020075a7 */ /* 0x0022a4000800017f */
[----:B--2---:R-:W-:Y:S05]  /*fda0*/  @!P0 NANOSLEEP.SYNCS 0x989680 ;  /* 0x009896800000895d */ /* 0x004fea0003900000 */
[----:B------:R-:W2:Y:S02]  /*fdb0*/  @!P0 SYNCS.PHASECHK.TRANS64 P0, [R2+URZ+0x22840], R3 ;  /* 0x02284003020085a7 */ /* 0x000ea4000800007f */
[----:B--2---:R-:W-:Y:S05]  /*fdc0*/  @!P0 BRA `(.L_x_3634) ;  /* 0xfffffffc00f08947 */ /* 0x004fea000383ffff */
[----:B------:R-:W-:Y:S05]  /*fdd0*/  BRA `(.L_x_3692) ;  /* 0xffffffd4006c7947 */ /* 0x000fea000383ffff */
.L_x_3636:
[----:B0-----:R0:W2:Y:S02]  /*fde0*/  SYNCS.PHASECHK.TRANS64.TRYWAIT P0, [R2+URZ+0x22860], R3 ;  /* 0x02286003020075a7 */ /* 0x0010a4000800017f */
[----:B--2---:R-:W-:Y:S05]  /*fdf0*/  @!P0 NANOSLEEP.SYNCS 0x989680 ;  /* 0x009896800000895d */ /* 0x004fea0003900000 */
[----:B------:R-:W2:Y:S02]  /*fe00*/  @!P0 SYNCS.PHASECHK.TRANS64 P0, [R2+URZ+0x22860], R3 ;  /* 0x02286003020085a7 */ /* 0x000ea4000800007f */
[----:B--2---:R-:W-:Y:S05]  /*fe10*/  @!P0 BRA `(.L_x_3636) ;  /* 0xfffffffc00f08947 */ /* 0x004fea000383ffff */
[----:B------:R-:W-:Y:S05]  /*fe20*/  BRA `(.L_x_3693) ;  /* 0xffffffd400dc7947 */ /* 0x000fea000383ffff */
.L_x_3641:
[----:B-1----:R1:W2:Y:S02]  /*fe30*/  SYNCS.PHASECHK.TRANS64.TRYWAIT P0, [R2+URZ+0x22840], R3 ;  /* 0x02284003020075a7 */ /* 0x0022a4000800017f */
[----:B--2---:R-:W-:Y:S05]  /*fe40*/  @!P0 NANOSLEEP.SYNCS 0x989680 ;  /* 0x009896800000895d */ /* 0x004fea0003900000 */
[----:B------:R-:W2:Y:S02]  /*fe50*/  @!P0 SYNCS.PHASECHK.TRANS64 P0, [R2+URZ+0x22840], R3 ;  /* 0x02284003020085a7 */ /* 0x000ea4000800007f */
[----:B--2---:R-:W-:Y:S05]  /*fe60*/  @!P0 BRA `(.L_x_3641) ;  /* 0xfffffffc00f08947 */ /* 0x004fea000383ffff */
[----:B------:R-:W-:Y:S05]  /*fe70*/  BRA `(.L_x_3694) ;  /* 0xffffffdc00287947 */ /* 0x000fea000383ffff */
.L_x_3643:
[----:B0-----:R0:W2:Y:S02]  /*fe80*/  SYNCS.PHASECHK.TRANS64.TRYWAIT P1, [R2+URZ+0x22860], R3 ;  /* 0x02286003020075a7 */ /* 0x0010a4000802017f */
[----:B--2---:R-:W-:Y:S05]  /*fe90*/  @!P1 NANOSLEEP.SYNCS 0x989680 ;  /* 0x009896800000995d */ /* 0x004fea0003900000 */
[----:B------:R-:W2:Y:S02]  /*fea0*/  @!P1 SYNCS.PHASECHK.TRANS64 P1, [R2+URZ+0x22860], R3 ;  /* 0x02286003020095a7 */ /* 0x000ea4000802007f */
[----:B--2---:R-:W-:Y:S05]  /*feb0*/  @!P1 BRA `(.L_x_3643) ;  /* 0xfffffffc00f09947 */ /* 0x004fea000383ffff */
[----:B------:R-:W-:Y:S05]  /*fec0*/  BRA `(.L_x_3695) ;  /* 0xffffffdc00947947 */ /* 0x000fea000383ffff */
.L_x_3648:
[----:B--2---:R2:W3:Y:S02]  /*fed0*/  SYNCS.PHASECHK.TRANS64.TRYWAIT P0, [R2+URZ+0x22840], R3 ;  /* 0x02284003020075a7 */ /* 0x0044e4000800017f */
[----:B---3--:R-:W-:Y:S05]  /*fee0*/  @!P0 NANOSLEEP.SYNCS 0x989680 ;  /* 0x009896800000895d */ /* 0x008fea0003900000 */
[----:B------:R-:W3:Y:S02]  /*fef0*/  @!P0 SYNCS.PHASECHK.TRANS64 P0, [R2+URZ+0x22840], R3 ;  /* 0x02284003020085a7 */ /* 0x000ee4000800007f */
[----:B---3--:R-:W-:Y:S05]  /*ff00*/  @!P0 BRA `(.L_x_3648) ;  /* 0xfffffffc00f08947 */ /* 0x008fea000383ffff */
[----:B------:R-:W-:Y:S05]  /*ff10*/  BRA `(.L_x_3696) ;  /* 0xffffffe000c07947 */ /* 0x000fea000383ffff */
.L_x_3650:
[----:B0-----:R0:W1:Y:S02]  /*ff20*/  SYNCS.PHASECHK.TRANS64.TRYWAIT P1, [R2+URZ+0x22860], R3 ;  /* 0x02286003020075a7 */ /* 0x001064000802017f */
[----:B-1----:R-:W-:Y:S05]  /*ff30*/  @!P1 NANOSLEEP.SYNCS 0x989680 ;  /* 0x009896800000995d */ /* 0x002fea0003900000 */
[----:B------:R-:W1:Y:S02]  /*ff40*/  @!P1 SYNCS.PHASECHK.TRANS64 P1, [R2+URZ+0x22860], R3 ;  /* 0x02286003020095a7 */ /* 0x000e64000802007f */
[----:B-1----:R-:W-:Y:S05]  /*ff50*/  @!P1 BRA `(.L_x_3650) ;  /* 0xfffffffc00f09947 */ /* 0x002fea000383ffff */
[----:B------:R-:W-:Y:S05]  /*ff60*/  BRA `(.L_x_3697) ;  /* 0xffffffe400307947 */ /* 0x000fea000383ffff */
.L_x_3655:
        /* <DEDUP_REMOVED lines=8> */
.L_x_3699:
[----:B------:R-:W-:Y:S05]  /*fff0*/  BSYNC B0 ;  /* 0x0000000000007941 */ /* 0x000fea0003800000 */
.L_x_3698:
        /* <DEDUP_REMOVED lines=8> */
.L_x_3700:
[----:B------:R-:W-:Y:S01]  /*10080*/  IMAD.MOV.U32 R7, RZ, RZ, R14 ;  /* 0x000000ffff077224 */ /* 0x000fe200078e000e */
[----:B------:R-:W-:Y:S06]  /*10090*/  BRA `(.L_x_3701) ;  /* 0xffffffe800247947 */ /* 0x000fec000383ffff */
.L_x_3658:
[----:B------:R-:W-:Y:S01]  /*100a0*/  BSSY B0, `(.L_x_3702) ;  /* 0x0000008000007945 */ /* 0x000fe20003800000 */
[----:B-----5:R-:W-:Y:S02]  /*100b0*/  IMAD.MOV.U32 R13, RZ, RZ, R17 ;  /* 0x000000ffff0d7224 */ /* 0x020fe400078e0011 */
[----:B------:R-:W-:Y:S02]  /*100c0*/  IMAD.MOV.U32 R12, RZ, RZ, 0x1 ;  /* 0x00000001ff0c7424 */ /* 0x000fe400078e00ff */
[----:B------:R-:W-:Y:S02]  /*100d0*/  IMAD.MOV.U32 R11, RZ, RZ, RZ ;  /* 0x000000ffff0b7224 */ /* 0x000fe400078e00ff */
[----:B------:R-:W-:-:S07]  /*100e0*/  IMAD.MOV.U32 R15, RZ, RZ, -0x1 ;  /* 0xffffffffff0f7424 */ /* 0x000fce00078e00ff */
[----:B01234-:R-:W-:Y:S05]  /*100f0*/  WARPSYNC.COLLECTIVE R15, `(.L_x_3703) ;  /* 0x000000000f087348 */ /* 0x01ffea0003c00000 */
[----:B------:R0:W0:Y:S02]  /*10100*/  SHFL.UP P6, R14, R13, R12, R11 ;  /* 0x0400000c0d0e7389 */ /* 0x00002400000c000b */
[----:B01234-:R-:W-:Y:S01]  /*10110*/  ENDCOLLECTIVE ;  /* 0x000000000000791b */ /* 0x01ffe20003800000 */
.L_x_3703:
[----:B------:R-:W-:Y:S05]  /*10120*/  BSYNC B0 ;  /* 0x0000000000007941 */ /* 0x000fea0003800000 */
.L_x_3702:
        /* <DEDUP_REMOVED lines=10> */
.L_x_3704:
        /* <DEDUP_REMOVED lines=8> */
.L_x_3705:
        /* <DEDUP_REMOVED lines=8> */
.L_x_3706:
        /* <DEDUP_REMOVED lines=8> */
.L_x_3707:
        /* <DEDUP_REMOVED lines=8> */
.L_x_3708:
[----:B------:R-:W-:Y:S05]  /*103d0*/  BRA `(.L_x_3709) ;  /* 0xffffffe400e87947 */ /* 0x000fea000383ffff */
.L_x_3663:
[----:B------:R-:W-:Y:S01]  /*103e0*/  BSSY B0, `(.L_x_3710) ;  /* 0x0000008000007945 */ /* 0x000fe20003800000 */
[----:B-----5:R-:W-:Y:S02]  /*103f0*/  IMAD.MOV.U32 R13, RZ, RZ, R17 ;  /* 0x000000ffff0d7224 */ /* 0x020fe400078e0011 */
[----:B------:R-:W-:Y:S02]  /*10400*/  IMAD.MOV.U32 R12, RZ, RZ, 0x1 ;  /* 0x00000001ff0c7424 */ /* 0x000fe400078e00ff */
[----:B------:R-:W-:Y:S02]  /*10410*/  IMAD.MOV.U32 R11, RZ, RZ, RZ ;  /* 0x000000ffff0b7224 */ /* 0x000fe400078e00ff */
[----:B------:R-:W-:-:S07]  /*10420*/  IMAD.MOV.U32 R15, RZ, RZ, -0x1 ;  /* 0xffffffffff0f7424 */ /* 0x000fce00078e00ff */
[----:B0-2---:R-:W-:Y:S05]  /*10430*/  WARPSYNC.COLLECTIVE R15, `(.L_x_3711) ;  /* 0x000000000f087348 */ /* 0x005fea0003c00000 */
[----:B------:R1:W3:Y:S02]  /*10440*/  SHFL.UP P6, R14, R13, R12, R11 ;  /* 0x0400000c0d0e7389 */ /* 0x0002e400000c000b */
[----:B0123--:R-:W-:Y:S01]  /*10450*/  ENDCOLLECTIVE ;  /* 0x000000000000791b */ /* 0x00ffe20003800000 */
.L_x_3711:
[----:B------:R-:W-:Y:S05]  /*10460*/  BSYNC B0 ;  /* 0x0000000000007941 */ /* 0x000fea0003800000 */
.L_x_3710:
        /* <DEDUP_REMOVED lines=10> */
.L_x_3712:
        /* <DEDUP_REMOVED lines=8> */
.L_x_3713:
        /* <DEDUP_REMOVED lines=8> */
.L_x_3714:
        /* <DEDUP_REMOVED lines=8> */
.L_x_3715:
        /* <DEDUP_REMOVED lines=8> */
.L_x_3716:
[----:B------:R-:W-:Y:S05]  /*10710*/  BRA `(.L_x_3717) ;  /* 0xffffffe400cc7947 */ /* 0x000fea000383ffff */
.L_x_3665:
[----:B------:R-:W-:Y:S01]  /*10720*/  BSSY B0, `(.L_x_3718) ;  /* 0x0000006000007945 */ /* 0x000fe20003800000 */
[----:B------:R-:W-:Y:S01]  /*10730*/  PLOP3.LUT P6, PT, P6, PT, PT, 0x8, 0x0 ;  /* 0x000000000000781c */ /* 0x000fe200037ce170 */
[----:B------:R-:W-:-:S12]  /*10740*/  IMAD.MOV.U32 R15, RZ, RZ, -0x1 ;  /* 0xffffffffff0f7424 */ /* 0x000fd800078e00ff */
[----:B0-----:R-:W-:Y:S05]  /*10750*/  WARPSYNC.COLLECTIVE R15, `(.L_x_3719) ;  /* 0x000000000f087348 */ /* 0x001fea0003c00000 */
[----:B------:R-:W-:Y:S01]  /*10760*/  VOTE.ANY R14, PT, P6 ;  /* 0x00000000000e7806 */ /* 0x000fe200030e0100 */
[----:B0-----:R-:W-:Y:S06]  /*10770*/  ENDCOLLECTIVE ;  /* 0x000000000000791b */ /* 0x001fec0003800000 */
.L_x_3719:
[----:B------:R-:W-:Y:S05]  /*10780*/  BSYNC B0 ;  /* 0x0000000000007941 */ /* 0x000fea0003800000 */
.L_x_3718:
        /* <DEDUP_REMOVED lines=9> */
.L_x_3720:
[----:B------:R-:W-:Y:S01]  /*10820*/  IMAD.MOV.U32 R17, RZ, RZ, R14 ;  /* 0x000000ffff117224 */ /* 0x000fe200078e000e */
[----:B------:R-:W-:Y:S06]  /*10830*/  BRA `(.L_x_3721) ;  /* 0xffffffe400bc7947 */ /* 0x000fec000383ffff */
.L_x_3667:
[----:B------:R-:W-:Y:S01]  /*10840*/  BSSY B0, `(.L_x_3722) ;  /* 0x0000007000007945 */ /* 0x000fe20003800000 */
[----:B------:R-:W-:Y:S02]  /*10850*/  IMAD.MOV.U32 R13, RZ, RZ, R2 ;  /* 0x000000ffff0d7224 */ /* 0x000fe400078e0002 */
[----:B------:R-:W-:Y:S02]  /*10860*/  IMAD.MOV.U32 R11, RZ, RZ, 0x1f ;  /* 0x0000001fff0b7424 */ /* 0x000fe400078e00ff */
[----:B------:R-:W-:-:S07]  /*10870*/  IMAD.MOV.U32 R15, RZ, RZ, -0x1 ;  /* 0xffffffffff0f7424 */ /* 0x000fce00078e00ff */
[----:B012---:R-:W-:Y:S05]  /*10880*/  WARPSYNC.COLLECTIVE R15, `(.L_x_3723) ;  /* 0x000000000f087348 */ /* 0x007fea0003c00000 */
[----:B------:R3:W4:Y:S02]  /*10890*/  SHFL.IDX P6, R14, R13, R12, R11 ;  /* 0x0000000c0d0e7389 */ /* 0x00072400000c000b */
[----:B01234-:R-:W-:Y:S01]  /*108a0*/  ENDCOLLECTIVE ;  /* 0x000000000000791b */ /* 0x01ffe20003800000 */
.L_x_3723:
[----:B------:R-:W-:Y:S05]  /*108b0*/  BSYNC B0 ;  /* 0x0000000000007941 */ /* 0x000fea0003800000 */
.L_x_3722:
[----:B------:R-:W-:Y:S01]  /*108c0*/  IMAD.MOV.U32 R7, RZ, RZ, R14 ;  /* 0x000000ffff077224 */ /* 0x000fe200078e000e */
[----:B------:R-:W-:Y:S06]  /*108d0*/  BRA `(.L_x_3666) ;  /* 0xffffffe400b07947 */ /* 0x000fec000383ffff */
.L_x_3671:
[----:B-1----:R1:W2:Y:S02]  /*108e0*/  SYNCS.PHASECHK.TRANS64.TRYWAIT P0, [R0+URZ+0x22820], R3 ;  /* 0x02282003000075a7 */ /* 0x0022a4000800017f */
[----:B--2---:R-:W-:Y:S05]  /*108f0*/  @!P0 NANOSLEEP.SYNCS 0x989680 ;  /* 0x009896800000895d */ /* 0x004fea0003900000 */
[----:B------:R-:W2:Y:S02]  /*10900*/  @!P0 SYNCS.PHASECHK.TRANS64 P0, [R0+URZ+0x22820], R3 ;  /* 0x02282003000085a7 */ /* 0x000ea4000800007f */
[----:B--2---:R-:W-:Y:S05]  /*10910*/  @!P0 BRA `(.L_x_3671) ;  /* 0xfffffffc00f08947 */ /* 0x004fea000383ffff */
[----:B------:R-:W-:Y:S05]  /*10920*/  BRA `(.L_x_3724) ;  /* 0xffffffec00247947 */ /* 0x000fea000383ffff */
.L_x_3672:
        /* <DEDUP_REMOVED lines=11> */
.L_x_3726:
[----:B------:R-:W-:Y:S05]  /*109e0*/  BSYNC B0 ;  /* 0x0000000000007941 */ /* 0x000fea0003800000 */
.L_x_3725:
[----:B------:R-:W-:Y:S05]  /*109f0*/  BRA `(.L_x_3727) ;  /* 0xffffffec000c7947 */ /* 0x000fea000383ffff */
.L_x_3675:
[----:B------:R-:W-:Y:S01]  /*10a00*/  BSSY B1, `(.L_x_3728) ;  /* 0x0000006000017945 */ /* 0x000fe20003800000 */
[----:B------:R-:W-:-:S07]  /*10a10*/  IMAD.MOV.U32 R15, RZ, RZ, -0x1 ;  /* 0xffffffffff0f7424 */ /* 0x000fce00078e00ff */
[----:B012---:R-:W-:Y:S05]  /*10a20*/  WARPSYNC.COLLECTIVE R15, `(.L_x_3729) ;  /* 0x000000000f0c7348 */ /* 0x007fea0003c00000 */
[----:B------:R-:W-:Y:S02]  /*10a30*/  ELECT P6, UR62, PT ;  /* 0x00000000003e782f */ /* 0x000fe400038c0000 */
[----:B------:R-:W-:Y:S01]  /*10a40*/  MOV R14, UR62 ;  /* 0x0000003e000e7c02 */ /* 0x000fe20008000f00 */
[----:B012---:R-:W-:Y:S10]  /*10a50*/  ENDCOLLECTIVE ;  /* 0x000000000000791b */ /* 0x007ff40003800000 */
.L_x_3729:
[----:B------:R-:W-:Y:S05]  /*10a60*/  BSYNC B1 ;  /* 0x0000000000017941 */ /* 0x000fea0003800000 */
.L_x_3728:
[----:B------:R-:W-:Y:S05]  /*10a70*/  BRA `(.L_x_3730) ;  /* 0xffffffec00047947 */ /* 0x000fea000383ffff */
.L_x_3677:
[----:B-1----:R1:W2:Y:S02]  /*10a80*/  SYNCS.PHASECHK.TRANS64.TRYWAIT P0, [R6+URZ], R5 ;  /* 0x00000005060075a7 */ /* 0x0022a4000800017f */
[----:B--2---:R-:W-:Y:S05]  /*10a90*/  @!P0 NANOSLEEP.SYNCS 0x989680 ;  /* 0x009896800000895d */ /* 0x004fea0003900000 */
[----:B------:R-:W2:Y:S02]  /*10aa0*/  @!P0 SYNCS.PHASECHK.TRANS64 P0, [R6+URZ], R5 ;  /* 0x00000005060085a7 */ /* 0x000ea4000800007f */
[----:B--2---:R-:W-:Y:S05]  /*10ab0*/  @!P0 BRA `(.L_x_3677) ;  /* 0xfffffffc00f08947 */ /* 0x004fea000383ffff */
[----:B------:R-:W-:Y:S05]  /*10ac0*/  BRA `(.L_x_3731) ;  /* 0xffffffec00407947 */ /* 0x000fea000383ffff */
.L_x_3678:
[----:B--2---:R2:W3:Y:S02]  /*10ad0*/  SYNCS.PHASECHK.TRANS64.TRYWAIT P0, [R7+URZ], R2 ;  /* 0x00000002070075a7 */ /* 0x0044e4000800017f */
[----:B---3--:R-:W-:Y:S05]  /*10ae0*/  @!P0 NANOSLEEP.SYNCS 0x989680 ;  /* 0x009896800000895d */ /* 0x008fea0003900000 */
[----:B------:R-:W3:Y:S02]  /*10af0*/  @!P0 SYNCS.PHASECHK.TRANS64 P0, [R7+URZ], R2 ;  /* 0x00000002070085a7 */ /* 0x000ee4000800007f */
[----:B---3--:R-:W-:Y:S05]  /*10b00*/  @!P0 BRA `(.L_x_3678) ;  /* 0xfffffffc00f08947 */ /* 0x008fea000383ffff */
[----:B------:R-:W-:Y:S05]  /*10b10*/  BRA `(.L_x_3732) ;  /* 0xffffffec00347947 */ /* 0x000fea000383ffff */
.L_x_3680:
[----:B---3--:R3:W4:Y:S02]  /*10b20*/  SYNCS.PHASECHK.TRANS64.TRYWAIT P0, [R4+URZ], R5 ;  /* 0x00000005040075a7 */ /* 0x008724000800017f */
[----:B----4-:R-:W-:Y:S05]  /*10b30*/  @!P0 NANOSLEEP.SYNCS 0x989680 ;  /* 0x009896800000895d */ /* 0x010fea0003900000 */
[----:B------:R-:W4:Y:S02]  /*10b40*/  @!P0 SYNCS.PHASECHK.TRANS64 P0, [R4+URZ], R5 ;  /* 0x00000005040085a7 */ /* 0x000f24000800007f */
[----:B----4-:R-:W-:Y:S05]  /*10b50*/  @!P0 BRA `(.L_x_3680) ;  /* 0xfffffffc00f08947 */ /* 0x010fea000383ffff */
[----:B------:R-:W-:Y:S05]  /*10b60*/  BRA `(.L_x_3733) ;  /* 0xffffffec003c7947 */ /* 0x000fea000383ffff */
.L_x_3734:
        /* <DEDUP_REMOVED lines=9> */
.L_x_4731:


//--------------------- .text._ZN7cutlass13device_kernelIN5flash11enable_sm90INS1_16FlashAttnFwdSm90INS1_25CollectiveMainloopFwdSm90ILi2EN4cute5tupleIJNS5_1CILi1EEES8_S8_EEENS6_IJNS7_ILi128EEENS7_ILi96EEENS7_ILi64EEEEEELi256ENS_6half_tEfNS_4arch4Sm90ELb1ELb0ELb0ELb1ELb0ELb1ELb0ELb1ELb0ELb0ELb0ELb0EEENS1_21CollectiveEpilogueFwdINS6_IJSA_NS7_ILi256EEESB_EEES9_SE_SG_Li256ELb1ELb0ELb0ELb0EEENS1_36VarlenDynamicPersistentTileSchedulerILi128ELi96ELi256ELi32ELb0ELb0ELb1ELb1ELb1ELb1EEEEEEEEEvNT_6ParamsE --------------------------
	.section	.text._ZN7cutlass13device_kernelIN5flash11enable_sm90INS1_16FlashAttnFwdSm90INS1_25CollectiveMainloopFwdSm90ILi2EN4cute5tupleIJNS5_1CILi1EEES8_S8_EEENS6_IJNS7_ILi128EEENS7_ILi96EEENS7_ILi64EEEEEELi256ENS_6half_tEfNS_4arch4Sm90ELb1ELb0ELb0ELb1ELb0ELb1ELb0ELb1ELb0ELb0ELb0ELb0EEENS1_21CollectiveEpilogueFwdINS6_IJSA_NS7_ILi256EEESB_EEES9_SE_SG_Li256ELb1ELb0ELb0ELb0EEENS1_36VarlenDynamicPersistentTileSchedulerILi128ELi96ELi256ELi32ELb0ELb0ELb1ELb1ELb1ELb1EEEEEEEEEvNT_6ParamsE,"ax",@progbits
	.align	128
.text._ZN7cutlass13device_kernelIN5flash11enable_sm90INS1_16FlashAttnFwdSm90INS1_25CollectiveMainloopFwdSm90ILi2EN4cute5tupleIJNS5_1CILi1EEES8_S8_EEENS6_IJNS7_ILi128EEENS7_ILi96EEENS7_ILi64EEEEEELi256ENS_6half_tEfNS_4arch4Sm90ELb1ELb0ELb0ELb1ELb0ELb1ELb0ELb1ELb0ELb0ELb0ELb0EEENS1_21CollectiveEpilogueFwdINS6_IJSA_NS7_ILi256EEESB_EEES9_SE_SG_Li256ELb1ELb0ELb0ELb0EEENS1_36VarlenDynamicPersistentTileSchedulerILi128ELi96ELi256ELi32ELb0ELb0ELb1ELb1ELb1ELb1EEEEEEEEEvNT_6ParamsE:
        .type           _ZN7cutlass13device_kernelIN5flash11enable_sm90INS1_16FlashAttnFwdSm90INS1_25CollectiveMainloopFwdSm90ILi2EN4cute5tupleIJNS5_1CILi1EEES8_S8_EEENS6_IJNS7_ILi128EEENS7_ILi96EEENS7_ILi64EEEEEELi256ENS_6half_tEfNS_4arch4Sm90ELb1ELb0ELb0ELb1ELb0ELb1ELb0ELb1ELb0ELb0ELb0ELb0EEENS1_21CollectiveEpilogueFwdINS6_IJSA_NS7_ILi256EEESB_EEES9_SE_SG_Li256ELb1ELb0ELb0ELb0EEENS1_36VarlenDynamicPersistentTileSchedulerILi128ELi96ELi256ELi32ELb0ELb0ELb1ELb1ELb1ELb1EEEEEEEEEvNT_6ParamsE,@function
        .size           _ZN7cutlass13device_kernelIN5flash11enable_sm90INS1_16FlashAttnFwdSm90INS1_25CollectiveMainloopFwdSm90ILi2EN4cute5tupleIJNS5_1CILi1EEES8_S8_EEENS6_IJNS7_ILi128EEENS7_ILi96EEENS7_ILi64EEEEEELi256ENS_6half_tEfNS_4arch4Sm90ELb1ELb0ELb0ELb1ELb0ELb1ELb0ELb1ELb0ELb0ELb0ELb0EEENS1_21CollectiveEpilogueFwdINS6_IJSA_NS7_ILi256EEESB_EEES9_SE_SG_Li256ELb1ELb0ELb0ELb0EEENS1_36VarlenDynamicPersistentTileSchedulerILi128ELi96ELi256ELi32ELb0ELb0ELb1ELb1ELb1ELb1EEEEEEEEEvNT_6ParamsE,(.L_x_4732 - _ZN7cutlass13device_kernelIN5flash11enable_sm90INS1_16FlashAttnFwdSm90INS1_25CollectiveMainloopFwdSm90ILi2EN4cute5tupleIJNS5_1CILi1EEES8_S8_EEENS6_IJNS7_ILi128EEENS7_ILi96EEENS7_ILi64EEEEEELi256ENS_6half_tEfNS_4arch4Sm90ELb1ELb0ELb0ELb1ELb0ELb1ELb0ELb1ELb0ELb0ELb0ELb0EEENS1_21CollectiveEpilogueFwdINS6_IJSA_NS7_ILi256EEESB_EEES9_SE_SG_Li256ELb1ELb0ELb0ELb0EEENS1_36VarlenDynamicPersistentTileSchedulerILi128ELi96ELi256ELi32ELb0ELb0ELb1ELb1ELb1ELb1EEEEEEEEEvNT_6ParamsE)
        .other          _ZN7cutlass13device_kernelIN5flash11enable_sm90INS1_16FlashAttnFwdSm90INS1_25CollectiveMainloopFwdSm90ILi2EN4cute5tupleIJNS5_1CILi1EEES8_S8_EEENS6_IJNS7_ILi128EEENS7_ILi96EEENS7_ILi64EEEEEELi256ENS_6half_tEfNS_4arch4Sm90ELb1ELb0ELb0ELb1ELb0ELb1ELb0ELb1ELb0ELb0ELb0ELb0EEENS1_21CollectiveEpilogueFwdINS6_IJSA_NS7_ILi256EEESB_EEES9_SE_SG_Li256ELb1ELb0ELb0ELb0EEENS1_36VarlenDynamicPersistentTileSchedulerILi128ELi96ELi256ELi32ELb0ELb0ELb1ELb1ELb1ELb1EEEEEEEEEvNT_6ParamsE,@"STO_CUDA_ENTRY STV_DEFAULT"
_ZN7cutlass13device_kernelIN5flash11enable_sm90INS1_16FlashAttnFwdSm90INS1_25CollectiveMainloopFwdSm90ILi2EN4cute5tupleIJNS5_1CILi1EEES8_S8_EEENS6_IJNS7_ILi128EEENS7_ILi96EEENS7_ILi64EEEEEELi256ENS_6half_tEfNS_4arch4Sm90ELb1ELb0ELb0ELb1ELb0ELb1ELb0ELb1ELb0ELb0ELb0ELb0EEENS1_21CollectiveEpilogueFwdINS6_IJSA_NS7_ILi256EEESB_EEES9_SE_SG_Li256ELb1ELb0ELb0ELb0EEENS1_36VarlenDynamicPersistentTileSchedulerILi128ELi96ELi256ELi32ELb0ELb0ELb1ELb1ELb1ELb1EEEEEEEEEvNT_6ParamsE:
        /* <DEDUP_REMOVED lines=27> */
.L_x_3736:
[----:B------:R-:W-:Y:S05]  /*01b0*/  BSYNC B0 ;  /* 0x0000000000007941 */ /* 0x000fea0003800000 */
.L_x_3735:
        /* <DEDUP_REMOVED lines=41> */
.L_x_3737:
        /* <DEDUP_REMOVED lines=22> */
.L_x_3738:
        /* <DEDUP_REMOVED lines=18> */
.L_x_3739:
        /* <DEDUP_REMOVED lines=22> */
.L_x_3740:
        /* <DEDUP_REMOVED lines=22> */
.L_x_3741:
        /* <DEDUP_REMOVED lines=8> */
.L_x_3744:
[----:B------:R-:W-:-:S08]  /*0a10*/  NOP ;  /* 0x0000000000007918 */ /* 0x000fd00000000000 */
[----:B------:R-:W0:Y:S02]  /*0a20*/  USETMAXREG.TRY_ALLOC.CTAPOOL UP0, 0xf0 ;  /* 0x000000f0000079c8 */ /* 0x000e240008000600 */
[----:B0-----:R-:W-:-:S13]  /*0a30*/  PLOP3.LUT P0, PT, PT, PT, UP0, 0x80, 0x0 ;  /* 0x000000000000781c */ /* 0x001fda0003f0f008 */
[----:B------:R-:W-:Y:S05]  /*0a40*/  @!P0 BRA `(.L_x_3744) ;  /* 0xfffffffc00f08947 */ /* 0x000fea000383ffff */
[----:B------:R-:W2:Y:S01]  /*0a50*/  LDL.LU R0, [R1] ;  /* 0x0000000001007983 */ /* 0x000ea20000300800 */
[----:B------:R-:W0:Y:S01]  /*0a60*/  S2R R2, SR_TID.X ;  /* 0x0000000000027919 */ /* 0x000e220000002100 */
[----:B------:R-:W1:Y:S01]  /*0a70*/  S2UR UR5, SR_CgaCtaId ;  /* 0x00000000000579c3 */ /* 0x000e620000008800 */
[----:B------:R-:W-:Y:S01]  /*0a80*/  UMOV UR4, 0x400 ;  /* 0x0000040000047882 */ /* 0x000fe20000000000 */
[----:B0-----:R-:W-:-:S06]  /*0a90*/  SHF.R.U32.HI R2, RZ, 0x7, R2 ;  /* 0x00000007ff027819 */ /* 0x001fcc0000011602 */
[----:B------:R-:W-:Y:S06]  /*0aa0*/  BAR.ARV 0x8, 0x120 ;  /* 0x0204800000007b1d */ /* 0x000fec0000002000 */
[----:B------:R-:W-:-:S13]  /*0ab0*/  ISETP.NE.AND P0, PT, R2, 0x1, PT ;  /* 0x000000010200780c */ /* 0x000fda0003f05270 */
[----:B------:R-:W-:Y:S08]  /*0ac0*/  @!P0 BAR.ARV 0x9, 0x100 ;  /* 0x0244000000008b1d */ /* 0x000ff00000002000 */
[----:B------:R-:W-:Y:S01]  /*0ad0*/  BAR.SYNC.DEFER_BLOCKING 0x5, 0x120 ;  /* 0x0144800000007b1d */ /* 0x000fe20000010000 */
[----:B-1----:R-:W-:-:S06]  /*0ae0*/  ULEA UR4, UR5, UR4, 0x18 ;  /* 0x0000000405047291 */ /* 0x002fcc000f8ec03f */
[----:B------:R-:W-:Y:S01]  /*0af0*/  IMAD.U32 R18, RZ, RZ, UR4 ;  /* 0x00000004ff127e24 */ /* 0x000fe2000f8e00ff */
[----:B------:R-:W-:-:S04]  /*0b00*/  ULDC UR4, c[0x0][0xc14] ;  /* 0x0003050000047ab9 */ /* 0x000fc80000000800 */
[----:B------:R-:W0:Y:S01]  /*0b10*/  LDS.128 R204, [R18+0x228d0] ;  /* 0x0228d00012cc7984 */ /* 0x000e220000000c00 */
[----:B------:R-:W-:Y:S06]  /*0b20*/  BAR.ARV 0x4, 0x120 ;  /* 0x0104800000007b1d */ /* 0x000fec0000002000 */
[----:B--2---:R-:W-:-:S04]  /*0b30*/  LOP3.LUT R0, R0, 0xffffffef, RZ, 0xc0, !PT ;  /* 0xffffffef00007812 */ /* 0x004fc800078ec0ff */
[----:B------:R-:W-:-:S05]  /*0b40*/  @P0 LOP3.LUT R0, R0, 0x10, RZ, 0xfc, !PT ;  /* 0x0000001000000812 */ /* 0x000fca00078efcff */
[----:B------:R1:W-:Y:S01]  /*0b50*/  STL [R1], R0 ;  /* 0x0000000001007387 */ /* 0x0003e20000100800 */
[----:B0-----:R-:W-:-:S13]  /*0b60*/  ISETP.GE.AND P0, PT, R207, UR4, PT ;  /* 0x00000004cf007c0c */ /* 0x001fda000bf06270 */
[----:B-1----:R-:W-:Y:S05]  /*0b70*/  @P0 BRA `(.L_x_3745) ;  /* 0x0000017000580947 */ /* 0x002fea0003800000 */
        /* <DEDUP_REMOVED lines=12> */
[----:B------:R-:W-:-:S03]  /*0c40*/  IMAD.IADD R233, R10, 0x1, -R233 ;  /* 0x000000010ae97824 */ /* 0x000fc600078e0ae9 */
        /* <DEDUP_REMOVED lines=10> */
[----:B------:R-:W-:Y:S02]  /*0cf0*/  LEA.HI R3, R0, R10, RZ, 0x4 ;  /* 0x0000000a00037211 */ /* 0x000fe400078f20ff */
[----:B------:R-:W-:Y:S02]  /*0d00*/  LOP3.LUT R5, R5, 0xfffffff8, RZ, 0xc0, !PT ;  /* 0xfffffff805057812 */ /* 0x000fe400078ec0ff */
[----:B------:R-:W-:-:S02]  /*0d10*/  SHF.R.S32.HI R6, RZ, 0x4, R3 ;  /* 0x00000004ff067819 */ /* 0x000fc40000011403 */
[----:B------:R-:W-:Y:S01]  /*0d20*/  LOP3.LUT R212, R7, 0x7ffffffc, RZ, 0xc0, !PT ;  /* 0x7ffffffc07d47812 */ /* 0x000fe200078ec0ff */
[----:B------:R-:W-:Y:S01]  /*0d30*/  IMAD.IADD R9, R4, 0x1, -R5 ;  /* 0x0000000104097824 */ /* 0x000fe200078e0a05 */
[C---:B------:R-:W-:Y:S02]  /*0d40*/  LOP3.LUT R4, R3.reuse, 0x3fffff0, RZ, 0xc0, !PT ;  /* 0x03fffff003047812 */ /* 0x040fe400078ec0ff */
[----:B------:R-:W-:Y:S01]  /*0d50*/  LEA.HI R3, R3, R6, RZ, 0x1 ;  /* 0x0000000603037211 */ /* 0x000fe200078f08ff */
[----:B------:R-:W-:Y:S01]  /*0d60*/  IMAD R9, R8, 0x10, R9 ;  /* 0x0000001008097824 */ /* 0x000fe200078e0209 */
[----:B------:R-:W-:Y:S02]  /*0d70*/  IADD3 R212, R233, -R212, RZ ;  /* 0x800000d4e9d47210 */ /* 0x000fe40007ffe0ff */
[----:B------:R-:W-:Y:S02]  /*0d80*/  LOP3.LUT R5, R3, 0x1ffffffe, RZ, 0xc0, !PT ;  /* 0x1ffffffe03057812 */ /* 0x000fe400078ec0ff */
[----:B------:R-:W-:-:S02]  /*0d90*/  IADD3 R3, R10, -R4, RZ ;  /* 0x800000040a037210 */ /* 0x000fc40007ffe0ff */
[----:B------:R-:W-:Y:S01]  /*0da0*/  LEA R213, R2, R9, 0x6 ;  /* 0x0000000902d57211 */ /* 0x000fe200078e30ff */
[----:B------:R-:W-:Y:S02]  /*0db0*/  IMAD.IADD R5, R6, 0x1, -R5 ;  /* 0x0000000106057824 */ /* 0x000fe400078e0a05 */
[----:B------:R-:W-:Y:S01]  /*0dc0*/  IMAD R4, R210, 0x10, R3 ;  /* 0x00000010d2047824 */ /* 0x000fe200078e0203 */
[CC--:B------:R-:W-:Y:S01]  /*0dd0*/  LEA.HI R3, R0.reuse, R10.reuse, RZ, 0x2 ;  /* 0x0000000a00037211 */ /* 0x0c0fe200078f10ff */
[----:B------:R-:W-:Y:S01]  /*0de0*/  IMAD.MOV.U32 R2, RZ, RZ, RZ ;  /* 0x000000ffff027224 */ /* 0x000fe200078e00ff */
[----:B------:R-:W-:Y:S01]  /*0df0*/  LEA.HI R0, R0, R10, RZ, 0x3 ;  /* 0x0000000a00007211 */ /* 0x000fe200078f18ff */
[----:B------:R-:W-:Y:S01]  /*0e00*/  IMAD R5, R4, 0x8, R5 ;  /* 0x0000000804057824 */ /* 0x000fe200078e0205 */
[--C-:B------:R-:W-:Y:S02]  /*0e10*/  SHF.R.S32.HI R19, RZ, 0x2, R3.reuse ;  /* 0x00000002ff137819 */ /* 0x100fe40000011403 */
[----:B------:R-:W-:Y:S01]  /*0e20*/  LOP3.LUT R232, R3, 0xfffffffc, RZ, 0xc0, !PT ;  /* 0xfffffffc03e87812 */ /* 0x000fe200078ec0ff */
[----:B------:R-:W-:Y:S01]  /*0e30*/  IMAD.SHL.U32 R236, R5, 0x8, RZ ;  /* 0x0000000805ec7824 */ /* 0x000fe200078e00ff */
[----:B------:R-:W-:Y:S01]  /*0e40*/  SHF.R.S32.HI R4, RZ, 0x1f, R3 ;  /* 0x0000001fff047819 */ /* 0x000fe20000011403 */
[----:B------:R-:W-:Y:S01]  /*0e50*/  VIADD R226, R19, 0x40 ;  /* 0x0000004013e27836 */ /* 0x000fe20000000000 */
[----:B------:R-:W-:-:S02]  /*0e60*/  IADD3 R232, R10, -R232, RZ ;  /* 0x800000e80ae87210 */ /* 0x000fc40007ffe0ff */
[----:B------:R-:W-:Y:S01]  /*0e70*/  SHF.R.S32.HI R208, RZ, 0x3, R0 ;  /* 0x00000003ffd07819 */ /* 0x000fe20000011400 */
[----:B------:R-:W-:Y:S01]  /*0e80*/  IMAD.SHL.U32 R203, R226, 0x40, RZ ;  /* 0x00000040e2cb7824 */ /* 0x000fe200078e00ff */
        /* <DEDUP_REMOVED lines=8> */
[----:B------:R-:W-:Y:S01]  /*0f10*/  SHF.R.U32.HI R237, RZ, 0x3, R203 ;  /* 0x00000003ffed7819 */ /* 0x000fe200000116cb */
[----:B------:R-:W-:Y:S01]  /*0f20*/  IMAD.SHL.U32 R201, R0, 0x8, RZ ;  /* 0x0000000800c97824 */ /* 0x000fe200078e00ff */
[----:B------:R-:W-:-:S02]  /*0f30*/  LOP3.LUT R6, R203, 0x38, R16, 0xf8, !PT ;  /* 0x00000038cb067812 */ /* 0x000fc400078ef810 */
[----:B------:R-:W-:Y:S02]  /*0f40*/  LOP3.LUT R211, R3, 0xfffffe00, RZ, 0xc0, !PT ;  /* 0xfffffe0003d37812 */ /* 0x000fe400078ec0ff */
[----:B------:R-:W-:Y:S02]  /*0f50*/  LOP3.LUT R4, R4, 0xfffffff8, RZ, 0xc0, !PT ;  /* 0xfffffff804047812 */ /* 0x000fe400078ec0ff */
[----:B------:R-:W-:Y:S02]  /*0f60*/  LOP3.LUT R3, R211, R6, R237, 0xf6, !PT ;  /* 0x00000006d3037212 */ /* 0x000fe400078ef6ed */
[----:B------:R-:W-:Y:S01]  /*0f70*/  SHF.R.S32.HI R228, RZ, 0x1f, R19 ;  /* 0x0000001fffe47819 */ /* 0x000fe20000011413 */
[----:B------:R-:W-:Y:S01]  /*0f80*/  IMAD.IADD R230, R19, 0x1, -R4 ;  /* 0x0000000113e67824 */ /* 0x000fe200078e0a04 */
[----:B------:R-:W-:Y:S01]  /*0f90*/  SHF.R.S32.HI R17, RZ, 0x1f, R16 ;  /* 0x0000001fff117819 */ /* 0x000fe20000011410 */
[----:B------:R-:W-:-:S07]  /*0fa0*/  IMAD R234, R3, 0x2, R18 ;  /* 0x0000000203ea7824 */ /* 0x000fce00078e0212 */
.L_x_3899:
[----:B01---5:R-:W0:Y:S02]  /*0fb0*/  LDC.64 R4, c[0x0][0xc60] ;  /* 0x00031800ff047b82 */ /* 0x023e240000000a00 */
        /* <DEDUP_REMOVED lines=14> */
[C---:B------:R-:W-:Y:S02]  /*10a0*/  @P1 LEA R6, P2, R225.reuse, UR4, 0x2 ;  /* 0x00000004e1061c11 */ /* 0x040fe4000f8410ff */
        /* <DEDUP_REMOVED lines=24> */
[----:B0--3--:R-:W-:Y:S06]  /*1230*/  @P2 BRA `(.L_x_3746) ;  /* 0x0000000000242947 */ /* 0x009fec0003800000 */
        /* <DEDUP_REMOVED lines=9> */
.L_x_3746:
        /* <DEDUP_REMOVED lines=10> */
.L_x_3747:
[----:B------:R-:W-:Y:S05]  /*1370*/  @!P0 BRA `(.L_x_3748) ;  /* 0x00000000000c8947 */ /* 0x000fea0003800000 */
[----:B------:R-:W2:Y:S04]  /*1380*/  LDG.E R5, desc[UR40][R8.64] ;  /* 0x0000002808057981 */ /* 0x000ea8000c1e1900 */
[----:B------:R-:W2:Y:S02]  /*1390*/  LDG.E R24, desc[UR40][R8.64+0x4] ;  /* 0x0000042808187981 */ /* 0x000ea4000c1e1900 */
[----:B--2---:R-:W-:-:S07]  /*13a0*/  IMAD.IADD R24, R24, 0x1, -R5 ;  /* 0x0000000118187824 */ /* 0x004fce00078e0a05 */
.L_x_3748:
        /* <DEDUP_REMOVED lines=9> */
[----:B------:R-:W-:Y:S01]  /*1440*/  LEA R3, R205, 0xdf, 0x7 ;  /* 0x000000dfcd037811 */ /* 0x000fe200078e38ff */
        /* <DEDUP_REMOVED lines=10> */
[C---:B------:R-:W-:Y:S02]  /*14f0*/  IADD3 R0, R204.reuse, 0x5f, RZ ;  /* 0x0000005fcc007810 */ /* 0x040fe40007ffe0ff */
[----:B------:R-:W-:-:S03]  /*1500*/  IADD3 R3, R204, R3, -R202 ;  /* 0x00000003cc037210 */ /* 0x000fc60007ffe8ca */
[----:B------:R-:W-:-:S04]  /*1510*/  IMAD.HI R0, R0, 0x2aaaaaab, RZ ;  /* 0x2aaaaaab00007827 */ /* 0x000fc800078e02ff */
[----:B------:R-:W-:Y:S01]  /*1520*/  IMAD.HI R4, R3, 0x2aaaaaab, RZ ;  /* 0x2aaaaaab03047827 */ /* 0x000fe200078e02ff */
[----:B------:R-:W-:-:S04]  /*1530*/  SHF.R.U32.HI R3, RZ, 0x1f, R0 ;  /* 0x0000001fff037819 */ /* 0x000fc80000011600 */
[----:B------:R-:W-:Y:S02]  /*1540*/  SHF.R.U32.HI R5, RZ, 0x1f, R4 ;  /* 0x0000001fff057819 */ /* 0x000fe40000011604 */
[----:B------:R-:W-:Y:S02]  /*1550*/  LEA.HI.SX32 R3, R0, R3, 0x1c ;  /* 0x0000000300037211 */ /* 0x000fe400078fe2ff */
[----:B------:R-:W-:-:S04]  /*1560*/  LEA.HI.SX32 R176, R4, R5, 0x1c ;  /* 0x0000000504b07211 */ /* 0x000fc800078fe2ff */
[----:B------:R-:W-:-:S05]  /*1570*/  VIMNMX R176, R3, R176, PT ;  /* 0x000000b003b07248 */ /* 0x000fca0003fe0100 */
        /* <DEDUP_REMOVED lines=33> */
.L_x_3751:
[----:B------:R-:W-:Y:S05]  /*1790*/  BSYNC B6 ;  /* 0x0000000000067941 */ /* 0x000fea0003800000 */
.L_x_3750:
        /* <DEDUP_REMOVED lines=20> */
.L_x_3753:
[----:B------:R-:W-:Y:S05]  /*18e0*/  BSYNC B6 ;  /* 0x0000000000067941 */ /* 0x000fea0003800000 */
.L_x_3752:
        /* <DEDUP_REMOVED lines=21> */
[----:B--2---:R-:W-:Y:S01]  /*1a40*/  SHF.L.U64.HI R86, R42, 0x6, R43 ;  /* 0x000000062a567819 */ /* 0x004fe2000001022b */
[----:B------:R-:W-:Y:S01]  /*1a50*/  IMAD.SHL.U32 R28, R232, 0x4, RZ ;  /* 0x00000004e81c7824 */ /* 0x000fe200078e00ff */
[----:B------:R-:W-:Y:S01]  /*1a60*/  SHF.R.S32.HI R81, RZ, 0x1f, R226 ;  /* 0x0000001fff517819 */ /* 0x000fe200000114e2 */
[----:B------:R-:W-:-:S02]  /*1a70*/  IMAD R6, R33, R42, RZ ;  /* 0x0000002a21067224 */ /* 0x000fc400078e02ff */
[----:B-1----:R-:W-:Y:S01]  /*1a80*/  IMAD.WIDE.U32 R4, R56, R42, RZ ;  /* 0x0000002a38047225 */ /* 0x002fe200078e00ff */
[----:B------:R-:W-:Y:S02]  /*1a90*/  SHF.R.U32.HI R26, RZ, 0x7, R20 ;  /* 0x00000007ff1a7819 */ /* 0x000fe40000011614 */
[----:B------:R-:W-:Y:S01]  /*1aa0*/  SHF.R.S32.HI R29, RZ, 0x1f, R28 ;  /* 0x0000001fff1d7819 */ /* 0x000fe2000001141c */
[----:B------:R-:W0:Y:S01]  /*1ab0*/  @P0 LDC R3, c[0x0][0x42c] ;  /* 0x00010b00ff030b82 */ /* 0x000e220000000800 */
[----:B------:R-:W-:Y:S01]  /*1ac0*/  ISETP.NE.AND P6, PT, R26, 0x1, PT ;  /* 0x000000011a00780c */ /* 0x000fe20003fc5270 */
[----:B------:R-:W-:Y:S01]  /*1ad0*/  IMAD.SHL.U32 R87, R230, 0x40, RZ ;  /* 0x00000040e6577824 */ /* 0x000fe200078e00ff */
[----:B---3--:R-:W-:Y:S01]  /*1ae0*/  SHF.L.U64.HI R85, R54, 0x6, R55 ;  /* 0x0000000636557819 */ /* 0x008fe20000010237 */
[----:B------:R-:W-:Y:S01]  /*1af0*/  IMAD.MOV.U32 R78, RZ, RZ, 0x20 ;  /* 0x00000020ff4e7424 */ /* 0x000fe200078e00ff */
[----:B------:R-:W-:Y:S01]  /*1b00*/  IADD3 R79, R26, 0x8, RZ ;  /* 0x000000081a4f7810 */ /* 0x000fe20007ffe0ff */
[----:B------:R-:W-:Y:S01]  /*1b10*/  IMAD.SHL.U32 R83, R54, 0x40, RZ ;  /* 0x0000004036537824 */ /* 0x000fe200078e00ff */
[----:B------:R-:W-:Y:S01]  /*1b20*/  LOP3.LUT R87, R87, 0x1c0, RZ, 0xc0, !PT ;  /* 0x000001c057577812 */ /* 0x000fe200078ec0ff */
[----:B------:R-:W1:Y:S01]  /*1b30*/  @P0 LDC R7, c[0x0][0x430] ;  /* 0x00010c00ff070b82 */ /* 0x000e620000000800 */
[----:B------:R-:W-:-:S02]  /*1b40*/  IMAD R75, R43, 0x60, RZ ;  /* 0x000000602b4b7824 */ /* 0x000fc400078e02ff */
[----:B------:R-:W-:Y:S01]  /*1b50*/  SHF.R.U32.HI R80, RZ, 0x3, R87 ;  /* 0x00000003ff507819 */ /* 0x000fe20000011657 */
[----:B------:R-:W-:Y:S02]  /*1b60*/  IMAD.SHL.U32 R84, R42, 0x40, RZ ;  /* 0x000000402a547824 */ /* 0x000fe400078e00ff */
[----:B----4-:R-:W-:Y:S02]  /*1b70*/  IMAD.SHL.U32 R76, R27, 0x2, RZ ;  /* 0x000000021b4c7824 */ /* 0x010fe400078e00ff */
        /* <DEDUP_REMOVED lines=16> */
[----:B------:R-:W-:Y:S01]  /*1c80*/  SEL R8, R0, RZ, !P0 ;  /* 0x000000ff00087207 */ /* 0x000fe20004000000 */
[----:B------:R-:W0:Y:S02]  /*1c90*/  LDC.64 R24, c[0x0][0x3e8] ;  /* 0x0000fa00ff187b82 */ /* 0x000e240000000a00 */
[----:B------:R-:W-:-:S04]  /*1ca0*/  IMAD.WIDE.U32 R20, R41, UR4, R4 ;  /* 0x0000000429147c25 */ /* 0x000fc8000f8e0004 */
[----:B------:R-:W-:Y:S02]  /*1cb0*/  IMAD R0, R8, UR4, RZ ;  /* 0x0000000408007c24 */ /* 0x000fe4000f8e02ff */
[----:B------:R-:W-:-:S04]  /*1cc0*/  IMAD.WIDE.U32 R4, R19, R42, R16 ;  /* 0x0000002a13047225 */ /* 0x000fc800078e0010 */
[----:B------:R-:W-:Y:S01]  /*1cd0*/  IMAD R95, R41, UR5, R0 ;  /* 0x00000005295f7c24 */ /* 0x000fe2000f8e0200 */
[----:B------:R-:W-:Y:S05]  /*1ce0*/  @!P6 WARPSYNC.ALL ;  /* 0x000000000000e948 */ /* 0x000fea0003800000 */
[----:B------:R-:W-:Y:S01]  /*1cf0*/  ULDC UR4, c[0x0][0x310] ;  /* 0x0000c40000047ab9 */ /* 0x000fe20000000800 */
[----:B------:R-:W-:Y:S01]  /*1d00*/  IMAD.IADD R95, R21, 0x1, R95 ;  /* 0x00000001155f7824 */ /* 0x000fe200078e025f */
[----:B------:R-:W-:Y:S01]  /*1d10*/  ISETP.GE.AND P1, PT, R97, UR4, PT ;  /* 0x0000000461007c0c */ /* 0x000fe2000bf26270 */
[----:B------:R-:W-:Y:S01]  /*1d20*/  ULDC.64 UR6, c[0x0][0x320] ;  /* 0x0000c80000067ab9 */ /* 0x000fe20000000a00 */
[----:B------:R-:W-:Y:S01]  /*1d30*/  @!P6 BAR.SYNC.DEFER_BLOCKING 0x9, 0x100 ;  /* 0x024400000000eb1d */ /* 0x000fe20000010000 */
[----:B------:R-:W-:Y:S01]  /*1d40*/  IADD3 R93, P0, R20, R4, RZ ;  /* 0x00000004145d7210 */ /* 0x000fe20007f1e0ff */
[----:B------:R-:W-:Y:S01]  /*1d50*/  VIADD R4, R16, 0xc0 ;  /* 0x000000c010047836 */ /* 0x000fe20000000000 */
[----:B------:R-:W-:Y:S01]  /*1d60*/  SEL R3, RZ, 0xffffffff, P1 ;  /* 0xffffffffff037807 */ /* 0x000fe20000800000 */
[----:B0-----:R-:W-:Y:S01]  /*1d70*/  IMAD.WIDE.U32 R10, R19, R24, R16 ;  /* 0x00000018130a7225 */ /* 0x001fe200078e0010 */
[----:B------:R-:W-:-:S02]  /*1d80*/  IADD3.X R91, R95, R5, R6, P0, !PT ;  /* 0x000000055f5b7210 */ /* 0x000fc400007fe406 */
[C---:B------:R-:W-:Y:S01]  /*1d90*/  ISETP.GE.AND P0, PT, R16.reuse, UR4, PT ;  /* 0x0000000410007c0c */ /* 0x040fe2000bf06270 */
[----:B------:R-:W-:Y:S01]  /*1da0*/  IMAD.SHL.U32 R5, R3, 0x2, RZ ;  /* 0x0000000203057824 */ /* 0x000fe200078e00ff */
[----:B------:R-:W-:Y:S01]  /*1db0*/  IADD3 R6, R16, 0xe0, RZ ;  /* 0x000000e010067810 */ /* 0x000fe20007ffe0ff */
[----:B------:R-:W-:Y:S01]  /*1dc0*/  IMAD R3, R7, UR6, RZ ;  /* 0x0000000607037c24 */ /* 0x000fe2000f8e02ff */
[----:B------:R-:W-:Y:S01]  /*1dd0*/  SEL R0, RZ, 0x1, P0 ;  /* 0x00000001ff007807 */ /* 0x000fe20000000000 */
[----:B------:R-:W-:Y:S01]  /*1de0*/  IMAD.WIDE.U32 R42, R42, 0x60, RZ ;  /* 0x000000602a2a7825 */ /* 0x000fe200078e00ff */
[----:B------:R-:W-:Y:S02]  /*1df0*/  ISETP.GE.AND P0, PT, R96, UR4, PT ;  /* 0x0000000460007c0c */ /* 0x000fe4000bf06270 */
[----:B------:R-:W-:Y:S01]  /*1e00*/  ISETP.GE.AND P1, PT, R94, UR4, PT ;  /* 0x000000045e007c0c */ /* 0x000fe2000bf26270 */
[----:B------:R-:W-:Y:S01]  /*1e10*/  IMAD R7, R206, UR7, R3 ;  /* 0x00000007ce077c24 */ /* 0x000fe2000f8e0203 */
[----:B------:R-:W-:Y:S01]  /*1e20*/  ISETP.GE.AND P3, PT, R6, UR4, PT ;  /* 0x0000000406007c0c */ /* 0x000fe2000bf66270 */
[----:B------:R-:W-:Y:S01]  /*1e30*/  IMAD.WIDE.U32 R48, R24, 0x60, RZ ;  /* 0x0000006018307825 */ /* 0x000fe200078e00ff */
[----:B------:R-:W-:-:S02]  /*1e40*/  LOP3.LUT R0, R5, 0x2, R0, 0xe2, !PT ;  /* 0x0000000205007812 */ /* 0x000fc400078ee200 */
[----:B------:R-:W-:Y:S01]  /*1e50*/  SEL R3, RZ, 0x4, P0 ;  /* 0x00000004ff037807 */ /* 0x000fe20000000000 */
[----:B------:R-:W-:Y:S01]  /*1e60*/  IMAD.SHL.U32 R89, R24, 0x40, RZ ;  /* 0x0000004018597824 */ /* 0x000fe200078e00ff */
[----:B------:R-:W-:Y:S01]  /*1e70*/  SEL R6, RZ, 0x8, P1 ;  /* 0x00000008ff067807 */ /* 0x000fe20000800000 */
[----:B------:R-:W-:Y:S01]  /*1e80*/  IMAD.IADD R75, R43, 0x1, R75 ;  /* 0x000000012b4b7824 */ /* 0x000fe200078e024b */
[----:B------:R-:W-:Y:S02]  /*1e90*/  ISETP.GE.AND P0, PT, R92, UR4, PT ;  /* 0x000000045c007c0c */ /* 0x000fe4000bf06270 */
[----:B------:R-:W-:Y:S02]  /*1ea0*/  ISETP.GE.AND P1, PT, R90, UR4, PT ;  /* 0x000000045a007c0c */ /* 0x000fe4000bf26270 */
[----:B------:R-:W-:Y:S02]  /*1eb0*/  LOP3.LUT R0, R6, R0, R3, 0xfe, !PT ;  /* 0x0000000006007212 */ /* 0x000fe400078efe03 */
[----:B------:R-:W-:-:S02]  /*1ec0*/  SEL R3, RZ, 0x10, P0 ;  /* 0x00000010ff037807 */ /* 0x000fc40000000000 */
[----:B------:R-:W-:Y:S02]  /*1ed0*/  SEL R6, RZ, 0x20, P1 ;  /* 0x00000020ff067807 */ /* 0x000fe40000800000 */
[----:B------:R-:W-:Y:S01]  /*1ee0*/  ISETP.GE.AND P2, PT, R4, UR4, PT ;  /* 0x0000000404007c0c */ /* 0x000fe2000bf46270 */
[----:B------:R-:W-:Y:S01]  /*1ef0*/  IMAD.WIDE.U32 R4, R206, UR6, R16 ;  /* 0x00000006ce047c25 */ /* 0x000fe2000f8e0010 */
[----:B------:R-:W-:Y:S01]  /*1f00*/  LOP3.LUT R3, R6, R0, R3, 0xfe, !PT ;  /* 0x0000000006037212 */ /* 0x000fe200078efe03 */
[----:B------:R-:W-:Y:S01]  /*1f10*/  ULDC.64 UR4, c[0x0][0x328] ;  /* 0x0000ca0000047ab9 */ /* 0x000fe20000000a00 */
[----:B------:R-:W-:Y:S01]  /*1f20*/  SEL R0, RZ, 0x40, P2 ;  /* 0x00000040ff007807 */ /* 0x000fe20001000000 */
[----:B------:R-:W-:Y:S01]  /*1f30*/  IMAD R6, R228, R24, RZ ;  /* 0x00000018e4067224 */ /* 0x000fe200078e02ff */
[----:B------:R-:W-:Y:S02]  /*1f40*/  ISETP.GE.AND P0, PT, R16, R27, PT ;  /* 0x0000001b1000720c */ /* 0x000fe40003f06270 */
[----:B------:R-:W-:Y:S01]  /*1f50*/  IADD3 R5, R5, R7, RZ ;  /* 0x0000000705057210 */ /* 0x000fe20007ffe0ff */
[----:B------:R-:W-:Y:S01]  /*1f60*/  IMAD R7, R8, UR4, RZ ;  /* 0x0000000408077c24 */ /* 0x000fe2000f8e02ff */
[----:B------:R-:W-:Y:S01]  /*1f70*/  LOP3.LUT R0, R3, R0, RZ, 0xfc, !PT ;  /* 0x0000000003007212 */ /* 0x000fe200078efcff */
[----:B------:R-:W-:Y:S01]  /*1f80*/  IMAD.WIDE.U32 R8, R19, R54, R16 ;  /* 0x0000003613087225 */ /* 0x000fe200078e0010 */
[----:B------:R-:W-:-:S02]  /*1f90*/  SEL R3, R27, RZ, P0 ;  /* 0x000000ff1b037207 */ /* 0x000fc40000000000 */
[----:B------:R-:W-:Y:S01]  /*1fa0*/  LOP3.LUT P1, RZ, R230, 0x4, RZ, 0xc0, !PT ;  /* 0x00000004e6ff7812 */ /* 0x000fe2000782c0ff */
[----:B------:R-:W-:Y:S01]  /*1fb0*/  IMAD R63, R41, UR5, R7 ;  /* 0x00000005293f7c24 */ /* 0x000fe2000f8e0207 */
[----:B------:R-:W-:Y:S01]  /*1fc0*/  IADD3 R56, P2, R19, R56, RZ ;  /* 0x0000003813387210 */ /* 0x000fe20007f5e0ff */
[----:B------:R-:W-:Y:S01]  /*1fd0*/  IMAD.WIDE.U32 R40, R41, UR4, R4 ;  /* 0x0000000429287c25 */ /* 0x000fe2000f8e0004 */
[----:B------:R-:W-:Y:S01]  /*1fe0*/  SHF.L.U64.HI R82, R24, 0x6, R25 ;  /* 0x0000000618527819 */ /* 0x000fe20000010219 */
[----:B------:R-:W-:Y:S01]  /*1ff0*/  ULDC UR4, c[0x0][0x2e4] ;  /* 0x0000b90000047ab9 */ /* 0x000fe20000000800 */
[----:B------:R-:W-:Y:S01]  /*2000*/  SEL R78, R78, 0xffffffe0, !P1 ;  /* 0xffffffe04e4e7807 */ /* 0x000fe20004800000 */
[----:B------:R-:W-:Y:S01]  /*2010*/  IMAD R4, R228, R54, RZ ;  /* 0x00000036e4047224 */ /* 0x000fe200078e02ff */
[C---:B------:R-:W-:Y:S01]  /*2020*/  ISETP.GE.AND P1, PT, R16.reuse, UR4, PT ;  /* 0x0000000410007c0c */ /* 0x040fe2000bf26270 */
[----:B------:R-:W-:Y:S02]  /*2030*/  IMAD.IADD R3, R16, 0x1, R3 ;  /* 0x0000000110037824 */ /* 0x000fe400078e0203 */
[----:B------:R-:W-:-:S02]  /*2040*/  IMAD R13, R19, R55, R4 ;  /* 0x00000037130d7224 */ /* 0x000fc400078e0204 */
[----:B------:R-:W-:Y:S01]  /*2050*/  IMAD.WIDE.U32 R4, R19, R54, R28 ;  /* 0x0000003613047225 */ /* 0x000fe200078e001c */
[----:B------:R-:W-:-:S03]  /*2060*/  SHF.R.S32.HI R12, RZ, 0x1f, R3 ;  /* 0x0000001fff0c7819 */ /* 0x000fc60000011403 */
[----:B------:R-:W-:Y:S01]  /*2070*/  IMAD.IADD R9, R13, 0x1, R9 ;  /* 0x000000010d097824 */ /* 0x000fe200078e0209 */
[----:B------:R-:W-:Y:S01]  /*2080*/  IADD3 R5, R5, R13, RZ ;  /* 0x0000000d05057210 */ /* 0x000fe20007ffe0ff */
[C---:B------:R-:W-:Y:S01]  /*2090*/  IMAD R15, R19.reuse, R25, R6 ;  /* 0x00000019130f7224 */ /* 0x040fe200078e0206 */
[----:B------:R-:W-:Y:S01]  /*20a0*/  LEA.HI R12, R12, R3, RZ, 0x3 ;  /* 0x000000030c0c7211 */ /* 0x000fe200078f18ff */
[-C--:B------:R-:W-:Y:S01]  /*20b0*/  IMAD.WIDE.U32 R6, R19, R24.reuse, R28 ;  /* 0x0000001813067225 */ /* 0x080fe200078e001c */
[----:B-----5:R-:W-:Y:S02]  /*20c0*/  SHF.R.S32.HI R13, RZ, 0x1f, R31 ;  /* 0x0000001fff0d7819 */ /* 0x020fe4000001141f */
[----:B------:R-:W-:Y:S01]  /*20d0*/  LOP3.LUT R3, R87, 0x18, R16, 0xf8, !PT ;  /* 0x0000001857037812 */ /* 0x000fe200078ef810 */
[----:B------:R-:W-:Y:S01]  /*20e0*/  IMAD.IADD R11, R15, 0x1, R11 ;  /* 0x000000010f0b7824 */ /* 0x000fe200078e020b */
[----:B------:R-:W-:Y:S01]  /*20f0*/  SHF.R.S32.HI R68, RZ, 0x3, R12 ;  /* 0x00000003ff447819 */ /* 0x000fe2000001140c */
[----:B------:R-:W-:Y:S01]  /*2100*/  IMAD R14, R13, R24, RZ ;  /* 0x000000180d0e7224 */ /* 0x000fe200078e02ff */
[----:B------:R-:W-:Y:S01]  /*2110*/  LOP3.LUT R3, R3, R80, RZ, 0x3c, !PT ;  /* 0x0000005003037212 */ /* 0x000fe200078e3cff */
[----:B------:R-:W-:Y:S01]  /*2120*/  IMAD.IADD R7, R7, 0x1, R15 ;  /* 0x0000000107077824 */ /* 0x000fe200078e020f */
[----:B------:R-:W-:Y:S01]  /*2130*/  LOP3.LUT R69, R12, 0xfffffff8, RZ, 0xc0, !PT ;  /* 0xfffffff80c457812 */ /* 0x000fe200078ec0ff */
[----:B------:R-:W-:-:S02]  /*2140*/  IMAD R15, R31, R25, R14 ;  /* 0x000000191f0f7224 */ /* 0x000fc400078e020e */
[----:B------:R-:W-:Y:S01]  /*2150*/  IMAD R77, R210, 0x200, R3 ;  /* 0x00000200d24d7824 */ /* 0x000fe200078e0203 */
[--C-:B------:R-:W-:Y:S01]  /*2160*/  LOP3.LUT R3, R87, 0x38, R12.reuse, 0xf8, !PT ;  /* 0x0000003857037812 */ /* 0x100fe200078ef80c */
[----:B------:R-:W-:Y:S01]  /*2170*/  IMAD R14, R13, R54, RZ ;  /* 0x000000360d0e7224 */ /* 0x000fe200078e02ff */
[----:B------:R-:W-:Y:S01]  /*2180*/  LOP3.LUT R12, R203, 0x38, R12, 0xf8, !PT ;  /* 0x00000038cb0c7812 */ /* 0x000fe200078ef80c */
[----:B------:R-:W-:Y:S01]  /*2190*/  IMAD.WIDE.U32 R44, R31, R24, R10 ;  /* 0x000000181f2c7225 */ /* 0x000fe200078e000a */
[----:B------:R-:W-:Y:S02]  /*21a0*/  LOP3.LUT R67, R3, R80, RZ, 0x3c, !PT ;  /* 0x0000005003437212 */ /* 0x000fe400078e3cff */
[----:B------:R-:W-:Y:S01]  /*21b0*/  LOP3.LUT R12, R12, R237, RZ, 0x3c, !PT ;  /* 0x000000ed0c0c7212 */ /* 0x000fe200078e3cff */
[C---:B------:R-:W-:Y:S01]  /*21c0*/  IMAD.WIDE.U32 R46, R31.reuse, R24, R6 ;  /* 0x000000181f2e7225 */ /* 0x040fe200078e0006 */
[----:B------:R-:W-:Y:S02]  /*21d0*/  SEL R3, RZ, 0xffffff80, P3 ;  /* 0xffffff80ff037807 */ /* 0x000fe40001800000 */
[----:B------:R-:W-:Y:S01]  /*21e0*/  SHF.R.S32.HI R62, RZ, 0x1f, R69 ;  /* 0x0000001fff3e7819 */ /* 0x000fe20000011445 */
[----:B------:R-:W-:Y:S01]  /*21f0*/  IMAD R7, R31, R55, R14 ;  /* 0x000000371f077224 */ /* 0x000fe200078e020e */
[----:B------:R-:W-:Y:S01]  /*2200*/  LOP3.LUT R3, R0, 0x80, R3, 0xc8, !PT ;  /* 0x0000008000037812 */ /* 0x000fe200078ec803 */
[----:B------:R-:W-:Y:S01]  /*2210*/  IMAD R11, R55, 0x60, RZ ;  /* 0x00000060370b7824 */ /* 0x000fe200078e02ff */
[----:B------:R-:W-:Y:S01]  /*2220*/  LEA R67, R210, R67, 0x9 ;  /* 0x00000043d2437211 */ /* 0x000fe200078e48ff */
[----:B------:R-:W-:Y:S01]  /*2230*/  IMAD.WIDE.U32 R50, R31, R54, R8 ;  /* 0x000000361f327225 */ /* 0x000fe200078e0008 */
[----:B------:R-:W-:-:S03]  /*2240*/  LOP3.LUT R0, R0, 0x40, RZ, 0xc0, !PT ;  /* 0x0000004000007812 */ /* 0x000fc600078ec0ff */
[----:B------:R-:W-:-:S04]  /*2250*/  IMAD.WIDE.U32 R52, R31, R54, R4 ;  /* 0x000000361f347225 */ /* 0x000fc800078e0004 */
[----:B------:R-:W-:-:S04]  /*2260*/  IMAD.WIDE.U32 R54, R54, 0x60, RZ ;  /* 0x0000006036367825 */ /* 0x000fc800078e00ff */
[----:B------:R-:W-:Y:S01]  /*2270*/  IMAD R25, R25, 0x60, RZ ;  /* 0x0000006019197824 */ /* 0x000fe200078e02ff */
[----:B------:R-:W-:Y:S01]  /*2280*/  IADD3 R72, R55, R11, RZ ;  /* 0x0000000b37487210 */ /* 0x000fe20007ffe0ff */
[----:B------:R-:W-:Y:S01]  /*2290*/  IMAD.X R57, R228, 0x1, R33, P2 ;  /* 0x00000001e4397824 */ /* 0x000fe200010e0621 */
[----:B------:R-:W-:Y:S01]  /*22a0*/  ISETP.GE.AND P2, PT, R97, UR4, PT ;  /* 0x0000000461007c0c */ /* 0x000fe2000bf46270 */
        /* <DEDUP_REMOVED lines=8> */
.L_x_3801:
        /* <DEDUP_REMOVED lines=21> */
[----:B------:R-:W-:-:S02]  /*2480*/  ISETP.GT.AND P4, PT, R59, R58, PT ;  /* 0x0000003a3b00720c */ /* 0x000fc40003f84270 */
[----:B------:R-:W-:Y:S01]  /*2490*/  LEA R106, R5, R30, 0x1 ;  /* 0x0000001e056a7211 */ /* 0x000fe200078e08ff */
[----:B------:R-:W-:Y:S01]  /*24a0*/  IMAD R102, R7, 0x2, R30 ;  /* 0x0000000207667824 */ /* 0x000fe200078e021e */
[----:B------:R-:W-:-:S05]  /*24b0*/  P2R R98, PR, RZ, 0x10 ;  /* 0x00000010ff627803 */ /* 0x000fca0000000000 */
        /* <DEDUP_REMOVED lines=43> */
.L_x_3758:
[----:B------:R-:W-:Y:S05]  /*2770*/  BSYNC B1 ;  /* 0x0000000000017941 */ /* 0x000fea0003800000 */
.L_x_3757:
        /* <DEDUP_REMOVED lines=29> */
.L_x_3760:
[----:B------:R-:W-:Y:S05]  /*2950*/  BSYNC B1 ;  /* 0x0000000000017941 */ /* 0x000fea0003800000 */
.L_x_3759:
        /* <DEDUP_REMOVED lines=28> */
.L_x_3761:
[----:B------:R-:W-:Y:S01]  /*2b20*/  LEA R88, R2, R18, 0x3 ;  /* 0x0000001202587211 */ /* 0x000fe200078e18ff */
[----:B------:R-:W-:Y:S01]  /*2b30*/  BSSY B1, `(.L_x_3762) ;  /* 0x0000004000017945 */ /* 0x000fe20003800000 */
[----:B------:R-:W-:-:S04]  /*2b40*/  SHF.L.U32 R109, R200, 0x1f, RZ ;  /* 0x0000001fc86d7819 */ /* 0x000fc800000006ff */
[----:B------:R-:W0:Y:S02]  /*2b50*/  SYNCS.PHASECHK.TRANS64.TRYWAIT P6, [R88+URZ+0x22890], R109 ;  /* 0x0228906d580075a7 */ /* 0x000e2400080c017f */
[----:B0-----:R-:W-:Y:S05]  /*2b60*/  @!P6 BRA `(.L_x_3763) ;  /* 0x000001500064e947 */ /* 0x001fea0003800000 */
.L_x_4002:
[----:B------:R-:W-:Y:S05]  /*2b70*/  BSYNC B1 ;  /* 0x0000000000017941 */ /* 0x000fea0003800000 */
.L_x_3762:
        /* <DEDUP_REMOVED lines=49> */
.L_x_3769:
[----:B------:R-:W-:Y:S05]  /*2e90*/  BSYNC B3 ;  /* 0x0000000000037941 */ /* 0x000fea0003800000 */
.L_x_3768:
[----:B--2---:R1:W-:Y:S02]  /*2ea0*/  STG.E.128 desc[UR40][R14.64], R4 ;  /* 0x000000040e007986 */ /* 0x0043e4000c101d28 */
.L_x_3767:
[----:B------:R-:W-:Y:S05]  /*2eb0*/  BSYNC B2 ;  /* 0x0000000000027941 */ /* 0x000fea0003800000 */
.L_x_3766:
        /* <DEDUP_REMOVED lines=47> */
.L_x_3771:
[----:B------:R-:W-:Y:S05]  /*31b0*/  BSYNC B2 ;  /* 0x0000000000027941 */ /* 0x000fea0003800000 */
.L_x_3770:
[----:B--2---:R2:W-:Y:S02]  /*31c0*/  STG.E.128 desc[UR40][R14.64+0x40], R4 ;  /* 0x000040040e007986 */ /* 0x0045e4000c101d28 */
.L_x_3765:
[----:B------:R-:W-:Y:S05]  /*31d0*/  BSYNC B1 ;  /* 0x0000000000017941 */ /* 0x000fea0003800000 */
.L_x_3764:
        /* <DEDUP_REMOVED lines=48> */
.L_x_3776:
[----:B------:R-:W-:Y:S05]  /*34e0*/  BSYNC B2 ;  /* 0x0000000000027941 */ /* 0x000fea0003800000 */
.L_x_3775:
[----:B--2---:R3:W-:Y:S02]  /*34f0*/  STG.E.128 desc[UR40][R12.64], R4 ;  /* 0x000000040c007986 */ /* 0x0047e4000c101d28 */
.L_x_3774:
[----:B------:R-:W-:Y:S05]  /*3500*/  BSYNC B1 ;  /* 0x0000000000017941 */ /* 0x000fea0003800000 */
.L_x_3773:
        /* <DEDUP_REMOVED lines=47> */
.L_x_3778:
[----:B------:R-:W-:Y:S05]  /*3800*/  BSYNC B1 ;  /* 0x0000000000017941 */ /* 0x000fea0003800000 */
.L_x_3777:
[----:B--2---:R1:W-:Y:S01]  /*3810*/  STG.E.128 desc[UR40][R12.64+0x40], R4 ;  /* 0x000040040c007986 */ /* 0x0043e2000c101d28 */
[----:B------:R-:W-:Y:S05]  /*3820*/  BRA `(.L_x_3772) ;  /* 0x0000001400647947 */ /* 0x000fea0003800000 */
.L_x_3756:
[----:B------:R-:W-:Y:S02]  /*3830*/  ISETP.GE.AND P3, PT, R226, R99, PT ;  /* 0x00000063e200720c */ /* 0x000fe40003f66270 */
        /* <DEDUP_REMOVED lines=18> */
[----:B------:R-:W-:Y:S02]  /*3960*/  CS2R R12, SRZ ;  /* 0x00000000000c7805 */ /* 0x000fe4000001ff00 */
[----:B------:R-:W-:-:S05]  /*3970*/  @!P4 IADD3 R4, P5, R44, R4, RZ ;  /* 0x000000042c04c210 */ /* 0x000fca0007fbe0ff */
[----:B------:R-:W-:Y:S01]  /*3980*/  @!P4 IMAD.X R10, R109, 0x1, R71, P5 ;  /* 0x000000016d0ac824 */ /* 0x000fe200028e0647 */
[C---:B---3--:R-:W-:Y:S01]  /*3990*/  @!P4 LEA R32, P5, R4.reuse, R32, 0x1 ;  /* 0x000000200420c211 */ /* 0x048fe200078a08ff */
[----:B------:R2:W3:Y:S03]  /*39a0*/  @!P4 LDG.E.128 R12, desc[UR40][R6.64] ;  /* 0x00000028060cc981 */ /* 0x0004e6000c1e1d00 */
[----:B------:R-:W-:-:S05]  /*39b0*/  @!P4 LEA.HI.X R33, R4, R33, R10, 0x1, P5 ;  /* 0x000000210421c211 */ /* 0x000fca00028f0c0a */
[----:B------:R3:W4:Y:S01]  /*39c0*/  @!P4 LDG.E.128 R24, desc[UR40][R32.64] ;  /* 0x000000282018c981 */ /* 0x000722000c1e1d00 */
        /* <DEDUP_REMOVED lines=13> */
[----:B---3--:R-:W-:Y:S02]  /*3aa0*/  IMAD.MOV.U32 R32, RZ, RZ, R14 ;  /* 0x000000ffff207224 */ /* 0x008fe400078e000e */
[----:B------:R-:W-:Y:S01]  /*3ab0*/  IMAD.MOV.U32 R33, RZ, RZ, R15 ;  /* 0x000000ffff217224 */ /* 0x000fe200078e000f */
[----:B------:R-:W-:Y:S01]  /*3ac0*/  MOV R88, R13 ;  /* 0x0000000d00587202 */ /* 0x000fe20000000f00 */
[----:B------:R-:W-:Y:S01]  /*3ad0*/  IMAD.MOV.U32 R38, RZ, RZ, R12 ;  /* 0x000000ffff267224 */ /* 0x000fe200078e000c */
[----:B------:R-:W-:Y:S02]  /*3ae0*/  PRMT R119, R32, 0x7610, R119 ;  /* 0x0000761020777816 */ /* 0x000fe40000000077 */
[----:B------:R-:W-:Y:S01]  /*3af0*/  PRMT R125, R33, 0x7610, R125 ;  /* 0x00007610217d7816 */ /* 0x000fe2000000007d */
[----:B----4-:R-:W-:Y:S01]  /*3b00*/  IMAD.MOV.U32 R32, RZ, RZ, R26 ;  /* 0x000000ffff207224 */ /* 0x010fe200078e001a */
[----:B------:R-:W-:Y:S01]  /*3b10*/  PRMT R131, R38, 0x7610, R131 ;  /* 0x0000761026837816 */ /* 0x000fe20000000083 */
[----:B0-----:R-:W-:Y:S01]  /*3b20*/  IMAD.MOV.U32 R34, RZ, RZ, R24 ;  /* 0x000000ffff227224 */ /* 0x001fe200078e0018 */
[----:B------:R-:W-:Y:S01]  /*3b30*/  PRMT R121, R88, 0x7610, R121 ;  /* 0x0000761058797816 */ /* 0x000fe20000000079 */
[----:B------:R-:W-:-:S02]  /*3b40*/  IMAD.MOV.U32 R35, RZ, RZ, R25 ;  /* 0x000000ffff237224 */ /* 0x000fc400078e0019 */
[----:B------:R-:W-:Y:S01]  /*3b50*/  IMAD.MOV.U32 R33, RZ, RZ, R27 ;  /* 0x000000ffff217224 */ /* 0x000fe200078e001b */
[----:B------:R-:W-:Y:S02]  /*3b60*/  PRMT R119, R119, 0x5410, R32 ;  /* 0x0000541077777816 */ /* 0x000fe40000000020 */
        /* <DEDUP_REMOVED lines=17> */
.L_x_3779:
        /* <DEDUP_REMOVED lines=9> */
.L_x_4003:
[----:B------:R-:W-:Y:S05]  /*3d10*/  BSYNC B1 ;  /* 0x0000000000017941 */ /* 0x000fea0003800000 */
.L_x_3780:
        /* <DEDUP_REMOVED lines=16> */
[----:B------:R-:W-:-:S04]  /*3e20*/  LOP3.LUT R33, R33, R80, RZ, 0x3c, !PT ;  /* 0x0000005021217212 */ /* 0x000fc800078e3cff */
[----:B------:R-:W-:Y:S01]  /*3e30*/  LEA R35, R210, R33, 0x9 ;  /* 0x00000021d2237211 */ /* 0x000fe200078e48ff */
[----:B------:R-:W-:-:S04]  /*3e40*/  IMAD R33, R2, 0x1800, R67 ;  /* 0x0000180002217824 */ /* 0x000fc800078e0243 */
        /* <DEDUP_REMOVED lines=88> */
.L_x_3785:
[----:B------:R-:W-:Y:S05]  /*43d0*/  BSYNC B2 ;  /* 0x0000000000027941 */ /* 0x000fea0003800000 */
.L_x_3784:
        /* <DEDUP_REMOVED lines=12> */
.L_x_3783:
[----:B------:R-:W-:Y:S05]  /*44a0*/  BSYNC B1 ;  /* 0x0000000000017941 */ /* 0x000fea0003800000 */
.L_x_3782:
        /* <DEDUP_REMOVED lines=11> */
[----:B------:R-:W-:Y:S01]  /*4560*/  LEA.HI.X R33, R12, R101, R13, 0x1, P5 ;  /* 0x000000650c217211 */ /* 0x000fe200028f0c0d */
[----:B------:R-:W-:Y:S01]  /*4570*/  IMAD R13, R2, 0x1800, R65 ;  /* 0x00001800020d7824 */ /* 0x000fe200078e0241 */
[----:B------:R-:W-:-:S03]  /*4580*/  SHF.R.S32.HI R12, RZ, 0x1f, R113 ;  /* 0x0000001fff0c7819 */ /* 0x000fc60000011471 */
[----:B------:R-:W-:Y:S01]  /*4590*/  IMAD R13, R13, 0x2, R18 ;  /* 0x000000020d0d7824 */ /* 0x000fe200078e0212 */
[----:B------:R-:W-:-:S04]  /*45a0*/  LEA.HI R113, R12, R113, RZ, 0x4 ;  /* 0x000000710c717211 */ /* 0x000fc800078f20ff */
[----:B------:R-:W-:-:S04]  /*45b0*/  LEA.HI.SX32 R35, R113, R68, 0x1c ;  /* 0x0000004471237211 */ /* 0x000fc800078fe2ff */
[----:B------:R-:W-:-:S04]  /*45c0*/  SHF.L.U32 R35, R35, 0x3, RZ ;  /* 0x0000000323237819 */ /* 0x000fc800000006ff */
[----:B------:R-:W-:-:S04]  /*45d0*/  LOP3.LUT R12, R203, 0x38, R35, 0xf8, !PT ;  /* 0x00000038cb0c7812 */ /* 0x000fc800078ef823 */
[----:B------:R-:W-:-:S05]  /*45e0*/  LOP3.LUT R12, R12, R237, RZ, 0x3c, !PT ;  /* 0x000000ed0c0c7212 */ /* 0x000fca00078e3cff */
[----:B------:R-:W-:-:S04]  /*45f0*/  IMAD.IADD R15, R211, 0x1, R12 ;  /* 0x00000001d30f7824 */ /* 0x000fc800078e020c */
[----:B------:R-:W-:-:S04]  /*4600*/  IMAD R15, R2, 0x1800, R15 ;  /* 0x00001800020f7824 */ /* 0x000fc800078e020f */
[----:B------:R-:W-:Y:S02]  /*4610*/  IMAD R24, R15, 0x2, R18 ;  /* 0x000000020f187824 */ /* 0x000fe400078e0212 */
[----:B------:R-:W1:Y:S04]  /*4620*/  LDS.128 R12, [R13+0x1c400] ;  /* 0x01c400000d0c7984 */ /* 0x000e680000000c00 */
[----:B------:R-:W2:Y:S01]  /*4630*/  LDS.128 R24, [R24+0x1c400] ;  /* 0x01c4000018187984 */ /* 0x000ea20000000c00 */
[----:B------:R-:W-:Y:S05]  /*4640*/  @P4 BRA `(.L_x_3787) ;  /* 0x0000000400484947 */ /* 0x000fea0003800000 */
[----:B------:R-:W-:Y:S02]  /*4650*/  SHF.R.U64 R117, R8, 0x10, R9 ;  /* 0x0000001008757819 */ /* 0x000fe40000001209 */
[----:B------:R-:W-:Y:S02]  /*4660*/  SHF.R.U32.HI R8, RZ, 0x10, R5 ;  /* 0x00000010ff087819 */ /* 0x000fe40000011605 */
[--C-:B------:R-:W-:Y:S02]  /*4670*/  SHF.R.U64 R115, R10, 0x10, R11.reuse ;  /* 0x000000100a737819 */ /* 0x100fe4000000120b */
[----:B------:R-:W-:Y:S01]  /*4680*/  SHF.R.U32.HI R39, RZ, 0x10, R11 ;  /* 0x00000010ff277819 */ /* 0x000fe2000001160b */
[----:B------:R-:W-:Y:S01]  /*4690*/  HADD2.F32 R10, -RZ, R8.H0_H0 ;  /* 0x20000008ff0a7230 */ /* 0x000fe20000004100 */
[----:B------:R-:W-:Y:S02]  /*46a0*/  SHF.R.U32.HI R9, RZ, 0x10, R9 ;  /* 0x00000010ff097819 */ /* 0x000fe40000011609 */
[----:B------:R-:W-:Y:S01]  /*46b0*/  SHF.R.U64 R113, R4, 0x10, R5 ;  /* 0x0000001004717819 */ /* 0x000fe20000001205 */
[----:B--2---:R-:W-:Y:S01]  /*46c0*/  HADD2.F32 R5, -RZ, R25.H0_H0 ;  /* 0x20000019ff057230 */ /* 0x004fe20000004100 */
[--C-:B------:R-:W-:Y:S01]  /*46d0*/  SHF.R.U64 R107, R6, 0x10, R7.reuse ;  /* 0x00000010066b7819 */ /* 0x100fe20000001207 */
[----:B-1----:R-:W-:Y:S01]  /*46e0*/  HADD2.F32 R4, -RZ, R13.H0_H0 ;  /* 0x2000000dff047230 */ /* 0x002fe20000004100 */
[----:B------:R-:W-:Y:S01]  /*46f0*/  SHF.R.U32.HI R11, RZ, 0x10, R7 ;  /* 0x00000010ff0b7819 */ /* 0x000fe20000011607 */
[----:B------:R-:W-:-:S02]  /*4700*/  HADD2.F32 R7, -RZ, R114.H1_H1 ;  /* 0x30000072ff077230 */ /* 0x000fc40000004100 */
[----:B------:R-:W-:Y:S02]  /*4710*/  HADD2.F32 R25, -RZ, R25.H1_H1 ;  /* 0x30000019ff197230 */ /* 0x000fe40000004100 */
[----:B------:R-:W-:Y:S02]  /*4720*/  HADD2.F32 R6, -RZ, R110.H1_H1 ;  /* 0x3000006eff067230 */ /* 0x000fe40000004100 */
[-C--:B------:R-:W-:Y:S01]  /*4730*/  FMUL.FTZ R38, R4, R7.reuse ;  /* 0x0000000704267220 */ /* 0x080fe20000410000 */
[----:B------:R-:W-:Y:S02]  /*4740*/  HADD2.F32 R13, -RZ, R13.H1_H1 ;  /* 0x3000000dff0d7230 */ /* 0x000fe40000004100 */
[----:B------:R-:W-:Y:S01]  /*4750*/  FMUL.FTZ R102, R25, R10 ;  /* 0x0000000a19667220 */ /* 0x000fe20000410000 */
[----:B------:R-:W-:Y:S02]  /*4760*/  HADD2.F32 R8, -RZ, R9.H0_H0 ;  /* 0x20000009ff087230 */ /* 0x000fe40000004100 */
[C---:B------:R-:W-:Y:S01]  /*4770*/  FMUL.FTZ R9, R5.reuse, R7 ;  /* 0x0000000705097220 */ /* 0x040fe20000410000 */
[----:B------:R-:W-:Y:S01]  /*4780*/  FFMA.FTZ R38, R5, R6, R38 ;  /* 0x0000000605267223 */ /* 0x000fe20000010026 */
[----:B------:R-:W-:Y:S01]  /*4790*/  FMUL.FTZ R10, R13, R10 ;  /* 0x0000000a0d0a7220 */ /* 0x000fe20000410000 */
[----:B------:R-:W-:-:S02]  /*47a0*/  HADD2.F32 R7, -RZ, R112.H1_H1 ;  /* 0x30000070ff077230 */ /* 0x000fc40000004100 */
[----:B------:R-:W-:Y:S01]  /*47b0*/  FFMA.FTZ R36, R4, R6, -R9 ;  /* 0x0000000604247223 */ /* 0x000fe20000010809 */
[----:B------:R-:W-:Y:S02]  /*47c0*/  HADD2.F32 R4, -RZ, R15.H0_H0 ;  /* 0x2000000fff047230 */ /* 0x000fe40000004100 */
[-C--:B------:R-:W-:Y:S01]  /*47d0*/  FFMA.FTZ R25, R25, R8.reuse, R10 ;  /* 0x0000000819197223 */ /* 0x080fe2000001000a */
[--C-:B------:R-:W-:Y:S02]  /*47e0*/  HADD2.F32 R5, -RZ, R27.reuse.H0_H0 ;  /* 0x2000001bff057230 */ /* 0x100fe40000004100 */
[----:B------:R-:W-:Y:S01]  /*47f0*/  FFMA.FTZ R37, R13, R8, -R102 ;  /* 0x000000080d257223 */ /* 0x000fe20000010866 */
[----:B------:R-:W-:Y:S02]  /*4800*/  HADD2.F32 R6, -RZ, R108.H1_H1 ;  /* 0x3000006cff067230 */ /* 0x000fe40000004100 */
[----:B------:R-:W-:Y:S01]  /*4810*/  FMUL.FTZ R102, R4, R7 ;  /* 0x0000000704667220 */ /* 0x000fe20000410000 */
[----:B------:R-:W-:-:S02]  /*4820*/  HADD2.F32 R27, -RZ, R27.H1_H1 ;  /* 0x3000001bff1b7230 */ /* 0x000fc40000004100 */
[C---:B------:R-:W-:Y:S01]  /*4830*/  FMUL.FTZ R9, R5.reuse, R7 ;  /* 0x0000000705097220 */ /* 0x040fe20000410000 */
[----:B------:R-:W-:Y:S02]  /*4840*/  HADD2.F32 R10, -RZ, R11.H0_H0 ;  /* 0x2000000bff0a7230 */ /* 0x000fe40000004100 */
        /* <DEDUP_REMOVED lines=50> */
.L_x_3787:
[----:B------:R-:W-:Y:S05]  /*4b70*/  BSYNC B1 ;  /* 0x0000000000017941 */ /* 0x000fea0003800000 */
.L_x_3786:
        /* <DEDUP_REMOVED lines=10> */
.L_x_3755:
[----:B------:R-:W-:-:S06]  /*4c20*/  UISETP.NE.AND UP0, UPT, UR44, 0x3, UPT ;  /* 0x000000032c00788c */ /* 0x000fcc000bf05270 */
[----:B------:R-:W-:-:S13]  /*4c30*/  PLOP3.LUT P3, PT, PT, PT, UP0, 0x80, 0x0 ;  /* 0x000000000000781c */ /* 0x000fda0003f6f008 */
[----:B------:R-:W-:Y:S05]  /*4c40*/  @!P3 BRA `(.L_x_3788) ;  /* 0x000000000004b947 */ /* 0x000fea0003800000 */
[----:B------:R-:W-:Y:S01]  /*4c50*/  BPT.TRAP 0x1 ;  /* 0x000000040000795c */ /* 0x000fe20000300000 */
.L_x_3788:
[----:B------:R-:W-:Y:S01]  /*4c60*/  LEA R88, R2, R18, 0x3 ;  /* 0x0000001202587211 */ /* 0x000fe200078e18ff */
[----:B------:R-:W-:Y:S01]  /*4c70*/  IMAD R99, R59, -0x60, R60 ;  /* 0xffffffa03b637824 */ /* 0x000fe200078e023c */
[----:B------:R-:W-:Y:S01]  /*4c80*/  SHF.L.U32 R109, R200, 0x1f, RZ ;  /* 0x0000001fc86d7819 */ /* 0x000fe200000006ff */
[----:B------:R-:W-:Y:S03]  /*4c90*/  BSSY B1, `(.L_x_3789) ;  /* 0x0000004000017945 */ /* 0x000fe60003800000 */
[----:B------:R-:W0:Y:S01]  /*4ca0*/  SYNCS.PHASECHK.TRANS64.TRYWAIT P4, [R88+URZ+0x22890], R109 ;  /* 0x0228906d580075a7 */ /* 0x000e22000808017f */
[----:B------:R-:W-:Y:S01]  /*4cb0*/  VIMNMX R99, R99, 0x60, PT ;  /* 0x0000006063637848 */ /* 0x000fe20003fe0100 */
[----:B0-----:R-:W-:Y:S06]  /*4cc0*/  @!P4 BRA `(.L_x_3790) ;  /* 0x000001300034c947 */ /* 0x001fec0003800000 */
.L_x_4004:
[----:B------:R-:W-:Y:S05]  /*4cd0*/  BSYNC B1 ;  /* 0x0000000000017941 */ /* 0x000fea0003800000 */
.L_x_3789:
        /* <DEDUP_REMOVED lines=8> */
.L_x_3792:
[----:B------:R-:W-:Y:S05]  /*4d60*/  BSYNC B1 ;  /* 0x0000000000017941 */ /* 0x000fea0003800000 */
.L_x_3791:
[----:B------:R-:W-:Y:S05]  /*4d70*/  @P4 BRA `(.L_x_3772) ;  /* 0x0000000000104947 */ /* 0x000fea0003800000 */
[----:B-1----:R-:W1:Y:S04]  /*4d80*/  @!P1 LDS.128 R4, [R106+0x2000] ;  /* 0x002000006a049984 */ /* 0x002e680000000c00 */
[----:B------:R-:W2:Y:S04]  /*4d90*/  @!P2 LDS.128 R8, [R102+0x2000] ;  /* 0x002000006608a984 */ /* 0x000ea80000000c00 */
[----:B-1----:R3:W-:Y:S04]  /*4da0*/  @!P1 STG.E.128 desc[UR40][R12.64], R4 ;  /* 0x000000040c009986 */ /* 0x0027e8000c101d28 */
[----:B--2---:R3:W-:Y:S02]  /*4db0*/  @!P2 STG.E.128 desc[UR40][R12.64+0x40], R8 ;  /* 0x000040080c00a986 */ /* 0x0047e4000c101d28 */
.L_x_3772:
[----:B------:R-:W-:Y:S05]  /*4dc0*/  BSYNC B0 ;  /* 0x0000000000007941 */ /* 0x000fea0003800000 */
.L_x_3754:
        /* <DEDUP_REMOVED lines=17> */
.L_x_3794:
[----:B------:R-:W-:Y:S05]  /*4ee0*/  BSYNC B0 ;  /* 0x0000000000007941 */ /* 0x000fea0003800000 */
.L_x_3793:
[----:B------:R-:W2:Y:S01]  /*4ef0*/  SYNCS.PHASECHK.TRANS64.TRYWAIT P3, [R88+URZ+0x228b0], R109 ;  /* 0x0228b06d580075a7 */ /* 0x000ea2000806017f */
[----:B------:R-:W-:Y:S01]  /*4f00*/  ULDC UR45, c[0x0][0x310] ;  /* 0x0000c400002d7ab9 */ /* 0x000fe20000000800 */
[----:B------:R-:W-:Y:S01]  /*4f10*/  ULDC.64 UR42, c[0x0][0x318] ;  /* 0x0000c600002a7ab9 */ /* 0x000fe20000000a00 */
[----:B------:R-:W-:Y:S01]  /*4f20*/  ULDC.64 UR38, c[0x0][0x308] ;  /* 0x0000c20000267ab9 */ /* 0x000fe20000000a00 */
[----:B------:R-:W-:Y:S01]  /*4f30*/  BSSY B0, `(.L_x_3795) ;  /* 0x0000003000007945 */ /* 0x000fe20003800000 */
[----:B-1----:R-:W-:-:S03]  /*4f40*/  IMAD R4, R2, 0x6000, R77 ;  /* 0x0000600002047824 */ /* 0x002fc600078e024d */
[----:B--2---:R-:W-:Y:S05]  /*4f50*/  @!P3 BRA `(.L_x_3796) ;  /* 0x0000012c00a4b947 */ /* 0x004fea0003800000 */
.L_x_4005:
[----:B------:R-:W-:Y:S05]  /*4f60*/  BSYNC B0 ;  /* 0x0000000000007941 */ /* 0x000fea0003800000 */
.L_x_3795:
        /* <DEDUP_REMOVED lines=39> */
.L_x_3798:
[----:B------:R-:W-:Y:S05]  /*51e0*/  BSYNC B0 ;  /* 0x0000000000007941 */ /* 0x000fea0003800000 */
.L_x_3797:
        /* <DEDUP_REMOVED lines=37> */
.L_x_3800:
[----:B------:R-:W-:Y:S05]  /*5440*/  BSYNC B0 ;  /* 0x0000000000007941 */ /* 0x000fea0003800000 */
.L_x_3799:
        /* <DEDUP_REMOVED lines=22> */
.L_x_3749:
[----:B------:R-:W-:Y:S01]  /*55b0*/  ISETP.GE.AND P2, PT, R176, 0x1, PT ;  /* 0x00000001b000780c */ /* 0x000fe20003f46270 */
[----:B------:R-:W-:Y:S01]  /*55c0*/  IMAD.MOV.U32 R3, RZ, RZ, RZ ;  /* 0x000000ffff037224 */ /* 0x000fe200078e00ff */
[----:B------:R-:W-:Y:S02]  /*55d0*/  PLOP3.LUT P1, PT, PT, PT, PT, 0x80, 0x0 ;  /* 0x000000000000781c */ /* 0x000fe40003f2f070 */
[----:B------:R-:W-:Y:S01]  /*55e0*/  CS2R R4, SRZ ;  /* 0x0000000000047805 */ /* 0x000fe2000001ff00 */
[----:B------:R-:W-:Y:S01]  /*55f0*/  IMAD.MOV.U32 R0, RZ, RZ, RZ ;  /* 0x000000ffff007224 */ /* 0x000fe200078e00ff */
        /* <DEDUP_REMOVED lines=53> */
[----:B------:R-:W-:Y:S02]  /*5950*/  MOV R6, RZ ;  /* 0x000000ff00067202 */ /* 0x000fe40000000f00 */
[----:B------:R-:W-:Y:S02]  /*5960*/  CS2R R48, SRZ ;  /* 0x0000000000307805 */ /* 0x000fe4000001ff00 */
[----:B------:R-:W-:Y:S02]  /*5970*/  CS2R R42, SRZ ;  /* 0x00000000002a7805 */ /* 0x000fe4000001ff00 */
[----:B------:R-:W-:Y:S01]  /*5980*/  CS2R R44, SRZ ;  /* 0x00000000002c7805 */ /* 0x000fe2000001ff00 */
[----:B------:R-:W-:Y:S01]  /*5990*/  IMAD.MOV.U32 R9, RZ, RZ, RZ ;  /* 0x000000ffff097224 */ /* 0x000fe200078e00ff */
[----:B------:R-:W-:Y:S02]  /*59a0*/  CS2R R40, SRZ ;  /* 0x0000000000287805 */ /* 0x000fe4000001ff00 */
[----:B--2---:R-:W-:-:S02]  /*59b0*/  CS2R R34, SRZ ;  /* 0x0000000000227805 */ /* 0x004fc4000001ff00 */
[----:B------:R-:W-:Y:S02]  /*59c0*/  CS2R R36, SRZ ;  /* 0x0000000000247805 */ /* 0x000fe4000001ff00 */
[----:B---3--:R-:W-:Y:S02]  /*59d0*/  CS2R R32, SRZ ;  /* 0x0000000000207805 */ /* 0x008fe4000001ff00 */
[----:B------:R-:W-:Y:S02]  /*59e0*/  CS2R R26, SRZ ;  /* 0x00000000001a7805 */ /* 0x000fe4000001ff00 */
[----:B------:R-:W-:Y:S01]  /*59f0*/  CS2R R28, SRZ ;  /* 0x00000000001c7805 */ /* 0x000fe2000001ff00 */
[----:B------:R-:W-:Y:S06]  /*5a00*/  @P0 BRA `(.L_x_3802) ;  /* 0x00000000000c0947 */ /* 0x000fec0003800000 */
[----:B------:R-:W0:Y:S01]  /*5a10*/  FENCE.VIEW.ASYNC.G ;  /* 0x00000000000073c6 */ /* 0x000e220000000100 */
[----:B------:R-:W-:Y:S05]  /*5a20*/  WARPSYNC.ALL ;  /* 0x0000000000007948 */ /* 0x000fea0003800000 */
[----:B0-----:R-:W-:Y:S06]  /*5a30*/  BAR.ARV 0xc, 0x120 ;  /* 0x0304800000007b1d */ /* 0x001fec0000002000 */
.L_x_3802:
[----:B------:R-:W-:Y:S01]  /*5a40*/  CS2R R24, SRZ ;  /* 0x0000000000187805 */ /* 0x000fe2000001ff00 */
[----:B------:R-:W-:Y:S06]  /*5a50*/  @!P2 BRA `(.L_x_3803) ;  /* 0x0000009c0078a947 */ /* 0x000fec0003800000 */
[----:B------:R-:W-:-:S03]  /*5a60*/  UMOV UR4, 0xffffffff ;  /* 0xffffffff00047882 */ /* 0x000fc60000000000 */
[----:B------:R-:W-:Y:S05]  /*5a70*/  BRA.DIV UR4, `(.L_x_3804) ;  /* 0x0000012204f07947 */ /* 0x000fea000b800000 */
[----:B------:R0:W1:Y:S02]  /*5a80*/  SHFL.IDX PT, R14, R235, RZ, 0x1f ;  /* 0x00001fffeb0e7589 */ /* 0x00006400000e0000 */
.L_x_4008:
[----:B-1----:R-:W-:Y:S01]  /*5a90*/  LEA.HI R0, R14, R14, RZ, 0x1 ;  /* 0x0000000e0e007211 */ /* 0x002fe200078f08ff */
        /* <DEDUP_REMOVED lines=22> */
[----:B-1----:R-:W-:-:S07]  /*5c00*/  IMAD.MOV.U32 R13, RZ, RZ, RZ ;  /* 0x000000ffff0d7224 */ /* 0x002fce00078e00ff */
[----:B------:R-:W-:-:S07]  /*5c10*/  LEPC R20, `(.L_x_3806) ;  /* 0x000000001014794e */ /* 0x000fce0000000000 */
[----:B0-2--5:R-:W-:Y:S05]  /*5c20*/  CALL.ABS.NOINC R14 ;  /* 0x000000000e007343 */ /* 0x025fea0003c00000 */
.L_x_3806:
[----:B------:R-:W-:Y:S05]  /*5c30*/  BSYNC B6 ;  /* 0x0000000000067941 */ /* 0x000fea0003800000 */
.L_x_3805:
        /* <DEDUP_REMOVED lines=12> */
.L_x_3810:
[----:B--2---:R2:W3:Y:S02]  /*5d00*/  SYNCS.PHASECHK.TRANS64.TRYWAIT P0, [R18+URZ+0x22800], R3 ;  /* 0x02280003120075a7 */ /* 0x0044e4000800017f */
[----:B---3--:R-:W-:Y:S05]  /*5d10*/  @!P0 NANOSLEEP.SYNCS 0x989680 ;  /* 0x009896800000895d */ /* 0x008fea0003900000 */
[----:B------:R-:W3:Y:S02]  /*5d20*/  @!P0 SYNCS.PHASECHK.TRANS64 P0, [R18+URZ+0x22800], R3 ;  /* 0x02280003120085a7 */ /* 0x000ee4000800007f */
[----:B---3--:R-:W-:Y:S05]  /*5d30*/  @!P0 BRA `(.L_x_3810) ;  /* 0xfffffffc00f08947 */ /* 0x008fea000383ffff */
.L_x_3809:
[----:B------:R-:W-:Y:S05]  /*5d40*/  BSYNC B0 ;  /* 0x0000000000007941 */ /* 0x000fea0003800000 */
.L_x_3808:
[----:B------:R-:W-:Y:S05]  /*5d50*/  BRA `(.L_x_3811) ;  /* 0x0000002c00487947 */ /* 0x000fea0003800000 */
.L_x_3807:
[----:B------:R-:W1:Y:S01]  /*5d60*/  LDC.64 R14, c[0x0][0x3e8] ;  /* 0x0000fa00ff0e7b82 */ /* 0x000e620000000a00 */
[----:B-----5:R-:W-:Y:S01]  /*5d70*/  SHF.R.S32.HI R3, RZ, 0x1f, R31 ;  /* 0x0000001fff037819 */ /* 0x020fe2000001141f */
[----:B------:R-:W-:Y:S01]  /*5d80*/  IMAD.SHL.U32 R24, R232, 0x4, RZ ;  /* 0x00000004e8187824 */ /* 0x000fe200078e00ff */
[----:B------:R-:W-:Y:S01]  /*5d90*/  LOP3.LUT P0, RZ, R26, 0x3ff, RZ, 0xc0, !PT ;  /* 0x000003ff1aff7812 */ /* 0x000fe2000780c0ff */
[----:B------:R-:W-:Y:S01]  /*5da0*/  IMAD.MOV.U32 R4, RZ, RZ, R16 ;  /* 0x000000ffff047224 */ /* 0x000fe200078e0010 */
[----:B------:R-:W-:Y:S01]  /*5db0*/  BSSY B6, `(.L_x_3812) ;  /* 0x0000031000067945 */ /* 0x000fe20003800000 */
[----:B------:R-:W-:Y:S01]  /*5dc0*/  IMAD.MOV.U32 R5, RZ, RZ, R17 ;  /* 0x000000ffff057224 */ /* 0x000fe200078e0011 */
[----:B------:R-:W-:Y:S01]  /*5dd0*/  SHF.R.S32.HI R25, RZ, 0x1f, R24 ;  /* 0x0000001fff197819 */ /* 0x000fe20000011418 */
[----:B------:R-:W2:Y:S01]  /*5de0*/  LDC.64 R12, c[0x0][0x3d8] ;  /* 0x0000f600ff0c7b82 */ /* 0x000ea20000000a00 */
[-C--:B-1----:R-:W-:Y:S01]  /*5df0*/  IMAD R6, R3, R14.reuse, RZ ;  /* 0x0000000e03067224 */ /* 0x082fe200078e02ff */
[----:B------:R-:W-:Y:S01]  /*5e00*/  SHF.L.U64.HI R57, R14, 0x6, R15 ;  /* 0x000000060e397819 */ /* 0x000fe2000001020f */
[----:B------:R-:W-:-:S04]  /*5e10*/  IMAD.WIDE.U32 R10, R19, R14, R4 ;  /* 0x0000000e130a7225 */ /* 0x000fc800078e0004 */
[----:B------:R-:W-:Y:S02]  /*5e20*/  IMAD R28, R228, R14, RZ ;  /* 0x0000000ee41c7224 */ /* 0x000fe400078e02ff */
[-C--:B--2---:R-:W-:Y:S01]  /*5e30*/  IMAD R0, R3, R12.reuse, RZ ;  /* 0x0000000c03007224 */ /* 0x084fe200078e02ff */
[----:B------:R-:W-:Y:S01]  /*5e40*/  SHF.L.U64.HI R56, R12, 0x6, R13 ;  /* 0x000000060c387819 */ /* 0x000fe2000001020d */
[----:B------:R-:W-:-:S04]  /*5e50*/  IMAD.WIDE.U32 R8, R19, R12, R4 ;  /* 0x0000000c13087225 */ /* 0x000fc800078e0004 */
[C---:B------:R-:W-:Y:S02]  /*5e60*/  IMAD R47, R31.reuse, R15, R6 ;  /* 0x0000000f1f2f7224 */ /* 0x040fe400078e0206 */
[----:B------:R-:W-:-:S04]  /*5e70*/  IMAD.WIDE.U32 R42, R31, R14, RZ ;  /* 0x0000000e1f2a7225 */ /* 0x000fc800078e00ff */
[-C--:B------:R-:W-:Y:S02]  /*5e80*/  IMAD R20, R228, R12.reuse, RZ ;  /* 0x0000000ce4147224 */ /* 0x080fe400078e02ff */
[----:B------:R-:W-:-:S04]  /*5e90*/  IMAD.WIDE.U32 R44, R31, R12, RZ ;  /* 0x0000000c1f2c7225 */ /* 0x000fc800078e00ff */
[----:B------:R-:W-:Y:S01]  /*5ea0*/  IMAD R41, R31, R13, R0 ;  /* 0x0000000d1f297224 */ /* 0x000fe200078e0200 */
[----:B------:R-:W-:Y:S01]  /*5eb0*/  IADD3 R26, P3, R8, R44, RZ ;  /* 0x0000002c081a7210 */ /* 0x000fe20007f7e0ff */
[----:B------:R-:W-:-:S03]  /*5ec0*/  IMAD.WIDE.U32 R4, R19, R12, R24 ;  /* 0x0000000c13047225 */ /* 0x000fc600078e0018 */
[----:B------:R-:W-:Y:S01]  /*5ed0*/  IADD3 R41, R41, R45, RZ ;  /* 0x0000002d29297210 */ /* 0x000fe20007ffe0ff */
[----:B------:R-:W-:Y:S01]  /*5ee0*/  IMAD.WIDE.U32 R6, R19, R14, R24 ;  /* 0x0000000e13067225 */ /* 0x000fe200078e0018 */
[----:B------:R-:W-:-:S03]  /*5ef0*/  IADD3 R46, P1, R4, R44, RZ ;  /* 0x0000002c042e7210 */ /* 0x000fc60007f3e0ff */
[----:B------:R-:W-:Y:S01]  /*5f00*/  IMAD R50, R19, R15, R28 ;  /* 0x0000000f13327224 */ /* 0x000fe200078e021c */
[-C--:B------:R-:W-:Y:S01]  /*5f10*/  IADD3 R28, P4, R10, R42.reuse, RZ ;  /* 0x0000002a0a1c7210 */ /* 0x080fe20007f9e0ff */
[----:B------:R-:W-:Y:S01]  /*5f20*/  IMAD.IADD R47, R47, 0x1, R43 ;  /* 0x000000012f2f7824 */ /* 0x000fe200078e022b */
[----:B------:R-:W-:Y:S01]  /*5f30*/  IADD3 R49, P2, R6, R42, RZ ;  /* 0x0000002a06317210 */ /* 0x000fe20007f5e0ff */
[----:B------:R-:W-:Y:S02]  /*5f40*/  IMAD R20, R19, R13, R20 ;  /* 0x0000000d13147224 */ /* 0x000fe400078e0214 */
[----:B------:R-:W-:Y:S01]  /*5f50*/  IMAD.SHL.U32 R55, R12, 0x40, RZ ;  /* 0x000000400c377824 */ /* 0x000fe200078e00ff */
[----:B------:R-:W-:Y:S01]  /*5f60*/  IADD3.X R29, R47, R50, R11, P4, !PT ;  /* 0x000000322f1d7210 */ /* 0x000fe200027fe40b */
[----:B------:R-:W-:Y:S01]  /*5f70*/  IMAD.SHL.U32 R59, R14, 0x40, RZ ;  /* 0x000000400e3b7824 */ /* 0x000fe200078e00ff */
[C---:B------:R-:W-:Y:S02]  /*5f80*/  IADD3.X R27, R41.reuse, R20, R9, P3, !PT ;  /* 0x00000014291b7210 */ /* 0x040fe40001ffe409 */
[----:B------:R-:W-:-:S02]  /*5f90*/  IADD3.X R48, R41, R5, R20, P1, !PT ;  /* 0x0000000529307210 */ /* 0x000fc40000ffe414 */
        /* <DEDUP_REMOVED lines=10> */
[----:B------:R-:W-:Y:S01]  /*6040*/  IMAD.U32 R7, RZ, RZ, UR7 ;  /* 0x00000007ff077e24 */ /* 0x000fe2000f8e00ff */
[----:B------:R-:W-:Y:S01]  /*6050*/  MOV R13, RZ ;  /* 0x000000ff000d7202 */ /* 0x000fe20000000f00 */
[----:B------:R-:W-:-:S02]  /*6060*/  IMAD.U32 R10, RZ, RZ, UR4 ;  /* 0x00000004ff0a7e24 */ /* 0x000fc4000f8e00ff */
[----:B------:R-:W-:Y:S02]  /*6070*/  IMAD.U32 R11, RZ, RZ, UR5 ;  /* 0x00000005ff0b7e24 */ /* 0x000fe4000f8e00ff */
[----:B------:R-:W-:Y:S02]  /*6080*/  IMAD.MOV.U32 R8, RZ, RZ, 0x70 ;  /* 0x00000070ff087424 */ /* 0x000fe400078e00ff */
[----:B-1----:R-:W-:-:S07]  /*6090*/  IMAD.MOV.U32 R12, RZ, RZ, 0x1 ;  /* 0x00000001ff0c7424 */ /* 0x002fce00078e00ff */
[----:B------:R-:W-:-:S07]  /*60a0*/  LEPC R20, `(.L_x_3813) ;  /* 0x000000001014794e */ /* 0x000fce0000000000 */
[----:B0-2---:R-:W-:Y:S05]  /*60b0*/  CALL.ABS.NOINC R14 ;  /* 0x000000000e007343 */ /* 0x005fea0003c00000 */
.L_x_3813:
[----:B------:R-:W-:Y:S05]  /*60c0*/  BSYNC B6 ;  /* 0x0000000000067941 */ /* 0x000fea0003800000 */
.L_x_3812:
        /* <DEDUP_REMOVED lines=22> */
[----:B------:R-:W-:Y:S01]  /*6230*/  IMAD R3, R205, 0x80, R19 ;  /* 0x00000080cd037824 */ /* 0x000fe200078e0213 */
[-C--:B------:R-:W-:Y:S01]  /*6240*/  ISETP.GE.AND P0, PT, R19, R8.reuse, PT ;  /* 0x000000081300720c */ /* 0x080fe20003f06270 */
[----:B------:R-:W-:Y:S01]  /*6250*/  BSSY B1, `(.L_x_3816) ;  /* 0x000002c000017945 */ /* 0x000fe20003800000 */
[----:B------:R-:W-:Y:S01]  /*6260*/  ISETP.GE.AND P1, PT, R226, R8, PT ;  /* 0x00000008e200720c */ /* 0x000fe20003f26270 */
[----:B------:R-:W-:Y:S01]  /*6270*/  IMAD.MOV.U32 R11, RZ, RZ, R41 ;  /* 0x000000ffff0b7224 */ /* 0x000fe200078e0029 */
[----:B------:R-:W-:Y:S01]  /*6280*/  LEA R3, R232, R3, 0x6 ;  /* 0x00000003e8037211 */ /* 0x000fe200078e30ff */
        /* <DEDUP_REMOVED lines=17> */
[----:B------:R-:W-:Y:S06]  /*63a0*/  @P0 BRA `(.L_x_3817) ;  /* 0x0000000000580947 */ /* 0x000fec0003800000 */
[----:B------:R-:W-:Y:S01]  /*63b0*/  IADD3 R15, P2, R53, R46, RZ ;  /* 0x0000002e350f7210 */ /* 0x000fe20007f5e0ff */
[----:B------:R-:W-:Y:S01]  /*63c0*/  VIADD R0, R24, 0x10 ;  /* 0x0000001018007836 */ /* 0x000fe20000000000 */
[----:B------:R-:W-:Y:S01]  /*63d0*/  ULDC UR4, c[0x0][0x3d4] ;  /* 0x0000f50000047ab9 */ /* 0x000fe20000000800 */
[----:B------:R-:W-:Y:S01]  /*63e0*/  ULDC.64 UR6, c[0x0][0x3c8] ;  /* 0x0000f20000067ab9 */ /* 0x000fe20000000a00 */
[----:B------:R-:W-:Y:S02]  /*63f0*/  IADD3.X R30, R51, R48, RZ, P2, !PT ;  /* 0x00000030331e7210 */ /* 0x000fe400017fe4ff */
[----:B------:R-:W-:Y:S02]  /*6400*/  CS2R R36, SRZ ;  /* 0x0000000000247805 */ /* 0x000fe4000001ff00 */
[----:B------:R-:W-:Y:S02]  /*6410*/  ISETP.GE.AND P2, PT, R0, UR4, PT ;  /* 0x0000000400007c0c */ /* 0x000fe4000bf46270 */
[----:B------:R-:W-:-:S02]  /*6420*/  CS2R R32, SRZ ;  /* 0x0000000000207805 */ /* 0x000fc4000001ff00 */
[----:B------:R-:W-:Y:S02]  /*6430*/  IADD3 R0, P4, R54, R49, RZ ;  /* 0x0000003136007210 */ /* 0x000fe40007f9e0ff */
[----:B------:R-:W-:Y:S02]  /*6440*/  CS2R R34, SRZ ;  /* 0x0000000000227805 */ /* 0x000fe4000001ff00 */
[C---:B------:R-:W-:Y:S02]  /*6450*/  LEA R14, P3, R15.reuse, UR6, 0x1 ;  /* 0x000000060f0e7c11 */ /* 0x040fe4000f8608ff */
[----:B------:R-:W-:Y:S01]  /*6460*/  ISETP.GE.AND P5, PT, R24, UR4, PT ;  /* 0x0000000418007c0c */ /* 0x000fe2000bfa6270 */
[----:B------:R-:W-:Y:S01]  /*6470*/  ULDC.64 UR4, c[0x0][0x3e0] ;  /* 0x0000f80000047ab9 */ /* 0x000fe20000000a00 */
[----:B------:R-:W-:Y:S01]  /*6480*/  LEA.HI.X R15, R15, UR7, R30, 0x1, P3 ;  /* 0x000000070f0f7c11 */ /* 0x000fe200098f0c1e */
[----:B------:R-:W-:Y:S01]  /*6490*/  IMAD.X R31, R52, 0x1, R50, P4 ;  /* 0x00000001341f7824 */ /* 0x000fe200020e0632 */
[----:B------:R-:W-:-:S03]  /*64a0*/  LEA R38, P3, R0, UR4, 0x1 ;  /* 0x0000000400267c11 */ /* 0x000fc6000f8608ff */
[----:B------:R1:W5:Y:S01]  /*64b0*/  @!P2 LDG.E.64 R32, desc[UR40][R14.64+0x20] ;  /* 0x000020280e20a981 */ /* 0x000362000c1e1b00 */
[----:B------:R-:W-:Y:S02]  /*64c0*/  LEA.HI.X R39, R0, UR5, R31, 0x1, P3 ;  /* 0x0000000500277c11 */ /* 0x000fe400098f0c1f */
[----:B------:R-:W-:-:S03]  /*64d0*/  CS2R R30, SRZ ;  /* 0x00000000001e7805 */ /* 0x000fc6000001ff00 */
[----:B------:R1:W5:Y:S04]  /*64e0*/  @!P5 LDG.E.64 R36, desc[UR40][R14.64] ;  /* 0x000000280e24d981 */ /* 0x000368000c1e1b00 */
[----:B------:R1:W5:Y:S04]  /*64f0*/  @!P5 LDG.E.64 R34, desc[UR40][R38.64] ;  /* 0x000000282622d981 */ /* 0x000368000c1e1b00 */
[----:B------:R1:W5:Y:S02]  /*6500*/  @!P2 LDG.E.64 R30, desc[UR40][R38.64+0x20] ;  /* 0x00002028261ea981 */ /* 0x000364000c1e1b00 */
.L_x_3817:
[----:B------:R-:W-:Y:S05]  /*6510*/  BSYNC B1 ;  /* 0x0000000000017941 */ /* 0x000fea0003800000 */
.L_x_3816:
        /* <DEDUP_REMOVED lines=24> */
.L_x_3819:
[----:B------:R-:W-:Y:S05]  /*66a0*/  BSYNC B1 ;  /* 0x0000000000017941 */ /* 0x000fea0003800000 */
.L_x_3818:
[----:B------:R-:W-:Y:S01]  /*66b0*/  IMAD.WIDE.U32 R10, R3, R6, R10 ;  /* 0x00000006030a7225 */ /* 0x000fe200078e000a */
[----:B------:R-:W-:Y:S01]  /*66c0*/  LEA.HI R0, R227, R227, RZ, 0x1 ;  /* 0x000000e3e3007211 */ /* 0x000fe200078f08ff */
[----:B------:R-:W-:Y:S01]  /*66d0*/  ULDC.64 UR4, c[0x0][0x3c8] ;  /* 0x0000f20000047ab9 */ /* 0x000fe20000000a00 */
[----:B------:R-:W-:Y:S01]  /*66e0*/  ULDC.64 UR6, c[0x0][0x3e0] ;  /* 0x0000f80000067ab9 */ /* 0x000fe20000000a00 */
[----:B------:R-:W-:-:S04]  /*66f0*/  IMAD.WIDE.U32 R12, R3, R4, R12 ;  /* 0x00000004030c7225 */ /* 0x000fc800078e000c */
[C---:B------:R-:W-:Y:S02]  /*6700*/  IMAD R6, R41.reuse, R6, RZ ;  /* 0x0000000629067224 */ /* 0x040fe400078e02ff */
[----:B------:R-:W-:Y:S02]  /*6710*/  IMAD R4, R41, R4, RZ ;  /* 0x0000000429047224 */ /* 0x000fe400078e02ff */
[----:B-12---:R-:W-:Y:S02]  /*6720*/  IMAD.SHL.U32 R14, R230, 0x40, RZ ;  /* 0x00000040e60e7824 */ /* 0x006fe400078e00ff */
[C---:B------:R-:W-:Y:S01]  /*6730*/  IMAD R7, R3.reuse, R7, R6 ;  /* 0x0000000703077224 */ /* 0x040fe200078e0206 */
[----:B------:R-:W-:Y:S01]  /*6740*/  LOP3.LUT R6, R0, 0xfffffffe, RZ, 0xc0, !PT ;  /* 0xfffffffe00067812 */ /* 0x000fe200078ec0ff */
[----:B------:R-:W-:Y:S01]  /*6750*/  IMAD R3, R3, R5, R4 ;  /* 0x0000000503037224 */ /* 0x000fe200078e0204 */
[----:B------:R-:W-:Y:S01]  /*6760*/  LOP3.LUT R15, R14, 0x1c0, RZ, 0xc0, !PT ;  /* 0x000001c00e0f7812 */ /* 0x000fe200078ec0ff */
[----:B------:R-:W-:Y:S01]  /*6770*/  IMAD.IADD R5, R11, 0x1, R7 ;  /* 0x000000010b057824 */ /* 0x000fe200078e0207 */
[----:B------:R-:W-:Y:S01]  /*6780*/  LEA R4, P2, R10, UR4, 0x1 ;  /* 0x000000040a047c11 */ /* 0x000fe2000f8408ff */
[----:B------:R-:W-:Y:S01]  /*6790*/  IMAD.IADD R3, R13, 0x1, R3 ;  /* 0x000000010d037824 */ /* 0x000fe200078e0203 */
[----:B------:R-:W-:Y:S01]  /*67a0*/  LEA R0, P3, R12, UR6, 0x1 ;  /* 0x000000060c007c11 */ /* 0x000fe2000f8608ff */
[----:B------:R-:W-:Y:S01]  /*67b0*/  UMOV UR4, 0xffffffff ;  /* 0xffffffff00047882 */ /* 0x000fe20000000000 */
[----:B------:R-:W-:-:S02]  /*67c0*/  LOP3.LUT R14, R15, 0x18, R16, 0xf8, !PT ;  /* 0x000000180f0e7812 */ /* 0x000fc400078ef810 */
[----:B------:R-:W-:Y:S02]  /*67d0*/  SHF.R.U32.HI R15, RZ, 0x3, R15 ;  /* 0x00000003ff0f7819 */ /* 0x000fe4000001160f */
[----:B------:R-:W-:Y:S02]  /*67e0*/  IADD3 R6, R227, -R6, RZ ;  /* 0x80000006e3067210 */ /* 0x000fe40007ffe0ff */
[----:B------:R-:W-:Y:S02]  /*67f0*/  LEA.HI.X R5, R10, UR5, R5, 0x1, P2 ;  /* 0x000000050a057c11 */ /* 0x000fe400090f0c05 */
[----:B------:R-:W-:Y:S02]  /*6800*/  LEA.HI.X R3, R12, UR7, R3, 0x1, P3 ;  /* 0x000000070c037c11 */ /* 0x000fe400098f0c03 */
[----:B------:R-:W-:Y:S02]  /*6810*/  LOP3.LUT R39, R14, R15, RZ, 0x3c, !PT ;  /* 0x0000000f0e277212 */ /* 0x000fe400078e3cff */
[----:B------:R-:W-:Y:S01]  /*6820*/  SHF.L.U32 R7, R6, 0x1f, RZ ;  /* 0x0000001f06077819 */ /* 0x000fe200000006ff */
[----:B------:R-:W-:Y:S06]  /*6830*/  BRA.DIV UR4, `(.L_x_3820) ;  /* 0x0000011604a87947 */ /* 0x000fec000b800000 */
.L_x_4011:
[----:B------:R-:W-:-:S03]  /*6840*/  UMOV UR4, 0xffffffff ;  /* 0xffffffff00047882 */ /* 0x000fc60000000000 */
[----:B------:R-:W-:Y:S05]  /*6850*/  BRA.DIV UR4, `(.L_x_3821) ;  /* 0x0000011604c87947 */ /* 0x000fea000b800000 */
.L_x_4014:
[----:B------:R-:W-:-:S03]  /*6860*/  UMOV UR4, 0xffffffff ;  /* 0xffffffff00047882 */ /* 0x000fc60000000000 */
[----:B------:R-:W-:Y:S05]  /*6870*/  BRA.DIV UR4, `(.L_x_3822) ;  /* 0x0000011604e87947 */ /* 0x000fea000b800000 */
.L_x_4017:
[----:B------:R-:W-:-:S03]  /*6880*/  UMOV UR4, 0xffffffff ;  /* 0xffffffff00047882 */ /* 0x000fc60000000000 */
[----:B------:R-:W-:Y:S05]  /*6890*/  BRA.DIV UR4, `(.L_x_3823) ;  /* 0x0000011a04087947 */ /* 0x000fea000b800000 */
.L_x_4020:
[----:B------:R-:W-:-:S03]  /*68a0*/  UMOV UR4, 0xffffffff ;  /* 0xffffffff00047882 */ /* 0x000fc60000000000 */
[----:B------:R-:W-:Y:S05]  /*68b0*/  BRA.DIV UR4, `(.L_x_3824) ;  /* 0x0000011a04287947 */ /* 0x000fea000b800000 */
.L_x_4023:
[----:B------:R-:W-:-:S03]  /*68c0*/  UMOV UR4, 0xffffffff ;  /* 0xffffffff00047882 */ /* 0x000fc60000000000 */
[----:B------:R-:W-:Y:S05]  /*68d0*/  BRA.DIV UR4, `(.L_x_3825) ;  /* 0x0000011a04487947 */ /* 0x000fea000b800000 */
.L_x_4026:
[----:B------:R-:W-:-:S03]  /*68e0*/  UMOV UR4, 0xffffffff ;  /* 0xffffffff00047882 */ /* 0x000fc60000000000 */
[----:B------:R-:W-:Y:S05]  /*68f0*/  BRA.DIV UR4, `(.L_x_3826) ;  /* 0x0000011a04687947 */ /* 0x000fea000b800000 */
.L_x_4029:
[----:B------:R-:W-:-:S03]  /*6900*/  UMOV UR4, 0xffffffff ;  /* 0xffffffff00047882 */ /* 0x000fc60000000000 */
[----:B------:R-:W-:Y:S05]  /*6910*/  BRA.DIV UR4, `(.L_x_3827) ;  /* 0x0000011a04887947 */ /* 0x000fea000b800000 */
.L_x_4032:
[----:B------:R-:W1:Y:S01]  /*6920*/  SYNCS.PHASECHK.TRANS64.TRYWAIT P2, [R18+URZ+0x22800], R7 ;  /* 0x02280007120075a7 */ /* 0x000e62000804017f */
[----:B-----5:R-:W-:Y:S01]  /*6930*/  IMAD.MOV.U32 R3, RZ, RZ, R35 ;  /* 0x000000ffff037224 */ /* 0x020fe200078e0023 */
[----:B------:R-:W-:Y:S01]  /*6940*/  LOP3.LUT P3, RZ, R230, 0x4, RZ, 0xc0, !PT ;  /* 0x00000004e6ff7812 */ /* 0x000fe2000786c0ff */
[----:B------:R-:W-:Y:S01]  /*6950*/  IMAD.MOV.U32 R4, RZ, RZ, R30 ;  /* 0x000000ffff047224 */ /* 0x000fe200078e001e */
[----:B------:R-:W-:Y:S01]  /*6960*/  BSSY B1, `(.L_x_3828) ;  /* 0x000001f000017945 */ /* 0x000fe20003800000 */
[----:B------:R-:W-:Y:S02]  /*6970*/  IMAD.MOV.U32 R5, RZ, RZ, R31 ;  /* 0x000000ffff057224 */ /* 0x000fe400078e001f */
[----:B------:R-:W-:Y:S01]  /*6980*/  IMAD.MOV.U32 R0, RZ, RZ, R34 ;  /* 0x000000ffff007224 */ /* 0x000fe200078e0022 */
[----:B------:R-:W-:Y:S01]  /*6990*/  PRMT R43, R3, 0x5410, R4 ;  /* 0x00005410032b7816 */ /* 0x000fe20000000004 */
[----:B------:R-:W-:Y:S01]  /*69a0*/  IMAD.MOV.U32 R4, RZ, RZ, R37 ;  /* 0x000000ffff047224 */ /* 0x000fe200078e0025 */
[----:B------:R-:W-:Y:S01]  /*69b0*/  LEA R3, R210, R39, 0x9 ;  /* 0x00000027d2037211 */ /* 0x000fe200078e48ff */
[----:B------:R-:W-:Y:S01]  /*69c0*/  IMAD.MOV.U32 R6, RZ, RZ, R26 ;  /* 0x000000ffff067224 */ /* 0x000fe200078e001a */
[----:B------:R-:W-:Y:S01]  /*69d0*/  PRMT R44, R5, 0x7610, R44 ;  /* 0x00007610052c7816 */ /* 0x000fe2000000002c */
[----:B------:R-:W-:Y:S01]  /*69e0*/  IMAD.MOV.U32 R5, RZ, RZ, R32 ;  /* 0x000000ffff057224 */ /* 0x000fe200078e0020 */
[----:B------:R-:W-:Y:S01]  /*69f0*/  PRMT R10, R0, 0x7610, R10 ;  /* 0x00007610000a7816 */ /* 0x000fe2000000000a */
[----:B------:R-:W-:Y:S01]  /*6a00*/  IMAD R3, R3, 0x2, R18 ;  /* 0x0000000203037824 */ /* 0x000fe200078e0212 */
[----:B------:R-:W-:Y:S01]  /*6a10*/  PRMT R44, R44, 0x5410, R4 ;  /* 0x000054102c2c7816 */ /* 0x000fe20000000004 */
[----:B------:R-:W-:Y:S01]  /*6a20*/  IMAD.MOV.U32 R0, RZ, RZ, R36 ;  /* 0x000000ffff007224 */ /* 0x000fe200078e0024 */
[----:B------:R-:W-:Y:S01]  /*6a30*/  PRMT R45, R5, 0x7610, R45 ;  /* 0x00007610052d7816 */ /* 0x000fe2000000002d */
[----:B------:R-:W-:-:S02]  /*6a40*/  IMAD.MOV.U32 R5, RZ, RZ, R33 ;  /* 0x000000ffff057224 */ /* 0x000fc400078e0021 */
[C---:B------:R-:W-:Y:S01]  /*6a50*/  VIADD R4, R3.reuse, 0x18400 ;  /* 0x0001840003047836 */ /* 0x040fe20000000000 */
[----:B------:R-:W-:Y:S01]  /*6a60*/  PRMT R14, R0, 0x7610, R14 ;  /* 0x00007610000e7816 */ /* 0x000fe2000000000e */
[----:B------:R-:W-:Y:S01]  /*6a70*/  IMAD.MOV.U32 R11, RZ, RZ, R27 ;  /* 0x000000ffff0b7224 */ /* 0x000fe200078e001b */
[----:B------:R-:W-:Y:S01]  /*6a80*/  IADD3 R0, R3, 0x18440, RZ ;  /* 0x0001844003007810 */ /* 0x000fe20007ffe0ff */
[----:B------:R-:W-:Y:S01]  /*6a90*/  @P3 VIADD R0, R4, 0xffffffc0 ;  /* 0xffffffc004003836 */ /* 0x000fe20000000000 */
[----:B------:R-:W-:Y:S01]  /*6aa0*/  PRMT R45, R45, 0x5410, R5 ;  /* 0x000054102d2d7816 */ /* 0x000fe20000000005 */
[----:B------:R-:W-:Y:S01]  /*6ab0*/  IMAD.MOV.U32 R4, RZ, RZ, R8 ;  /* 0x000000ffff047224 */ /* 0x000fe200078e0008 */
        /* <DEDUP_REMOVED lines=8> */
[----:B-1----:R-:W-:Y:S06]  /*6b40*/  @!P2 BRA `(.L_x_3829) ;  /* 0x000001180024a947 */ /* 0x002fec0003800000 */
.L_x_4033:
[----:B------:R-:W-:Y:S05]  /*6b50*/  BSYNC B1 ;  /* 0x0000000000017941 */ /* 0x000fea0003800000 */
.L_x_3828:
        /* <DEDUP_REMOVED lines=51> */
.L_x_3833:
[----:B------:R-:W-:Y:S05]  /*6e90*/  BSYNC B2 ;  /* 0x0000000000027941 */ /* 0x000fea0003800000 */
.L_x_3832:
        /* <DEDUP_REMOVED lines=43> */
.L_x_3831:
[----:B------:R-:W-:Y:S05]  /*7150*/  BSYNC B1 ;  /* 0x0000000000017941 */ /* 0x000fea0003800000 */
.L_x_3830:
        /* <DEDUP_REMOVED lines=49> */
.L_x_3836:
[----:B------:R-:W-:Y:S05]  /*7470*/  BSYNC B1 ;  /* 0x0000000000017941 */ /* 0x000fea0003800000 */
.L_x_3835:
        /* <DEDUP_REMOVED lines=44> */
.L_x_3815:
        /* <DEDUP_REMOVED lines=9> */
[----:B------:R-:W-:Y:S02]  /*77d0*/  @!P1 IADD3 R13, P2, P3, R26, R55, R53 ;  /* 0x000000371a0d9210 */ /* 0x000fe40007b5e035 */
[----:B------:R-:W-:Y:S02]  /*77e0*/  @!P0 IADD3 R9, P5, R53, R26, RZ ;  /* 0x0000001a35098210 */ /* 0x000fe40007fbe0ff */
[----:B------:R-:W-:Y:S02]  /*77f0*/  @!P1 IADD3.X R20, R27, R56, R51, P2, P3 ;  /* 0x000000381b149210 */ /* 0x000fe400017e6433 */
[----:B------:R-:W-:Y:S01]  /*7800*/  @!P1 IADD3 R0, P3, P4, R28, R59, R54 ;  /* 0x0000003b1c009210 */ /* 0x000fe20007c7e036 */
[----:B------:R-:W2:Y:S01]  /*7810*/  @!P1 LDC.64 R30, c[0x0][0x3e0] ;  /* 0x0000f800ff1e9b82 */ /* 0x000ea20000000a00 */
[----:B------:R-:W-:Y:S02]  /*7820*/  @!P0 IADD3 R11, P2, R54, R28, RZ ;  /* 0x0000001c360b8210 */ /* 0x000fe40007f5e0ff */
[----:B------:R-:W-:-:S02]  /*7830*/  @!P1 IADD3.X R3, R29, R57, R52, P3, P4 ;  /* 0x000000391d039210 */ /* 0x000fc40001fe8434 */
[----:B------:R-:W-:Y:S01]  /*7840*/  @!P0 IADD3.X R10, R51, R27, RZ, P5, !PT ;  /* 0x0000001b330a8210 */ /* 0x000fe20002ffe4ff */
[----:B------:R-:W-:Y:S01]  /*7850*/  @!P0 IMAD.X R24, R52, 0x1, R29, P2 ;  /* 0x0000000134188824 */ /* 0x000fe200010e061d */
[----:B------:R-:W-:Y:S02]  /*7860*/  CS2R R28, SRZ ;  /* 0x00000000001c7805 */ /* 0x000fe4000001ff00 */
[----:B------:R-:W-:-:S04]  /*7870*/  @!P0 LEA R8, P5, R9, UR4, 0x1 ;  /* 0x0000000409088c11 */ /* 0x000fc8000f8a08ff */
[----:B------:R-:W-:Y:S02]  /*7880*/  @!P0 LEA.HI.X R9, R9, UR5, R10, 0x1, P5 ;  /* 0x0000000509098c11 */ /* 0x000fe4000a8f0c0a */
[----:B------:R-:W-:Y:S02]  /*7890*/  @!P0 LEA R10, P2, R11, UR6, 0x1 ;  /* 0x000000060b0a8c11 */ /* 0x000fe4000f8408ff */
[----:B-1----:R-:W-:Y:S01]  /*78a0*/  @!P1 LEA R12, P3, R13, R14, 0x1 ;  /* 0x0000000e0d0c9211 */ /* 0x002fe200078608ff */
[----:B------:R1:W5:Y:S01]  /*78b0*/  @!P0 LDG.E.128 R32, desc[UR40][R8.64] ;  /* 0x0000002808208981 */ /* 0x000362000c1e1d00 */
[----:B------:R-:W-:Y:S02]  /*78c0*/  @!P0 LEA.HI.X R11, R11, UR7, R24, 0x1, P2 ;  /* 0x000000070b0b8c11 */ /* 0x000fe400090f0c18 */
[----:B------:R-:W-:Y:S02]  /*78d0*/  @!P1 LEA.HI.X R13, R13, R15, R20, 0x1, P3 ;  /* 0x0000000f0d0d9211 */ /* 0x000fe400018f0c14 */
[----:B--2---:R-:W-:-:S04]  /*78e0*/  @!P1 LEA R14, P4, R0, R30, 0x1 ;  /* 0x0000001e000e9211 */ /* 0x004fc800078808ff */
[----:B------:R-:W-:Y:S02]  /*78f0*/  @!P1 LEA.HI.X R15, R0, R31, R3, 0x1, P4 ;  /* 0x0000001f000f9211 */ /* 0x000fe400020f0c03 */
[----:B------:R-:W-:Y:S01]  /*7900*/  CS2R R30, SRZ ;  /* 0x00000000001e7805 */ /* 0x000fe2000001ff00 */
[----:B------:R-:W2:Y:S05]  /*7910*/  LDC R0, c[0x0][0x428] ;  /* 0x00010a00ff007b82 */ /* 0x000eaa0000000800 */
[----:B------:R-:W5:Y:S01]  /*7920*/  @!P1 LDG.E.128 R28, desc[UR40][R14.64] ;  /* 0x000000280e1c9981 */ /* 0x000f62000c1e1d00 */
[----:B--2---:R-:W-:-:S13]  /*7930*/  ISETP.NE.AND P2, PT, R0, 0x1, PT ;  /* 0x000000010000780c */ /* 0x004fda0003f45270 */
[----:B------:R-:W2:Y:S08]  /*7940*/  @P2 LDC R0, c[0x0][0x42c] ;  /* 0x00010b00ff002b82 */ /* 0x000eb00000000800 */
[----:B-1----:R-:W1:Y:S01]  /*7950*/  @P2 LDC R9, c[0x0][0x430] ;  /* 0x00010c00ff092b82 */ /* 0x002e620000000800 */
        /* <DEDUP_REMOVED lines=8> */
[----:B--2---:R-:W-:-:S03]  /*79e0*/  @P2 IMAD.HI.U32 R0, R3, R0, RZ ;  /* 0x0000000003002227 */ /* 0x004fc600078e00ff */
[----:B------:R2:W5:Y:S02]  /*79f0*/  @!P1 LDG.E.128 R24, desc[UR40][R12.64] ;  /* 0x000000280c189981 */ /* 0x000564000c1e1d00 */
[----:B-1----:R-:W-:-:S04]  /*7a00*/  @P2 SHF.R.U32.HI R3, RZ, R9, R0 ;  /* 0x00000009ff032219 */ /* 0x002fc80000011600 */
[----:B------:R-:W-:Y:S01]  /*7a10*/  SHF.R.S32.HI R21, RZ, 0x1f, R3 ;  /* 0x0000001fff157819 */ /* 0x000fe20000011403 */
[----:B------:R-:W-:Y:S01]  /*7a20*/  IMAD.MOV.U32 R9, RZ, RZ, R41 ;  /* 0x000000ffff097224 */ /* 0x000fe200078e0029 */
[----:B---3--:R-:W-:Y:S01]  /*7a30*/  MOV R10, R42 ;  /* 0x0000002a000a7202 */ /* 0x008fe20000000f00 */
[----:B------:R-:W-:Y:S02]  /*7a40*/  IMAD.MOV.U32 R11, RZ, RZ, R47 ;  /* 0x000000ffff0b7224 */ /* 0x000fe400078e002f */
[C---:B------:R-:W-:Y:S02]  /*7a50*/  IMAD R0, R21.reuse, R6, RZ ;  /* 0x0000000615007224 */ /* 0x040fe400078e02ff */
[----:B--2---:R-:W-:Y:S02]  /*7a60*/  IMAD R12, R21, R4, RZ ;  /* 0x00000004150c7224 */ /* 0x004fe400078e02ff */
        /* <DEDUP_REMOVED lines=13> */
.L_x_4036:
[----:B------:R-:W-:-:S03]  /*7b40*/  UMOV UR4, 0xffffffff ;  /* 0xffffffff00047882 */ /* 0x000fc60000000000 */
[----:B------:R-:W-:Y:S05]  /*7b50*/  BRA.DIV UR4, `(.L_x_3838) ;  /* 0x0000010a045c7947 */ /* 0x000fea000b800000 */
.L_x_4039:
[----:B------:R-:W-:-:S03]  /*7b60*/  UMOV UR4, 0xffffffff ;  /* 0xffffffff00047882 */ /* 0x000fc60000000000 */
[----:B------:R-:W-:Y:S05]  /*7b70*/  BRA.DIV UR4, `(.L_x_3839) ;  /* 0x0000010a047c7947 */ /* 0x000fea000b800000 */
.L_x_4042:
[----:B------:R-:W-:-:S03]  /*7b80*/  UMOV UR4, 0xffffffff ;  /* 0xffffffff00047882 */ /* 0x000fc60000000000 */
[----:B------:R-:W-:Y:S05]  /*7b90*/  BRA.DIV UR4, `(.L_x_3840) ;  /* 0x0000010a049c7947 */ /* 0x000fea000b800000 */
.L_x_4045:
[----:B------:R-:W-:-:S03]  /*7ba0*/  UMOV UR4, 0xffffffff ;  /* 0xffffffff00047882 */ /* 0x000fc60000000000 */
[----:B------:R-:W-:Y:S05]  /*7bb0*/  BRA.DIV UR4, `(.L_x_3841) ;  /* 0x0000010a04bc7947 */ /* 0x000fea000b800000 */
.L_x_4048:
[----:B------:R-:W-:Y:S01]  /*7bc0*/  UMOV UR4, 0xffffffff ;  /* 0xffffffff00047882 */ /* 0x000fe20000000000 */
[----:B------:R-:W-:Y:S02]  /*7bd0*/  LOP3.LUT R6, R6, 0xfffffffe, RZ, 0xc0, !PT ;  /* 0xfffffffe06067812 */ /* 0x000fe400078ec0ff */
[----:B------:R-:W-:Y:S05]  /*7be0*/  BRA.DIV UR4, `(.L_x_3842) ;  /* 0x0000010a04d87947 */ /* 0x000fea000b800000 */
.L_x_4051:
[----:B------:R-:W-:Y:S01]  /*7bf0*/  UMOV UR4, 0xffffffff ;  /* 0xffffffff00047882 */ /* 0x000fe20000000000 */
[----:B------:R-:W-:Y:S02]  /*7c00*/  IMAD.IADD R6, R227, 0x1, -R6 ;  /* 0x00000001e3067824 */ /* 0x000fe400078e0a06 */
[----:B------:R-:W-:Y:S05]  /*7c10*/  BRA.DIV UR4, `(.L_x_3843) ;  /* 0x0000010a04f47947 */ /* 0x000fea000b800000 */
.L_x_4054:
[----:B------:R-:W-:Y:S01]  /*7c20*/  UMOV UR4, 0xffffffff ;  /* 0xffffffff00047882 */ /* 0x000fe20000000000 */
[----:B------:R-:W-:Y:S02]  /*7c30*/  SHF.L.U32 R3, R6, 0x1f, RZ ;  /* 0x0000001f06037819 */ /* 0x000fe400000006ff */
[----:B------:R-:W-:Y:S05]  /*7c40*/  BRA.DIV UR4, `(.L_x_3844) ;  /* 0x0000010e04107947 */ /* 0x000fea000b800000 */
.L_x_4057:
[----:B------:R-:W1:Y:S01]  /*7c50*/  SYNCS.PHASECHK.TRANS64.TRYWAIT P2, [R18+URZ+0x22800], R3 ;  /* 0x02280003120075a7 */ /* 0x000e62000804017f */
[----:B-----5:R-:W-:Y:S01]  /*7c60*/  IMAD.MOV.U32 R0, RZ, RZ, R32 ;  /* 0x000000ffff007224 */ /* 0x020fe200078e0020 */
[----:B------:R-:W-:Y:S01]  /*7c70*/  MOV R4, R33 ;  /* 0x0000002100047202 */ /* 0x000fe20000000f00 */
[----:B------:R-:W-:Y:S01]  /*7c80*/  IMAD.MOV.U32 R5, RZ, RZ, R34 ;  /* 0x000000ffff057224 */ /* 0x000fe200078e0022 */
[----:B------:R-:W-:Y:S01]  /*7c90*/  BSSY B1, `(.L_x_3845) ;  /* 0x0000018000017945 */ /* 0x000fe20003800000 */
        /* <DEDUP_REMOVED lines=11> */
[----:B------:R-:W-:-:S02]  /*7d50*/  MOV R4, R39 ;  /* 0x0000002700047202 */ /* 0x000fc40000000f00 */
[----:B------:R-:W-:Y:S01]  /*7d60*/  PRMT R50, R50, 0x5410, R0 ;  /* 0x0000541032327816 */ /* 0x000fe20000000000 */
[----:B------:R-:W-:Y:S01]  /*7d70*/  IMAD.MOV.U32 R0, RZ, RZ, R28 ;  /* 0x000000ffff007224 */ /* 0x000fe200078e001c */
[----:B------:R-:W-:Y:S02]  /*7d80*/  PRMT R51, R4, 0x7610, R51 ;  /* 0x0000761004337816 */ /* 0x000fe40000000033 */
[----:B------:R-:W-:Y:S01]  /*7d90*/  PRMT R54, R5, 0x5410, R6 ;  /* 0x0000541005367816 */ /* 0x000fe20000000006 */
[----:B------:R-:W-:Y:S01]  /*7da0*/  IMAD.MOV.U32 R5, RZ, RZ, R26 ;  /* 0x000000ffff057224 */ /* 0x000fe200078e001a */
[----:B------:R-:W-:Y:S01]  /*7db0*/  MOV R4, R29 ;  /* 0x0000001d00047202 */ /* 0x000fe20000000f00 */
[----:B------:R-:W-:-:S03]  /*7dc0*/  IMAD.MOV.U32 R6, RZ, RZ, R27 ;  /* 0x000000ffff067224 */ /* 0x000fc600078e001b */
[----:B------:R-:W-:Y:S01]  /*7dd0*/  PRMT R53, R0, 0x5410, R4 ;  /* 0x0000541000357816 */ /* 0x000fe20000000004 */
[----:B------:R-:W-:Y:S01]  /*7de0*/  IMAD.IADD R0, R16, 0x1, R43 ;  /* 0x0000000110007824 */ /* 0x000fe200078e022b */
[----:B------:R-:W-:Y:S01]  /*7df0*/  PRMT R55, R5, 0x5410, R6 ;  /* 0x0000541005377816 */ /* 0x000fe20000000006 */
[----:B-1----:R-:W-:Y:S06]  /*7e00*/  @!P2 BRA `(.L_x_3846) ;  /* 0x0000010800c8a947 */ /* 0x002fec0003800000 */
.L_x_4058:
[----:B------:R-:W-:Y:S05]  /*7e10*/  BSYNC B1 ;  /* 0x0000000000017941 */ /* 0x000fea0003800000 */
.L_x_3845:
[----:B------:R-:W-:Y:S01]  /*7e20*/  BSSY B1, `(.L_x_3847) ;  /* 0x0000063000017945 */ /* 0x000fe20003800000 */
[----:B------:R-:W-:Y:S01]  /*7e30*/  IMAD.MOV.U32 R56, RZ, RZ, R30 ;  /* 0x000000ffff387224 */ /* 0x000fe200078e001e */
[----:B------:R-:W-:Y:S01]  /*7e40*/  LOP3.LUT R0, R0, 0x38, RZ, 0xc0, !PT ;  /* 0x0000003800007812 */ /* 0x000fe200078ec0ff */
[----:B------:R-:W-:Y:S01]  /*7e50*/  IMAD.MOV.U32 R57, RZ, RZ, R31 ;  /* 0x000000ffff397224 */ /* 0x000fe200078e001f */
[----:B------:R-:W-:Y:S06]  /*7e60*/  @P0 BRA `(.L_x_3848) ;  /* 0x0000000400780947 */ /* 0x000fec0003800000 */
[----:B-1----:R-:W-:Y:S01]  /*7e70*/  IMAD.SHL.U32 R3, R230, 0x40, RZ ;  /* 0x00000040e6037824 */ /* 0x002fe200078e00ff */
[--C-:B------:R-:W-:Y:S02]  /*7e80*/  SHF.R.U64 R49, R32, 0x10, R33.reuse ;  /* 0x0000001020317819 */ /* 0x100fe40000001221 */
[----:B------:R-:W-:Y:S01]  /*7e90*/  SHF.R.U32.HI R46, RZ, 0x10, R33 ;  /* 0x00000010ff2e7819 */ /* 0x000fe20000011621 */
[----:B------:R-:W-:Y:S01]  /*7ea0*/  HADD2.F32 R33, -RZ, R15.H1_H1 ;  /* 0x3000000fff217230 */ /* 0x000fe20000004100 */
[----:B------:R-:W-:Y:S02]  /*7eb0*/  LOP3.LUT R5, R3, 0x1c0, RZ, 0xc0, !PT ;  /* 0x000001c003057812 */ /* 0x000fe400078ec0ff */
[----:B------:R-:W-:Y:S02]  /*7ec0*/  SHF.R.U64 R47, R36, 0x10, R37 ;  /* 0x00000010242f7819 */ /* 0x000fe40000001225 */
[----:B------:R-:W-:Y:S02]  /*7ed0*/  LOP3.LUT R3, R5, 0x38, R16, 0xf8, !PT ;  /* 0x0000003805037812 */ /* 0x000fe400078ef810 */
[----:B------:R-:W-:-:S02]  /*7ee0*/  SHF.R.U32.HI R4, RZ, 0x3, R5 ;  /* 0x00000003ff047819 */ /* 0x000fc40000011605 */
[----:B------:R-:W-:Y:S01]  /*7ef0*/  SHF.R.U64 R48, R34, 0x10, R35 ;  /* 0x0000001022307819 */ /* 0x000fe20000001223 */
[----:B------:R-:W-:Y:S01]  /*7f00*/  HADD2.F32 R34, -RZ, R15.H0_H0 ;  /* 0x2000000fff227230 */ /* 0x000fe20000004100 */
[----:B------:R-:W-:Y:S02]  /*7f10*/  LOP3.LUT R3, R3, R4, RZ, 0x3c, !PT ;  /* 0x0000000403037212 */ /* 0x000fe400078e3cff */
[----:B------:R-:W-:Y:S02]  /*7f20*/  SHF.R.U32.HI R36, RZ, 0x10, R37 ;  /* 0x00000010ff247819 */ /* 0x000fe40000011625 */
[----:B------:R-:W-:Y:S01]  /*7f30*/  SHF.R.U32.HI R44, RZ, 0x10, R35 ;  /* 0x00000010ff2c7819 */ /* 0x000fe20000011623 */
[----:B------:R-:W-:Y:S01]  /*7f40*/  IMAD R3, R210, 0x200, R3 ;  /* 0x00000200d2037824 */ /* 0x000fe200078e0203 */
[--C-:B------:R-:W-:Y:S01]  /*7f50*/  SHF.R.U64 R45, R38, 0x10, R39.reuse ;  /* 0x00000010262d7819 */ /* 0x100fe20000001227 */
[----:B------:R-:W-:Y:S01]  /*7f60*/  HADD2.F32 R35, -RZ, R36.H0_H0 ;  /* 0x20000024ff237230 */ /* 0x000fe20000004100 */
[----:B------:R-:W-:Y:S01]  /*7f70*/  SHF.R.U32.HI R42, RZ, 0x10, R39 ;  /* 0x00000010ff2a7819 */ /* 0x000fe20000011627 */
[----:B------:R-:W-:Y:S01]  /*7f80*/  HADD2.F32 R36, -RZ, R51.H0_H0 ;  /* 0x20000033ff247230 */ /* 0x000fe20000004100 */
[----:B------:R-:W-:-:S02]  /*7f90*/  LEA R41, R3, R18, 0x1 ;  /* 0x0000001203297211 */ /* 0x000fc400078e08ff */
[----:B------:R-:W-:-:S03]  /*7fa0*/  LOP3.LUT R3, R4, R0, R5, 0x1e, !PT ;  /* 0x0000000004037212 */ /* 0x000fc600078e1e05 */
[----:B------:R-:W1:Y:S02]  /*7fb0*/  LDS.128 R8, [R41+0x18400] ;  /* 0x0184000029087984 */ /* 0x000e640000000c00 */
        /* <DEDUP_REMOVED lines=8> */
[----:B------:R-:W-:-:S02]  /*8040*/  HADD2.F32 R11, -RZ, R10.H0_H0 ;  /* 0x2000000aff0b7230 */ /* 0x000fc40000004100 */
[--C-:B--2---:R-:W-:Y:S02]  /*8050*/  HADD2.F32 R15, -RZ, R5.reuse.H0_H0 ;  /* 0x20000005ff0f7230 */ /* 0x104fe40000004100 */
        /* <DEDUP_REMOVED lines=32> */
[C---:B------:R-:W-:Y:S01]  /*8260*/  FMUL.FTZ R14, R7.reuse, R32 ;  /* 0x00000020070e7220 */ /* 0x040fe20000410000 */
[----:B------:R-:W-:Y:S01]  /*8270*/  FMUL.FTZ R12, R7, R20 ;  /* 0x00000014070c7220 */ /* 0x000fe20000410000 */
[----:B------:R-:W-:Y:S02]  /*8280*/  HADD2.F32 R4, -RZ, R4.H1_H1 ;  /* 0x30000004ff047230 */ /* 0x000fe40000004100 */
[----:B------:R-:W-:Y:S01]  /*8290*/  FFMA.FTZ R34, R3, R34, R5 ;  /* 0x0000002203227223 */ /* 0x000fe20000010005 */
[----:B------:R-:W-:-:S02]  /*82a0*/  HADD2.F32 R6, -RZ, R6.H1_H1 ;  /* 0x30000006ff067230 */ /* 0x000fc40000004100 */
[C---:B------:R-:W-:Y:S01]  /*82b0*/  FFMA.FTZ R14, R11.reuse, R20, -R14 ;  /* 0x000000140b0e7223 */ /* 0x040fe2000001080e */
[----:B------:R-:W-:Y:S02]  /*82c0*/  HADD2.F32 R7, -RZ, R47.H0_H0 ;  /* 0x2000002fff077230 */ /* 0x000fe40000004100 */
[----:B------:R-:W-:Y:S01]  /*82d0*/  FFMA.FTZ R12, R11, R32, R12 ;  /* 0x000000200b0c7223 */ /* 0x000fe2000001000c */
[----:B------:R-:W-:Y:S02]  /*82e0*/  HADD2.F32 R9, -RZ, R45.H0_H0 ;  /* 0x2000002dff097230 */ /* 0x000fe40000004100 */
[----:B------:R-:W-:Y:S02]  /*82f0*/  HADD2.F32 R3, -RZ, R49.H0_H0 ;  /* 0x20000031ff037230 */ /* 0x000fe40000004100 */
[----:B------:R-:W-:Y:S01]  /*8300*/  FMUL.FTZ R11, R4, R7 ;  /* 0x00000007040b7220 */ /* 0x000fe20000410000 */
[----:B------:R-:W-:Y:S02]  /*8310*/  HADD2.F32 R5, -RZ, R48.H0_H0 ;  /* 0x20000030ff057230 */ /* 0x000fe40000004100 */
[----:B------:R-:W-:Y:S01]  /*8320*/  FMUL.FTZ R15, R6, R9 ;  /* 0x00000009060f7220 */ /* 0x000fe20000410000 */
[----:B------:R-:W-:-:S02]  /*8330*/  HADD2.F32 R8, -RZ, R8.H1_H1 ;  /* 0x30000008ff087230 */ /* 0x000fc40000004100 */
[----:B------:R-:W-:Y:S01]  /*8340*/  FMUL.FTZ R4, R4, R3 ;  /* 0x0000000304047220 */ /* 0x000fe20000410000 */
[----:B------:R-:W-:Y:S02]  /*8350*/  HADD2.F32 R10, -RZ, R10.H1_H1 ;  /* 0x3000000aff0a7230 */ /* 0x000fe40000004100 */
[----:B------:R-:W-:Y:S01]  /*8360*/  FMUL.FTZ R6, R6, R5 ;  /* 0x0000000506067220 */ /* 0x000fe20000410000 */
        /* <DEDUP_REMOVED lines=14> */
.L_x_3848:
[----:B------:R-:W-:Y:S05]  /*8450*/  BSYNC B1 ;  /* 0x0000000000017941 */ /* 0x000fea0003800000 */
.L_x_3847:
[----:B------:R-:W-:Y:S01]  /*8460*/  PRMT R39, R56, 0x5410, R57 ;  /* 0x0000541038277816 */ /* 0x000fe20000000039 */
[----:B------:R-:W-:Y:S06]  /*8470*/  @P1 BRA `(.L_x_3834) ;  /* 0x00000004005c1947 */ /* 0x000fec0003800000 */
[----:B------:R-:W-:Y:S01]  /*8480*/  LOP3.LUT R0, R237, R0, R203, 0x1e, !PT ;  /* 0x00000000ed007212 */ /* 0x000fe200078e1ecb */
[----:B--2---:R-:W2:Y:S01]  /*8490*/  LDS.128 R8, [R234+0x18400] ;  /* 0x01840000ea087984 */ /* 0x004ea20000000c00 */
[----:B------:R-:W-:Y:S02]  /*84a0*/  SHF.R.U64 R36, R28, 0x10, R29 ;  /* 0x000000101c247819 */ /* 0x000fe4000000121d */
[----:B------:R-:W-:Y:S01]  /*84b0*/  SHF.R.U64 R37, R26, 0x10, R27 ;  /* 0x000000101a257819 */ /* 0x000fe2000000121b */
[----:B-1----:R-:W-:Y:S01]  /*84c0*/  IMAD.IADD R3, R211, 0x1, R0 ;  /* 0x00000001d3037824 */ /* 0x002fe200078e0200 */
[----:B------:R-:W-:Y:S01]  /*84d0*/  SHF.R.U32.HI R28, RZ, 0x10, R29 ;  /* 0x00000010ff1c7819 */ /* 0x000fe2000001161d */
[----:B------:R-:W-:Y:S01]  /*84e0*/  HADD2.F32 R26, -RZ, R53.H1_H1 ;  /* 0x30000035ff1a7230 */ /* 0x000fe20000004100 */
[--C-:B------:R-:W-:Y:S01]  /*84f0*/  SHF.R.U64 R38, R24, 0x10, R25.reuse ;  /* 0x0000001018267819 */ /* 0x100fe20000001219 */
[----:B------:R-:W-:Y:S01]  /*8500*/  IMAD R3, R3, 0x2, R18 ;  /* 0x0000000203037824 */ /* 0x000fe200078e0212 */
[----:B------:R-:W-:Y:S01]  /*8510*/  SHF.R.U32.HI R32, RZ, 0x10, R25 ;  /* 0x00000010ff207819 */ /* 0x000fe20000011619 */
[----:B------:R-:W-:Y:S01]  /*8520*/  HADD2.F32 R25, -RZ, R54.H1_H1 ;  /* 0x30000036ff197230 */ /* 0x000fe20000004100 */
[----:B------:R-:W-:Y:S01]  /*8530*/  SHF.R.U32.HI R34, RZ, 0x10, R27 ;  /* 0x00000010ff227819 */ /* 0x000fe2000001161b */
[----:B------:R-:W-:Y:S01]  /*8540*/  HADD2.F32 R27, -RZ, R28.H0_H0 ;  /* 0x2000001cff1b7230 */ /* 0x000fe20000004100 */
[----:B------:R-:W1:Y:S01]  /*8550*/  LDS.128 R4, [R3+0x18400] ;  /* 0x0184000003047984 */ /* 0x000e620000000c00 */
[----:B------:R-:W-:-:S02]  /*8560*/  SHF.R.U64 R35, R30, 0x10, R31 ;  /* 0x000000101e237819 */ /* 0x000fc4000000121f */
[----:B------:R-:W-:Y:S01]  /*8570*/  SHF.R.U32.HI R33, RZ, 0x10, R31 ;  /* 0x00000010ff217819 */ /* 0x000fe2000001161f */
[--C-:B--2---:R-:W-:Y:S02]  /*8580*/  HADD2.F32 R12, -RZ, R9.reuse.H0_H0 ;  /* 0x20000009ff0c7230 */ /* 0x104fe40000004100 */
[----:B------:R-:W-:Y:S02]  /*8590*/  HADD2.F32 R9, -RZ, R9.H1_H1 ;  /* 0x30000009ff097230 */ /* 0x000fe40000004100 */
[----:B------:R-:W-:Y:S02]  /*85a0*/  HADD2.F32 R0, -RZ, R8.H0_H0 ;  /* 0x20000008ff007230 */ /* 0x000fe40000004100 */
[----:B------:R-:W-:Y:S02]  /*85b0*/  HADD2.F32 R13, -RZ, R10.H0_H0 ;  /* 0x2000000aff0d7230 */ /* 0x000fe40000004100 */
[--C-:B------:R-:W-:Y:S02]  /*85c0*/  HADD2.F32 R14, -RZ, R11.reuse.H0_H0 ;  /* 0x2000000bff0e7230 */ /* 0x100fe40000004100 */
[----:B------:R-:W-:-:S02]  /*85d0*/  HADD2.F32 R11, -RZ, R11.H1_H1 ;  /* 0x3000000bff0b7230 */ /* 0x000fc40000004100 */
[----:B------:R-:W-:Y:S02]  /*85e0*/  HADD2.F32 R8, -RZ, R8.H1_H1 ;  /* 0x30000008ff087230 */ /* 0x000fe40000004100 */
[--C-:B-1----:R-:W-:Y:S02]  /*85f0*/  HADD2.F32 R15, -RZ, R5.reuse.H0_H0 ;  /* 0x20000005ff0f7230 */ /* 0x102fe40000004100 */
[----:B------:R-:W-:Y:S02]  /*8600*/  HADD2.F32 R20, -RZ, R5.H1_H1 ;  /* 0x30000005ff147230 */ /* 0x000fe40000004100 */
[----:B------:R-:W-:Y:S02]  /*8610*/  HADD2.F32 R5, -RZ, R4.H0_H0 ;  /* 0x20000004ff057230 */ /* 0x000fe40000004100 */
[C---:B------:R-:W-:Y:S01]  /*8620*/  FMUL.FTZ R29, R15.reuse, R26 ;  /* 0x0000001a0f1d7220 */ /* 0x040fe20000410000 */
[----:B------:R-:W-:Y:S01]  /*8630*/  FMUL.FTZ R31, R15, R25 ;  /* 0x000000190f1f7220 */ /* 0x000fe20000410000 */
[----:B------:R-:W-:-:S02]  /*8640*/  HADD2.F32 R15, -RZ, R32.H0_H0 ;  /* 0x20000020ff0f7230 */ /* 0x000fc40000004100 */
[----:B------:R-:W-:Y:S01]  /*8650*/  FMUL.FTZ R28, R20, R27 ;  /* 0x0000001b141c7220 */ /* 0x000fe20000410000 */
[C---:B------:R-:W-:Y:S01]  /*8660*/  FFMA.FTZ R29, R12.reuse, R25, -R29 ;  /* 0x000000190c1d7223 */ /* 0x040fe2000001081d */
[----:B------:R-:W-:Y:S02]  /*8670*/  HADD2.F32 R25, -RZ, R53.H0_H0 ;  /* 0x20000035ff197230 */ /* 0x000fe40000004100 */
[----:B------:R-:W-:Y:S01]  /*8680*/  FFMA.FTZ R31, R12, R26, R31 ;  /* 0x0000001a0c1f7223 */ /* 0x000fe2000001001f */
[----:B------:R-:W-:Y:S02]  /*8690*/  HADD2.F32 R12, -RZ, R54.H0_H0 ;  /* 0x20000036ff0c7230 */ /* 0x000fe40000004100 */
[-C--:B------:R-:W-:Y:S01]  /*86a0*/  FMUL.FTZ R30, R20, R15.reuse ;  /* 0x0000000f141e7220 */ /* 0x080fe20000410000 */
[----:B------:R-:W-:Y:S01]  /*86b0*/  FFMA.FTZ R28, R9, R15, -R28 ;  /* 0x0000000f091c7223 */ /* 0x000fe2000001081c */
[----:B------:R-:W-:Y:S01]  /*86c0*/  FMUL.FTZ R15, R5, R25 ;  /* 0x00000019050f7220 */ /* 0x000fe20000410000 */
[----:B------:R-:W-:-:S02]  /*86d0*/  HADD2.F32 R21, -RZ, R6.H0_H0 ;  /* 0x20000006ff157230 */ /* 0x000fc40000004100 */
[-C--:B------:R-:W-:Y:S01]  /*86e0*/  FMUL.FTZ R26, R5, R12.reuse ;  /* 0x0000000c051a7220 */ /* 0x080fe20000410000 */
[----:B------:R-:W-:Y:S02]  /*86f0*/  HADD2.F32 R20, -RZ, R39.H0_H0 ;  /* 0x20000027ff147230 */ /* 0x000fe40000004100 */
[C---:B------:R-:W-:Y:S01]  /*8700*/  FFMA.FTZ R15, R0.reuse, R12, -R15 ;  /* 0x0000000c000f7223 */ /* 0x040fe2000001080f */
[----:B------:R-:W-:Y:S01]  /*8710*/  FFMA.FTZ R30, R9, R27, R30 ;  /* 0x0000001b091e7223 */ /* 0x000fe2000001001e */
[----:B------:R-:W-:Y:S02]  /*8720*/  HADD2.F32 R12, -RZ, R55.H0_H0 ;  /* 0x20000037ff0c7230 */ /* 0x000fe40000004100 */
[----:B------:R-:W-:Y:S01]  /*8730*/  FFMA.FTZ R26, R0, R25, R26 ;  /* 0x00000019001a7223 */ /* 0x000fe2000001001a */
[----:B------:R-:W-:Y:S02]  /*8740*/  HADD2.F32 R24, -RZ, R7.H0_H0 ;  /* 0x20000007ff187230 */ /* 0x000fe40000004100 */
[----:B------:R-:W-:Y:S01]  /*8750*/  FMUL.FTZ R0, R21, R20 ;  /* 0x0000001415007220 */ /* 0x000fe20000410000 */
[----:B------:R-:W-:-:S02]  /*8760*/  HADD2.F32 R9, -RZ, R39.H1_H1 ;  /* 0x30000027ff097230 */ /* 0x000fc40000004100 */
[-C--:B------:R-:W-:Y:S01]  /*8770*/  FMUL.FTZ R32, R21, R12.reuse ;  /* 0x0000000c15207220 */ /* 0x080fe20000410000 */
[----:B------:R-:W-:Y:S02]  /*8780*/  HADD2.F32 R5, -RZ, R55.H1_H1 ;  /* 0x30000037ff057230 */ /* 0x000fe40000004100 */
[----:B------:R-:W-:Y:S01]  /*8790*/  FFMA.FTZ R21, R13, R12, -R0 ;  /* 0x0000000c0d157223 */ /* 0x000fe20000010800 */
[----:B------:R-:W-:Y:S02]  /*87a0*/  HADD2.F32 R7, -RZ, R7.H1_H1 ;  /* 0x30000007ff077230 */ /* 0x000fe40000004100 */
[C---:B------:R-:W-:Y:S01]  /*87b0*/  FMUL.FTZ R25, R24.reuse, R9 ;  /* 0x0000000918197220 */ /* 0x040fe20000410000 */
[----:B------:R-:W-:Y:S02]  /*87c0*/  HADD2.F32 R12, -RZ, R33.H0_H0 ;  /* 0x20000021ff0c7230 */ /* 0x000fe40000004100 */
[----:B------:R-:W-:Y:S01]  /*87d0*/  FMUL.FTZ R24, R24, R5 ;  /* 0x0000000518187220 */ /* 0x000fe20000410000 */
[----:B------:R-:W-:-:S02]  /*87e0*/  HADD2.F32 R0, -RZ, R34.H0_H0 ;  /* 0x20000022ff007230 */ /* 0x000fc40000004100 */
[----:B------:R-:W-:Y:S01]  /*87f0*/  FFMA.FTZ R32, R13, R20, R32 ;  /* 0x000000140d207223 */ /* 0x000fe20000010020 */
[C---:B------:R-:W-:Y:S01]  /*8800*/  FFMA.FTZ R20, R14.reuse, R5, -R25 ;  /* 0x000000050e147223 */ /* 0x040fe20000010819 */
[----:B------:R-:W-:Y:S01]  /*8810*/  FFMA.FTZ R24, R14, R9, R24 ;  /* 0x000000090e187223 */ /* 0x000fe20000010018 */
[----:B------:R-:W-:Y:S02]  /*8820*/  HADD2.F32 R4, -RZ, R4.H1_H1 ;  /* 0x30000004ff047230 */ /* 0x000fe40000004100 */
[C---:B------:R-:W-:Y:S01]  /*8830*/  FMUL.FTZ R34, R7.reuse, R12 ;  /* 0x0000000c07227220 */ /* 0x040fe20000410000 */
[-C--:B------:R-:W-:Y:S01]  /*8840*/  FMUL.FTZ R14, R7, R0.reuse ;  /* 0x00000000070e7220 */ /* 0x080fe20000410000 */
[----:B------:R-:W-:Y:S02]  /*8850*/  HADD2.F32 R9, -RZ, R36.H0_H0 ;  /* 0x20000024ff097230 */ /* 0x000fe40000004100 */
[----:B------:R-:W-:Y:S02]  /*8860*/  HADD2.F32 R5, -RZ, R38.H0_H0 ;  /* 0x20000026ff057230 */ /* 0x000fe40000004100 */
[----:B------:R-:W-:Y:S01]  /*8870*/  FFMA.FTZ R27, R11, R0, -R34 ;  /* 0x000000000b1b7223 */ /* 0x000fe20000010822 */
[----:B------:R-:W-:-:S02]  /*8880*/  HADD2.F32 R6, -RZ, R6.H1_H1 ;  /* 0x30000006ff067230 */ /* 0x000fc40000004100 */
[----:B------:R-:W-:Y:S01]  /*8890*/  FFMA.FTZ R33, R11, R12, R14 ;  /* 0x0000000c0b217223 */ /* 0x000fe2000001000e */
[----:B------:R-:W-:Y:S02]  /*88a0*/  HADD2.F32 R13, -RZ, R35.H0_H0 ;  /* 0x20000023ff0d7230 */ /* 0x000fe40000004100 */
[C---:B------:R-:W-:Y:S01]  /*88b0*/  FMUL.FTZ R11, R4.reuse, R9 ;  /* 0x00000009040b7220 */ /* 0x040fe20000410000 */
[----:B------:R-:W-:Y:S02]  /*88c0*/  HADD2.F32 R7, -RZ, R37.H0_H0 ;  /* 0x20000025ff077230 */ /* 0x000fe40000004100 */
[----:B------:R-:W-:Y:S01]  /*88d0*/  FMUL.FTZ R4, R4, R5 ;  /* 0x0000000504047220 */ /* 0x000fe20000410000 */
[----:B------:R-:W-:Y:S02]  /*88e0*/  HADD2.F32 R10, -RZ, R10.H1_H1 ;  /* 0x3000000aff0a7230 */ /* 0x000fe40000004100 */
[----:B------:R-:W-:Y:S01]  /*88f0*/  FMUL.FTZ R25, R6, R13 ;  /* 0x0000000d06197220 */ /* 0x000fe20000410000 */
[----:B------:R-:W-:Y:S01]  /*8900*/  FFMA.FTZ R0, R8, R5, -R11 ;  /* 0x0000000508007223 */ /* 0x000fe2000001080b */
[----:B------:R-:W-:Y:S01]  /*8910*/  FMUL.FTZ R6, R6, R7 ;  /* 0x0000000706067220 */ /* 0x000fe20000410000 */
[----:B------:R-:W-:Y:S01]  /*8920*/  FFMA.FTZ R9, R8, R9, R4 ;  /* 0x0000000908097223 */ /* 0x000fe20000010004 */
[C---:B------:R-:W-:Y:S01]  /*8930*/  FFMA.FTZ R4, R10.reuse, R7, -R25 ;  /* 0x000000070a047223 */ /* 0x040fe20000010819 */
[----:B------:R-:W-:Y:S01]  /*8940*/  F2FP.F16.F32.PACK_AB R39, R33, R24 ;  /* 0x000000182127723e */ /* 0x000fe200000000ff */
[----:B------:R-:W-:Y:S01]  /*8950*/  FFMA.FTZ R13, R10, R13, R6 ;  /* 0x0000000d0a0d7223 */ /* 0x000fe20000010006 */
[----:B------:R-:W-:-:S02]  /*8960*/  F2FP.F16.F32.PACK_AB R27, R27, R20 ;  /* 0x000000141b1b723e */ /* 0x000fc400000000ff */
[----:B------:R-:W-:Y:S02]  /*8970*/  F2FP.F16.F32.PACK_AB R36, R9, R26 ;  /* 0x0000001a0924723e */ /* 0x000fe400000000ff */
[----:B------:R-:W-:Y:S02]  /*8980*/  F2FP.F16.F32.PACK_AB R25, R28, R29 ;  /* 0x0000001d1c19723e */ /* 0x000fe400000000ff */
[----:B------:R-:W-:Y:S02]  /*8990*/  F2FP.F16.F32.PACK_AB R24, R0, R15 ;  /* 0x0000000f0018723e */ /* 0x000fe400000000ff */
[----:B------:R-:W-:Y:S02]  /*89a0*/  F2FP.F16.F32.PACK_AB R26, R4, R21 ;  /* 0x00000015041a723e */ /* 0x000fe400000000ff */
[----:B------:R-:W-:Y:S02]  /*89b0*/  F2FP.F16.F32.PACK_AB R37, R30, R31 ;  /* 0x0000001f1e25723e */ /* 0x000fe400000000ff */
[----:B------:R-:W-:Y:S01]  /*89c0*/  F2FP.F16.F32.PACK_AB R38, R13, R32 ;  /* 0x000000200d26723e */ /* 0x000fe200000000ff */
[----:B------:R1:W-:Y:S04]  /*89d0*/  STS.128 [R234+0x18400], R24 ;  /* 0x01840018ea007388 */ /* 0x0003e80000000c00 */
[----:B------:R1:W-:Y:S02]  /*89e0*/  STS.128 [R3+0x18400], R36 ;  /* 0x0184002403007388 */ /* 0x0003e40000000c00 */
.L_x_3834:
[----:B------:R-:W-:Y:S05]  /*89f0*/  BSYNC B0 ;  /* 0x0000000000007941 */ /* 0x000fea0003800000 */
.L_x_3814:
        /* <DEDUP_REMOVED lines=8> */
.L_x_3811:
[----:B---34-:R-:W3:Y:S01]  /*8a80*/  S2R R0, SR_TID.X ;  /* 0x0000000000007919 */ /* 0x018ee20000002100 */
[----:B------:R-:W-:Y:S05]  /*8a90*/  WARPSYNC.ALL ;  /* 0x0000000000007948 */ /* 0x000fea0003800000 */
[----:B---3--:R-:W-:-:S05]  /*8aa0*/  SHF.R.U32.HI R0, RZ, 0x7, R0 ;  /* 0x00000007ff007819 */ /* 0x008fca0000011600 */
[----:B------:R-:W-:Y:S01]  /*8ab0*/  VIADD R21, R0, 0x8 ;  /* 0x0000000800157836 */ /* 0x000fe20000000000 */
[----:B------:R-:W-:-:S04]  /*8ac0*/  MOV R0, UR44 ;  /* 0x0000002c00007c02 */ /* 0x000fc80008000f00 */
[----:B------:R3:W-:Y:S01]  /*8ad0*/  BAR.SYNC.DEFER_BLOCKING R21, 0x100 ;  /* 0x000400150000751d */ /* 0x0007e20000010000 */
[----:B------:R-:W-:-:S13]  /*8ae0*/  ISETP.NE.AND P0, PT, R0, 0x3, PT ;  /* 0x000000030000780c */ /* 0x000fda0003f05270 */
[----:B---3--:R-:W-:Y:S05]  /*8af0*/  @!P0 BRA `(.L_x_3849) ;  /* 0x0000000000048947 */ /* 0x008fea0003800000 */
[----:B------:R-:W-:Y:S01]  /*8b00*/  BPT.TRAP 0x1 ;  /* 0x000000040000795c */ /* 0x000fe20000300000 */
.L_x_3849:
[----:B------:R-:W-:Y:S01]  /*8b10*/  IMAD R20, R22, 0x8, R18 ;  /* 0x0000000816147824 */ /* 0x000fe200078e0212 */
[----:B------:R-:W-:-:S04]  /*8b20*/  SHF.L.U32 R73, R23, 0x1f, RZ ;  /* 0x0000001f17497819 */ /* 0x000fc800000006ff */
[----:B------:R3:W4:Y:S01]  /*8b30*/  SYNCS.PHASECHK.TRANS64.TRYWAIT P1, [R20+URZ+0x22830], R73 ;  /* 0x02283049140075a7 */ /* 0x000722000802017f */
[----:B------:R-:W-:Y:S05]  /*8b40*/  @!P0 BRA `(.L_x_3850) ;  /* 0x0000000000048947 */ /* 0x000fea0003800000 */
[----:B------:R-:W-:Y:S01]  /*8b50*/  BPT.TRAP 0x1 ;  /* 0x000000040000795c */ /* 0x000fe20000300000 */
.L_x_3850:
[----:B------:R-:W-:Y:S01]  /*8b60*/  VIADD R0, R18, 0x1c400 ;  /* 0x0001c40012007836 */ /* 0x000fe20000000000 */
[----:B--2---:R-:W-:Y:S01]  /*8b70*/  LOP3.LUT R4, R40, 0x10000, RZ, 0xfc, !PT ;  /* 0x0001000028047812 */ /* 0x004fe200078efcff */
[----:B------:R-:W-:-:S03]  /*8b80*/  IMAD.MOV.U32 R5, RZ, RZ, 0x40000040 ;  /* 0x40000040ff057424 */ /* 0x000fc600078e00ff */
[----:B------:R-:W-:-:S04]  /*8b90*/  SHF.R.U32.HI R0, RZ, 0x4, R0 ;  /* 0x00000004ff007819 */ /* 0x000fc80000011600 */
[----:B------:R-:W-:-:S04]  /*8ba0*/  LOP3.LUT R0, R0, 0x3fff, RZ, 0xc0, !PT ;  /* 0x00003fff00007812 */ /* 0x000fc800078ec0ff */
[----:B------:R-:W-:Y:S01]  /*8bb0*/  LOP3.LUT R9, R0, 0x10000, RZ, 0xfc, !PT ;  /* 0x0001000000097812 */ /* 0x000fe200078efcff */
[----:B----4-:R-:W-:Y:S06]  /*8bc0*/  @P1 BRA `(.L_x_3851) ;  /* 0x0000000000081947 */ /* 0x010fec0003800000 */
[----:B------:R-:W2:Y:S02]  /*8bd0*/  SYNCS.PHASECHK.TRANS64.TRYWAIT P1, [R20+URZ+0x22830], R73 ;  /* 0x02283049140075a7 */ /* 0x000ea4000802017f */
[----:B--2---:R-:W-:Y:S05]  /*8be0*/  @!P1 BRA `(.L_x_3852) ;  /* 0x000000fc00649947 */ /* 0x004fea0003800000 */
.L_x_3851:
[----:B------:R-:W-:Y:S01]  /*8bf0*/  IMAD R6, R22, 0x300, R9 ;  /* 0x0000030016067824 */ /* 0x000fe200078e0209 */
[----:B------:R-:W-:Y:S05]  /*8c00*/  WARPSYNC.ALL ;  /* 0x0000000000007948 */ /* 0x000fea0003800000 */
[----:B-1----:R-:W-:Y:S01]  /*8c10*/  IMAD.MOV.U32 R7, RZ, RZ, 0x40000040 ;  /* 0x40000040ff077424 */ /* 0x002fe200078e00ff */
[C---:B------:R-:W-:Y:S01]  /*8c20*/  R2UR UR4, R4.reuse ;  /* 0x00000000040472ca */ /* 0x040fe200000e0000 */
[----:B-----5:R-:W-:Y:S01]  /*8c30*/  WARPGROUP.ARRIVE ;  /* 0x00000000000079c5 */ /* 0x020fe20000000000 */
[----:B------:R-:W-:Y:S01]  /*8c40*/  R2UR UR5, R5 ;  /* 0x00000000050572ca */ /* 0x000fe200000e0000 */
[----:B------:R-:W-:Y:S01]  /*8c50*/  VIADD R14, R4, 0x2 ;  /* 0x00000002040e7836 */ /* 0x000fe20000000000 */
[C---:B------:R-:W-:Y:S01]  /*8c60*/  R2UR UR6, R6.reuse ;  /* 0x00000000060672ca */ /* 0x040fe200000e0000 */
[----:B------:R-:W-:Y:S01]  /*8c70*/  IMAD.MOV.U32 R15, RZ, RZ, 0x40000040 ;  /* 0x40000040ff0f7424 */ /* 0x000fe200078e00ff */
[----:B------:R-:W-:Y:S01]  /*8c80*/  R2UR UR7, R7 ;  /* 0x00000000070772ca */ /* 0x000fe200000e0000 */
[----:B------:R-:W-:Y:S01]  /*8c90*/  IMAD.MOV.U32 R11, RZ, RZ, 0x40000040 ;  /* 0x40000040ff0b7424 */ /* 0x000fe200078e00ff */
[----:B------:R-:W-:Y:S01]  /*8ca0*/  IADD3 R10, R6, 0x2, RZ ;  /* 0x00000002060a7810 */ /* 0x000fe20007ffe0ff */
[----:B------:R-:W-:Y:S01]  /*8cb0*/  VIADD R12, R4, 0x4 ;  /* 0x00000004040c7836 */ /* 0x000fe20000000000 */
[----:B------:R-:W1:Y:S01]  /*8cc0*/  S2R R72, SR_TID.X ;  /* 0x0000000000487919 */ /* 0x000e620000002100 */
[----:B------:R-:W-:-:S02]  /*8cd0*/  IMAD.MOV.U32 R13, RZ, RZ, 0x40000040 ;  /* 0x40000040ff0d7424 */ /* 0x000fc400078e00ff */
[----:B------:R-:W-:Y:S02]  /*8ce0*/  IMAD.MOV.U32 R7, RZ, RZ, 0x40000040 ;  /* 0x40000040ff077424 */ /* 0x000fe400078e00ff */
[----:B------:R-:W-:-:S04]  /*8cf0*/  IMAD R3, R176, -0x60, R204 ;  /* 0xffffffa0b0037824 */ /* 0x000fc800078e02cc */
[----:B------:R-:W-:Y:S01]  /*8d00*/  HGMMA.64x96x16.F32 R24, gdesc[UR4], RZ, !UPT, gsb0 ;  /* 0x01600000041879f0 */ /* 0x000fe2000c0008ff */
[----:B------:R-:W-:Y:S02]  /*8d10*/  R2UR UR4, R14 ;  /* 0x000000000e0472ca */ /* 0x000fe400000e0000 */
[----:B------:R-:W-:Y:S02]  /*8d20*/  R2UR UR5, R15 ;  /* 0x000000000f0572ca */ /* 0x000fe400000e0000 */
[----:B------:R-:W-:Y:S01]  /*8d30*/  R2UR UR6, R10 ;  /* 0x000000000a0672ca */ /* 0x000fe200000e0000 */
[C---:B------:R-:W-:Y:S01]  /*8d40*/  VIADD R10, R6.reuse, 0x4 ;  /* 0x00000004060a7836 */ /* 0x040fe20000000000 */
[----:B------:R-:W-:Y:S01]  /*8d50*/  R2UR UR7, R11 ;  /* 0x000000000b0772ca */ /* 0x000fe200000e0000 */
[----:B------:R-:W-:Y:S01]  /*8d60*/  VIADD R6, R6, 0x6 ;  /* 0x0000000606067836 */ /* 0x000fe20000000000 */
[----:B------:R-:W-:Y:S02]  /*8d70*/  MOV R11, 0x40000040 ;  /* 0x40000040000b7802 */ /* 0x000fe40000000f00 */
[----:B-1----:R-:W-:Y:S01]  /*8d80*/  LOP3.LUT R72, R72, 0x7f, RZ, 0xc0, !PT ;  /* 0x0000007f48487812 */ /* 0x002fe200078ec0ff */
[----:B------:R-:W-:-:S02]  /*8d90*/  WARPGROUP.DEPBAR.LE gsb0, 0x0 ;  /* 0x00008000000079c5 */ /* 0x000fc40000010000 */
[----:B------:R-:W-:-:S06]  /*8da0*/  WARPGROUP.ARRIVE ;  /* 0x00000000000079c5 */ /* 0x000fcc0000000000 */
[----:B------:R-:W-:Y:S01]  /*8db0*/  HGMMA.64x96x16.F32 R24, gdesc[UR4], R24, gsb0 ;  /* 0x01600000041879f0 */ /* 0x000fe20008000818 */
[----:B------:R-:W-:Y:S02]  /*8dc0*/  R2UR UR4, R12 ;  /* 0x000000000c0472ca */ /* 0x000fe400000e0000 */
[----:B------:R-:W-:Y:S02]  /*8dd0*/  R2UR UR5, R13 ;  /* 0x000000000d0572ca */ /* 0x000fe400000e0000 */
[----:B------:R-:W-:Y:S01]  /*8de0*/  R2UR UR6, R10 ;  /* 0x000000000a0672ca */ /* 0x000fe200000e0000 */
[----:B------:R-:W-:Y:S01]  /*8df0*/  VIADD R10, R4, 0x6 ;  /* 0x00000006040a7836 */ /* 0x000fe20000000000 */
[----:B------:R-:W-:Y:S01]  /*8e00*/  R2UR UR7, R11 ;  /* 0x000000000b0772ca */ /* 0x000fe200000e0000 */
[----:B------:R-:W-:Y:S01]  /*8e10*/  IMAD.MOV.U32 R11, RZ, RZ, 0x40000040 ;  /* 0x40000040ff0b7424 */ /* 0x000fe200078e00ff */
[----:B------:R-:W-:Y:S02]  /*8e20*/  WARPGROUP.DEPBAR.LE gsb0, 0x0 ;  /* 0x00008000000079c5 */ /* 0x000fe40000010000 */
[----:B------:R-:W-:-:S09]  /*8e30*/  WARPGROUP.ARRIVE ;  /* 0x00000000000079c5 */ /* 0x000fd20000000000 */
[----:B------:R-:W-:Y:S01]  /*8e40*/  HGMMA.64x96x16.F32 R24, gdesc[UR4], R24, gsb0 ;  /* 0x01600000041879f0 */ /* 0x000fe20008000818 */
[----:B------:R-:W-:Y:S02]  /*8e50*/  R2UR UR4, R10 ;  /* 0x000000000a0472ca */ /* 0x000fe400000e0000 */
[----:B------:R-:W-:Y:S02]  /*8e60*/  R2UR UR5, R11 ;  /* 0x000000000b0572ca */ /* 0x000fe400000e0000 */
[----:B------:R-:W-:Y:S02]  /*8e70*/  R2UR UR6, R6 ;  /* 0x00000000060672ca */ /* 0x000fe400000e0000 */
[----:B------:R-:W-:Y:S02]  /*8e80*/  R2UR UR7, R7 ;  /* 0x00000000070772ca */ /* 0x000fe400000e0000 */
[----:B------:R-:W-:Y:S01]  /*8e90*/  IADD3 R7, -R202, 0x61, R3 ;  /* 0x00000061ca077810 */ /* 0x000fe20007ffe103 */
[----:B------:R-:W-:-:S04]  /*8ea0*/  VIADD R3, R3, 0x60 ;  /* 0x0000006003037836 */ /* 0x000fc80000000000 */
[C---:B------:R-:W-:Y:S01]  /*8eb0*/  IMAD R0, R212.reuse, -0x2, R7 ;  /* 0xfffffffed4007824 */ /* 0x040fe200078e0207 */
[----:B------:R-:W-:Y:S01]  /*8ec0*/  LEA R7, R205, R213, 0x7 ;  /* 0x000000d5cd077211 */ /* 0x000fe200078e38ff */
        /* <DEDUP_REMOVED lines=13> */
[----:B------:R-:W-:Y:S02]  /*8fa0*/  FSEL R75, R26, -INF , P1 ;  /* 0xff8000001a4b7808 */ /* 0x000fe40000800000 */
[----:B------:R-:W-:Y:S02]  /*8fb0*/  FSEL R26, R27, -INF , P2 ;  /* 0xff8000001b1a7808 */ /* 0x000fe40001000000 */
[----:B------:R-:W-:Y:S02]  /*8fc0*/  ISETP.GT.AND P1, PT, R6, 0x9, PT ;  /* 0x000000090600780c */ /* 0x000fe40003f24270 */
[----:B------:R-:W-:-:S02]  /*8fd0*/  FSEL R77, R30, -INF , P3 ;  /* 0xff8000001e4d7808 */ /* 0x000fc40001800000 */
[----:B------:R-:W-:Y:S02]  /*8fe0*/  FMNMX.FTZ R8, R75, R26, !PT ;  /* 0x0000001a4b087209 */ /* 0x000fe40007810000 */
[C---:B------:R-:W-:Y:S02]  /*8ff0*/  ISETP.GT.AND P2, PT, R6.reuse, 0x10, PT ;  /* 0x000000100600780c */ /* 0x040fe40003f44270 */
[----:B------:R-:W-:Y:S02]  /*9000*/  FSEL R79, R31, -INF , P1 ;  /* 0xff8000001f4f7808 */ /* 0x000fe40000800000 */
[----:B------:R-:W-:Y:S02]  /*9010*/  FMNMX.FTZ R8, R77, R8, !PT ;  /* 0x000000084d087209 */ /* 0x000fe40007810000 */
        /* <DEDUP_REMOVED lines=57> */
[----:B------:R-:W-:Y:S02]  /*93b0*/  FSEL R119, R71, -INF , P1 ;  /* 0xff80000047777808 */ /* 0x000fe40000800000 */
[----:B------:R-:W-:Y:S02]  /*93c0*/  FMNMX.FTZ R8, R117, R8, !PT ;  /* 0x0000000875087209 */ /* 0x000fe40007810000 */
[----:B------:R-:W-:Y:S02]  /*93d0*/  ISETP.GT.AND P2, PT, R3, RZ, PT ;  /* 0x000000ff0300720c */ /* 0x000fe40003f44270 */
[----:B------:R-:W-:Y:S02]  /*93e0*/  FMNMX.FTZ R27, R119, R8, !PT ;  /* 0x00000008771b7209 */ /* 0x000fe40007810000 */
[----:B------:R-:W-:-:S02]  /*93f0*/  ISETP.GT.AND P3, PT, R3, 0x1, PT ;  /* 0x000000010300780c */ /* 0x000fc40003f64270 */
[----:B------:R-:W-:Y:S01]  /*9400*/  ISETP.GT.AND P1, PT, R3, 0x9, PT ;  /* 0x000000090300780c */ /* 0x000fe20003f24270 */
[----:B------:R-:W1:Y:S01]  /*9410*/  SHFL.BFLY PT, R6, R27, 0x2, 0x1f ;  /* 0x0c401f001b067f89 */ /* 0x000e6200000e0000 */
[----:B------:R-:W-:Y:S02]  /*9420*/  FSEL R25, R25, -INF , P3 ;  /* 0xff80000019197808 */ /* 0x000fe40001800000 */
        /* <DEDUP_REMOVED lines=8> */
[----:B-1----:R-:W-:Y:S01]  /*94b0*/  FMNMX.FTZ R30, R27, R6, !PT ;  /* 0x000000061b1e7209 */ /* 0x002fe20007810000 */
[----:B------:R-:W-:Y:S01]  /*94c0*/  IMAD.U32 R6, RZ, RZ, UR4 ;  /* 0x00000004ff067e24 */ /* 0x000fe2000f8e00ff */
[----:B------:R-:W-:Y:S02]  /*94d0*/  FSEL R27, R24, -INF , P2 ;  /* 0xff800000181b7808 */ /* 0x000fe40001000000 */
[----:B------:R-:W-:Y:S01]  /*94e0*/  ISETP.GT.AND P2, PT, R3, 0x10, PT ;  /* 0x000000100300780c */ /* 0x000fe20003f44270 */
[----:B------:R-:W1:Y:S01]  /*94f0*/  SHFL.BFLY PT, R31, R30, 0x1, 0x1f ;  /* 0x0c201f001e1f7f89 */ /* 0x000e6200000e0000 */
[----:B------:R-:W-:-:S02]  /*9500*/  FMNMX.FTZ R0, R27, R25, !PT ;  /* 0x000000191b007209 */ /* 0x000fc40007810000 */
[----:B------:R-:W-:Y:S02]  /*9510*/  FSEL R35, R32, -INF , P2 ;  /* 0xff80000020237808 */ /* 0x000fe40001000000 */
[----:B------:R-:W-:Y:S02]  /*9520*/  ISETP.GT.AND P2, PT, R3, 0x18, PT ;  /* 0x000000180300780c */ /* 0x000fe40003f44270 */
        /* <DEDUP_REMOVED lines=8> */
[----:B------:R-:W-:Y:S02]  /*95b0*/  ISETP.GT.AND P2, PT, R3, 0x30, PT ;  /* 0x000000300300780c */ /* 0x000fe40003f44270 */
[----:B-1----:R-:W-:-:S02]  /*95c0*/  FMNMX.FTZ R8, R30, R31, !PT ;  /* 0x0000001f1e087209 */ /* 0x002fc40007810000 */
[----:B------:R-:W-:Y:S02]  /*95d0*/  FSEL R31, R28, -INF , P4 ;  /* 0xff8000001c1f7808 */ /* 0x000fe40002000000 */
[C---:B------:R-:W-:Y:S01]  /*95e0*/  FSETP.NEU.FTZ.AND P3, PT, R8.reuse, -INF , PT ;  /* 0xff8000000800780b */ /* 0x040fe20003f7d000 */
[----:B------:R-:W-:Y:S01]  /*95f0*/  FMUL.FTZ R7, R8, R6 ;  /* 0x0000000608077220 */ /* 0x000fe20000410000 */
[----:B------:R-:W-:Y:S02]  /*9600*/  FMNMX.FTZ R0, R31, R0, !PT ;  /* 0x000000001f007209 */ /* 0x000fe40007810000 */
[----:B------:R-:W-:Y:S02]  /*9610*/  FSEL R51, R48, -INF , P2 ;  /* 0xff80000030337808 */ /* 0x000fe40001000000 */
[----:B------:R-:W-:Y:S02]  /*9620*/  FMNMX.FTZ R0, R29, R0, !PT ;  /* 0x000000001d007209 */ /* 0x000fe40007810000 */
[----:B------:R-:W-:-:S02]  /*9630*/  FSEL R30, R7, RZ, P3 ;  /* 0x000000ff071e7208 */ /* 0x000fc40001800000 */
[----:B------:R-:W-:Y:S02]  /*9640*/  FMNMX.FTZ R0, R35, R0, !PT ;  /* 0x0000000023007209 */ /* 0x000fe40007810000 */
[----:B------:R-:W-:Y:S01]  /*9650*/  ISETP.GT.AND P2, PT, R3, 0x38, PT ;  /* 0x000000380300780c */ /* 0x000fe20003f44270 */
[--C-:B------:R-:W-:Y:S01]  /*9660*/  FFMA.FTZ R26, R26, R6, -R30.reuse ;  /* 0x000000061a1a7223 */ /* 0x100fe2000001081e */
[----:B------:R-:W-:Y:S01]  /*9670*/  FMNMX.FTZ R24, R33, R0, !PT ;  /* 0x0000000021187209 */ /* 0x000fe20007810000 */
[--C-:B------:R-:W-:Y:S01]  /*9680*/  FFMA.FTZ R153, R75, R6, -R30.reuse ;  /* 0x000000064b997223 */ /* 0x100fe2000001081e */
[----:B------:R-:W-:Y:S01]  /*9690*/  ISETP.GT.AND P1, PT, R3, 0x39, PT ;  /* 0x000000390300780c */ /* 0x000fe20003f24270 */
[----:B------:R1:W-:Y:S01]  /*96a0*/  MUFU.EX2 R0, R26 ;  /* 0x0000001a00007308 */ /* 0x0003e20000000800 */
[----:B------:R-:W-:Y:S01]  /*96b0*/  FMNMX.FTZ R24, R39, R24, !PT ;  /* 0x0000001827187209 */ /* 0x000fe20007810000 */
[-CC-:B------:R-:W-:Y:S01]  /*96c0*/  FFMA.FTZ R155, R77, R6.reuse, -R30.reuse ;  /* 0x000000064d9b7223 */ /* 0x180fe2000001081e */
[----:B------:R-:W-:Y:S01]  /*96d0*/  FSEL R55, R52, -INF , P2 ;  /* 0xff80000034377808 */ /* 0x000fe20001000000 */
[--C-:B------:R-:W-:Y:S01]  /*96e0*/  FFMA.FTZ R79, R79, R6, -R30.reuse ;  /* 0x000000064f4f7223 */ /* 0x100fe2000001081e */
[----:B------:R-:W-:Y:S01]  /*96f0*/  FMNMX.FTZ R24, R37, R24, !PT ;  /* 0x0000001825187209 */ /* 0x000fe20007810000 */
[--C-:B------:R-:W-:Y:S01]  /*9700*/  FFMA.FTZ R157, R81, R6, -R30.reuse ;  /* 0x00000006519d7223 */ /* 0x100fe2000001081e */
[----:B------:R-:W-:Y:S01]  /*9710*/  ISETP.GT.AND P2, PT, R3, 0x40, PT ;  /* 0x000000400300780c */ /* 0x000fe20003f44270 */
[----:B------:R-:W4:Y:S01]  /*9720*/  MUFU.EX2 R153, R153 ;  /* 0x0000009900997308 */ /* 0x000f220000000800 */
[----:B------:R-:W-:Y:S01]  /*9730*/  FMNMX.FTZ R24, R43, R24, !PT ;  /* 0x000000182b187209 */ /* 0x000fe20007810000 */
[-CC-:B------:R-:W-:Y:S01]  /*9740*/  FFMA.FTZ R83, R83, R6.reuse, -R30.reuse ;  /* 0x0000000653537223 */ /* 0x180fe2000001081e */
[----:B------:R-:W-:Y:S01]  /*9750*/  FSEL R53, R53, -INF , P1 ;  /* 0xff80000035357808 */ /* 0x000fe20000800000 */
[--C-:B------:R-:W-:Y:S01]  /*9760*/  FFMA.FTZ R159, R85, R6, -R30.reuse ;  /* 0x00000006559f7223 */ /* 0x100fe2000001081e */
[----:B-1----:R-:W-:Y:S01]  /*9770*/  FMNMX.FTZ R26, R41, R24, !PT ;  /* 0x00000018291a7209 */ /* 0x002fe20007810000 */
[--C-:B------:R-:W-:Y:S01]  /*9780*/  FFMA.FTZ R87, R87, R6, -R30.reuse ;  /* 0x0000000657577223 */ /* 0x100fe2000001081e */
[----:B------:R-:W-:Y:S01]  /*9790*/  ISETP.GT.AND P1, PT, R3, 0x41, PT ;  /* 0x000000410300780c */ /* 0x000fe20003f24270 */
[----:B------:R-:W-:Y:S01]  /*97a0*/  MUFU.EX2 R155, R155 ;  /* 0x0000009b009b7308 */ /* 0x000fe20000000800 */
[----:B------:R-:W-:Y:S01]  /*97b0*/  FMNMX.FTZ R26, R47, R26, !PT ;  /* 0x0000001a2f1a7209 */ /* 0x000fe20007810000 */
[-CC-:B------:R-:W-:Y:S01]  /*97c0*/  FFMA.FTZ R89, R89, R6.reuse, -R30.reuse ;  /* 0x0000000659597223 */ /* 0x180fe2000001081e */
[----:B------:R-:W-:Y:S01]  /*97d0*/  FSEL R59, R56, -INF , P2 ;  /* 0xff800000383b7808 */ /* 0x000fe20001000000 */
[--C-:B------:R-:W-:Y:S01]  /*97e0*/  FFMA.FTZ R91, R91, R6, -R30.reuse ;  /* 0x000000065b5b7223 */ /* 0x100fe2000001081e */
[----:B------:R-:W-:Y:S01]  /*97f0*/  FMNMX.FTZ R26, R45, R26, !PT ;  /* 0x0000001a2d1a7209 */ /* 0x000fe20007810000 */
[----:B------:R-:W-:Y:S01]  /*9800*/  FFMA.FTZ R93, R93, R6, -R30 ;  /* 0x000000065d5d7223 */ /* 0x000fe2000001081e */
[----:B------:R-:W-:Y:S01]  /*9810*/  ISETP.GT.AND P2, PT, R3, 0x48, PT ;  /* 0x000000480300780c */ /* 0x000fe20003f44270 */
[----:B------:R-:W-:Y:S01]  /*9820*/  MUFU.EX2 R24, R79 ;  /* 0x0000004f00187308 */ /* 0x000fe20000000800 */
[----:B------:R-:W-:Y:S01]  /*9830*/  FMNMX.FTZ R26, R51, R26, !PT ;  /* 0x0000001a331a7209 */ /* 0x000fe20007810000 */
[----:B----4-:R-:W-:Y:S01]  /*9840*/  FADD.FTZ R48, R153, R0 ;  /* 0x0000000099307221 */ /* 0x010fe20000010000 */
[----:B------:R-:W-:Y:S01]  /*9850*/  FSEL R57, R57, -INF , P1 ;  /* 0xff80000039397808 */ /* 0x000fe20000800000 */
[--C-:B------:R-:W-:Y:S01]  /*9860*/  FFMA.FTZ R95, R95, R6, -R30.reuse ;  /* 0x000000065f5f7223 */ /* 0x100fe2000001081e */
[----:B------:R-:W-:Y:S01]  /*9870*/  FMNMX.FTZ R28, R49, R26, !PT ;  /* 0x0000001a311c7209 */ /* 0x000fe20007810000 */
        /* <DEDUP_REMOVED lines=24> */
[-CC-:B------:R-:W-:Y:S01]  /*9a00*/  FFMA.FTZ R115, R115, R6.reuse, -R30.reuse ;  /* 0x0000000673737223 */ /* 0x180fe2000001081e */
[----:B------:R-:W-:Y:S01]  /*9a10*/  ISETP.GT.AND P2, PT, R3, 0x58, PT ;  /* 0x000000580300780c */ /* 0x000fe20003f44270 */
[----:B------:R-:W-:Y:S01]  /*9a20*/  MUFU.EX2 R32, R87 ;  /* 0x0000005700207308 */ /* 0x000fe20000000800 */
[----:B------:R-:W-:Y:S01]  /*9a30*/  FSEL R65, R65, -INF , P1 ;  /* 0xff80000041417808 */ /* 0x000fe20000800000 */
[--C-:B------:R-:W-:Y:S01]  /*9a40*/  FFMA.FTZ R117, R117, R6, -R30.reuse ;  /* 0x0000000675757223 */ /* 0x100fe2000001081e */
[----:B------:R-:W-:Y:S01]  /*9a50*/  FMNMX.FTZ R28, R67, R28, !PT ;  /* 0x0000001c431c7209 */ /* 0x000fe20007810000 */
[----:B------:R-:W-:Y:S01]  /*9a60*/  FFMA.FTZ R30, R119, R6, -R30 ;  /* 0x00000006771e7223 */ /* 0x000fe2000001081e */
[----:B------:R-:W-:-:S02]  /*9a70*/  ISETP.GT.AND P1, PT, R3, 0x59, PT ;  /* 0x000000590300780c */ /* 0x000fc40003f24270 */
[----:B------:R-:W-:Y:S01]  /*9a80*/  FSEL R71, R68, -INF , P2 ;  /* 0xff80000044477808 */ /* 0x000fe20001000000 */
[----:B------:R-:W-:Y:S01]  /*9a90*/  MUFU.EX2 R89, R89 ;  /* 0x0000005900597308 */ /* 0x000fe20000000800 */
[----:B------:R-:W-:Y:S02]  /*9aa0*/  FMNMX.FTZ R28, R65, R28, !PT ;  /* 0x0000001c411c7209 */ /* 0x000fe40007810000 */
[----:B------:R-:W-:Y:S02]  /*9ab0*/  FSEL R69, R69, -INF , P1 ;  /* 0xff80000045457808 */ /* 0x000fe40000800000 */
[----:B------:R-:W-:Y:S02]  /*9ac0*/  FMNMX.FTZ R28, R71, R28, !PT ;  /* 0x0000001c471c7209 */ /* 0x000fe40007810000 */
[----:B------:R-:W-:Y:S01]  /*9ad0*/  F2FP.F16.F32.PACK_AB R153, R0, R153 ;  /* 0x000000990099723e */ /* 0x000fe200000000ff */
[----:B------:R-:W1:Y:S01]  /*9ae0*/  MUFU.EX2 R34, R91 ;  /* 0x0000005b00227308 */ /* 0x000e620000000800 */
[----:B------:R-:W-:-:S05]  /*9af0*/  FMNMX.FTZ R28, R69, R28, !PT ;  /* 0x0000001c451c7209 */ /* 0x000fca0007810000 */
[----:B------:R-:W4:Y:S02]  /*9b00*/  SHFL.BFLY PT, R3, R28, 0x2, 0x1f ;  /* 0x0c401f001c037f89 */ /* 0x000f2400000e0000 */
[----:B------:R-:W-:Y:S08]  /*9b10*/  MUFU.EX2 R93, R93 ;  /* 0x0000005d005d7308 */ /* 0x000ff00000000800 */
[----:B------:R-:W0:Y:S01]  /*9b20*/  MUFU.EX2 R36, R95 ;  /* 0x0000005f00247308 */ /* 0x000e220000000800 */
[----:B-1----:R-:W-:-:S07]  /*9b30*/  F2FP.F16.F32.PACK_AB R161, R34, R89 ;  /* 0x0000005922a1723e */ /* 0x002fce00000000ff */
[----:B------:R-:W-:Y:S01]  /*9b40*/  MUFU.EX2 R97, R97 ;  /* 0x0000006100617308 */ /* 0x000fe20000000800 */
[----:B----4-:R-:W-:-:S07]  /*9b50*/  FMNMX.FTZ R3, R28, R3, !PT ;  /* 0x000000031c037209 */ /* 0x010fce0007810000 */
[----:B------:R-:W1:Y:S01]  /*9b60*/  MUFU.EX2 R38, R99 ;  /* 0x0000006300267308 */ /* 0x000e620000000800 */
[----:B0-----:R-:W-:Y:S01]  /*9b70*/  F2FP.F16.F32.PACK_AB R163, R36, R93 ;  /* 0x0000005d24a3723e */ /* 0x001fe200000000ff */
[----:B------:R-:W0:Y:S06]  /*9b80*/  SHFL.BFLY PT, R28, R3, 0x1, 0x1f ;  /* 0x0c201f00031c7f89 */ /* 0x000e2c00000e0000 */
[----:B------:R-:W-:Y:S08]  /*9b90*/  MUFU.EX2 R101, R101 ;  /* 0x0000006500657308 */ /* 0x000ff00000000800 */
[----:B------:R-:W4:Y:S01]  /*9ba0*/  MUFU.EX2 R40, R103 ;  /* 0x0000006700287308 */ /* 0x000f220000000800 */
[----:B-1----:R-:W-:-:S07]  /*9bb0*/  F2FP.F16.F32.PACK_AB R165, R38, R97 ;  /* 0x0000006126a5723e */ /* 0x002fce00000000ff */
[----:B------:R-:W-:Y:S01]  /*9bc0*/  MUFU.EX2 R105, R105 ;  /* 0x0000006900697308 */ /* 0x000fe20000000800 */
[----:B0-----:R-:W-:-:S04]  /*9bd0*/  FMNMX.FTZ R7, R3, R28, !PT ;  /* 0x0000001c03077209 */ /* 0x001fc80007810000 */
[C---:B------:R-:W-:Y:S01]  /*9be0*/  FSETP.NEU.FTZ.AND P1, PT, R7.reuse, -INF , PT ;  /* 0xff8000000700780b */ /* 0x040fe20003f3d000 */
[-C--:B------:R-:W-:Y:S02]  /*9bf0*/  FMUL.FTZ R3, R7, R6.reuse ;  /* 0x0000000607037220 */ /* 0x080fe40000410000 */
[----:B------:R-:W-:Y:S01]  /*9c00*/  MUFU.EX2 R42, R107 ;  /* 0x0000006b002a7308 */ /* 0x000fe20000000800 */
[----:B----4-:R-:W-:Y:S02]  /*9c10*/  F2FP.F16.F32.PACK_AB R167, R40, R101 ;  /* 0x0000006528a7723e */ /* 0x010fe400000000ff */
[----:B------:R-:W-:Y:S01]  /*9c20*/  FSEL R28, R3, RZ, P1 ;  /* 0x000000ff031c7208 */ /* 0x000fe20000800000 */
[----:B------:R-:W-:Y:S01]  /*9c30*/  FADD.FTZ R3, R155, R48 ;  /* 0x000000309b037221 */ /* 0x000fe20000010000 */
[----:B------:R-:W-:Y:S02]  /*9c40*/  ISETP.NE.AND P1, PT, R72, RZ, PT ;  /* 0x000000ff4800720c */ /* 0x000fe40003f25270 */
[----:B------:R-:W0:Y:S01]  /*9c50*/  S2R R72, SR_TID.X ;  /* 0x0000000000487919 */ /* 0x000e220000002100 */
[-CC-:B------:R-:W-:Y:S01]  /*9c60*/  FFMA.FTZ R27, R27, R6.reuse, -R28.reuse ;  /* 0x000000061b1b7223 */ /* 0x180fe2000001081c */
[-CC-:B------:R-:W-:Y:S01]  /*9c70*/  FFMA.FTZ R25, R25, R6.reuse, -R28.reuse ;  /* 0x0000000619197223 */ /* 0x180fe2000001081c */
[-CC-:B------:R-:W-:Y:S01]  /*9c80*/  FFMA.FTZ R31, R31, R6.reuse, -R28.reuse ;  /* 0x000000061f1f7223 */ /* 0x180fe2000001081c */
[-CC-:B------:R-:W-:Y:S01]  /*9c90*/  FFMA.FTZ R29, R29, R6.reuse, -R28.reuse ;  /* 0x000000061d1d7223 */ /* 0x180fe2000001081c */
[-CC-:B------:R-:W-:Y:S01]  /*9ca0*/  FFMA.FTZ R35, R35, R6.reuse, -R28.reuse ;  /* 0x0000000623237223 */ /* 0x180fe2000001081c */
[----:B------:R1:W-:Y:S01]  /*9cb0*/  MUFU.EX2 R152, R25 ;  /* 0x0000001900987308 */ /* 0x0003e20000000800 */
[-CC-:B------:R-:W-:Y:S01]  /*9cc0*/  FFMA.FTZ R33, R33, R6.reuse, -R28.reuse ;  /* 0x0000000621217223 */ /* 0x180fe2000001081c */
[----:B------:R-:W-:Y:S01]  /*9cd0*/  FADD.FTZ R48, R24, R3 ;  /* 0x0000000318307221 */ /* 0x000fe20000010000 */
[-CC-:B------:R-:W-:Y:S01]  /*9ce0*/  FFMA.FTZ R39, R39, R6.reuse, -R28.reuse ;  /* 0x0000000627277223 */ /* 0x180fe2000001081c */
[-CC-:B------:R-:W-:Y:S01]  /*9cf0*/  FFMA.FTZ R37, R37, R6.reuse, -R28.reuse ;  /* 0x0000000625257223 */ /* 0x180fe2000001081c */
[-C--:B------:R-:W-:Y:S01]  /*9d00*/  FFMA.FTZ R43, R43, R6.reuse, -R28 ;  /* 0x000000062b2b7223 */ /* 0x080fe2000001081c */
[----:B------:R-:W-:Y:S01]  /*9d10*/  FADD.FTZ R3, R157, R48 ;  /* 0x000000309d037221 */ /* 0x000fe20000010000 */
[-CC-:B------:R-:W-:Y:S01]  /*9d20*/  FFMA.FTZ R41, R41, R6.reuse, -R28.reuse ;  /* 0x0000000629297223 */ /* 0x180fe2000001081c */
[----:B------:R-:W4:Y:S01]  /*9d30*/  MUFU.EX2 R27, R27 ;  /* 0x0000001b001b7308 */ /* 0x000f220000000800 */
[-CC-:B------:R-:W-:Y:S01]  /*9d40*/  FFMA.FTZ R47, R47, R6.reuse, -R28.reuse ;  /* 0x000000062f2f7223 */ /* 0x180fe2000001081c */
[----:B------:R-:W-:Y:S01]  /*9d50*/  FADD.FTZ R50, R26, R3 ;  /* 0x000000031a327221 */ /* 0x000fe20000010000 */
[-CC-:B------:R-:W-:Y:S01]  /*9d60*/  FFMA.FTZ R45, R45, R6.reuse, -R28.reuse ;  /* 0x000000062d2d7223 */ /* 0x180fe2000001081c */
[-CC-:B------:R-:W-:Y:S01]  /*9d70*/  FFMA.FTZ R51, R51, R6.reuse, -R28.reuse ;  /* 0x0000000633337223 */ /* 0x180fe2000001081c */
[-C--:B------:R-:W-:Y:S01]  /*9d80*/  FFMA.FTZ R49, R49, R6.reuse, -R28 ;  /* 0x0000000631317223 */ /* 0x080fe2000001081c */
[----:B-1----:R-:W-:Y:S01]  /*9d90*/  FADD.FTZ R25, R159, R50 ;  /* 0x000000329f197221 */ /* 0x002fe20000010000 */
[-CC-:B------:R-:W-:Y:S01]  /*9da0*/  FFMA.FTZ R55, R55, R6.reuse, -R28.reuse ;  /* 0x0000000637377223 */ /* 0x180fe2000001081c */
[----:B------:R-:W1:Y:S01]  /*9db0*/  MUFU.EX2 R31, R31 ;  /* 0x0000001f001f7308 */ /* 0x000e620000000800 */
[-CC-:B------:R-:W-:Y:S01]  /*9dc0*/  FFMA.FTZ R53, R53, R6.reuse, -R28.reuse ;  /* 0x0000000635357223 */ /* 0x180fe2000001081c */
[----:B------:R-:W-:Y:S01]  /*9dd0*/  FADD.FTZ R50, R32, R25 ;  /* 0x0000001920327221 */ /* 0x000fe20000010000 */
[-CC-:B------:R-:W-:Y:S01]  /*9de0*/  FFMA.FTZ R59, R59, R6.reuse, -R28.reuse ;  /* 0x000000063b3b7223 */ /* 0x180fe2000001081c */
[-CC-:B------:R-:W-:Y:S01]  /*9df0*/  FFMA.FTZ R57, R57, R6.reuse, -R28.reuse ;  /* 0x0000000639397223 */ /* 0x180fe2000001081c */
[-CC-:B------:R-:W-:Y:S01]  /*9e00*/  FFMA.FTZ R63, R63, R6.reuse, -R28.reuse ;  /* 0x000000063f3f7223 */ /* 0x180fe2000001081c */
[----:B------:R-:W-:Y:S01]  /*9e10*/  F2FP.F16.F32.PACK_AB R155, R24, R155 ;  /* 0x0000009b189b723e */ /* 0x000fe200000000ff */
[-C--:B------:R-:W-:Y:S01]  /*9e20*/  FFMA.FTZ R61, R61, R6.reuse, -R28 ;  /* 0x000000063d3d7223 */ /* 0x080fe2000001081c */
[----:B------:R2:W3:Y:S01]  /*9e30*/  MUFU.EX2 R154, R29 ;  /* 0x0000001d009a7308 */ /* 0x0004e20000000800 */
[----:B----4-:R-:W-:Y:S01]  /*9e40*/  FADD.FTZ R48, R27, R152 ;  /* 0x000000981b307221 */ /* 0x010fe20000010000 */
[----:B0-----:R-:W-:Y:S01]  /*9e50*/  SHF.R.U32.HI R72, RZ, 0x7, R72 ;  /* 0x00000007ff487819 */ /* 0x001fe20000011648 */
[-CC-:B------:R-:W-:Y:S01]  /*9e60*/  FFMA.FTZ R67, R67, R6.reuse, -R28.reuse ;  /* 0x0000000643437223 */ /* 0x180fe2000001081c */
[-CC-:B------:R-:W-:Y:S01]  /*9e70*/  FFMA.FTZ R65, R65, R6.reuse, -R28.reuse ;  /* 0x0000000641417223 */ /* 0x180fe2000001081c */
[-CC-:B------:R-:W-:Y:S01]  /*9e80*/  FFMA.FTZ R71, R71, R6.reuse, -R28.reuse ;  /* 0x0000000647477223 */ /* 0x180fe2000001081c */
[----:B------:R-:W-:Y:S01]  /*9e90*/  IADD3 R177, -R72, 0xb, RZ ;  /* 0x0000000b48b17810 */ /* 0x000fe20007ffe1ff */
[----:B------:R-:W-:Y:S01]  /*9ea0*/  FFMA.FTZ R28, R69, R6, -R28 ;  /* 0x00000006451c7223 */ /* 0x000fe2000001081c */
[----:B------:R-:W0:Y:S01]  /*9eb0*/  MUFU.EX2 R35, R35 ;  /* 0x0000002300237308 */ /* 0x000e220000000800 */
[----:B-1----:R-:W-:Y:S01]  /*9ec0*/  FADD.FTZ R3, R31, R48 ;  /* 0x000000301f037221 */ /* 0x002fe20000010000 */
[----:B--2---:R-:W-:Y:S01]  /*9ed0*/  FADD.FTZ R29, R89, R50 ;  /* 0x00000032591d7221 */ /* 0x004fe20000010000 */
[----:B------:R-:W-:-:S02]  /*9ee0*/  F2FP.F16.F32.PACK_AB R157, R26, R157 ;  /* 0x0000009d1a9d723e */ /* 0x000fc400000000ff */
[----:B------:R-:W-:Y:S01]  /*9ef0*/  F2FP.F16.F32.PACK_AB R159, R32, R159 ;  /* 0x0000009f209f723e */ /* 0x000fe200000000ff */
[----:B------:R-:W-:Y:S01]  /*9f00*/  FADD.FTZ R50, R34, R29 ;  /* 0x0000001d22327221 */ /* 0x000fe20000010000 */
[----:B------:R-:W-:Y:S01]  /*9f10*/  F2FP.F16.F32.PACK_AB R169, R42, R105 ;  /* 0x000000692aa9723e */ /* 0x000fe200000000ff */
[----:B------:R-:W1:Y:S01]  /*9f20*/  MUFU.EX2 R156, R33 ;  /* 0x00000021009c7308 */ /* 0x000e620000000800 */
[----:B---3--:R-:W-:Y:S01]  /*9f30*/  FADD.FTZ R48, R154, R3 ;  /* 0x000000039a307221 */ /* 0x008fe20000010000 */
[----:B------:R-:W-:Y:S02]  /*9f40*/  @!P1 VIADD R3, R20, 0x22840 ;  /* 0x0002284014039836 */ /* 0x000fe40000000000 */
[----:B------:R-:W-:Y:S01]  /*9f50*/  FADD.FTZ R29, R93, R50 ;  /* 0x000000325d1d7221 */ /* 0x000fe20000010000 */
[----:B------:R-:W-:Y:S02]  /*9f60*/  F2FP.F16.F32.PACK_AB R152, R152, R27 ;  /* 0x0000001b9898723e */ /* 0x000fe400000000ff */
[----:B------:R-:W-:Y:S01]  /*9f70*/  F2FP.F16.F32.PACK_AB R154, R154, R31 ;  /* 0x0000001f9a9a723e */ /* 0x000fe200000000ff */
[----:B------:R-:W-:Y:S01]  /*9f80*/  FADD.FTZ R50, R36, R29 ;  /* 0x0000001d24327221 */ /* 0x000fe20000010000 */
[----:B------:R-:W2:Y:S01]  /*9f90*/  MUFU.EX2 R39, R39 ;  /* 0x0000002700277308 */ /* 0x000ea20000000800 */
[----:B0-----:R-:W-:Y:S01]  /*9fa0*/  FADD.FTZ R25, R35, R48 ;  /* 0x0000003023197221 */ /* 0x001fe20000010000 */
[----:B------:R-:W-:Y:S01]  /*9fb0*/  @!P1 PRMT R3, RZ, 0x654, R3 ;  /* 0x00000654ff039816 */ /* 0x000fe20000000003 */
[----:B------:R0:W-:Y:S06]  /*9fc0*/  BAR.ARV R177, 0x100 ;  /* 0x000400b10000751d */ /* 0x0001ec0000002000 */
[----:B------:R-:W3:Y:S01]  /*9fd0*/  MUFU.EX2 R158, R37 ;  /* 0x00000025009e7308 */ /* 0x000ee20000000800 */
[C---:B-1----:R-:W-:Y:S01]  /*9fe0*/  FADD.FTZ R48, R156.reuse, R25 ;  /* 0x000000199c307221 */ /* 0x042fe20000010000 */
[----:B------:R1:W-:Y:S01]  /*9ff0*/  @!P1 SYNCS.ARRIVE.TRANS64.RED.A1T0 RZ, [R3+URZ], RZ ;  /* 0x000000ff03ff99a7 */ /* 0x0003e2000810043f */
[----:B------:R-:W-:-:S05]  /*a000*/  F2FP.F16.F32.PACK_AB R156, R156, R35 ;  /* 0x000000239c9c723e */ /* 0x000fca00000000ff */
[----:B------:R-:W1:Y:S01]  /*a010*/  MUFU.EX2 R43, R43 ;  /* 0x0000002b002b7308 */ /* 0x000e620000000800 */
[----:B--2---:R-:W-:-:S07]  /*a020*/  FADD.FTZ R25, R39, R48 ;  /* 0x0000003027197221 */ /* 0x004fce0000010000 */
[----:B------:R-:W2:Y:S01]  /*a030*/  MUFU.EX2 R160, R41 ;  /* 0x0000002900a07308 */ /* 0x000ea20000000800 */
[C---:B---3--:R-:W-:Y:S01]  /*a040*/  FADD.FTZ R48, R158.reuse, R25 ;  /* 0x000000199e307221 */ /* 0x048fe20000010000 */
[----:B------:R-:W-:Y:S01]  /*a050*/  FADD.FTZ R25, R97, R50 ;  /* 0x0000003261197221 */ /* 0x000fe20000010000 */
[----:B------:R-:W-:-:S03]  /*a060*/  F2FP.F16.F32.PACK_AB R158, R158, R39 ;  /* 0x000000279e9e723e */ /* 0x000fc600000000ff */
[----:B------:R-:W-:Y:S02]  /*a070*/  FADD.FTZ R50, R38, R25 ;  /* 0x0000001926327221 */ /* 0x000fe40000010000 */
[----:B------:R-:W3:Y:S01]  /*a080*/  MUFU.EX2 R47, R47 ;  /* 0x0000002f002f7308 */ /* 0x000ee20000000800 */
[----:B-1----:R-:W-:Y:S01]  /*a090*/  FADD.FTZ R3, R43, R48 ;  /* 0x000000302b037221 */ /* 0x002fe20000010000 */
[----:B------:R-:W-:-:S04]  /*a0a0*/  FADD.FTZ R25, R101, R50 ;  /* 0x0000003265197221 */ /* 0x000fc80000010000 */
[----:B------:R-:W-:Y:S02]  /*a0b0*/  FADD.FTZ R50, R40, R25 ;  /* 0x0000001928327221 */ /* 0x000fe40000010000 */
[----:B------:R-:W1:Y:S01]  /*a0c0*/  MUFU.EX2 R162, R45 ;  /* 0x0000002d00a27308 */ /* 0x000e620000000800 */
[C---:B--2---:R-:W-:Y:S01]  /*a0d0*/  FADD.FTZ R48, R160.reuse, R3 ;  /* 0x00000003a0307221 */ /* 0x044fe20000010000 */
[----:B------:R-:W-:Y:S01]  /*a0e0*/  FADD.FTZ R25, R105, R50 ;  /* 0x0000003269197221 */ /* 0x000fe20000010000 */
[----:B------:R-:W-:-:S03]  /*a0f0*/  F2FP.F16.F32.PACK_AB R160, R160, R43 ;  /* 0x0000002ba0a0723e */ /* 0x000fc600000000ff */
[----:B------:R-:W-:Y:S02]  /*a100*/  FADD.FTZ R24, R42, R25 ;  /* 0x000000192a187221 */ /* 0x000fe40000010000 */
[----:B------:R-:W2:Y:S01]  /*a110*/  MUFU.EX2 R51, R51 ;  /* 0x0000003300337308 */ /* 0x000ea20000000800 */
[----:B---3--:R-:W-:-:S07]  /*a120*/  FADD.FTZ R3, R47, R48 ;  /* 0x000000302f037221 */ /* 0x008fce0000010000 */
[----:B------:R-:W3:Y:S01]  /*a130*/  MUFU.EX2 R164, R49 ;  /* 0x0000003100a47308 */ /* 0x000ee20000000800 */
[C---:B-1----:R-:W-:Y:S01]  /*a140*/  FADD.FTZ R48, R162.reuse, R3 ;  /* 0x00000003a2307221 */ /* 0x042fe20000010000 */
[----:B------:R-:W-:-:S06]  /*a150*/  F2FP.F16.F32.PACK_AB R162, R162, R47 ;  /* 0x0000002fa2a2723e */ /* 0x000fcc00000000ff */
[----:B------:R-:W1:Y:S01]  /*a160*/  MUFU.EX2 R55, R55 ;  /* 0x0000003700377308 */ /* 0x000e620000000800 */
[----:B--2---:R-:W-:-:S07]  /*a170*/  FADD.FTZ R3, R51, R48 ;  /* 0x0000003033037221 */ /* 0x004fce0000010000 */
[----:B------:R-:W2:Y:S01]  /*a180*/  MUFU.EX2 R109, R109 ;  /* 0x0000006d006d7308 */ /* 0x000ea20000000800 */
[C---:B---3--:R-:W-:Y:S01]  /*a190*/  FADD.FTZ R0, R164.reuse, R3 ;  /* 0x00000003a4007221 */ /* 0x048fe20000010000 */
[----:B------:R-:W-:-:S06]  /*a1a0*/  F2FP.F16.F32.PACK_AB R164, R164, R51 ;  /* 0x00000033a4a4723e */ /* 0x000fcc00000000ff */
[----:B------:R-:W3:Y:S01]  /*a1b0*/  MUFU.EX2 R166, R53 ;  /* 0x0000003500a67308 */ /* 0x000ee20000000800 */
[----:B-1----:R-:W-:-:S07]  /*a1c0*/  FADD.FTZ R3, R55, R0 ;  /* 0x0000000037037221 */ /* 0x002fce0000010000 */
[----:B------:R-:W1:Y:S01]  /*a1d0*/  MUFU.EX2 R44, R111 ;  /* 0x0000006f002c7308 */ /* 0x000e620000000800 */
[----:B--2---:R-:W-:-:S07]  /*a1e0*/  FADD.FTZ R25, R109, R24 ;  /* 0x000000186d197221 */ /* 0x004fce0000010000 */
[----:B------:R-:W2:Y:S01]  /*a1f0*/  MUFU.EX2 R59, R59 ;  /* 0x0000003b003b7308 */ /* 0x000ea20000000800 */
[C---:B---3--:R-:W-:Y:S01]  /*a200*/  FADD.FTZ R0, R166.reuse, R3 ;  /* 0x00000003a6007221 */ /* 0x048fe20000010000 */
[----:B------:R-:W-:-:S06]  /*a210*/  F2FP.F16.F32.PACK_AB R166, R166, R55 ;  /* 0x00000037a6a6723e */ /* 0x000fcc00000000ff */
[----:B------:R-:W3:Y:S01]  /*a220*/  MUFU.EX2 R113, R113 ;  /* 0x0000007100717308 */ /* 0x000ee20000000800 */
[C---:B-1----:R-:W-:Y:S01]  /*a230*/  FADD.FTZ R24, R44.reuse, R25 ;  /* 0x000000192c187221 */ /* 0x042fe20000010000 */
[----:B------:R-:W-:-:S06]  /*a240*/  F2FP.F16.F32.PACK_AB R171, R44, R109 ;  /* 0x0000006d2cab723e */ /* 0x000fcc00000000ff */
[----:B------:R-:W1:Y:S01]  /*a250*/  MUFU.EX2 R168, R57 ;  /* 0x0000003900a87308 */ /* 0x000e620000000800 */
[----:B--2---:R-:W-:-:S07]  /*a260*/  FADD.FTZ R3, R59, R0 ;  /* 0x000000003b037221 */ /* 0x004fce0000010000 */
[----:B------:R-:W2:Y:S01]  /*a270*/  MUFU.EX2 R46, R115 ;  /* 0x00000073002e7308 */ /* 0x000ea20000000800 */
[----:B---3--:R-:W-:-:S07]  /*a280*/  FADD.FTZ R25, R113, R24 ;  /* 0x0000001871197221 */ /* 0x008fce0000010000 */
[----:B------:R-:W3:Y:S01]  /*a290*/  MUFU.EX2 R63, R63 ;  /* 0x0000003f003f7308 */ /* 0x000ee20000000800 */
[C---:B-1----:R-:W-:Y:S01]  /*a2a0*/  FADD.FTZ R0, R168.reuse, R3 ;  /* 0x00000003a8007221 */ /* 0x042fe20000010000 */
[----:B------:R-:W-:-:S06]  /*a2b0*/  F2FP.F16.F32.PACK_AB R168, R168, R59 ;  /* 0x0000003ba8a8723e */ /* 0x000fcc00000000ff */
        /* <DEDUP_REMOVED lines=9> */
[----:B------:R-:W-:-:S06]  /*a350*/  F2FP.F16.F32.PACK_AB R170, R170, R63 ;  /* 0x0000003faaaa723e */ /* 0x000fcc00000000ff */
[----:B------:R-:W2:Y:S01]  /*a360*/  MUFU.EX2 R71, R71 ;  /* 0x0000004700477308 */ /* 0x000ea20000000800 */
[----:B---3--:R-:W-:-:S07]  /*a370*/  FADD.FTZ R3, R67, R24 ;  /* 0x0000001843037221 */ /* 0x008fce0000010000 */
[----:B------:R-:W3:Y:S01]  /*a380*/  MUFU.EX2 R30, R30 ;  /* 0x0000001e001e7308 */ /* 0x000ee20000000800 */
[C---:B-1----:R-:W-:Y:S01]  /*a390*/  FADD.FTZ R24, R172.reuse, R3 ;  /* 0x00000003ac187221 */ /* 0x042fe20000010000 */
[----:B------:R-:W-:-:S06]  /*a3a0*/  F2FP.F16.F32.PACK_AB R172, R172, R67 ;  /* 0x00000043acac723e */ /* 0x000fcc00000000ff */
[----:B------:R-:W1:Y:S01]  /*a3b0*/  MUFU.EX2 R28, R28 ;  /* 0x0000001c001c7308 */ /* 0x000e620000000800 */
[----:B--2---:R-:W-:Y:S01]  /*a3c0*/  FADD.FTZ R3, R71, R24 ;  /* 0x0000001847037221 */ /* 0x004fe20000010000 */
[C---:B---3--:R-:W-:Y:S01]  /*a3d0*/  FADD.FTZ R0, R30.reuse, R25 ;  /* 0x000000191e007221 */ /* 0x048fe20000010000 */
[----:B------:R-:W-:Y:S02]  /*a3e0*/  F2FP.F16.F32.PACK_AB R175, R30, R117 ;  /* 0x000000751eaf723e */ /* 0x000fe400000000ff */
[C---:B-1----:R-:W-:Y:S01]  /*a3f0*/  FADD.FTZ R3, R28.reuse, R3 ;  /* 0x000000031c037221 */ /* 0x042fe20000010000 */
[----:B------:R-:W-:Y:S01]  /*a400*/  F2FP.F16.F32.PACK_AB R174, R28, R71 ;  /* 0x000000471cae723e */ /* 0x000fe200000000ff */
[----:B0-----:R-:W-:Y:S06]  /*a410*/  @!P0 BRA `(.L_x_3853) ;  /* 0x0000000000048947 */ /* 0x001fec0003800000 */
[----:B------:R-:W-:Y:S01]  /*a420*/  BPT.TRAP 0x1 ;  /* 0x000000040000795c */ /* 0x000fe20000300000 */
.L_x_3853:
[----:B------:R0:W1:Y:S01]  /*a430*/  SYNCS.PHASECHK.TRANS64.TRYWAIT P2, [R20+URZ+0x22850], R73 ;  /* 0x02285049140075a7 */ /* 0x000062000804017f */
[----:B------:R-:W-:Y:S05]  /*a440*/  @!P0 BRA `(.L_x_3854) ;  /* 0x0000000000048947 */ /* 0x000fea0003800000 */
[----:B------:R-:W-:Y:S01]  /*a450*/  BPT.TRAP 0x1 ;  /* 0x000000040000795c */ /* 0x000fe20000300000 */
.L_x_3854:
[----:B------:R-:W-:Y:S04]  /*a460*/  BSSY B0, `(.L_x_3855) ;  /* 0x0000004000007945 */ /* 0x000fe80003800000 */
[----:B-1----:R-:W-:Y:S05]  /*a470*/  @P2 BRA `(.L_x_3856) ;  /* 0x0000000000082947 */ /* 0x002fea0003800000 */
[----:B------:R-:W1:Y:S02]  /*a480*/  SYNCS.PHASECHK.TRANS64.TRYWAIT P2, [R20+URZ+0x22850], R73 ;  /* 0x02285049140075a7 */ /* 0x000e64000804017f */
[----:B-1----:R-:W-:Y:S05]  /*a490*/  @!P2 BRA `(.L_x_3857) ;  /* 0x000000e4004ca947 */ /* 0x002fea0003800000 */
.L_x_3856:
[----:B------:R-:W-:Y:S05]  /*a4a0*/  BSYNC B0 ;  /* 0x0000000000007941 */ /* 0x000fea0003800000 */
.L_x_3855:
[----:B------:R-:W-:Y:S05]  /*a4b0*/  WARPSYNC.ALL ;  /* 0x0000000000007948 */ /* 0x000fea0003800000 */
[----:B------:R-:W-:Y:S01]  /*a4c0*/  R2UR UR4, R18 ;  /* 0x00000000120472ca */ /* 0x000fe200000e0000 */
[----:B------:R2:W-:Y:S01]  /*a4d0*/  BAR.SYNC.DEFER_BLOCKING R21, 0x100 ;  /* 0x000400150000751d */ /* 0x0005e20000010000 */
[----:B------:R-:W-:Y:S01]  /*a4e0*/  IMAD.MOV.U32 R179, RZ, RZ, 0xc00 ;  /* 0x00000c00ffb37424 */ /* 0x000fe200078e00ff */
[----:B------:R-:W-:Y:S01]  /*a4f0*/  IADD3 R206, R176, -0x2, RZ ;  /* 0xfffffffeb0ce7810 */ /* 0x000fe20007ffe0ff */
[----:B01----:R-:W-:-:S03]  /*a500*/  @!P1 VIADD R20, R20, 0x22860 ;  /* 0x0002286014149836 */ /* 0x003fc60000000000 */
[----:B------:R-:W-:Y:S01]  /*a510*/  ULDC UR46, c[0x0][0x988] ;  /* 0x00026200002e7ab9 */ /* 0x000fe20000000800 */
[----:B------:R-:W-:Y:S01]  /*a520*/  ULDC UR47, c[0x0][0x988] ;  /* 0x00026200002f7ab9 */ /* 0x000fe20000000800 */
        /* <DEDUP_REMOVED lines=9> */
[----:B------:R-:W-:Y:S01]  /*a5c0*/  R2UR UR7, R179 ;  /* 0x00000000b30772ca */ /* 0x000fe200000e0000 */
[----:B------:R-:W-:-:S12]  /*a5d0*/  IMAD.MOV.U32 R179, RZ, RZ, 0x40000040 ;  /* 0x40000040ffb37424 */ /* 0x000fd800078e00ff */
[----:B------:R-:W-:Y:S03]  /*a5e0*/  HGMMA.64x256x16.F32 R24, R152, gdesc[UR4].tnspB, RZ, !UPT, gsb0 ;  /* 0x43e0000498187df0 */ /* 0x000fe6000c0008ff */
[----:B------:R-:W-:Y:S02]  /*a5f0*/  WARPGROUP.DEPBAR.LE gsb0, 0x0 ;  /* 0x00008000000079c5 */ /* 0x000fe40000010000 */
[----:B------:R-:W-:Y:S01]  /*a600*/  VIADD R152, R178, 0x80 ;  /* 0x00000080b2987836 */ /* 0x000fe20000000000 */
[----:B------:R-:W-:Y:S01]  /*a610*/  MOV R153, 0x40000040 ;  /* 0x4000004000997802 */ /* 0x000fe20000000f00 */
[----:B------:R-:W-:-:S03]  /*a620*/  WARPGROUP.ARRIVE ;  /* 0x00000000000079c5 */ /* 0x000fc60000000000 */
        /* <DEDUP_REMOVED lines=16> */
[----:B------:R-:W-:Y:S01]  /*a730*/  VIADD R178, R178, 0x280 ;  /* 0x00000280b2b27836 */ /* 0x000fe20000000000 */
[----:B------:R-:W-:Y:S01]  /*a740*/  MOV R153, 0x40000040 ;  /* 0x4000004000997802 */ /* 0x000fe20000000f00 */
[----:B------:R-:W-:Y:S02]  /*a750*/  WARPGROUP.DEPBAR.LE gsb0, 0x0 ;  /* 0x00008000000079c5 */ /* 0x000fe40000010000 */
[----:B------:R-:W-:-:S15]  /*a760*/  WARPGROUP.ARRIVE ;  /* 0x00000000000079c5 */ /* 0x000fde0000000000 */
[----:B------:R-:W-:-:S05]  /*a770*/  NOP ;  /* 0x0000000000007918 */ /* 0x000fca0000000000 */
[----:B------:R-:W-:Y:S01]  /*a780*/  HGMMA.64x256x16.F32 R24, R164, gdesc[UR4].tnspB, R24, gsb0 ;  /* 0x43e00004a4187df0 */ /* 0x000fe20008000818 */
[----:B------:R-:W-:Y:S01]  /*a790*/  R2UR UR6, R152 ;  /* 0x00000000980672ca */ /* 0x000fe200000e0000 */
[----:B------:R-:W-:Y:S01]  /*a7a0*/  IMAD.IADD R152, R204, 0x1, -R202 ;  /* 0x00000001cc987824 */ /* 0x000fe200078e0aca */
[----:B------:R-:W-:-:S03]  /*a7b0*/  R2UR UR7, R153 ;  /* 0x00000000990772ca */ /* 0x000fc600000e0000 */
[----:B------:R-:W-:-:S04]  /*a7c0*/  IMAD R152, R205, 0x80, R152 ;  /* 0x00000080cd987824 */ /* 0x000fc800078e0298 */
[----:B------:R-:W-:-:S05]  /*a7d0*/  IMAD.HI R152, R152, 0x2aaaaaab, RZ ;  /* 0x2aaaaaab98987827 */ /* 0x000fca00078e02ff */
[----:B--2---:R-:W-:-:S04]  /*a7e0*/  SHF.R.U32.HI R21, RZ, 0x1f, R152 ;  /* 0x0000001fff157819 */ /* 0x004fc80000011698 */
[----:B------:R-:W-:-:S04]  /*a7f0*/  LEA.HI.SX32 R21, R152, R21, 0x1c ;  /* 0x0000001598157211 */ /* 0x000fc800078fe2ff */
[----:B------:R-:W-:-:S04]  /*a800*/  VIMNMX R207, RZ, R21, !PT ;  /* 0x00000015ffcf7248 */ /* 0x000fc80007fe0100 */
[----:B------:R-:W-:Y:S01]  /*a810*/  ISETP.GE.AND P2, PT, R206, R207, PT ;  /* 0x000000cfce00720c */ /* 0x000fe20003f46270 */
[----:B------:R-:W-:Y:S02]  /*a820*/  WARPGROUP.DEPBAR.LE gsb0, 0x0 ;  /* 0x00008000000079c5 */ /* 0x000fe40000010000 */
[----:B------:R-:W-:-:S06]  /*a830*/  WARPGROUP.ARRIVE ;  /* 0x00000000000079c5 */ /* 0x000fcc0000000000 */
        /* <DEDUP_REMOVED lines=10> */
[----:B------:R-:W-:Y:S02]  /*a8e0*/  IMAD.MOV.U32 R219, RZ, RZ, R8 ;  /* 0x000000ffffdb7224 */ /* 0x000fe400078e0008 */
[----:B------:R-:W-:-:S07]  /*a8f0*/  IMAD.MOV.U32 R220, RZ, RZ, R7 ;  /* 0x000000ffffdc7224 */ /* 0x000fce00078e0007 */
.L_x_3868:
        /* <DEDUP_REMOVED lines=8> */
.L_x_3859:
[----:B------:R-:W-:Y:S01]  /*a980*/  IMAD R21, R22, 0x8, R18 ;  /* 0x0000000816157824 */ /* 0x000fe200078e0212 */
[----:B0-----:R-:W-:-:S04]  /*a990*/  SHF.L.U32 R20, R23, 0x1f, RZ ;  /* 0x0000001f17147819 */ /* 0x001fc800000006ff */
[----:B------:R0:W1:Y:S01]  /*a9a0*/  SYNCS.PHASECHK.TRANS64.TRYWAIT P2, [R21+URZ+0x22830], R20 ;  /* 0x02283014150075a7 */ /* 0x000062000804017f */
[----:B------:R-:W-:Y:S05]  /*a9b0*/  @!P0 BRA `(.L_x_3860) ;  /* 0x0000000000048947 */ /* 0x000fea0003800000 */
[----:B------:R-:W-:Y:S01]  /*a9c0*/  BPT.TRAP 0x1 ;  /* 0x000000040000795c */ /* 0x000fe20000300000 */
.L_x_3860:
[----:B------:R-:W-:Y:S02]  /*a9d0*/  IMAD R6, R22, 0x300, R9 ;  /* 0x0000030016067824 */ /* 0x000fe400078e0209 */
[----:B------:R-:W-:Y:S01]  /*a9e0*/  IMAD.MOV.U32 R7, RZ, RZ, 0x40000040 ;  /* 0x40000040ff077424 */ /* 0x000fe200078e00ff */
[----:B-1----:R-:W-:Y:S06]  /*a9f0*/  @P2 BRA `(.L_x_3861) ;  /* 0x0000000000082947 */ /* 0x002fec0003800000 */
[----:B------:R-:W1:Y:S02]  /*aa00*/  SYNCS.PHASECHK.TRANS64.TRYWAIT P2, [R21+URZ+0x22830], R20 ;  /* 0x02283014150075a7 */ /* 0x000e64000804017f */
[----:B-1----:R-:W-:Y:S05]  /*aa10*/  @!P2 BRA `(.L_x_3862) ;  /* 0x000000e00000a947 */ /* 0x002fea0003800000 */
.L_x_3861:
[----:B------:R-:W-:Y:S05]  /*aa20*/  WARPSYNC.ALL ;  /* 0x0000000000007948 */ /* 0x000fea0003800000 */
[----:B------:R-:W-:Y:S01]  /*aa30*/  R2UR UR6, R6 ;  /* 0x00000000060672ca */ /* 0x000fe200000e0000 */
[----:B------:R-:W2:Y:S01]  /*aa40*/  LDL.LU R222, [R1] ;  /* 0x0000000001de7983 */ /* 0x000ea20000300800 */
[----:B------:R-:W-:Y:S01]  /*aa50*/  R2UR UR7, R7 ;  /* 0x00000000070772ca */ /* 0x000fe200000e0000 */
[----:B------:R-:W-:Y:S01]  /*aa60*/  WARPGROUP.ARRIVE ;  /* 0x00000000000079c5 */ /* 0x000fe20000000000 */
[----:B------:R-:W-:Y:S01]  /*aa70*/  R2UR UR4, R4 ;  /* 0x00000000040472ca */ /* 0x000fe200000e0000 */
[----:B------:R-:W-:Y:S01]  /*aa80*/  IMAD.MOV.U32 R215, RZ, RZ, 0x40000040 ;  /* 0x40000040ffd77424 */ /* 0x000fe200078e00ff */
[----:B------:R-:W-:Y:S01]  /*aa90*/  R2UR UR5, R5 ;  /* 0x00000000050572ca */ /* 0x000fe200000e0000 */
[----:B------:R-:W-:Y:S01]  /*aaa0*/  IMAD.MOV.U32 R7, RZ, RZ, 0x40000040 ;  /* 0x40000040ff077424 */ /* 0x000fe200078e00ff */
[----:B------:R-:W-:-:S11]  /*aab0*/  IADD3 R214, R6, 0x2, RZ ;  /* 0x0000000206d67810 */ /* 0x000fd60007ffe0ff */
        /* <DEDUP_REMOVED lines=22> */
[----:B------:R-:W-:-:S05]  /*ac20*/  SHF.L.U32 R7, R205, 0x7, RZ ;  /* 0x00000007cd077819 */ /* 0x000fca00000006ff */
[----:B------:R-:W-:-:S05]  /*ac30*/  IMAD R7, R206, -0x60, R7 ;  /* 0xffffffa0ce077824 */ /* 0x000fca00078e0207 */
[----:B------:R-:W-:-:S05]  /*ac40*/  IADD3 R7, R7, 0x1, R204 ;  /* 0x0000000107077810 */ /* 0x000fca0007ffe0cc */
[----:B------:R-:W-:-:S04]  /*ac50*/  IMAD.IADD R7, R7, 0x1, -R202 ;  /* 0x0000000107077824 */ /* 0x000fc800078e0aca */
[----:B------:R-:W-:-:S04]  /*ac60*/  IMAD R6, R212, -0x2, R7 ;  /* 0xfffffffed4067824 */ /* 0x000fc800078e0207 */
[----:B------:R-:W-:-:S05]  /*ac70*/  IMAD.IADD R6, R213, 0x1, R6 ;  /* 0x00000001d5067824 */ /* 0x000fca00078e0206 */
[C---:B------:R-:W-:Y:S02]  /*ac80*/  ISETP.GT.AND P2, PT, R6.reuse, RZ, PT ;  /* 0x000000ff0600720c */ /* 0x040fe40003f44270 */
[----:B------:R-:W-:Y:S02]  /*ac90*/  ISETP.GT.AND P3, PT, R6, 0x1, PT ;  /* 0x000000010600780c */ /* 0x000fe40003f64270 */
[----:B--2---:R-:W-:-:S04]  /*aca0*/  LOP3.LUT R222, R222, 0xfffffeff, RZ, 0xc0, !PT ;  /* 0xfffffeffdede7812 */ /* 0x004fc800078ec0ff */
[----:B------:R-:W-:-:S04]  /*acb0*/  @P1 LOP3.LUT R222, R222, 0x100, RZ, 0xfc, !PT ;  /* 0x00000100dede1812 */ /* 0x000fc800078efcff */
[----:B------:R-:W-:-:S04]  /*acc0*/  LOP3.LUT R222, R222, 0xffffff7f, RZ, 0xc0, !PT ;  /* 0xffffff7fdede7812 */ /* 0x000fc800078ec0ff */
[----:B------:R-:W-:-:S04]  /*acd0*/  @P0 LOP3.LUT R222, R222, 0x80, RZ, 0xfc, !PT ;  /* 0x00000080dede0812 */ /* 0x000fc800078efcff */
[----:B------:R-:W-:Y:S01]  /*ace0*/  LOP3.LUT R222, R222, 0xfffffdff, RZ, 0xc0, !PT ;  /* 0xfffffdffdede7812 */ /* 0x000fe200078ec0ff */
        /* <DEDUP_REMOVED lines=71> */
[----:B------:R-:W-:Y:S02]  /*b160*/  FSEL R197, R197, -INF , P3 ;  /* 0xff800000c5c57808 */ /* 0x000fe40001800000 */
[----:B------:R-:W-:-:S04]  /*b170*/  FMNMX.FTZ R8, R196, R7, !PT ;  /* 0x00000007c4087209 */ /* 0x000fc80007810000 */
[----:B------:R-:W-:-:S05]  /*b180*/  FMNMX.FTZ R215, R197, R8, !PT ;  /* 0x00000008c5d77209 */ /* 0x000fca0007810000 */
[----:B------:R-:W2:Y:S02]  /*b190*/  SHFL.BFLY PT, R8, R215, 0x2, 0x1f ;  /* 0x0c401f00d7087f89 */ /* 0x000ea400000e0000 */
[----:B--2---:R-:W-:-:S05]  /*b1a0*/  FMNMX.FTZ R221, R215, R8, !PT ;  /* 0x00000008d7dd7209 */ /* 0x004fca0007810000 */
[----:B------:R-:W2:Y:S02]  /*b1b0*/  SHFL.BFLY PT, R8, R221, 0x1, 0x1f ;  /* 0x0c201f00dd087f89 */ /* 0x000ea400000e0000 */
[----:B--2---:R-:W-:Y:S01]  /*b1c0*/  FMNMX.FTZ R7, R221, R8, !PT ;  /* 0x00000008dd077209 */ /* 0x004fe20007810000 */
[----:B------:R-:W-:Y:S02]  /*b1d0*/  VIADD R8, R6, 0x8 ;  /* 0x0000000806087836 */ /* 0x000fe40000000000 */
[----:B------:R-:W-:Y:S01]  /*b1e0*/  IMAD.U32 R6, RZ, RZ, UR47 ;  /* 0x0000002fff067e24 */ /* 0x000fe2000f8e00ff */
[C---:B------:R-:W-:Y:S02]  /*b1f0*/  FSETP.NEU.FTZ.AND P2, PT, R7.reuse, -INF , PT ;  /* 0xff8000000700780b */ /* 0x040fe40003f5d000 */
[C---:B------:R-:W-:Y:S01]  /*b200*/  ISETP.GT.AND P3, PT, R8.reuse, RZ, PT ;  /* 0x000000ff0800720c */ /* 0x040fe20003f64270 */
[----:B------:R-:W-:Y:S01]  /*b210*/  FMUL.FTZ R215, R7, R6 ;  /* 0x0000000607d77220 */ /* 0x000fe20000410000 */
[----:B------:R-:W-:-:S02]  /*b220*/  ISETP.GT.AND P5, PT, R8, 0x1, PT ;  /* 0x000000010800780c */ /* 0x000fc40003fa4270 */
[----:B------:R-:W-:Y:S02]  /*b230*/  FSEL R154, R154, -INF , P3 ;  /* 0xff8000009a9a7808 */ /* 0x000fe40001800000 */
[C---:B------:R-:W-:Y:S02]  /*b240*/  ISETP.GT.AND P4, PT, R8.reuse, 0x8, PT ;  /* 0x000000080800780c */ /* 0x040fe40003f84270 */
        /* <DEDUP_REMOVED lines=8> */
[----:B------:R-:W-:Y:S02]  /*b2d0*/  FSEL R163, R163, -INF , P4 ;  /* 0xff800000a3a37808 */ /* 0x000fe40002000000 */
[----:B------:R-:W-:-:S02]  /*b2e0*/  FSEL R166, R166, -INF , P3 ;  /* 0xff800000a6a67808 */ /* 0x000fc40001800000 */
[C---:B------:R-:W-:Y:S02]  /*b2f0*/  ISETP.GT.AND P5, PT, R8.reuse, 0x19, PT ;  /* 0x000000190800780c */ /* 0x040fe40003fa4270 */
[C---:B------:R-:W-:Y:S02]  /*b300*/  ISETP.GT.AND P4, PT, R8.reuse, 0x20, PT ;  /* 0x000000200800780c */ /* 0x040fe40003f84270 */
[C---:B------:R-:W-:Y:S02]  /*b310*/  ISETP.GT.AND P3, PT, R8.reuse, 0x21, PT ;  /* 0x000000210800780c */ /* 0x040fe40003f64270 */
[----:B------:R-:W-:Y:S02]  /*b320*/  ISETP.GT.AND P1, PT, R8, 0x41, PT ;  /* 0x000000410800780c */ /* 0x000fe40003f24270 */
[----:B------:R-:W-:Y:S02]  /*b330*/  FSEL R167, R167, -INF , P5 ;  /* 0xff800000a7a77808 */ /* 0x000fe40002800000 */
[----:B------:R-:W-:-:S02]  /*b340*/  FSEL R170, R170, -INF , P4 ;  /* 0xff800000aaaa7808 */ /* 0x000fc40002000000 */
[----:B------:R-:W-:Y:S02]  /*b350*/  FSEL R171, R171, -INF , P3 ;  /* 0xff800000abab7808 */ /* 0x000fe40001800000 */
        /* <DEDUP_REMOVED lines=9> */
[----:B------:R-:W-:Y:S02]  /*b3f0*/  FSEL R223, R7, RZ, P2 ;  /* 0x000000ff07df7208 */ /* 0x000fe40001000000 */
[----:B------:R-:W-:-:S02]  /*b400*/  FSEL R179, R179, -INF , P5 ;  /* 0xff800000b3b37808 */ /* 0x000fc40002800000 */
[----:B------:R-:W-:Y:S01]  /*b410*/  FSEL R182, R182, -INF , P4 ;  /* 0xff800000b6b67808 */ /* 0x000fe20002000000 */
[----:B------:R-:W-:Y:S01]  /*b420*/  FADD.FTZ R214, -R223, R220 ;  /* 0x000000dcdfd67221 */ /* 0x000fe20000010100 */
[----:B------:R-:W-:Y:S02]  /*b430*/  @P1 LOP3.LUT R222, R222, 0x200, RZ, 0xfc, !PT ;  /* 0x00000200dede1812 */ /* 0x000fe400078efcff */
[----:B------:R-:W-:Y:S02]  /*b440*/  FSEL R183, R183, -INF , P3 ;  /* 0xff800000b7b77808 */ /* 0x000fe40001800000 */
[----:B------:R-:W-:Y:S01]  /*b450*/  FSEL R215, R215, RZ, P2 ;  /* 0x000000ffd7d77208 */ /* 0x000fe20001000000 */
[----:B------:R-:W-:Y:S01]  /*b460*/  STL [R1], R222 ;  /* 0x000000de01007387 */ /* 0x000fe20000100800 */
[C---:B------:R-:W-:Y:S02]  /*b470*/  ISETP.GT.AND P0, PT, R8.reuse, 0x48, PT ;  /* 0x000000480800780c */ /* 0x040fe40003f04270 */
[----:B------:R-:W-:Y:S01]  /*b480*/  ISETP.GT.AND P3, PT, R8, 0x50, PT ;  /* 0x000000500800780c */ /* 0x000fe20003f64270 */
[-CC-:B------:R-:W-:Y:S01]  /*b490*/  FFMA.FTZ R152, R152, R6.reuse, -R215.reuse ;  /* 0x0000000698987223 */ /* 0x180fe200000108d7 */
[C---:B------:R-:W-:Y:S01]  /*b4a0*/  ISETP.GT.AND P4, PT, R8.reuse, 0x51, PT ;  /* 0x000000510800780c */ /* 0x040fe20003f84270 */
[-CC-:B------:R-:W-:Y:S01]  /*b4b0*/  FFMA.FTZ R153, R153, R6.reuse, -R215.reuse ;  /* 0x0000000699997223 */ /* 0x180fe200000108d7 */
[----:B------:R-:W-:Y:S01]  /*b4c0*/  ISETP.GT.AND P5, PT, R8, 0x58, PT ;  /* 0x000000580800780c */ /* 0x000fe20003fa4270 */
[-CC-:B------:R-:W-:Y:S01]  /*b4d0*/  FFMA.FTZ R156, R156, R6.reuse, -R215.reuse ;  /* 0x000000069c9c7223 */ /* 0x180fe200000108d7 */
[C---:B------:R-:W-:Y:S01]  /*b4e0*/  ISETP.GT.AND P6, PT, R8.reuse, 0x59, PT ;  /* 0x000000590800780c */ /* 0x040fe20003fc4270 */
[-CC-:B------:R-:W-:Y:S01]  /*b4f0*/  FFMA.FTZ R157, R157, R6.reuse, -R215.reuse ;  /* 0x000000069d9d7223 */ /* 0x180fe200000108d7 */
[----:B------:R-:W-:Y:S01]  /*b500*/  ISETP.GT.AND P1, PT, R8, 0x40, PT ;  /* 0x000000400800780c */ /* 0x000fe20003f24270 */
[-CC-:B------:R-:W-:Y:S01]  /*b510*/  FFMA.FTZ R160, R160, R6.reuse, -R215.reuse ;  /* 0x00000006a0a07223 */ /* 0x180fe200000108d7 */
[----:B------:R-:W-:Y:S01]  /*b520*/  ISETP.GT.AND P2, PT, R8, 0x49, PT ;  /* 0x000000490800780c */ /* 0x000fe20003f44270 */
[-CC-:B------:R-:W-:Y:S01]  /*b530*/  FFMA.FTZ R161, R161, R6.reuse, -R215.reuse ;  /* 0x00000006a1a17223 */ /* 0x180fe200000108d7 */
        /* <DEDUP_REMOVED lines=19> */
[----:B------:R-:W-:Y:S01]  /*b670*/  FMNMX.FTZ R215, R155, R8, !PT ;  /* 0x000000089bd77209 */ /* 0x000fe20007810000 */
[----:B------:R2:W-:Y:S01]  /*b680*/  MUFU.EX2 R220, R189 ;  /* 0x000000bd00dc7308 */ /* 0x0005e20000000800 */
[----:B------:R-:W-:-:S02]  /*b690*/  FSEL R186, R186, -INF , P1 ;  /* 0xff800000baba7808 */ /* 0x000fc40000800000 */
[----:B------:R-:W-:Y:S02]  /*b6a0*/  FMNMX.FTZ R8, R158, R215, !PT ;  /* 0x000000d79e087209 */ /* 0x000fe40007810000 */
[----:B------:R-:W-:Y:S02]  /*b6b0*/  LOP3.LUT P1, RZ, R222, 0x200, RZ, 0xc0, !PT ;  /* 0x00000200deff7812 */ /* 0x000fe4000782c0ff */
[----:B------:R-:W-:Y:S01]  /*b6c0*/  FMNMX.FTZ R215, R159, R8, !PT ;  /* 0x000000089fd77209 */ /* 0x000fe20007810000 */
[----:B------:R-:W-:Y:S01]  /*b6d0*/  MUFU.EX2 R152, R152 ;  /* 0x0000009800987308 */ /* 0x000fe20000000800 */
[----:B------:R-:W-:Y:S01]  /*b6e0*/  FSEL R187, R187, -INF , P1 ;  /* 0xff800000bbbb7808 */ /* 0x000fe20000800000 */
[----:B--2---:R-:W-:Y:S01]  /*b6f0*/  FMUL.FTZ R189, R214, R6 ;  /* 0x00000006d6bd7220 */ /* 0x004fe20000410000 */
[----:B------:R-:W-:Y:S02]  /*b700*/  FMNMX.FTZ R8, R162, R215, !PT ;  /* 0x000000d7a2087209 */ /* 0x000fe40007810000 */
[----:B------:R-:W-:-:S02]  /*b710*/  FSEL R190, R190, -INF , P0 ;  /* 0xff800000bebe7808 */ /* 0x000fc40000000000 */
[----:B------:R-:W-:Y:S01]  /*b720*/  FMNMX.FTZ R215, R163, R8, !PT ;  /* 0x00000008a3d77209 */ /* 0x000fe20007810000 */
[----:B------:R-:W2:Y:S01]  /*b730*/  MUFU.EX2 R189, R189 ;  /* 0x000000bd00bd7308 */ /* 0x000ea20000000800 */
[----:B------:R-:W-:Y:S02]  /*b740*/  FSEL R191, R191, -INF , P2 ;  /* 0xff800000bfbf7808 */ /* 0x000fe40001000000 */
[----:B------:R-:W-:Y:S02]  /*b750*/  FMNMX.FTZ R8, R166, R215, !PT ;  /* 0x000000d7a6087209 */ /* 0x000fe40007810000 */
[----:B------:R-:W-:Y:S02]  /*b760*/  FSEL R194, R194, -INF , P3 ;  /* 0xff800000c2c27808 */ /* 0x000fe40001800000 */
[----:B------:R-:W-:Y:S01]  /*b770*/  FMNMX.FTZ R215, R167, R8, !PT ;  /* 0x00000008a7d77209 */ /* 0x000fe20007810000 */
[----:B------:R-:W3:Y:S01]  /*b780*/  MUFU.EX2 R153, R153 ;  /* 0x0000009900997308 */ /* 0x000ee20000000800 */
[----:B------:R-:W-:-:S02]  /*b790*/  FSEL R195, R195, -INF , P4 ;  /* 0xff800000c3c37808 */ /* 0x000fc40002000000 */
[----:B------:R-:W-:Y:S02]  /*b7a0*/  FMNMX.FTZ R8, R170, R215, !PT ;  /* 0x000000d7aa087209 */ /* 0x000fe40007810000 */
[----:B------:R-:W-:Y:S02]  /*b7b0*/  FSEL R198, R198, -INF , P5 ;  /* 0xff800000c6c67808 */ /* 0x000fe40002800000 */
[----:B------:R-:W-:Y:S01]  /*b7c0*/  FMNMX.FTZ R215, R171, R8, !PT ;  /* 0x00000008abd77209 */ /* 0x000fe20007810000 */
[----:B------:R-:W-:Y:S01]  /*b7d0*/  MUFU.EX2 R156, R156 ;  /* 0x0000009c009c7308 */ /* 0x000fe20000000800 */
[----:B------:R-:W-:Y:S01]  /*b7e0*/  FSEL R199, R199, -INF , P6 ;  /* 0xff800000c7c77808 */ /* 0x000fe20003000000 */
[----:B--2---:R-:W-:Y:S01]  /*b7f0*/  FFMA.FTZ R3, R189, R3, R152 ;  /* 0x00000003bd037223 */ /* 0x004fe20000010098 */
[----:B------:R-:W-:Y:S01]  /*b800*/  FMNMX.FTZ R8, R174, R215, !PT ;  /* 0x000000d7ae087209 */ /* 0x000fe20007810000 */
[-C--:B------:R-:W-:Y:S01]  /*b810*/  FMUL.FTZ R24, R24, R189.reuse ;  /* 0x000000bd18187220 */ /* 0x080fe20000410000 */
[----:B------:R-:W-:Y:S01]  /*b820*/  LOP3.LUT P1, RZ, R222, 0x100, RZ, 0xc0, !PT ;  /* 0x00000100deff7812 */ /* 0x000fe2000782c0ff */
[-C--:B------:R-:W-:Y:S01]  /*b830*/  FMUL.FTZ R25, R25, R189.reuse ;  /* 0x000000bd19197220 */ /* 0x080fe20000410000 */
[----:B------:R-:W-:Y:S01]  /*b840*/  FMNMX.FTZ R215, R175, R8, !PT ;  /* 0x00000008afd77209 */ /* 0x000fe20007810000 */
[----:B------:R-:W-:Y:S01]  /*b850*/  MUFU.EX2 R157, R157 ;  /* 0x0000009d009d7308 */ /* 0x000fe20000000800 */
[C---:B---3--:R-:W-:Y:S01]  /*b860*/  FADD.FTZ R3, R153.reuse, R3 ;  /* 0x0000000399037221 */ /* 0x048fe20000010000 */
[----:B------:R-:W-:Y:S01]  /*b870*/  F2FP.F16.F32.PACK_AB R152, R153, R152 ;  /* 0x000000989998723e */ /* 0x000fe200000000ff */
[----:B------:R-:W-:Y:S01]  /*b880*/  FMUL.FTZ R28, R28, R189 ;  /* 0x000000bd1c1c7220 */ /* 0x000fe20000410000 */
[----:B------:R-:W-:Y:S01]  /*b890*/  FMNMX.FTZ R8, R178, R215, !PT ;  /* 0x000000d7b2087209 */ /* 0x000fe20007810000 */
[-C--:B------:R-:W-:Y:S01]  /*b8a0*/  FMUL.FTZ R29, R29, R189.reuse ;  /* 0x000000bd1d1d7220 */ /* 0x080fe20000410000 */
[----:B------:R-:W-:Y:S01]  /*b8b0*/  LOP3.LUT P0, RZ, R222, 0x80, RZ, 0xc0, !PT ;  /* 0x00000080deff7812 */ /* 0x000fe2000780c0ff */
[-C--:B------:R-:W-:Y:S01]  /*b8c0*/  FMUL.FTZ R32, R32, R189.reuse ;  /* 0x000000bd20207220 */ /* 0x080fe20000410000 */
[----:B------:R-:W-:Y:S01]  /*b8d0*/  FMNMX.FTZ R215, R179, R8, !PT ;  /* 0x00000008b3d77209 */ /* 0x000fe20007810000 */
[----:B------:R-:W-:Y:S01]  /*b8e0*/  MUFU.EX2 R160, R160 ;  /* 0x000000a000a07308 */ /* 0x000fe20000000800 */
[-C--:B------:R-:W-:Y:S01]  /*b8f0*/  FMUL.FTZ R33, R33, R189.reuse ;  /* 0x000000bd21217220 */ /* 0x080fe20000410000 */
[----:B------:R-:W-:Y:S01]  /*b900*/  FMUL.FTZ R36, R36, R189 ;  /* 0x000000bd24247220 */ /* 0x000fe20000410000 */
[----:B------:R-:W-:Y:S01]  /*b910*/  FMNMX.FTZ R8, R182, R215, !PT ;  /* 0x000000d7b6087209 */ /* 0x000fe20007810000 */
[-C--:B------:R-:W-:Y:S01]  /*b920*/  FMUL.FTZ R37, R37, R189.reuse ;  /* 0x000000bd25257220 */ /* 0x080fe20000410000 */
[-C--:B------:R-:W-:Y:S01]  /*b930*/  FMUL.FTZ R40, R40, R189.reuse ;  /* 0x000000bd28287220 */ /* 0x080fe20000410000 */
        /* <DEDUP_REMOVED lines=61> */
[----:B------:R-:W-:Y:S01]  /*bd10*/  FMUL.FTZ R128, R128, R189 ;  /* 0x000000bd80807220 */ /* 0x000fe20000410000 */
[----:B--2---:R-:W-:Y:S01]  /*bd20*/  FMNMX.FTZ R8, R8, R215, !PT ;  /* 0x000000d708087209 */ /* 0x004fe20007810000 */
[-C--:B------:R-:W-:Y:S01]  /*bd30*/  FMUL.FTZ R129, R129, R189.reuse ;  /* 0x000000bd81817220 */ /* 0x080fe20000410000 */
[-C--:B------:R-:W-:Y:S01]  /*bd40*/  FMUL.FTZ R132, R132, R189.reuse ;  /* 0x000000bd84847220 */ /* 0x080fe20000410000 */
[-C--:B------:R-:W-:Y:S01]  /*bd50*/  FMUL.FTZ R133, R133, R189.reuse ;  /* 0x000000bd85857220 */ /* 0x080fe20000410000 */
[----:B------:R2:W-:Y:S01]  /*bd60*/  MUFU.EX2 R215, R177 ;  /* 0x000000b100d77308 */ /* 0x0005e20000000800 */
[----:B------:R-:W3:Y:S01]  /*bd70*/  SHFL.BFLY PT, R221, R8, 0x1, 0x1f ;  /* 0x0c201f0008dd7f89 */ /* 0x000ee200000e0000 */
        /* <DEDUP_REMOVED lines=8> */
[----:B------:R-:W-:-:S06]  /*be00*/  FMUL.FTZ R149, R149, R189 ;  /* 0x000000bd95957220 */ /* 0x000fcc0000410000 */
[----:B------:R-:W-:Y:S08]  /*be10*/  MUFU.EX2 R181, R181 ;  /* 0x000000b500b57308 */ /* 0x000ff00000000800 */
[----:B------:R-:W-:Y:S01]  /*be20*/  MUFU.EX2 R184, R184 ;  /* 0x000000b800b87308 */ /* 0x000fe20000000800 */
[----:B---3--:R-:W-:-:S04]  /*be30*/  FMNMX.FTZ R8, R8, R221, !PT ;  /* 0x000000dd08087209 */ /* 0x008fc80007810000 */
[C---:B------:R-:W-:Y:S01]  /*be40*/  FSETP.NEU.FTZ.AND P2, PT, R8.reuse, -INF , PT ;  /* 0xff8000000800780b */ /* 0x040fe20003f5d000 */
[----:B------:R-:W-:Y:S02]  /*be50*/  FMUL.FTZ R221, R8, R6 ;  /* 0x0000000608dd7220 */ /* 0x000fe40000410000 */
[----:B------:R-:W-:Y:S03]  /*be60*/  MUFU.EX2 R185, R185 ;  /* 0x000000b900b97308 */ /* 0x000fe60000000800 */
[----:B--2---:R-:W-:-:S05]  /*be70*/  FSEL R177, R221, RZ, P2 ;  /* 0x000000ffddb17208 */ /* 0x004fca0001000000 */
        /* <DEDUP_REMOVED lines=25> */
[----:B------:R-:W2:Y:S07]  /*c010*/  S2R R177, SR_TID.X ;  /* 0x0000000000b17919 */ /* 0x000eae0000002100 */
[----:B------:R3:W-:Y:S08]  /*c020*/  MUFU.EX2 R197, R154 ;  /* 0x0000009a00c57308 */ /* 0x0007f00000000800 */
[----:B------:R-:W-:Y:S01]  /*c030*/  MUFU.EX2 R221, R158 ;  /* 0x0000009e00dd7308 */ /* 0x000fe20000000800 */
[----:B---3--:R-:W-:-:S05]  /*c040*/  FSEL R154, R8, RZ, P2 ;  /* 0x000000ff089a7208 */ /* 0x008fca0001000000 */
[----:B------:R-:W-:Y:S01]  /*c050*/  FADD.FTZ R153, -R154, R219 ;  /* 0x000000db9a997221 */ /* 0x000fe20000010100 */
[----:B------:R-:W-:Y:S01]  /*c060*/  @!P1 VIADD R154, R21, 0x22840 ;  /* 0x00022840159a9836 */ /* 0x000fe20000000000 */
[----:B------:R-:W-:Y:S02]  /*c070*/  MUFU.EX2 R219, R214 ;  /* 0x000000d600db7308 */ /* 0x000fe40000000800 */
[----:B------:R-:W-:Y:S02]  /*c080*/  FMUL.FTZ R153, R153, R6 ;  /* 0x0000000699997220 */ /* 0x000fe40000410000 */
[----:B------:R-:W-:-:S04]  /*c090*/  @!P1 PRMT R154, RZ, 0x654, R154 ;  /* 0x00000654ff9a9816 */ /* 0x000fc8000000009a */
[----:B------:R-:W3:Y:S01]  /*c0a0*/  MUFU.EX2 R214, R153 ;  /* 0x0000009900d67308 */ /* 0x000ee20000000800 */
[----:B--2---:R-:W-:-:S04]  /*c0b0*/  SHF.R.U32.HI R177, RZ, 0x7, R177 ;  /* 0x00000007ffb17819 */ /* 0x004fc800000116b1 */
[----:B------:R-:W-:-:S03]  /*c0c0*/  IADD3 R177, -R177, 0xb, RZ ;  /* 0x0000000bb1b17810 */ /* 0x000fc60007ffe1ff */
[----:B------:R-:W2:Y:S02]  /*c0d0*/  MUFU.EX2 R155, R155 ;  /* 0x0000009b009b7308 */ /* 0x000ea40000000800 */
[----:B------:R4:W-:Y:S06]  /*c0e0*/  BAR.ARV R177, 0x100 ;  /* 0x000400b10000751d */ /* 0x0009ec0000002000 */
[----:B------:R5:W-:Y:S01]  /*c0f0*/  @!P1 SYNCS.ARRIVE.TRANS64.RED.A1T0 RZ, [R154+URZ], RZ ;  /* 0x000000ff9aff99a7 */ /* 0x000be2000810043f */
[----:B------:R-:W0:Y:S01]  /*c100*/  MUFU.EX2 R159, R159 ;  /* 0x0000009f009f7308 */ /* 0x000e220000000800 */
[----:B---3--:R-:W-:Y:S01]  /*c110*/  FFMA.FTZ R0, R214, R0, R197 ;  /* 0x00000000d6007223 */ /* 0x008fe200000100c5 */
[-C--:B------:R-:W-:Y:S01]  /*c120*/  FMUL.FTZ R26, R26, R214.reuse ;  /* 0x000000d61a1a7220 */ /* 0x080fe20000410000 */
[-C--:B------:R-:W-:Y:S01]  /*c130*/  FMUL.FTZ R27, R27, R214.reuse ;  /* 0x000000d61b1b7220 */ /* 0x080fe20000410000 */
[-C--:B------:R-:W-:Y:S01]  /*c140*/  FMUL.FTZ R30, R30, R214.reuse ;  /* 0x000000d61e1e7220 */ /* 0x080fe20000410000 */
[-C--:B------:R-:W-:Y:S01]  /*c150*/  FMUL.FTZ R31, R31, R214.reuse ;  /* 0x000000d61f1f7220 */ /* 0x080fe20000410000 */
[-C--:B------:R-:W-:Y:S01]  /*c160*/  FMUL.FTZ R34, R34, R214.reuse ;  /* 0x000000d622227220 */ /* 0x080fe20000410000 */
[----:B-----5:R-:W-:Y:S01]  /*c170*/  FADD.FTZ R154, R156, R3 ;  /* 0x000000039c9a7221 */ /* 0x020fe20000010000 */
[----:B------:R3:W5:Y:S01]  /*c180*/  MUFU.EX2 R222, R162 ;  /* 0x000000a200de7308 */ /* 0x0007620000000800 */
[----:B--2---:R-:W-:Y:S01]  /*c190*/  FADD.FTZ R0, R155, R0 ;  /* 0x000000009b007221 */ /* 0x004fe20000010000 */
[----:B------:R-:W-:Y:S01]  /*c1a0*/  FMUL.FTZ R35, R35, R214 ;  /* 0x000000d623237220 */ /* 0x000fe20000410000 */
[C---:B------:R-:W-:Y:S01]  /*c1b0*/  FADD.FTZ R3, R157.reuse, R154 ;  /* 0x0000009a9d037221 */ /* 0x040fe20000010000 */
[----:B------:R-:W-:Y:S01]  /*c1c0*/  F2FP.F16.F32.PACK_AB R154, R157, R156 ;  /* 0x0000009c9d9a723e */ /* 0x000fe200000000ff */
[----:B------:R-:W-:Y:S01]  /*c1d0*/  FADD.FTZ R0, R221, R0 ;  /* 0x00000000dd007221 */ /* 0x000fe20000010000 */
[-C--:B------:R-:W-:Y:S01]  /*c1e0*/  FMUL.FTZ R38, R38, R214.reuse ;  /* 0x000000d626267220 */ /* 0x080fe20000410000 */
[----:B------:R-:W-:Y:S01]  /*c1f0*/  FADD.FTZ R156, R160, R3 ;  /* 0x00000003a09c7221 */ /* 0x000fe20000010000 */
[----:B------:R-:W2:Y:S01]  /*c200*/  MUFU.EX2 R163, R163 ;  /* 0x000000a300a37308 */ /* 0x000ea20000000800 */
[-C--:B------:R-:W-:Y:S01]  /*c210*/  FMUL.FTZ R39, R39, R214.reuse ;  /* 0x000000d627277220 */ /* 0x080fe20000410000 */
[----:B------:R-:W-:Y:S01]  /*c220*/  FMUL.FTZ R42, R42, R214 ;  /* 0x000000d62a2a7220 */ /* 0x000fe20000410000 */
[C---:B------:R-:W-:Y:S01]  /*c230*/  FADD.FTZ R3, R161.reuse, R156 ;  /* 0x0000009ca1037221 */ /* 0x040fe20000010000 */
[----:B------:R-:W-:Y:S01]  /*c240*/  F2FP.F16.F32.PACK_AB R156, R161, R160 ;  /* 0x000000a0a19c723e */ /* 0x000fe200000000ff */
[-C--:B------:R-:W-:Y:S01]  /*c250*/  FMUL.FTZ R43, R43, R214.reuse ;  /* 0x000000d62b2b7220 */ /* 0x080fe20000410000 */
[-C--:B------:R-:W-:Y:S01]  /*c260*/  FMUL.FTZ R46, R46, R214.reuse ;  /* 0x000000d62e2e7220 */ /* 0x080fe20000410000 */
[----:B------:R-:W-:Y:S01]  /*c270*/  FADD.FTZ R158, R164, R3 ;  /* 0x00000003a49e7221 */ /* 0x000fe20000010000 */
[----:B------:R1:W4:Y:S01]  /*c280*/  MUFU.EX2 R223, R166 ;  /* 0x000000a600df7308 */ /* 0x0003220000000800 */
[-C--:B------:R-:W-:Y:S01]  /*c290*/  FMUL.FTZ R47, R47, R214.reuse ;  /* 0x000000d62f2f7220 */ /* 0x080fe20000410000 */
[----:B------:R-:W-:Y:S01]  /*c2a0*/  FMUL.FTZ R50, R50, R214 ;  /* 0x000000d632327220 */ /* 0x000fe20000410000 */
[C---:B------:R-:W-:Y:S01]  /*c2b0*/  FADD.FTZ R3, R165.reuse, R158 ;  /* 0x0000009ea5037221 */ /* 0x040fe20000010000 */
[----:B------:R-:W-:Y:S01]  /*c2c0*/  F2FP.F16.F32.PACK_AB R158, R165, R164 ;  /* 0x000000a4a59e723e */ /* 0x000fe200000000ff */
[-C--:B------:R-:W-:Y:S01]  /*c2d0*/  FMUL.FTZ R51, R51, R214.reuse ;  /* 0x000000d633337220 */ /* 0x080fe20000410000 */
[-C--:B------:R-:W-:Y:S01]  /*c2e0*/  FMUL.FTZ R54, R54, R214.reuse ;  /* 0x000000d636367220 */ /* 0x080fe20000410000 */
[----:B------:R-:W-:Y:S01]  /*c2f0*/  FADD.FTZ R160, R168, R3 ;  /* 0x00000003a8a07221 */ /* 0x000fe20000010000 */
[----:B------:R-:W4:Y:S01]  /*c300*/  MUFU.EX2 R167, R167 ;  /* 0x000000a700a77308 */ /* 0x000f220000000800 */
[-C--:B------:R-:W-:Y:S01]  /*c310*/  FMUL.FTZ R55, R55, R214.reuse ;  /* 0x000000d637377220 */ /* 0x080fe20000410000 */
[----:B------:R-:W-:Y:S01]  /*c320*/  FMUL.FTZ R58, R58, R214 ;  /* 0x000000d63a3a7220 */ /* 0x000fe20000410000 */
[C---:B------:R-:W-:Y:S01]  /*c330*/  FADD.FTZ R3, R169.reuse, R160 ;  /* 0x000000a0a9037221 */ /* 0x040fe20000010000 */
[----:B------:R-:W-:Y:S01]  /*c340*/  F2FP.F16.F32.PACK_AB R160, R169, R168 ;  /* 0x000000a8a9a0723e */ /* 0x000fe200000000ff */
[-C--:B------:R-:W-:Y:S01]  /*c350*/  FMUL.FTZ R59, R59, R214.reuse ;  /* 0x000000d63b3b7220 */ /* 0x080fe20000410000 */
[-C--:B------:R-:W-:Y:S01]  /*c360*/  FMUL.FTZ R62, R62, R214.reuse ;  /* 0x000000d63e3e7220 */ /* 0x080fe20000410000 */
[----:B---3--:R-:W-:Y:S01]  /*c370*/  FADD.FTZ R162, R172, R3 ;  /* 0x00000003aca27221 */ /* 0x008fe20000010000 */
[----:B------:R-:W-:Y:S01]  /*c380*/  MUFU.EX2 R224, R170 ;  /* 0x000000aa00e07308 */ /* 0x000fe20000000800 */
[-C--:B------:R-:W-:Y:S01]  /*c390*/  FMUL.FTZ R63, R63, R214.reuse ;  /* 0x000000d63f3f7220 */ /* 0x080fe20000410000 */
[----:B------:R-:W-:Y:S01]  /*c3a0*/  FMUL.FTZ R66, R66, R214 ;  /* 0x000000d642427220 */ /* 0x000fe20000410000 */
[C---:B------:R-:W-:Y:S01]  /*c3b0*/  FADD.FTZ R3, R173.reuse, R162 ;  /* 0x000000a2ad037221 */ /* 0x040fe20000010000 */
[----:B------:R-:W-:Y:S01]  /*c3c0*/  F2FP.F16.F32.PACK_AB R162, R173, R172 ;  /* 0x000000acada2723e */ /* 0x000fe200000000ff */
[-C--:B------:R-:W-:Y:S01]  /*c3d0*/  FMUL.FTZ R67, R67, R214.reuse ;  /* 0x000000d643437220 */ /* 0x080fe20000410000 */
[-C--:B------:R-:W-:Y:S01]  /*c3e0*/  FMUL.FTZ R70, R70, R214.reuse ;  /* 0x000000d646467220 */ /* 0x080fe20000410000 */
[----:B------:R-:W-:Y:S01]  /*c3f0*/  FADD.FTZ R164, R176, R3 ;  /* 0x00000003b0a47221 */ /* 0x000fe20000010000 */
[----:B0-----:R-:W-:Y:S01]  /*c400*/  FADD.FTZ R3, R159, R0 ;  /* 0x000000009f037221 */ /* 0x001fe20000010000 */
[----:B------:R-:W0:Y:S01]  /*c410*/  MUFU.EX2 R188, R188 ;  /* 0x000000bc00bc7308 */ /* 0x000e220000000800 */
[----:B------:R-:W-:Y:S01]  /*c420*/  FMUL.FTZ R71, R71, R214 ;  /* 0x000000d647477220 */ /* 0x000fe20000410000 */
[C---:B------:R-:W-:Y:S01]  /*c430*/  FADD.FTZ R153, R215.reuse, R164 ;  /* 0x000000a4d7997221 */ /* 0x040fe20000010000 */
[----:B-----5:R-:W-:Y:S01]  /*c440*/  FADD.FTZ R0, R222, R3 ;  /* 0x00000003de007221 */ /* 0x020fe20000010000 */
[----:B------:R-:W-:Y:S01]  /*c450*/  F2FP.F16.F32.PACK_AB R164, R215, R176 ;  /* 0x000000b0d7a4723e */ /* 0x000fe200000000ff */
[-C--:B------:R-:W-:Y:S01]  /*c460*/  FMUL.FTZ R74, R74, R214.reuse ;  /* 0x000000d64a4a7220 */ /* 0x080fe20000410000 */
[----:B-1----:R-:W-:Y:S01]  /*c470*/  FADD.FTZ R166, R180, R153 ;  /* 0x00000099b4a67221 */ /* 0x002fe20000010000 */
[----:B--2---:R-:W-:Y:S01]  /*c480*/  FADD.FTZ R0, R163, R0 ;  /* 0x00000000a3007221 */ /* 0x004fe20000010000 */
[----:B------:R-:W1:Y:S01]  /*c490*/  MUFU.EX2 R171, R171 ;  /* 0x000000ab00ab7308 */ /* 0x000e620000000800 */
[----:B------:R-:W-:Y:S01]  /*c4a0*/  FMUL.FTZ R75, R75, R214 ;  /* 0x000000d64b4b7220 */ /* 0x000fe20000410000 */
[----:B------:R-:W-:Y:S01]  /*c4b0*/  FADD.FTZ R3, R181, R166 ;  /* 0x000000a6b5037221 */ /* 0x000fe20000010000 */
[----:B----4-:R-:W-:Y:S01]  /*c4c0*/  FADD.FTZ R0, R223, R0 ;  /* 0x00000000df007221 */ /* 0x010fe20000010000 */
[----:B------:R-:W-:Y:S01]  /*c4d0*/  F2FP.F16.F32.PACK_AB R166, R181, R180 ;  /* 0x000000b4b5a6723e */ /* 0x000fe200000000ff */
[----:B------:R-:W-:Y:S01]  /*c4e0*/  FMUL.FTZ R78, R78, R214 ;  /* 0x000000d64e4e7220 */ /* 0x000fe20000410000 */
[----:B------:R-:W-:Y:S01]  /*c4f0*/  FADD.FTZ R168, R184, R3 ;  /* 0x00000003b8a87221 */ /* 0x000fe20000010000 */
[----:B------:R-:W-:Y:S01]  /*c500*/  FADD.FTZ R3, R167, R0 ;  /* 0x00000000a7037221 */ /* 0x000fe20000010000 */
[----:B------:R-:W2:Y:S01]  /*c510*/  MUFU.EX2 R192, R192 ;  /* 0x000000c000c07308 */ /* 0x000ea20000000800 */
[----:B0-----:R-:W-:Y:S01]  /*c520*/  F2FP.F16.F32.PACK_AB R170, R220, R188 ;  /* 0x000000bcdcaa723e */ /* 0x001fe200000000ff */
[C---:B------:R-:W-:Y:S01]  /*c530*/  FADD.FTZ R153, R185.reuse, R168 ;  /* 0x000000a8b9997221 */ /* 0x040fe20000010000 */
[----:B------:R-:W-:Y:S01]  /*c540*/  FADD.FTZ R0, R224, R3 ;  /* 0x00000003e0007221 */ /* 0x000fe20000010000 */
[----:B------:R-:W-:Y:S01]  /*c550*/  F2FP.F16.F32.PACK_AB R168, R185, R184 ;  /* 0x000000b8b9a8723e */ /* 0x000fe200000000ff */
[-C--:B------:R-:W-:Y:S01]  /*c560*/  FMUL.FTZ R79, R79, R214.reuse ;  /* 0x000000d64f4f7220 */ /* 0x080fe20000410000 */
[----:B------:R-:W-:Y:S01]  /*c570*/  FADD.FTZ R153, R188, R153 ;  /* 0x00000099bc997221 */ /* 0x000fe20000010000 */
[----:B------:R-:W-:Y:S01]  /*c580*/  FMUL.FTZ R82, R82, R214 ;  /* 0x000000d652527220 */ /* 0x000fe20000410000 */
[----:B------:R-:W0:Y:S01]  /*c590*/  MUFU.EX2 R175, R175 ;  /* 0x000000af00af7308 */ /* 0x000e220000000800 */
[C---:B-1----:R-:W-:Y:S01]  /*c5a0*/  FADD.FTZ R0, R171.reuse, R0 ;  /* 0x00000000ab007221 */ /* 0x042fe20000010000 */
[----:B------:R-:W-:Y:S01]  /*c5b0*/  FADD.FTZ R153, R220, R153 ;  /* 0x00000099dc997221 */ /* 0x000fe20000010000 */
[----:B------:R-:W-:Y:S01]  /*c5c0*/  F2FP.F16.F32.PACK_AB R161, R171, R224 ;  /* 0x000000e0aba1723e */ /* 0x000fe200000000ff */
        /* <DEDUP_REMOVED lines=40> */
[----:B------:R-:W-:Y:S01]  /*c850*/  FMUL.FTZ R139, R139, R214 ;  /* 0x000000d68b8b7220 */ /* 0x000fe20000410000 */
[C---:B------:R-:W-:Y:S01]  /*c860*/  FADD.FTZ R3, R174.reuse, R3 ;  /* 0x00000003ae037221 */ /* 0x040fe20000010000 */
[----:B------:R-:W-:Y:S01]  /*c870*/  F2FP.F16.F32.PACK_AB R174, R174, R196 ;  /* 0x000000c4aeae723e */ /* 0x000fe200000000ff */
        /* <DEDUP_REMOVED lines=8> */
[----:B------:R-:W-:Y:S01]  /*c900*/  FMUL.FTZ R151, R151, R214 ;  /* 0x000000d697977220 */ /* 0x000fe20000410000 */
[----:B------:R-:W1:Y:S01]  /*c910*/  MUFU.EX2 R169, R186 ;  /* 0x000000ba00a97308 */ /* 0x000e620000000800 */
[----:B--2---:R-:W-:Y:S01]  /*c920*/  FADD.FTZ R176, R182, R153 ;  /* 0x00000099b6b07221 */ /* 0x004fe20000010000 */
[----:B------:R-:W-:-:S02]  /*c930*/  F2FP.F16.F32.PACK_AB R153, R155, R197 ;  /* 0x000000c59b99723e */ /* 0x000fc400000000ff */
[----:B------:R-:W-:Y:S02]  /*c940*/  F2FP.F16.F32.PACK_AB R155, R159, R221 ;  /* 0x000000dd9f9b723e */ /* 0x000fe400000000ff */
[----:B------:R-:W-:Y:S02]  /*c950*/  F2FP.F16.F32.PACK_AB R159, R167, R223 ;  /* 0x000000dfa79f723e */ /* 0x000fe400000000ff */
        /* <DEDUP_REMOVED lines=9> */
[----:B0-----:R-:W-:Y:S01]  /*c9f0*/  FADD.FTZ R176, R190, R157 ;  /* 0x0000009dbeb07221 */ /* 0x001fe20000010000 */
[----:B------:R-:W-:-:S06]  /*ca00*/  F2FP.F16.F32.PACK_AB R157, R163, R222 ;  /* 0x000000dea39d723e */ /* 0x000fcc00000000ff */
[----:B------:R-:W0:Y:S01]  /*ca10*/  MUFU.EX2 R0, R195 ;  /* 0x000000c300007308 */ /* 0x000e220000000800 */
[----:B-1----:R-:W-:-:S07]  /*ca20*/  FADD.FTZ R176, R191, R176 ;  /* 0x000000b0bfb07221 */ /* 0x002fce0000010000 */
[----:B------:R-:W1:Y:S01]  /*ca30*/  MUFU.EX2 R198, R198 ;  /* 0x000000c600c67308 */ /* 0x000e620000000800 */
[----:B--2---:R-:W-:-:S07]  /*ca40*/  FADD.FTZ R163, R173, R176 ;  /* 0x000000b0ada37221 */ /* 0x004fce0000010000 */
[----:B------:R-:W2:Y:S01]  /*ca50*/  MUFU.EX2 R199, R199 ;  /* 0x000000c700c77308 */ /* 0x000ea20000000800 */
[C---:B0-----:R-:W-:Y:S01]  /*ca60*/  FADD.FTZ R171, R0.reuse, R163 ;  /* 0x000000a300ab7221 */ /* 0x041fe20000010000 */
[----:B------:R-:W-:Y:S02]  /*ca70*/  F2FP.F16.F32.PACK_AB R163, R175, R219 ;  /* 0x000000dbafa3723e */ /* 0x000fe400000000ff */
[----:B------:R-:W-:Y:S01]  /*ca80*/  F2FP.F16.F32.PACK_AB R173, R0, R173 ;  /* 0x000000ad00ad723e */ /* 0x000fe200000000ff */
[----:B-1----:R-:W-:Y:S01]  /*ca90*/  FADD.FTZ R176, R198, R171 ;  /* 0x000000abc6b07221 */ /* 0x002fe20000010000 */
[----:B------:R-:W-:-:S03]  /*caa0*/  F2FP.F16.F32.PACK_AB R171, R191, R190 ;  /* 0x000000bebfab723e */ /* 0x000fc600000000ff */
[C---:B--2---:R-:W-:Y:S01]  /*cab0*/  FADD.FTZ R0, R199.reuse, R176 ;  /* 0x000000b0c7007221 */ /* 0x044fe20000010000 */
[----:B------:R-:W-:Y:S01]  /*cac0*/  F2FP.F16.F32.PACK_AB R175, R199, R198 ;  /* 0x000000c6c7af723e */ /* 0x000fe200000000ff */
[----:B------:R-:W-:Y:S06]  /*cad0*/  @!P0 BRA `(.L_x_3863) ;  /* 0x0000000000048947 */ /* 0x000fec0003800000 */
[----:B------:R-:W-:Y:S01]  /*cae0*/  BPT.TRAP 0x1 ;  /* 0x000000040000795c */ /* 0x000fe20000300000 */
.L_x_3863:
[----:B------:R0:W1:Y:S01]  /*caf0*/  SYNCS.PHASECHK.TRANS64.TRYWAIT P2, [R21+URZ+0x22850], R20 ;  /* 0x02285014150075a7 */ /* 0x000062000804017f */
[----:B------:R-:W-:Y:S05]  /*cb00*/  @!P0 BRA `(.L_x_3864) ;  /* 0x0000000000048947 */ /* 0x000fea0003800000 */
[----:B------:R-:W-:Y:S01]  /*cb10*/  BPT.TRAP 0x1 ;  /* 0x000000040000795c */ /* 0x000fe20000300000 */
.L_x_3864:
[----:B------:R-:W-:Y:S04]  /*cb20*/  BSSY B0, `(.L_x_3865) ;  /* 0x0000004000007945 */ /* 0x000fe80003800000 */
[----:B-1----:R-:W-:Y:S05]  /*cb30*/  @P2 BRA `(.L_x_3866) ;  /* 0x0000000000082947 */ /* 0x002fea0003800000 */
[----:B------:R-:W1:Y:S02]  /*cb40*/  SYNCS.PHASECHK.TRANS64.TRYWAIT P2, [R21+URZ+0x22850], R20 ;  /* 0x02285014150075a7 */ /* 0x000e64000804017f */
[----:B-1----:R-:W-:Y:S05]  /*cb50*/  @!P2 BRA `(.L_x_3867) ;  /* 0x000000bc00c4a947 */ /* 0x002fea0003800000 */
.L_x_3866:
[----:B------:R-:W-:Y:S05]  /*cb60*/  BSYNC B0 ;  /* 0x0000000000007941 */ /* 0x000fea0003800000 */
.L_x_3865:
[----:B------:R-:W2:Y:S01]  /*cb70*/  S2R R176, SR_TID.X ;  /* 0x0000000000b07919 */ /* 0x000ea20000002100 */
[----:B------:R-:W-:Y:S05]  /*cb80*/  WARPSYNC.ALL ;  /* 0x0000000000007948 */ /* 0x000fea0003800000 */
[----:B------:R-:W-:Y:S01]  /*cb90*/  MOV R179, 0xc00 ;  /* 0x00000c0000b37802 */ /* 0x000fe20000000f00 */
[----:B01----:R-:W-:Y:S01]  /*cba0*/  @!P1 VIADD R21, R21, 0x22860 ;  /* 0x0002286015159836 */ /* 0x003fe20000000000 */
[C---:B------:R-:W-:Y:S01]  /*cbb0*/  ISETP.GT.AND P2, PT, R206.reuse, R207, PT ;  /* 0x000000cfce00720c */ /* 0x040fe20003f44270 */
[----:B------:R-:W-:Y:S02]  /*cbc0*/  VIADD R206, R206, 0xffffffff ;  /* 0xffffffffcece7836 */ /* 0x000fe40000000000 */
[----:B------:R-:W-:Y:S01]  /*cbd0*/  IMAD R178, R22, R179, UR37 ;  /* 0x0000002516b27e24 */ /* 0x000fe2000f8e02b3 */
[----:B------:R-:W-:Y:S01]  /*cbe0*/  @!P1 PRMT R21, RZ, 0x654, R21 ;  /* 0x00000654ff159816 */ /* 0x000fe20000000015 */
[----:B------:R-:W-:-:S02]  /*cbf0*/  IMAD.MOV.U32 R179, RZ, RZ, 0x40000040 ;  /* 0x40000040ffb37424 */ /* 0x000fc400078e00ff */
[----:B------:R-:W-:Y:S01]  /*cc00*/  IMAD.MOV.U32 R219, RZ, RZ, R8 ;  /* 0x000000ffffdb7224 */ /* 0x000fe200078e0008 */
[----:B------:R-:W-:Y:S01]  /*cc10*/  R2UR UR6, R178 ;  /* 0x00000000b20672ca */ /* 0x000fe200000e0000 */
[----:B------:R-:W-:Y:S01]  /*cc20*/  IMAD.MOV.U32 R220, RZ, RZ, R7 ;  /* 0x000000ffffdc7224 */ /* 0x000fe200078e0007 */
[----:B------:R-:W-:Y:S02]  /*cc30*/  R2UR UR7, R179 ;  /* 0x00000000b30772ca */ /* 0x000fe400000e0000 */
[----:B------:R-:W-:Y:S02]  /*cc40*/  MOV R179, 0x40000040 ;  /* 0x4000004000b37802 */ /* 0x000fe40000000f00 */
[----:B--2---:R-:W-:-:S05]  /*cc50*/  SHF.R.U32.HI R176, RZ, 0x7, R176 ;  /* 0x00000007ffb07819 */ /* 0x004fca00000116b0 */
        /* <DEDUP_REMOVED lines=45> */
.L_x_3858:
[----:B------:R-:W-:-:S13]  /*cf30*/  ISETP.GE.AND P2, PT, R206, RZ, PT ;  /* 0x000000ffce00720c */ /* 0x000fda0003f46270 */
[----:B------:R-:W-:Y:S05]  /*cf40*/  @!P2 BRA `(.L_x_3869) ;  /* 0x0000001c00b4a947 */ /* 0x000fea0003800000 */
[----:B------:R-:W-:Y:S01]  /*cf50*/  IMAD.MOV.U32 R202, RZ, RZ, R8 ;  /* 0x000000ffffca7224 */ /* 0x000fe200078e0008 */
[----:B------:R-:W-:-:S07]  /*cf60*/  MOV R207, R7 ;  /* 0x0000000700cf7202 */ /* 0x000fce0000000f00 */
.L_x_3879:
[----:B------:R-:W-:Y:S01]  /*cf70*/  VIADD R22, R22, 0x1 ;  /* 0x0000000116167836 */ /* 0x000fe20000000000 */
[----:B------:R-:W-:Y:S05]  /*cf80*/  YIELD ;  /* 0x0000000000007946 */ /* 0x000fea0003800000 */
[----:B------:R-:W-:-:S04]  /*cf90*/  ISETP.NE.AND P2, PT, R22, 0x2, PT ;  /* 0x000000021600780c */ /* 0x000fc80003f45270 */
[----:B------:R-:W-:Y:S02]  /*cfa0*/  SEL R6, RZ, 0x1, P2 ;  /* 0x00000001ff067807 */ /* 0x000fe40001000000 */
[----:B------:R-:W-:Y:S02]  /*cfb0*/  SEL R22, R22, RZ, P2 ;  /* 0x000000ff16167207 */ /* 0x000fe40001000000 */
[----:B------:R-:W-:Y:S01]  /*cfc0*/  LOP3.LUT R23, R23, R6, RZ, 0x3c, !PT ;  /* 0x0000000617177212 */ /* 0x000fe200078e3cff */
[----:B--2---:R-:W-:Y:S06]  /*cfd0*/  @!P0 BRA `(.L_x_3870) ;  /* 0x0000000000048947 */ /* 0x004fec0003800000 */
[----:B------:R-:W-:Y:S01]  /*cfe0*/  BPT.TRAP 0x1 ;  /* 0x000000040000795c */ /* 0x000fe20000300000 */
.L_x_3870:
[----:B01----:R-:W-:Y:S01]  /*cff0*/  IMAD R20, R22, 0x8, R18 ;  /* 0x0000000816147824 */ /* 0x003fe200078e0212 */
[----:B------:R-:W-:-:S04]  /*d000*/  SHF.L.U32 R21, R23, 0x1f, RZ ;  /* 0x0000001f17157819 */ /* 0x000fc800000006ff */
[----:B------:R0:W1:Y:S01]  /*d010*/  SYNCS.PHASECHK.TRANS64.TRYWAIT P2, [R20+URZ+0x22830], R21 ;  /* 0x02283015140075a7 */ /* 0x000062000804017f */
[----:B------:R-:W-:Y:S05]  /*d020*/  @!P0 BRA `(.L_x_3871) ;  /* 0x0000000000048947 */ /* 0x000fea0003800000 */
[----:B------:R-:W-:Y:S01]  /*d030*/  BPT.TRAP 0x1 ;  /* 0x000000040000795c */ /* 0x000fe20000300000 */
.L_x_3871:
[----:B------:R-:W-:Y:S02]  /*d040*/  IMAD R6, R22, 0x300, R9 ;  /* 0x0000030016067824 */ /* 0x000fe400078e0209 */
[----:B------:R-:W-:Y:S01]  /*d050*/  IMAD.MOV.U32 R7, RZ, RZ, 0x40000040 ;  /* 0x40000040ff077424 */ /* 0x000fe200078e00ff */
[----:B-1----:R-:W-:Y:S06]  /*d060*/  @P2 BRA `(.L_x_3872) ;  /* 0x0000000000082947 */ /* 0x002fec0003800000 */
[----:B------:R-:W1:Y:S02]  /*d070*/  SYNCS.PHASECHK.TRANS64.TRYWAIT P2, [R20+URZ+0x22830], R21 ;  /* 0x02283015140075a7 */ /* 0x000e64000804017f */
[----:B-1----:R-:W-:Y:S05]  /*d080*/  @!P2 BRA `(.L_x_3873) ;  /* 0x000000b8008ca947 */ /* 0x002fea0003800000 */
.L_x_3872:
        /* <DEDUP_REMOVED lines=11> */
[----:B------:R-:W-:-:S02]  /*d140*/  R2UR UR6, R204 ;  /* 0x00000000cc0672ca */ /* 0x000fc400000e0000 */
[----:B------:R-:W-:Y:S01]  /*d150*/  R2UR UR7, R205 ;  /* 0x00000000cd0772ca */ /* 0x000fe200000e0000 */
[----:B------:R-:W-:Y:S01]  /*d160*/  IMAD.MOV.U32 R205, RZ, RZ, 0x40000040 ;  /* 0x40000040ffcd7424 */ /* 0x000fe200078e00ff */
[----:B------:R-:W-:Y:S02]  /*d170*/  R2UR UR4, R14 ;  /* 0x000000000e0472ca */ /* 0x000fe400000e0000 */
[----:B------:R-:W-:Y:S02]  /*d180*/  R2UR UR5, R15 ;  /* 0x000000000f0572ca */ /* 0x000fe400000e0000 */
[C---:B------:R-:W-:Y:S01]  /*d190*/  IADD3 R204, R6.reuse, 0x4, RZ ;  /* 0x0000000406cc7810 */ /* 0x040fe20007ffe0ff */
[----:B------:R-:W-:Y:S01]  /*d1a0*/  VIADD R6, R6, 0x6 ;  /* 0x0000000606067836 */ /* 0x000fe20000000000 */
[----:B--2---:R-:W-:Y:S01]  /*d1b0*/  SHF.R.U32.HI R223, RZ, 0x7, R220 ;  /* 0x00000007ffdf7819 */ /* 0x004fe200000116dc */
        /* <DEDUP_REMOVED lines=44> */
[----:B--2---:R-:W-:-:S05]  /*d480*/  FMNMX.FTZ R215, R214, R7, !PT ;  /* 0x00000007d6d77209 */ /* 0x004fca0007810000 */
[----:B------:R-:W2:Y:S02]  /*d490*/  SHFL.BFLY PT, R6, R215, 0x1, 0x1f ;  /* 0x0c201f00d7067f89 */ /* 0x000ea400000e0000 */
[----:B--2---:R-:W-:Y:S01]  /*d4a0*/  FMNMX.FTZ R7, R215, R6, !PT ;  /* 0x00000006d7077209 */ /* 0x004fe20007810000 */
[----:B------:R-:W-:-:S04]  /*d4b0*/  IMAD.U32 R6, RZ, RZ, UR46 ;  /* 0x0000002eff067e24 */ /* 0x000fc8000f8e00ff */
[----:B------:R-:W-:Y:S01]  /*d4c0*/  FADD.FTZ R205, -R7, R207 ;  /* 0x000000cf07cd7221 */ /* 0x000fe20000010100 */
[----:B------:R-:W-:-:S03]  /*d4d0*/  FMNMX.FTZ R207, R155, R8, !PT ;  /* 0x000000089bcf7209 */ /* 0x000fc60007810000 */
[-C--:B------:R-:W-:Y:S01]  /*d4e0*/  FMUL.FTZ R204, R205, R6.reuse ;  /* 0x00000006cdcc7220 */ /* 0x080fe20000410000 */
[----:B------:R-:W-:Y:S01]  /*d4f0*/  FMNMX.FTZ R8, R158, R207, !PT ;  /* 0x000000cf9e087209 */ /* 0x000fe20007810000 */
[----:B------:R-:W-:-:S03]  /*d500*/  FMUL.FTZ R205, R7, R6 ;  /* 0x0000000607cd7220 */ /* 0x000fc60000410000 */
        /* <DEDUP_REMOVED lines=30> */
[----:B------:R-:W-:Y:S01]  /*d6f0*/  FFMA.FTZ R215, R197, R6, -R205 ;  /* 0x00000006c5d77223 */ /* 0x000fe200000108cd */
[----:B------:R-:W2:Y:S01]  /*d700*/  MUFU.EX2 R204, R204 ;  /* 0x000000cc00cc7308 */ /* 0x000ea20000000800 */
[----:B------:R-:W-:-:S04]  /*d710*/  FMNMX.FTZ R207, R175, R8, !PT ;  /* 0x00000008afcf7209 */ /* 0x000fc80007810000 */
[----:B------:R-:W-:-:S03]  /*d720*/  FMNMX.FTZ R8, R178, R207, !PT ;  /* 0x000000cfb2087209 */ /* 0x000fc60007810000 */
[----:B------:R-:W-:Y:S01]  /*d730*/  MUFU.EX2 R152, R152 ;  /* 0x0000009800987308 */ /* 0x000fe20000000800 */
[----:B------:R-:W-:-:S04]  /*d740*/  FMNMX.FTZ R207, R179, R8, !PT ;  /* 0x00000008b3cf7209 */ /* 0x000fc80007810000 */
[----:B------:R-:W-:-:S03]  /*d750*/  FMNMX.FTZ R8, R182, R207, !PT ;  /* 0x000000cfb6087209 */ /* 0x000fc60007810000 */
[----:B------:R-:W-:Y:S01]  /*d760*/  MUFU.EX2 R153, R153 ;  /* 0x0000009900997308 */ /* 0x000fe20000000800 */
[----:B------:R-:W-:Y:S01]  /*d770*/  FMNMX.FTZ R207, R183, R8, !PT ;  /* 0x00000008b7cf7209 */ /* 0x000fe20007810000 */
[-C--:B--2---:R-:W-:Y:S01]  /*d780*/  FMUL.FTZ R24, R24, R204.reuse ;  /* 0x000000cc18187220 */ /* 0x084fe20000410000 */
[-C--:B------:R-:W-:Y:S01]  /*d790*/  FMUL.FTZ R25, R25, R204.reuse ;  /* 0x000000cc19197220 */ /* 0x080fe20000410000 */
[-C--:B------:R-:W-:Y:S01]  /*d7a0*/  FMUL.FTZ R28, R28, R204.reuse ;  /* 0x000000cc1c1c7220 */ /* 0x080fe20000410000 */
[----:B------:R-:W-:Y:S01]  /*d7b0*/  FMNMX.FTZ R8, R186, R207, !PT ;  /* 0x000000cfba087209 */ /* 0x000fe20007810000 */
[-C--:B------:R-:W-:Y:S01]  /*d7c0*/  FMUL.FTZ R29, R29, R204.reuse ;  /* 0x000000cc1d1d7220 */ /* 0x080fe20000410000 */
[----:B------:R-:W-:Y:S01]  /*d7d0*/  FMUL.FTZ R32, R32, R204 ;  /* 0x000000cc20207220 */ /* 0x000fe20000410000 */
        /* <DEDUP_REMOVED lines=20> */
[----:B------:R-:W-:Y:S01]  /*d920*/  FMUL.FTZ R57, R57, R204 ;  /* 0x000000cc39397220 */ /* 0x000fe20000410000 */
[----:B------:R-:W-:Y:S01]  /*d930*/  FMNMX.FTZ R8, R198, R207, !PT ;  /* 0x000000cfc6087209 */ /* 0x000fe20007810000 */
[----:B------:R-:W-:Y:S01]  /*d940*/  FFMA.FTZ R207, R177, R6, -R205 ;  /* 0x00000006b1cf7223 */ /* 0x000fe200000108cd */
[----:B------:R-:W-:Y:S01]  /*d950*/  FMUL.FTZ R60, R60, R204 ;  /* 0x000000cc3c3c7220 */ /* 0x000fe20000410000 */
[----:B------:R-:W-:Y:S01]  /*d960*/  MUFU.EX2 R161, R161 ;  /* 0x000000a100a17308 */ /* 0x000fe20000000800 */
[----:B------:R-:W-:Y:S01]  /*d970*/  FMNMX.FTZ R8, R199, R8, !PT ;  /* 0x00000008c7087209 */ /* 0x000fe20007810000 */
[-C--:B------:R-:W-:Y:S01]  /*d980*/  FMUL.FTZ R61, R61, R204.reuse ;  /* 0x000000cc3d3d7220 */ /* 0x080fe20000410000 */
[-C--:B------:R-:W-:Y:S01]  /*d990*/  FMUL.FTZ R64, R64, R204.reuse ;  /* 0x000000cc40407220 */ /* 0x080fe20000410000 */
[-C--:B------:R-:W-:Y:S01]  /*d9a0*/  FMUL.FTZ R65, R65, R204.reuse ;  /* 0x000000cc41417220 */ /* 0x080fe20000410000 */
[-C--:B------:R-:W-:Y:S01]  /*d9b0*/  FMUL.FTZ R68, R68, R204.reuse ;  /* 0x000000cc44447220 */ /* 0x080fe20000410000 */
[----:B------:R-:W2:Y:S01]  /*d9c0*/  SHFL.BFLY PT, R214, R8, 0x2, 0x1f ;  /* 0x0c401f0008d67f89 */ /* 0x000ea200000e0000 */
        /* <DEDUP_REMOVED lines=22> */
[----:B------:R-:W-:Y:S01]  /*db30*/  FMUL.FTZ R108, R108, R204 ;  /* 0x000000cc6c6c7220 */ /* 0x000fe20000410000 */
[----:B--2---:R-:W-:Y:S01]  /*db40*/  FMNMX.FTZ R8, R8, R214, !PT ;  /* 0x000000d608087209 */ /* 0x004fe20007810000 */
[-C--:B------:R-:W-:Y:S01]  /*db50*/  FMUL.FTZ R109, R109, R204.reuse ;  /* 0x000000cc6d6d7220 */ /* 0x080fe20000410000 */
[----:B------:R-:W-:Y:S01]  /*db60*/  MUFU.EX2 R169, R169 ;  /* 0x000000a900a97308 */ /* 0x000fe20000000800 */
[-C--:B------:R-:W-:Y:S01]  /*db70*/  FMUL.FTZ R112, R112, R204.reuse ;  /* 0x000000cc70707220 */ /* 0x080fe20000410000 */
[-C--:B------:R-:W-:Y:S01]  /*db80*/  FMUL.FTZ R113, R113, R204.reuse ;  /* 0x000000cc71717220 */ /* 0x080fe20000410000 */
[----:B------:R-:W2:Y:S01]  /*db90*/  SHFL.BFLY PT, R177, R8, 0x1, 0x1f ;  /* 0x0c201f0008b17f89 */ /* 0x000ea200000e0000 */
        /* <DEDUP_REMOVED lines=21> */
[----:B--2---:R-:W-:-:S05]  /*dcf0*/  FMNMX.FTZ R8, R8, R177, !PT ;  /* 0x000000b108087209 */ /* 0x004fca0007810000 */
[CC--:B------:R-:W-:Y:S01]  /*dd00*/  FMUL.FTZ R221, R8.reuse, R6.reuse ;  /* 0x0000000608dd7220 */ /* 0x0c0fe20000410000 */
[----:B------:R-:W-:Y:S01]  /*dd10*/  FADD.FTZ R177, -R8, R202 ;  /* 0x000000ca08b17221 */ /* 0x000fe20000010100 */
[----:B------:R-:W-:Y:S02]  /*dd20*/  MUFU.EX2 R207, R207 ;  /* 0x000000cf00cf7308 */ /* 0x000fe40000000800 */
[-CC-:B------:R-:W-:Y:S01]  /*dd30*/  FFMA.FTZ R205, R154, R6.reuse, -R221.reuse ;  /* 0x000000069acd7223 */ /* 0x180fe200000108dd */
[-C--:B------:R-:W-:Y:S01]  /*dd40*/  FMUL.FTZ R177, R177, R6.reuse ;  /* 0x00000006b1b17220 */ /* 0x080fe20000410000 */
[-CC-:B------:R-:W-:Y:S01]  /*dd50*/  FFMA.FTZ R155, R155, R6.reuse, -R221.reuse ;  /* 0x000000069b9b7223 */ /* 0x180fe200000108dd */
[-CC-:B------:R-:W-:Y:S01]  /*dd60*/  FFMA.FTZ R214, R158, R6.reuse, -R221.reuse ;  /* 0x000000069ed67223 */ /* 0x180fe200000108dd */
[-CC-:B------:R-:W-:Y:S01]  /*dd70*/  FFMA.FTZ R159, R159, R6.reuse, -R221.reuse ;  /* 0x000000069f9f7223 */ /* 0x180fe200000108dd */
[-CC-:B------:R-:W-:Y:S01]  /*dd80*/  FFMA.FTZ R163, R163, R6.reuse, -R221.reuse ;  /* 0x00000006a3a37223 */ /* 0x180fe200000108dd */
[----:B------:R2:W-:Y:S01]  /*dd90*/  MUFU.EX2 R197, R177 ;  /* 0x000000b100c57308 */ /* 0x0005e20000000800 */
[-CC-:B------:R-:W-:Y:S01]  /*dda0*/  FFMA.FTZ R219, R166, R6.reuse, -R221.reuse ;  /* 0x00000006a6db7223 */ /* 0x180fe200000108dd */
[-CC-:B------:R-:W-:Y:S01]  /*ddb0*/  FFMA.FTZ R166, R175, R6.reuse, -R221.reuse ;  /* 0x00000006afa67223 */ /* 0x180fe200000108dd */
[-CC-:B------:R-:W-:Y:S01]  /*ddc0*/  FFMA.FTZ R167, R167, R6.reuse, -R221.reuse ;  /* 0x00000006a7a77223 */ /* 0x180fe200000108dd */
[-CC-:B------:R-:W-:Y:S01]  /*ddd0*/  FFMA.FTZ R222, R170, R6.reuse, -R221.reuse ;  /* 0x00000006aade7223 */ /* 0x180fe200000108dd */
[-CC-:B------:R-:W-:Y:S01]  /*dde0*/  FFMA.FTZ R170, R178, R6.reuse, -R221.reuse ;  /* 0x00000006b2aa7223 */ /* 0x180fe200000108dd */
[-CC-:B------:R-:W-:Y:S01]  /*ddf0*/  FFMA.FTZ R220, R171, R6.reuse, -R221.reuse ;  /* 0x00000006abdc7223 */ /* 0x180fe200000108dd */
[----:B------:R-:W-:Y:S01]  /*de00*/  @!P1 VIADD R154, R20, 0x22840 ;  /* 0x00022840149a9836 */ /* 0x000fe20000000000 */
[----:B------:R-:W3:Y:S01]  /*de10*/  MUFU.EX2 R205, R205 ;  /* 0x000000cd00cd7308 */ /* 0x000ee20000000800 */
[----:B--2---:R-:W-:Y:S01]  /*de20*/  IADD3 R177, -R223, 0xb, RZ ;  /* 0x0000000bdfb17810 */ /* 0x004fe20007ffe1ff */
[-CC-:B------:R-:W-:Y:S01]  /*de30*/  FFMA.FTZ R174, R174, R6.reuse, -R221.reuse ;  /* 0x00000006aeae7223 */ /* 0x180fe200000108dd */
[-CC-:B------:R-:W-:Y:S01]  /*de40*/  FFMA.FTZ R158, R183, R6.reuse, -R221.reuse ;  /* 0x00000006b79e7223 */ /* 0x180fe200000108dd */
[----:B------:R-:W-:Y:S01]  /*de50*/  @!P1 PRMT R154, RZ, 0x654, R154 ;  /* 0x00000654ff9a9816 */ /* 0x000fe2000000009a */
[-CC-:B------:R-:W-:Y:S01]  /*de60*/  FFMA.FTZ R186, R186, R6.reuse, -R221.reuse ;  /* 0x00000006baba7223 */ /* 0x180fe200000108dd */
[----:B------:R2:W-:Y:S06]  /*de70*/  BAR.ARV R177, 0x100 ;  /* 0x000400b10000751d */ /* 0x0005ec0000002000 */
[----:B------:R-:W4:Y:S01]  /*de80*/  MUFU.EX2 R155, R155 ;  /* 0x0000009b009b7308 */ /* 0x000f220000000800 */
[----:B------:R5:W-:Y:S01]  /*de90*/  @!P1 SYNCS.ARRIVE.TRANS64.RED.A1T0 RZ, [R154+URZ], RZ ;  /* 0x000000ff9aff99a7 */ /* 0x000be2000810043f */
[-CC-:B------:R-:W-:Y:S01]  /*dea0*/  FFMA.FTZ R187, R187, R6.reuse, -R221.reuse ;  /* 0x00000006bbbb7223 */ /* 0x180fe200000108dd */
[-CC-:B------:R-:W-:Y:S01]  /*deb0*/  FFMA.FTZ R190, R190, R6.reuse, -R221.reuse ;  /* 0x00000006bebe7223 */ /* 0x180fe200000108dd */
[----:B------:R-:W-:Y:S01]  /*dec0*/  FFMA.FTZ R191, R191, R6, -R221 ;  /* 0x00000006bfbf7223 */ /* 0x000fe200000108dd */
[----:B---3--:R-:W-:Y:S01]  /*ded0*/  FFMA.FTZ R0, R197, R0, R205 ;  /* 0x00000000c5007223 */ /* 0x008fe200000100cd */
[-CC-:B------:R-:W-:Y:S01]  /*dee0*/  FFMA.FTZ R194, R194, R6.reuse, -R221.reuse ;  /* 0x00000006c2c27223 */ /* 0x180fe200000108dd */
[-CC-:B------:R-:W-:Y:S01]  /*def0*/  FFMA.FTZ R195, R195, R6.reuse, -R221.reuse ;  /* 0x00000006c3c37223 */ /* 0x180fe200000108dd */
[----:B------:R-:W3:Y:S01]  /*df00*/  MUFU.EX2 R214, R214 ;  /* 0x000000d600d67308 */ /* 0x000ee20000000800 */
[-CC-:B-----5:R-:W-:Y:S01]  /*df10*/  FFMA.FTZ R154, R179, R6.reuse, -R221.reuse ;  /* 0x00000006b39a7223 */ /* 0x1a0fe200000108dd */
[-CC-:B------:R-:W-:Y:S01]  /*df20*/  FFMA.FTZ R198, R198, R6.reuse, -R221.reuse ;  /* 0x00000006c6c67223 */ /* 0x180fe200000108dd */
[-CC-:B------:R-:W-:Y:S01]  /*df30*/  FFMA.FTZ R199, R199, R6.reuse, -R221.reuse ;  /* 0x00000006c7c77223 */ /* 0x180fe200000108dd */
        /* <DEDUP_REMOVED lines=12> */
[----:B------:R-:W0:Y:S01]  /*e000*/  MUFU.EX2 R159, R159 ;  /* 0x0000009f009f7308 */ /* 0x000e220000000800 */
[-CC-:B-----5:R-:W-:Y:S01]  /*e010*/  FFMA.FTZ R215, R162, R6.reuse, -R221.reuse ;  /* 0x00000006a2d77223 */ /* 0x1a0fe200000108dd */
[----:B------:R-:W-:Y:S01]  /*e020*/  FFMA.FTZ R162, R182, R6, -R221 ;  /* 0x00000006b6a27223 */ /* 0x000fe200000108dd */
[----:B------:R-:W-:Y:S01]  /*e030*/  FFMA.FTZ R182, R204, R3, R152 ;  /* 0x00000003ccb67223 */ /* 0x000fe20000010098 */
[----:B------:R-:W-:Y:S01]  /*e040*/  F2FP.F16.F32.PACK_AB R152, R153, R152 ;  /* 0x000000989998723e */ /* 0x000fe200000000ff */
[-C--:B------:R-:W-:Y:S01]  /*e050*/  FMUL.FTZ R47, R47, R197.reuse ;  /* 0x000000c52f2f7220 */ /* 0x080fe20000410000 */
[-C--:B------:R-:W-:Y:S01]  /*e060*/  FMUL.FTZ R50, R50, R197.reuse ;  /* 0x000000c532327220 */ /* 0x080fe20000410000 */
[----:B------:R-:W-:Y:S01]  /*e070*/  FADD.FTZ R3, R153, R182 ;  /* 0x000000b699037221 */ /* 0x000fe20000010000 */
[----:B------:R-:W5:Y:S01]  /*e080*/  MUFU.EX2 R215, R215 ;  /* 0x000000d700d77308 */ /* 0x000f620000000800 */
[----:B----4-:R-:W-:Y:S01]  /*e090*/  FADD.FTZ R153, R155, R0 ;  /* 0x000000009b997221 */ /* 0x010fe20000010000 */
[-C--:B------:R-:W-:Y:S01]  /*e0a0*/  FMUL.FTZ R51, R51, R197.reuse ;  /* 0x000000c533337220 */ /* 0x080fe20000410000 */
[-C--:B------:R-:W-:Y:S01]  /*e0b0*/  FMUL.FTZ R54, R54, R197.reuse ;  /* 0x000000c536367220 */ /* 0x080fe20000410000 */
[-C--:B------:R-:W-:Y:S01]  /*e0c0*/  FMUL.FTZ R55, R55, R197.reuse ;  /* 0x000000c537377220 */ /* 0x080fe20000410000 */
[----:B---3--:R-:W-:Y:S01]  /*e0d0*/  FADD.FTZ R0, R214, R153 ;  /* 0x00000099d6007221 */ /* 0x008fe20000010000 */
        /* <DEDUP_REMOVED lines=11> */
[----:B-----5:R-:W-:Y:S01]  /*e190*/  FADD.FTZ R0, R215, R0 ;  /* 0x00000000d7007221 */ /* 0x020fe20000010000 */
        /* <DEDUP_REMOVED lines=30> */
[----:B------:R-:W4:Y:S01]  /*e380*/  MUFU.EX2 R220, R220 ;  /* 0x000000dc00dc7308 */ /* 0x000f220000000800 */
[----:B------:R-:W-:Y:S01]  /*e390*/  FADD.FTZ R166, R164, R3 ;  /* 0x00000003a4a67221 */ /* 0x000fe20000010000 */
[----:B---3--:R-:W-:Y:S01]  /*e3a0*/  FADD.FTZ R0, R167, R0 ;  /* 0x00000000a7007221 */ /* 0x008fe20000010000 */
[-C--:B------:R-:W-:Y:S01]  /*e3b0*/  FMUL.FTZ R115, R115, R197.reuse ;  /* 0x000000c573737220 */ /* 0x080fe20000410000 */
[-C--:B------:R-:W-:Y:S01]  /*e3c0*/  FMUL.FTZ R118, R118, R197.reuse ;  /* 0x000000c576767220 */ /* 0x080fe20000410000 */
[----:B------:R-:W-:Y:S01]  /*e3d0*/  FADD.FTZ R3, R165, R166 ;  /* 0x000000a6a5037221 */ /* 0x000fe20000010000 */
        /* <DEDUP_REMOVED lines=19> */
[----:B0-----:R-:W-:Y:S01]  /*e510*/  F2FP.F16.F32.PACK_AB R154, R157, R156 ;  /* 0x0000009c9d9a723e */ /* 0x001fe200000000ff */
[----:B---3--:R-:W-:Y:S01]  /*e520*/  FADD.FTZ R153, R175, R0 ;  /* 0x00000000af997221 */ /* 0x008fe20000010000 */
[----:B------:R-:W-:Y:S01]  /*e530*/  F2FP.F16.F32.PACK_AB R156, R161, R160 ;  /* 0x000000a0a19c723e */ /* 0x000fe200000000ff */
[----:B------:R-:W-:Y:S01]  /*e540*/  FADD.FTZ R160, R168, R3 ;  /* 0x00000003a8a07221 */ /* 0x000fe20000010000 */
[----:B------:R-:W-:Y:S01]  /*e550*/  F2FP.F16.F32.PACK_AB R161, R220, R171 ;  /* 0x000000abdca1723e */ /* 0x000fe200000000ff */
[C---:B------:R-:W-:Y:S01]  /*e560*/  FADD.FTZ R0, R178.reuse, R153 ;  /* 0x00000099b2007221 */ /* 0x040fe20000010000 */
[----:B------:R-:W-:Y:S01]  /*e570*/  F2FP.F16.F32.PACK_AB R157, R163, R215 ;  /* 0x000000d7a39d723e */ /* 0x000fe200000000ff */
[C---:B------:R-:W-:Y:S01]  /*e580*/  FADD.FTZ R3, R169.reuse, R160 ;  /* 0x000000a0a9037221 */ /* 0x040fe20000010000 */
[----:B------:R0:W-:Y:S01]  /*e590*/  MUFU.EX2 R204, R158 ;  /* 0x0000009e00cc7308 */ /* 0x0001e20000000800 */
[----:B------:R-:W-:Y:S01]  /*e5a0*/  F2FP.F16.F32.PACK_AB R160, R169, R168 ;  /* 0x000000a8a9a0723e */ /* 0x000fe200000000ff */
[----:B------:R-:W-:Y:S01]  /*e5b0*/  FMUL.FTZ R147, R147, R197 ;  /* 0x000000c593937220 */ /* 0x000fe20000410000 */
[----:B------:R-:W-:Y:S01]  /*e5c0*/  F2FP.F16.F32.PACK_AB R163, R178, R175 ;  /* 0x000000afb2a3723e */ /* 0x000fe200000000ff */
[-C--:B------:R-:W-:Y:S01]  /*e5d0*/  FMUL.FTZ R150, R150, R197.reuse ;  /* 0x000000c596967220 */ /* 0x080fe20000410000 */
[----:B------:R-:W-:-:S03]  /*e5e0*/  FMUL.FTZ R151, R151, R197 ;  /* 0x000000c597977220 */ /* 0x000fc60000410000 */
[----:B------:R-:W3:Y:S01]  /*e5f0*/  MUFU.EX2 R180, R180 ;  /* 0x000000b400b47308 */ /* 0x000ee20000000800 */
[----:B0-----:R-:W-:Y:S01]  /*e600*/  F2FP.F16.F32.PACK_AB R158, R165, R164 ;  /* 0x000000a4a59e723e */ /* 0x001fe200000000ff */
[----:B------:R-:W-:Y:S01]  /*e610*/  FADD.FTZ R164, R172, R3 ;  /* 0x00000003aca47221 */ /* 0x000fe20000010000 */
[----:B----4-:R-:W-:-:S03]  /*e620*/  FADD.FTZ R153, R179, R0 ;  /* 0x00000000b3997221 */ /* 0x010fc60000010000 */
[----:B------:R-:W-:Y:S01]  /*e630*/  FADD.FTZ R3, R173, R164 ;  /* 0x000000a4ad037221 */ /* 0x000fe20000010000 */
[----:B------:R-:W-:Y:S01]  /*e640*/  FADD.FTZ R0, R182, R153 ;  /* 0x00000099b6007221 */ /* 0x000fe20000010000 */
[----:B------:R0:W4:Y:S02]  /*e650*/  MUFU.EX2 R183, R162 ;  /* 0x000000a200b77308 */ /* 0x0001240000000800 */
[----:B------:R-:W-:-:S04]  /*e660*/  FADD.FTZ R164, R176, R3 ;  /* 0x00000003b0a47221 */ /* 0x000fc80000010000 */
[C---:B------:R-:W-:Y:S01]  /*e670*/  FADD.FTZ R3, R207.reuse, R164 ;  /* 0x000000a4cf037221 */ /* 0x040fe20000010000 */
[----:B------:R-:W-:Y:S01]  /*e680*/  F2FP.F16.F32.PACK_AB R164, R207, R176 ;  /* 0x000000b0cfa4723e */ /* 0x000fe200000000ff */
[----:B------:R-:W5:Y:S01]  /*e690*/  MUFU.EX2 R181, R181 ;  /* 0x000000b500b57308 */ /* 0x000f620000000800 */
[----:B0-----:R-:W-:Y:S01]  /*e6a0*/  F2FP.F16.F32.PACK_AB R162, R173, R172 ;  /* 0x000000acada2723e */ /* 0x001fe200000000ff */
[----:B---3--:R-:W-:-:S06]  /*e6b0*/  FADD.FTZ R166, R180, R3 ;  /* 0x00000003b4a67221 */ /* 0x008fcc0000010000 */
[----:B------:R-:W0:Y:S01]  /*e6c0*/  MUFU.EX2 R184, R184 ;  /* 0x000000b800b87308 */ /* 0x000e220000000800 */
[----:B----4-:R-:W-:-:S04]  /*e6d0*/  FADD.FTZ R153, R183, R0 ;  /* 0x00000000b7997221 */ /* 0x010fc80000010000 */
[----:B------:R-:W-:-:S03]  /*e6e0*/  FADD.FTZ R153, R204, R153 ;  /* 0x00000099cc997221 */ /* 0x000fc60000010000 */
[----:B------:R-:W3:Y:S01]  /*e6f0*/  MUFU.EX2 R186, R186 ;  /* 0x000000ba00ba7308 */ /* 0x000ee20000000800 */
[C---:B-----5:R-:W-:Y:S01]  /*e700*/  FADD.FTZ R3, R181.reuse, R166 ;  /* 0x000000a6b5037221 */ /* 0x060fe20000010000 */
[----:B------:R-:W-:-:S06]  /*e710*/  F2FP.F16.F32.PACK_AB R166, R181, R180 ;  /* 0x000000b4b5a6723e */ /* 0x000fcc00000000ff */
[----:B------:R-:W4:Y:S01]  /*e720*/  MUFU.EX2 R185, R185 ;  /* 0x000000b900b97308 */ /* 0x000f220000000800 */
[----:B0-----:R-:W-:-:S07]  /*e730*/  FADD.FTZ R168, R184, R3 ;  /* 0x00000003b8a87221 */ /* 0x001fce0000010000 */
[----:B------:R-:W0:Y:S01]  /*e740*/  MUFU.EX2 R169, R187 ;  /* 0x000000bb00a97308 */ /* 0x000e220000000800 */
[----:B---3--:R-:W-:-:S07]  /*e750*/  FADD.FTZ R0, R186, R153 ;  /* 0x00000099ba007221 */ /* 0x008fce0000010000 */
[----:B------:R-:W3:Y:S01]  /*e760*/  MUFU.EX2 R188, R188 ;  /* 0x000000bc00bc7308 */ /* 0x000ee20000000800 */
[C---:B----4-:R-:W-:Y:S01]  /*e770*/  FADD.FTZ R3, R185.reuse, R168 ;  /* 0x000000a8b9037221 */ /* 0x050fe20000010000 */
[----:B------:R-:W-:-:S06]  /*e780*/  F2FP.F16.F32.PACK_AB R168, R185, R184 ;  /* 0x000000b8b9a8723e */ /* 0x000fcc00000000ff */
[----:B------:R-:W4:Y:S01]  /*e790*/  MUFU.EX2 R190, R190 ;  /* 0x000000be00be7308 */ /* 0x000f220000000800 */
[C---:B0-----:R-:W-:Y:S01]  /*e7a0*/  FADD.FTZ R153, R169.reuse, R0 ;  /* 0x00000000a9997221 */ /* 0x041fe20000010000 */
[----:B------:R-:W-:-:S06]  /*e7b0*/  F2FP.F16.F32.PACK_AB R169, R169, R186 ;  /* 0x000000baa9a9723e */ /* 0x000fcc00000000ff */
[----:B------:R-:W0:Y:S01]  /*e7c0*/  MUFU.EX2 R189, R189 ;  /* 0x000000bd00bd7308 */ /* 0x000e220000000800 */
[----:B---3--:R-:W-:-:S07]  /*e7d0*/  FADD.FTZ R170, R188, R3 ;  /* 0x00000003bcaa7221 */ /* 0x008fce0000010000 */
[----:B------:R-:W3:Y:S01]  /*e7e0*/  MUFU.EX2 R191, R191 ;  /* 0x000000bf00bf7308 */ /* 0x000ee20000000800 */
[----:B----4-:R-:W-:Y:S01]  /*e7f0*/  FADD.FTZ R0, R190, R153 ;  /* 0x00000099be007221 */ /* 0x010fe20000010000 */
[----:B------:R-:W-:Y:S02]  /*e800*/  F2FP.F16.F32.PACK_AB R153, R155, R205 ;  /* 0x000000cd9b99723e */ /* 0x000fe400000000ff */
[----:B------:R-:W-:Y:S02]  /*e810*/  F2FP.F16.F32.PACK_AB R155, R159, R214 ;  /* 0x000000d69f9b723e */ /* 0x000fe400000000ff */
[----:B------:R-:W-:Y:S02]  /*e820*/  F2FP.F16.F32.PACK_AB R159, R167, R219 ;  /* 0x000000dba79f723e */ /* 0x000fe400000000ff */
[----:B------:R-:W4:Y:S01]  /*e830*/  MUFU.EX2 R192, R192 ;  /* 0x000000c000c07308 */ /* 0x000f220000000800 */
[C---:B0-----:R-:W-:Y:S01]  /*e840*/  FADD.FTZ R3, R189.reuse, R170 ;  /* 0x000000aabd037221 */ /* 0x041fe20000010000 */
[----:B------:R-:W-:-:S02]  /*e850*/  F2FP.F16.F32.PACK_AB R170, R189, R188 ;  /* 0x000000bcbdaa723e */ /* 0x000fc400000000ff */
[----:B------:R-:W-:-:S04]  /*e860*/  F2FP.F16.F32.PACK_AB R167, R204, R183 ;  /* 0x000000b7cca7723e */ /* 0x000fc800000000ff */
[----:B------:R-:W0:Y:S01]  /*e870*/  MUFU.EX2 R173, R194 ;  /* 0x000000c200ad7308 */ /* 0x000e220000000800 */
[----:B---3--:R-:W-:-:S07]  /*e880*/  FADD.FTZ R0, R191, R0 ;  /* 0x00000000bf007221 */ /* 0x008fce0000010000 */
[----:B------:R-:W3:Y:S01]  /*e890*/  MUFU.EX2 R193, R193 ;  /* 0x000000c100c17308 */ /* 0x000ee20000000800 */
[----:B----4-:R-:W-:-:S07]  /*e8a0*/  FADD.FTZ R172, R192, R3 ;  /* 0x00000003c0ac7221 */ /* 0x010fce0000010000 */
[----:B------:R-:W4:Y:S01]  /*e8b0*/  MUFU.EX2 R176, R195 ;  /* 0x000000c300b07308 */ /* 0x000f220000000800 */
[----:B0-----:R-:W-:-:S07]  /*e8c0*/  FADD.FTZ R165, R173, R0 ;  /* 0x00000000ada57221 */ /* 0x001fce0000010000 */
[----:B------:R-:W0:Y:S01]  /*e8d0*/  MUFU.EX2 R196, R196 ;  /* 0x000000c400c47308 */ /* 0x000e220000000800 */
[C---:B---3--:R-:W-:Y:S01]  /*e8e0*/  FADD.FTZ R3, R193.reuse, R172 ;  /* 0x000000acc1037221 */ /* 0x048fe20000010000 */
[----:B------:R-:W-:-:S06]  /*e8f0*/  F2FP.F16.F32.PACK_AB R172, R193, R192 ;  /* 0x000000c0c1ac723e */ /* 0x000fcc00000000ff */
[----:B------:R-:W3:Y:S01]  /*e900*/  MUFU.EX2 R198, R198 ;  /* 0x000000c600c67308 */ /* 0x000ee20000000800 */
[----:B----4-:R-:W-:Y:S01]  /*e910*/  FADD.FTZ R171, R176, R165 ;  /* 0x000000a5b0ab7221 */ /* 0x010fe20000010000 */
[----:B------:R-:W-:Y:S02]  /*e920*/  F2FP.F16.F32.PACK_AB R165, R182, R179 ;  /* 0x000000b3b6a5723e */ /* 0x000fe400000000ff */
[----:B------:R-:W-:-:S04]  /*e930*/  F2FP.F16.F32.PACK_AB R173, R176, R173 ;  /* 0x000000adb0ad723e */ /* 0x000fc800000000ff */
[----:B------:R-:W4:Y:S01]  /*e940*/  MUFU.EX2 R199, R199 ;  /* 0x000000c700c77308 */ /* 0x000f220000000800 */
[----:B0-----:R-:W-:Y:S01]  /*e950*/  FADD.FTZ R3, R196, R3 ;  /* 0x00000003c4037221 */ /* 0x001fe20000010000 */
[----:B------:R-:W-:-:S03]  /*e960*/  F2FP.F16.F32.PACK_AB R174, R202, R196 ;  /* 0x000000c4caae723e */ /* 0x000fc600000000ff */
[----:B------:R-:W-:Y:S01]  /*e970*/  FADD.FTZ R3, R202, R3 ;  /* 0x00000003ca037221 */ /* 0x000fe20000010000 */
[----:B---3--:R-:W-:Y:S01]  /*e980*/  FADD.FTZ R0, R198, R171 ;  /* 0x000000abc6007221 */ /* 0x008fe20000010000 */
[----:B------:R-:W-:-:S03]  /*e990*/  F2FP.F16.F32.PACK_AB R171, R191, R190 ;  /* 0x000000bebfab723e */ /* 0x000fc600000000ff */
[C---:B----4-:R-:W-:Y:S01]  /*e9a0*/  FADD.FTZ R0, R199.reuse, R0 ;  /* 0x00000000c7007221 */ /* 0x050fe20000010000 */
[----:B------:R-:W-:Y:S01]  /*e9b0*/  F2FP.F16.F32.PACK_AB R175, R199, R198 ;  /* 0x000000c6c7af723e */ /* 0x000fe200000000ff */
[----:B--2---:R-:W-:Y:S06]  /*e9c0*/  @!P0 BRA `(.L_x_3874) ;  /* 0x0000000000048947 */ /* 0x004fec0003800000 */
[----:B------:R-:W-:Y:S01]  /*e9d0*/  BPT.TRAP 0x1 ;  /* 0x000000040000795c */ /* 0x000fe20000300000 */
.L_x_3874:
[----:B------:R0:W2:Y:S01]  /*e9e0*/  SYNCS.PHASECHK.TRANS64.TRYWAIT P2, [R20+URZ+0x22850], R21 ;  /* 0x02285015140075a7 */ /* 0x0000a2000804017f */
[----:B------:R-:W-:Y:S05]  /*e9f0*/  @!P0 BRA `(.L_x_3875) ;  /* 0x0000000000048947 */ /* 0x000fea0003800000 */
[----:B------:R-:W-:Y:S01]  /*ea00*/  BPT.TRAP 0x1 ;  /* 0x000000040000795c */ /* 0x000fe20000300000 */
.L_x_3875:
[----:B------:R-:W-:Y:S04]  /*ea10*/  BSSY B0, `(.L_x_3876) ;  /* 0x0000004000007945 */ /* 0x000fe80003800000 */
[----:B--2---:R-:W-:Y:S05]  /*ea20*/  @P2 BRA `(.L_x_3877) ;  /* 0x0000000000082947 */ /* 0x004fea0003800000 */
[----:B------:R-:W2:Y:S02]  /*ea30*/  SYNCS.PHASECHK.TRANS64.TRYWAIT P2, [R20+URZ+0x22850], R21 ;  /* 0x02285015140075a7 */ /* 0x000ea4000804017f */
[----:B--2---:R-:W-:Y:S05]  /*ea40*/  @!P2 BRA `(.L_x_3878) ;  /* 0x000000a00030a947 */ /* 0x004fea0003800000 */
.L_x_3877:
[----:B------:R-:W-:Y:S05]  /*ea50*/  BSYNC B0 ;  /* 0x0000000000007941 */ /* 0x000fea0003800000 */
.L_x_3876:
[----:B------:R-:W3:Y:S01]  /*ea60*/  S2R R176, SR_TID.X ;  /* 0x0000000000b07919 */ /* 0x000ee20000002100 */
[----:B------:R-:W-:Y:S05]  /*ea70*/  WARPSYNC.ALL ;  /* 0x0000000000007948 */ /* 0x000fea0003800000 */
[----:B------:R-:W-:Y:S01]  /*ea80*/  MOV R179, 0xc00 ;  /* 0x00000c0000b37802 */ /* 0x000fe20000000f00 */
[----:B012---:R-:W-:Y:S01]  /*ea90*/  @!P1 VIADD R20, R20, 0x22860 ;  /* 0x0002286014149836 */ /* 0x007fe20000000000 */
[C---:B------:R-:W-:Y:S01]  /*eaa0*/  ISETP.GT.AND P2, PT, R206.reuse, RZ, PT ;  /* 0x000000ffce00720c */ /* 0x040fe20003f44270 */
        /* <DEDUP_REMOVED lines=55> */
.L_x_3869:
[----:B------:R-:W-:Y:S05]  /*ee20*/  WARPSYNC.ALL ;  /* 0x0000000000007948 */ /* 0x000fea0003800000 */
[----:B------:R-:W3:Y:S01]  /*ee30*/  SHFL.BFLY PT, R4, R3, 0x2, 0x1f ;  /* 0x0c401f0003047f89 */ /* 0x000ee200000e0000 */
[----:B------:R-:W-:Y:S01]  /*ee40*/  IADD3 R22, R22, 0x1, RZ ;  /* 0x0000000116167810 */ /* 0x000fe20007ffe0ff */
[----:B------:R-:W-:Y:S01]  /*ee50*/  VIADD R227, R227, 0x1 ;  /* 0x00000001e3e37836 */ /* 0x000fe20000000000 */
[----:B------:R4:W-:Y:S08]  /*ee60*/  BAR.ARV R177, 0x100 ;  /* 0x000400b10000751d */ /* 0x0009f00000002000 */
[----:B------:R-:W-:Y:S06]  /*ee70*/  BAR.ARV 0x8, 0x120 ;  /* 0x0204800000007b1d */ /* 0x000fec0000002000 */
[----:B------:R-:W-:Y:S01]  /*ee80*/  ISETP.NE.AND P0, PT, R22, 0x2, PT ;  /* 0x000000021600780c */ /* 0x000fe20003f05270 */
[----:B------:R-:W5:Y:S01]  /*ee90*/  SHFL.BFLY PT, R9, R0, 0x2, 0x1f ;  /* 0x0c401f0000097f89 */ /* 0x000f6200000e0000 */
[----:B------:R-:W-:-:S02]  /*eea0*/  PLOP3.LUT P1, PT, PT, PT, PT, 0x8, 0x0 ;  /* 0x000000000000781c */ /* 0x000fc40003f2e170 */
[----:B------:R-:W-:Y:S01]  /*eeb0*/  SEL R22, R22, RZ, P0 ;  /* 0x000000ff16167207 */ /* 0x000fe20000000000 */
[----:B---3--:R-:W-:Y:S01]  /*eec0*/  FADD.FTZ R10, R4, R3 ;  /* 0x00000003040a7221 */ /* 0x008fe20000010000 */
[----:B------:R-:W-:Y:S02]  /*eed0*/  IMAD.MOV.U32 R4, RZ, RZ, RZ ;  /* 0x000000ffff047224 */ /* 0x000fe400078e00ff */
[----:B------:R-:W-:Y:S02]  /*eee0*/  IMAD.MOV.U32 R3, RZ, RZ, -0x800000 ;  /* 0xff800000ff037424 */ /* 0x000fe400078e00ff */
[----:B------:R-:W3:Y:S01]  /*eef0*/  SHFL.BFLY PT, R5, R10, 0x1, 0x1f ;  /* 0x0c201f000a057f89 */ /* 0x000ee200000e0000 */
[----:B-----5:R-:W-:Y:S01]  /*ef00*/  FADD.FTZ R11, R9, R0 ;  /* 0x00000000090b7221 */ /* 0x020fe20000010000 */
[----:B------:R-:W-:-:S04]  /*ef10*/  IMAD.MOV.U32 R0, RZ, RZ, RZ ;  /* 0x000000ffff007224 */ /* 0x000fc800078e00ff */
[----:B------:R-:W5:Y:S01]  /*ef20*/  SHFL.BFLY PT, R12, R11, 0x1, 0x1f ;  /* 0x0c201f000b0c7f89 */ /* 0x000f6200000e0000 */
[----:B---3--:R-:W-:Y:S01]  /*ef30*/  FADD.FTZ R5, R10, R5 ;  /* 0x000000050a057221 */ /* 0x008fe20000010000 */
[----:B------:R-:W-:-:S04]  /*ef40*/  SEL R10, RZ, 0x1, P0 ;  /* 0x00000001ff0a7807 */ /* 0x000fc80000000000 */
[----:B------:R-:W-:Y:S02]  /*ef50*/  FSETP.NE.FTZ.AND P2, PT, R5, RZ, PT ;  /* 0x000000ff0500720b */ /* 0x000fe40003f55000 */
[----:B------:R-:W-:-:S11]  /*ef60*/  LOP3.LUT R23, R23, R10, RZ, 0x3c, !PT ;  /* 0x0000000a17177212 */ /* 0x000fd600078e3cff */
        /* <DEDUP_REMOVED lines=8> */
[----:B------:R-:W3:Y:S01]  /*eff0*/  @P3 MUFU.LG2 R14, R9 ;  /* 0x00000009000e3308 */ /* 0x000ee20000000c00 */
[----:B------:R-:W-:Y:S01]  /*f000*/  @P3 FMUL.FTZ R11, R6, 0.69314718246459960938 ;  /* 0x3f317218060b3820 */ /* 0x000fe20000410000 */
[-C--:B------:R-:W-:Y:S01]  /*f010*/  FMUL.FTZ R25, R25, R4.reuse ;  /* 0x0000000419197220 */ /* 0x080fe20000410000 */
[-C--:B------:R-:W-:Y:S01]  /*f020*/  FMUL.FTZ R28, R28, R4.reuse ;  /* 0x000000041c1c7220 */ /* 0x080fe20000410000 */
[-C--:B------:R-:W-:Y:S01]  /*f030*/  FMUL.FTZ R29, R29, R4.reuse ;  /* 0x000000041d1d7220 */ /* 0x080fe20000410000 */
[----:B-----5:R-:W-:Y:S01]  /*f040*/  @P2 FMUL.FTZ R13, R12, 0.69314718246459960938 ;  /* 0x3f3172180c0d2820 */ /* 0x020fe20000410000 */
[-C--:B------:R-:W-:Y:S01]  /*f050*/  FMUL.FTZ R32, R32, R4.reuse ;  /* 0x0000000420207220 */ /* 0x080fe20000410000 */
[-C--:B------:R-:W-:Y:S01]  /*f060*/  FMUL.FTZ R33, R33, R4.reuse ;  /* 0x0000000421217220 */ /* 0x080fe20000410000 */
[----:B------:R-:W5:Y:S01]  /*f070*/  @P3 MUFU.RCP R0, R9 ;  /* 0x0000000900003308 */ /* 0x000f620000001000 */
        /* <DEDUP_REMOVED lines=15> */
[----:B------:R-:W-:Y:S01]  /*f170*/  FMUL.FTZ R64, R64, R4 ;  /* 0x0000000440407220 */ /* 0x000fe20000410000 */
[-C--:B-----5:R-:W-:Y:S01]  /*f180*/  FMUL.FTZ R68, R35, R0.reuse ;  /* 0x0000000023447220 */ /* 0x0a0fe20000410000 */
        /* <DEDUP_REMOVED lines=106> */
[----:B----4-:R-:W-:-:S07]  /*f830*/  @P3 FFMA.FTZ R3, R11, R8, R14 ;  /* 0x000000080b033223 */ /* 0x010fce000001000e */
.L_x_3803:
[----:B------:R-:W-:Y:S05]  /*f840*/  WARPSYNC.ALL ;  /* 0x0000000000007948 */ /* 0x000fea0003800000 */
[----:B------:R-:W3:Y:S08]  /*f850*/  S2UR UR5, SR_CgaCtaId ;  /* 0x00000000000579c3 */ /* 0x000ef00000008800 */
[----:B------:R-:W-:Y:S06]  /*f860*/  BAR.SYNC.DEFER_BLOCKING 0x5, 0x120 ;  /* 0x0144800000007b1d */ /* 0x000fec0000010000 */
[----:B------:R-:W-:Y:S01]  /*f870*/  UMOV UR4, 0x400 ;  /* 0x0000040000047882 */ /* 0x000fe20000000000 */
[----:B------:R-:W-:Y:S01]  /*f880*/  BSSY B0, `(.L_x_3880) ;  /* 0x0000292000007945 */ /* 0x000fe20003800000 */
[----:B---3--:R-:W-:-:S06]  /*f890*/  ULEA UR4, UR5, UR4, 0x18 ;  /* 0x0000000405047291 */ /* 0x008fcc000f8ec03f */
[----:B------:R-:W-:-:S05]  /*f8a0*/  IMAD.U32 R18, RZ, RZ, UR4 ;  /* 0x00000004ff127e24 */ /* 0x000fca000f8e00ff */
[----:B------:R3:W4:Y:S01]  /*f8b0*/  LDS.128 R204, [R18+0x228d0] ;  /* 0x0228d00012cc7984 */ /* 0x0007220000000c00 */
[----:B------:R-:W-:Y:S06]  /*f8c0*/  BAR.ARV 0x4, 0x120 ;  /* 0x0104800000007b1d */ /* 0x000fec0000002000 */
[----:B------:R-:W-:Y:S05]  /*f8d0*/  @P1 BRA `(.L_x_3881) ;  /* 0x0000001c004c1947 */ /* 0x000fea0003800000 */
[----:B------:R-:W0:Y:S01]  /*f8e0*/  S2R R7, SR_SWINHI ;  /* 0x0000000000077919 */ /* 0x000e220000002f00 */
        /* <DEDUP_REMOVED lines=24> */
[C---:B------:R-:W-:Y:S02]  /*fa70*/  IADD3 R175, P2, R130.reuse, 0x40, RZ ;  /* 0x0000004082af7810 */ /* 0x040fe40007f5e0ff */
[----:B------:R-:W-:-:S02]  /*fa80*/  IADD3 R177, P3, R130, 0x60, RZ ;  /* 0x0000006082b17810 */ /* 0x000fc40007f7e0ff */
[----:B-12---:R-:W-:Y:S01]  /*fa90*/  LOP3.LUT R20, R151, 0x380, RZ, 0xc0, !PT ;  /* 0x0000038097147812 */ /* 0x006fe200078ec0ff */
[--C-:B-----5:R-:W-:Y:S01]  /*faa0*/  IMAD.X R31, RZ, RZ, R131.reuse, P2 ;  /* 0x000000ffff1f7224 */ /* 0x120fe200010e0683 */
[----:B------:R-:W-:Y:S01]  /*fab0*/  LOP3.LUT R30, R175, 0x380, RZ, 0xc0, !PT ;  /* 0x00000380af1e7812 */ /* 0x000fe200078ec0ff */
[--C-:B------:R-:W-:Y:S01]  /*fac0*/  IMAD.X R87, RZ, RZ, R131.reuse, P3 ;  /* 0x000000ffff577224 */ /* 0x100fe200018e0683 */
[----:B------:R-:W-:Y:S02]  /*fad0*/  IADD3 R179, P4, R130, 0x4000, RZ ;  /* 0x0000400082b37810 */ /* 0x000fe40007f9e0ff */
[----:B------:R-:W-:Y:S02]  /*fae0*/  SHF.R.U64 R20, R20, 0x3, RZ ;  /* 0x0000000314147819 */ /* 0x000fe400000012ff */
[----:B------:R-:W-:Y:S01]  /*faf0*/  IADD3 R106, P2, R130, 0x8000, RZ ;  /* 0x00008000826a7810 */ /* 0x000fe20007f5e0ff */
[----:B------:R-:W-:Y:S01]  /*fb00*/  IMAD.X R91, RZ, RZ, R131, P4 ;  /* 0x000000ffff5b7224 */ /* 0x000fe200020e0683 */
[----:B------:R-:W-:-:S02]  /*fb10*/  LOP3.LUT R86, R177, 0x380, RZ, 0xc0, !PT ;  /* 0x00000380b1567812 */ /* 0x000fc400078ec0ff */
[----:B------:R-:W-:Y:S01]  /*fb20*/  SHF.R.U64 R30, R30, 0x3, RZ ;  /* 0x000000031e1e7819 */ /* 0x000fe200000012ff */
[--C-:B------:R-:W-:Y:S01]  /*fb30*/  IMAD.X R107, RZ, RZ, R131.reuse, P2 ;  /* 0x000000ffff6b7224 */ /* 0x100fe200010e0683 */
[----:B------:R-:W-:Y:S02]  /*fb40*/  IADD3 R110, P3, R130, 0x8020, RZ ;  /* 0x00008020826e7810 */ /* 0x000fe40007f7e0ff */
[----:B------:R-:W-:Y:S02]  /*fb50*/  IADD3.X R21, RZ, R131, RZ, P1, !PT ;  /* 0x00000083ff157210 */ /* 0x000fe40000ffe4ff */
[----:B------:R-:W-:Y:S01]  /*fb60*/  LOP3.LUT R20, R20, R151, RZ, 0x3c, !PT ;  /* 0x0000009714147212 */ /* 0x000fe200078e3cff */
[----:B------:R-:W-:Y:S01]  /*fb70*/  IMAD.X R111, RZ, RZ, R131, P3 ;  /* 0x000000ffff6f7224 */ /* 0x000fe200018e0683 */
[----:B------:R-:W-:Y:S02]  /*fb80*/  IADD3 R185, P1, R130, 0x4060, RZ ;  /* 0x0000406082b97810 */ /* 0x000fe40007f3e0ff */
[----:B------:R-:W-:-:S02]  /*fb90*/  SHF.R.U64 R86, R86, 0x3, RZ ;  /* 0x0000000356567819 */ /* 0x000fc400000012ff */
[----:B------:R-:W-:Y:S02]  /*fba0*/  LOP3.LUT R30, R30, R175, RZ, 0x3c, !PT ;  /* 0x000000af1e1e7212 */ /* 0x000fe400078e3cff */
[----:B------:R-:W-:Y:S02]  /*fbb0*/  LOP3.LUT R151, R106, 0x380, RZ, 0xc0, !PT ;  /* 0x000003806a977812 */ /* 0x000fe400078ec0ff */
[----:B------:R-:W-:Y:S02]  /*fbc0*/  IADD3 R114, P4, R130, 0x8040, RZ ;  /* 0x0000804082727810 */ /* 0x000fe40007f9e0ff */
[----:B------:R-:W-:Y:S02]  /*fbd0*/  LOP3.LUT R175, R110, 0x380, RZ, 0xc0, !PT ;  /* 0x000003806eaf7812 */ /* 0x000fe400078ec0ff */
[----:B------:R-:W-:Y:S01]  /*fbe0*/  IADD3.X R103, RZ, R131, RZ, P1, !PT ;  /* 0x00000083ff677210 */ /* 0x000fe20000ffe4ff */
[----:B------:R-:W-:Y:S01]  /*fbf0*/  IMAD.X R115, RZ, RZ, R131, P4 ;  /* 0x000000ffff737224 */ /* 0x000fe200020e0683 */
[----:B------:R-:W-:-:S02]  /*fc00*/  LOP3.LUT R86, R86, R177, RZ, 0x3c, !PT ;  /* 0x000000b156567212 */ /* 0x000fc400078e3cff */
[----:B------:R-:W-:Y:S02]  /*fc10*/  SHF.R.U64 R151, R151, 0x3, RZ ;  /* 0x0000000397977819 */ /* 0x000fe400000012ff */
[C---:B------:R-:W-:Y:S02]  /*fc20*/  LOP3.LUT R15, R130.reuse, 0x380, RZ, 0xc0, !PT ;  /* 0x00000380820f7812 */ /* 0x040fe400078ec0ff */
[----:B------:R-:W-:Y:S02]  /*fc30*/  IADD3 R10, P1, R130, 0xc020, RZ ;  /* 0x0000c020820a7810 */ /* 0x000fe40007f3e0ff */
[----:B------:R-:W-:Y:S02]  /*fc40*/  LOP3.LUT R177, R114, 0x380, RZ, 0xc0, !PT ;  /* 0x0000038072b17812 */ /* 0x000fe400078ec0ff */
[----:B------:R-:W-:Y:S02]  /*fc50*/  SHF.R.U64 R175, R175, 0x3, RZ ;  /* 0x00000003afaf7819 */ /* 0x000fe400000012ff */
[----:B------:R-:W-:-:S02]  /*fc60*/  IADD3 R181, P5, R130, 0x4020, RZ ;  /* 0x0000402082b57810 */ /* 0x000fc40007fbe0ff */
[C---:B------:R-:W-:Y:S02]  /*fc70*/  IADD3 R183, P0, R130.reuse, 0x4040, RZ ;  /* 0x0000404082b77810 */ /* 0x040fe40007f1e0ff */
[----:B------:R-:W-:Y:S01]  /*fc80*/  IADD3 R14, P2, R130, 0xc040, RZ ;  /* 0x0000c040820e7810 */ /* 0x000fe20007f5e0ff */
[--C-:B------:R-:W-:Y:S01]  /*fc90*/  IMAD.X R95, RZ, RZ, R131.reuse, P5 ;  /* 0x000000ffff5f7224 */ /* 0x100fe200028e0683 */
[----:B------:R-:W-:Y:S01]  /*fca0*/  LOP3.LUT R106, R151, R106, RZ, 0x3c, !PT ;  /* 0x0000006a976a7212 */ /* 0x000fe200078e3cff */
[--C-:B------:R-:W-:Y:S01]  /*fcb0*/  IMAD.X R99, RZ, RZ, R131.reuse, P0 ;  /* 0x000000ffff637224 */ /* 0x100fe200000e0683 */
[----:B------:R-:W-:Y:S01]  /*fcc0*/  SHF.R.U64 R15, R15, 0x3, RZ ;  /* 0x000000030f0f7819 */ /* 0x000fe200000012ff */
[----:B------:R-:W-:Y:S01]  /*fcd0*/  IMAD.X R11, RZ, RZ, R131, P2 ;  /* 0x000000ffff0b7224 */ /* 0x000fe200010e0683 */
[----:B------:R-:W-:Y:S02]  /*fce0*/  LOP3.LUT R90, R179, 0x380, RZ, 0xc0, !PT ;  /* 0x00000380b35a7812 */ /* 0x000fe400078ec0ff */
[----:B------:R-:W-:-:S02]  /*fcf0*/  SHF.R.U64 R177, R177, 0x3, RZ ;  /* 0x00000003b1b17819 */ /* 0x000fc400000012ff */
[----:B------:R-:W-:Y:S02]  /*fd00*/  LOP3.LUT R110, R175, R110, RZ, 0x3c, !PT ;  /* 0x0000006eaf6e7212 */ /* 0x000fe400078e3cff */
[----:B------:R-:W-:Y:S02]  /*fd10*/  LOP3.LUT R151, R10, 0x380, RZ, 0xc0, !PT ;  /* 0x000003800a977812 */ /* 0x000fe400078ec0ff */
[----:B------:R-:W-:Y:S02]  /*fd20*/  IADD3 R8, P3, R130, 0xc060, RZ ;  /* 0x0000c06082087810 */ /* 0x000fe40007f7e0ff */
[----:B------:R-:W-:Y:S02]  /*fd30*/  LOP3.LUT R94, R181, 0x380, RZ, 0xc0, !PT ;  /* 0x00000380b55e7812 */ /* 0x000fe400078ec0ff */
[----:B------:R-:W-:Y:S02]  /*fd40*/  LOP3.LUT R175, R14, 0x380, RZ, 0xc0, !PT ;  /* 0x000003800eaf7812 */ /* 0x000fe400078ec0ff */
[----:B------:R-:W-:-:S02]  /*fd50*/  LOP3.LUT R98, R183, 0x380, RZ, 0xc0, !PT ;  /* 0x00000380b7627812 */ /* 0x000fc400078ec0ff */
[C---:B------:R-:W-:Y:S02]  /*fd60*/  IADD3 R118, P5, R130.reuse, 0x8060, RZ ;  /* 0x0000806082767810 */ /* 0x040fe40007fbe0ff */
[----:B------:R-:W-:Y:S02]  /*fd70*/  IADD3 R7, P0, R130, 0xc000, RZ ;  /* 0x0000c00082077810 */ /* 0x000fe40007f1e0ff */
[----:B------:R-:W-:Y:S01]  /*fd80*/  LOP3.LUT R130, R15, R130, RZ, 0x3c, !PT ;  /* 0x000000820f827212 */ /* 0x000fe200078e3cff */
[--C-:B------:R-:W-:Y:S01]  /*fd90*/  IMAD.X R119, RZ, RZ, R131.reuse, P5 ;  /* 0x000000ffff777224 */ /* 0x100fe200028e0683 */
[----:B------:R-:W-:Y:S01]  /*fda0*/  SHF.R.U64 R90, R90, 0x3, RZ ;  /* 0x000000035a5a7819 */ /* 0x000fe200000012ff */
[--C-:B------:R-:W-:Y:S01]  /*fdb0*/  IMAD.X R123, RZ, RZ, R131.reuse, P0 ;  /* 0x000000ffff7b7224 */ /* 0x100fe200000e0683 */
[----:B------:R-:W-:Y:S01]  /*fdc0*/  LOP3.LUT R114, R177, R114, RZ, 0x3c, !PT ;  /* 0x00000072b1727212 */ /* 0x000fe200078e3cff */
[----:B------:R-:W-:Y:S01]  /*fdd0*/  IMAD.X R15, RZ, RZ, R131, P3 ;  /* 0x000000ffff0f7224 */ /* 0x000fe200018e0683 */
[----:B------:R-:W-:-:S02]  /*fde0*/  SHF.R.U64 R151, R151, 0x3, RZ ;  /* 0x0000000397977819 */ /* 0x000fc400000012ff */
[----:B------:R-:W-:Y:S02]  /*fdf0*/  LOP3.LUT R102, R185, 0x380, RZ, 0xc0, !PT ;  /* 0x00000380b9667812 */ /* 0x000fe400078ec0ff */
[----:B------:R-:W-:Y:S02]  /*fe00*/  SHF.R.U64 R94, R94, 0x3, RZ ;  /* 0x000000035e5e7819 */ /* 0x000fe400000012ff */
[----:B------:R-:W-:Y:S02]  /*fe10*/  LOP3.LUT R177, R8, 0x380, RZ, 0xc0, !PT ;  /* 0x0000038008b17812 */ /* 0x000fe400078ec0ff */
[----:B------:R-:W-:Y:S02]  /*fe20*/  SHF.R.U64 R175, R175, 0x3, RZ ;  /* 0x00000003afaf7819 */ /* 0x000fe400000012ff */
[----:B------:R-:W-:Y:S02]  /*fe30*/  SHF.R.U64 R98, R98, 0x3, RZ ;  /* 0x0000000362627819 */ /* 0x000fe400000012ff */
[----:B------:R-:W-:-:S02]  /*fe40*/  LOP3.LUT R90, R90, R179, RZ, 0x3c, !PT ;  /* 0x000000b35a5a7212 */ /* 0x000fc400078e3cff */
[----:B------:R-:W-:Y:S02]  /*fe50*/  LOP3.LUT R126, R151, R10, RZ, 0x3c, !PT ;  /* 0x0000000a977e7212 */ /* 0x000fe400078e3cff */
[----:B------:R-:W-:Y:S02]  /*fe60*/  MOV R130, R130 ;  /* 0x0000008200827202 */ /* 0x000fe40000000f00 */
[----:B------:R-:W-:Y:S02]  /*fe70*/  SHF.R.U64 R102, R102, 0x3, RZ ;  /* 0x0000000366667819 */ /* 0x000fe400000012ff */
[----:B------:R-:W-:Y:S01]  /*fe80*/  LOP3.LUT R94, R94, R181, RZ, 0x3c, !PT ;  /* 0x000000b55e5e7212 */ /* 0x000fe200078e3cff */
[----:B------:R0:W-:Y:S01]  /*fe90*/  STSM.16.M88.4 [R130], R24 ;  /* 0x0000001882007844 */ /* 0x0001e20000000200 */
[----:B------:R-:W-:Y:S02]  /*fea0*/  SHF.R.U64 R177, R177, 0x3, RZ ;  /* 0x00000003b1b17819 */ /* 0x000fe400000012ff */
[----:B------:R-:W-:-:S02]  /*feb0*/  LOP3.LUT R10, R175, R14, RZ, 0x3c, !PT ;  /* 0x0000000eaf0a7212 */ /* 0x000fc400078e3cff */
[----:B------:R-:W-:Y:S02]  /*fec0*/  MOV R21, R20 ;  /* 0x0000001400157202 */ /* 0x000fe40000000f00 */
[----:B------:R-:W-:Y:S02]  /*fed0*/  LOP3.LUT R98, R98, R183, RZ, 0x3c, !PT ;  /* 0x000000b762627212 */ /* 0x000fe400078e3cff */
[----:B------:R-:W-:Y:S01]  /*fee0*/  MOV R30, R30 ;  /* 0x0000001e001e7202 */ /* 0x000fe20000000f00 */
[----:B------:R-:W-:Y:S01]  /*fef0*/  STSM.16.M88.4 [R21], R32 ;  /* 0x0000002015007844 */ /* 0x000fe20000000200 */
[----:B------:R-:W-:Y:S02]  /*ff00*/  MOV R86, R86 ;  /* 0x0000005600567202 */ /* 0x000fe40000000f00 */
[----:B------:R-:W-:Y:S01]  /*ff10*/  F2FP.F16.F32.PACK_AB R57, R5, R58 ;  /* 0x0000003a0539723e */ /* 0x000fe200000000ff */
[----:B------:R1:W-:Y:S01]  /*ff20*/  STSM.16.M88.4 [R30], R40 ;  /* 0x000000281e007844 */ /* 0x0003e20000000200 */
[----:B------:R-:W-:-:S02]  /*ff30*/  F2FP.F16.F32.PACK_AB R64, R65, R64 ;  /* 0x000000404140723e */ /* 0x000fc400000000ff */
[----:B------:R-:W-:Y:S01]  /*ff40*/  MOV R90, R90 ;  /* 0x0000005a005a7202 */ /* 0x000fe20000000f00 */
[----:B------:R-:W-:Y:S01]  /*ff50*/  STSM.16.M88.4 [R86], R48 ;  /* 0x0000003056007844 */ /* 0x000fe20000000200 */
[----:B------:R-:W-:Y:S02]  /*ff60*/  F2FP.F16.F32.PACK_AB R58, R61, R60 ;  /* 0x0000003c3d3a723e */ /* 0x000fe400000000ff */
[----:B------:R-:W-:Y:S02]  /*ff70*/  F2FP.F16.F32.PACK_AB R59, R59, R62 ;  /* 0x0000003e3b3b723e */ /* 0x000fe400000000ff */
[----:B------:R-:W-:Y:S02]  /*ff80*/  F2FP.F16.F32.PACK_AB R65, R67, R66 ;  /* 0x000000424341723e */ /* 0x000fe400000000ff */
[----:B------:R-:W-:Y:S01]  /*ff90*/  LOP3.LUT R102, R102, R185, RZ, 0x3c, !PT ;  /* 0x000000b966667212 */ /* 0x000fe200078e3cff */
[----:B------:R-:W-:Y:S01]  /*ffa0*/  STSM.16.M88.4 [R90], R56 ;  /* 0x000000385a007844 */ /* 0x000fe20000000200 */
[----:B------:R-:W-:-:S02]  /*ffb0*/  LOP3.LUT R179, R118, 0x380, RZ, 0xc0, !PT ;  /* 0x0000038076b37812 */ /* 0x000fc400078ec0ff */
[----:B------:R-:W-:Y:S02]  /*ffc0*/  LOP3.LUT R14, R177, R8, RZ, 0x3c, !PT ;  /* 0x00000008b10e7212 */ /* 0x000fe400078e3cff */
[----:B------:R-:W-:Y:S02]  /*ffd0*/  MOV R94, R94 ;  /* 0x0000005e005e7202 */ /* 0x000fe40000000f00 */
[----:B------:R-:W-:Y:S02]  /*ffe0*/  MOV R20, R10 ;  /* 0x0000000a00147202 */ /* 0x000fe40000000f00 */
[----:B------:R-:W-:Y:S02]  /*fff0*/  F2FP.F16.F32.PACK_AB R66, R69, R159 ;  /* 0x0000009f4542723e */ /* 0x000fe400000000ff */
[----:B------:R-:W-:Y:S02]  /*10000*/  F2FP.F16.F32.PACK_AB R67, R71, R70 ;  /* 0x000000464743723e */ /* 0x000fe400000000ff */
[----:B------:R-:W-:-:S02]  /*10010*/  LOP3.LUT R122, R7, 0x380, RZ, 0xc0, !PT ;  /* 0x00000380077a7812 */ /* 0x000fc400078ec0ff */
[----:B------:R-:W-:Y:S01]  /*10020*/  MOV R98, R98 ;  /* 0x0000006200627202 */ /* 0x000fe20000000f00 */
[----:B------:R-:W-:Y:S01]  /*10030*/  STSM.16.M88.4 [R94], R64 ;  /* 0x000000405e007844 */ /* 0x000fe20000000200 */
[----:B------:R-:W-:Y:S02]  /*10040*/  F2FP.F16.F32.PACK_AB R8, R73, R160 ;  /* 0x000000a04908723e */ /* 0x000fe400000000ff */
[----:B------:R-:W-:Y:S02]  /*10050*/  F2FP.F16.F32.PACK_AB R9, R75, R74 ;  /* 0x0000004a4b09723e */ /* 0x000fe400000000ff */
[----:B------:R-:W-:Y:S02]  /*10060*/  F2FP.F16.F32.PACK_AB R10, R77, R161 ;  /* 0x000000a14d0a723e */ /* 0x000fe400000000ff */
[----:B------:R-:W-:Y:S01]  /*10070*/  F2FP.F16.F32.PACK_AB R11, R79, R78 ;  /* 0x0000004e4f0b723e */ /* 0x000fe200000000ff */
[----:B------:R-:W-:Y:S01]  /*10080*/  IMAD.MOV.U32 R79, RZ, RZ, RZ ;  /* 0x000000ffff4f7224 */ /* 0x000fe200078e00ff */
[----:B------:R-:W-:-:S02]  /*10090*/  SHF.R.U64 R179, R179, 0x3, RZ ;  /* 0x00000003b3b37819 */ /* 0x000fc400000012ff */
[----:B------:R-:W-:Y:S01]  /*100a0*/  MOV R102, R102 ;  /* 0x0000006600667202 */ /* 0x000fe20000000f00 */
[----:B------:R2:W-:Y:S01]  /*100b0*/  STSM.16.M88.4 [R98], R8 ;  /* 0x0000000862007844 */ /* 0x0005e20000000200 */
[----:B0-----:R-:W-:Y:S02]  /*100c0*/  F2FP.F16.F32.PACK_AB R24, R81, R162 ;  /* 0x000000a25118723e */ /* 0x001fe400000000ff */
[----:B------:R-:W-:Y:S02]  /*100d0*/  F2FP.F16.F32.PACK_AB R25, R83, R82 ;  /* 0x000000525319723e */ /* 0x000fe400000000ff */
[----:B------:R-:W-:Y:S02]  /*100e0*/  F2FP.F16.F32.PACK_AB R26, R85, R163 ;  /* 0x000000a3551a723e */ /* 0x000fe400000000ff */
[----:B------:R-:W-:Y:S02]  /*100f0*/  F2FP.F16.F32.PACK_AB R27, R46, R38 ;  /* 0x000000262e1b723e */ /* 0x000fe400000000ff */
[----:B------:R-:W-:-:S02]  /*10100*/  SHF.R.U64 R122, R122, 0x3, RZ ;  /* 0x000000037a7a7819 */ /* 0x000fc400000012ff */
[----:B------:R-:W-:Y:S01]  /*10110*/  MOV R106, R106 ;  /* 0x0000006a006a7202 */ /* 0x000fe20000000f00 */
[----:B------:R0:W-:Y:S01]  /*10120*/  STSM.16.M88.4 [R102], R24 ;  /* 0x0000001866007844 */ /* 0x0001e20000000200 */
[----:B------:R-:W-:Y:S02]  /*10130*/  F2FP.F16.F32.PACK_AB R28, R89, R164 ;  /* 0x000000a4591c723e */ /* 0x000fe400000000ff */
[----:B------:R-:W-:Y:S02]  /*10140*/  F2FP.F16.F32.PACK_AB R29, R63, R54 ;  /* 0x000000363f1d723e */ /* 0x000fe400000000ff */
[----:B-1----:R-:W-:Y:S02]  /*10150*/  F2FP.F16.F32.PACK_AB R30, R93, R165 ;  /* 0x000000a55d1e723e */ /* 0x002fe400000000ff */
[----:B------:R-:W-:Y:S02]  /*10160*/  F2FP.F16.F32.PACK_AB R31, R84, R80 ;  /* 0x00000050541f723e */ /* 0x000fe400000000ff */
[----:B------:R-:W-:-:S02]  /*10170*/  MOV R110, R110 ;  /* 0x0000006e006e7202 */ /* 0x000fc40000000f00 */
[----:B------:R-:W-:Y:S01]  /*10180*/  F2FP.F16.F32.PACK_AB R32, R97, R166 ;  /* 0x000000a66120723e */ /* 0x000fe200000000ff */
[----:B------:R-:W-:Y:S01]  /*10190*/  STSM.16.M88.4 [R106], R28 ;  /* 0x0000001c6a007844 */ /* 0x000fe20000000200 */
[----:B------:R-:W-:Y:S02]  /*101a0*/  F2FP.F16.F32.PACK_AB R33, R92, R88 ;  /* 0x000000585c21723e */ /* 0x000fe400000000ff */
[----:B------:R-:W-:Y:S02]  /*101b0*/  F2FP.F16.F32.PACK_AB R34, R101, R167 ;  /* 0x000000a76522723e */ /* 0x000fe400000000ff */
[----:B------:R-:W-:Y:S02]  /*101c0*/  F2FP.F16.F32.PACK_AB R35, R100, R96 ;  /* 0x000000606423723e */ /* 0x000fe400000000ff */
[----:B------:R-:W-:Y:S02]  /*101d0*/  MOV R114, R114 ;  /* 0x0000007200727202 */ /* 0x000fe40000000f00 */
[----:B--2---:R-:W-:Y:S01]  /*101e0*/  F2FP.F16.F32.PACK_AB R8, R105, R168 ;  /* 0x000000a86908723e */ /* 0x004fe200000000ff */
[----:B------:R-:W-:Y:S01]  /*101f0*/  STSM.16.M88.4 [R110], R32 ;  /* 0x000000206e007844 */ /* 0x000fe20000000200 */
[----:B------:R-:W-:-:S02]  /*10200*/  F2FP.F16.F32.PACK_AB R9, R108, R104 ;  /* 0x000000686c09723e */ /* 0x000fc400000000ff */
[----:B------:R-:W-:Y:S02]  /*10210*/  F2FP.F16.F32.PACK_AB R10, R109, R169 ;  /* 0x000000a96d0a723e */ /* 0x000fe400000000ff */
[----:B------:R-:W-:Y:S02]  /*10220*/  F2FP.F16.F32.PACK_AB R11, R116, R112 ;  /* 0x00000070740b723e */ /* 0x000fe400000000ff */
[----:B------:R-:W-:Y:S02]  /*10230*/  LOP3.LUT R118, R179, R118, RZ, 0x3c, !PT ;  /* 0x00000076b3767212 */ /* 0x000fe400078e3cff */
[----:B------:R-:W-:Y:S01]  /*10240*/  LOP3.LUT R122, R122, R7, RZ, 0x3c, !PT ;  /* 0x000000077a7a7212 */ /* 0x000fe200078e3cff */
[----:B------:R1:W-:Y:S01]  /*10250*/  STSM.16.M88.4 [R114], R8 ;  /* 0x0000000872007844 */ /* 0x0003e20000000200 */
[----:B------:R-:W-:Y:S02]  /*10260*/  IADD3.X R127, RZ, R131, RZ, P1, !PT ;  /* 0x00000083ff7f7210 */ /* 0x000fe40000ffe4ff */
[----:B------:R-:W-:-:S02]  /*10270*/  MOV R118, R118 ;  /* 0x0000007600767202 */ /* 0x000fc40000000f00 */
[----:B0-----:R-:W-:Y:S02]  /*10280*/  F2FP.F16.F32.PACK_AB R24, R113, R170 ;  /* 0x000000aa7118723e */ /* 0x001fe400000000ff */
[----:B------:R-:W-:Y:S02]  /*10290*/  F2FP.F16.F32.PACK_AB R25, R124, R120 ;  /* 0x000000787c19723e */ /* 0x000fe400000000ff */
[----:B------:R-:W-:Y:S02]  /*102a0*/  F2FP.F16.F32.PACK_AB R26, R117, R171 ;  /* 0x000000ab751a723e */ /* 0x000fe400000000ff */
[----:B------:R-:W-:Y:S02]  /*102b0*/  F2FP.F16.F32.PACK_AB R27, R152, R128 ;  /* 0x00000080981b723e */ /* 0x000fe400000000ff */
[----:B------:R-:W-:Y:S02]  /*102c0*/  F2FP.F16.F32.PACK_AB R153, R154, R153 ;  /* 0x000000999a99723e */ /* 0x000fe400000000ff */
[----:B------:R-:W-:Y:S01]  /*102d0*/  MOV R122, R122 ;  /* 0x0000007a007a7202 */ /* 0x000fe20000000f00 */
[----:B------:R0:W-:Y:S01]  /*102e0*/  STSM.16.M88.4 [R118], R24 ;  /* 0x0000001876007844 */ /* 0x0001e20000000200 */
[----:B------:R-:W-:-:S02]  /*102f0*/  F2FP.F16.F32.PACK_AB R152, R121, R172 ;  /* 0x000000ac7998723e */ /* 0x000fc400000000ff */
[----:B------:R-:W-:Y:S02]  /*10300*/  F2FP.F16.F32.PACK_AB R154, R125, R173 ;  /* 0x000000ad7d9a723e */ /* 0x000fe400000000ff */
[----:B------:R-:W-:Y:S02]  /*10310*/  F2FP.F16.F32.PACK_AB R155, R156, R155 ;  /* 0x0000009b9c9b723e */ /* 0x000fe400000000ff */
[----:B------:R-:W-:Y:S02]  /*10320*/  F2FP.F16.F32.PACK_AB R157, R158, R157 ;  /* 0x0000009d9e9d723e */ /* 0x000fe400000000ff */
[----:B------:R-:W-:Y:S01]  /*10330*/  F2FP.F16.F32.PACK_AB R136, R137, R136 ;  /* 0x000000888988723e */ /* 0x000fe200000000ff */
[----:B------:R0:W-:Y:S01]  /*10340*/  STSM.16.M88.4 [R122], R152 ;  /* 0x000000987a007844 */ /* 0x0001e20000000200 */
[----:B------:R-:W-:Y:S02]  /*10350*/  ISETP.NE.U32.AND P0, PT, RZ, UR4, PT ;  /* 0x00000004ff007c0c */ /* 0x000fe4000bf05070 */
[----:B-1----:R-:W-:-:S02]  /*10360*/  IADD3 R8, P1, R217, UR4, RZ ;  /* 0x00000004d9087c10 */ /* 0x002fc4000ff3e0ff */
[----:B------:R-:W-:Y:S02]  /*10370*/  MOV R126, R126 ;  /* 0x0000007e007e7202 */ /* 0x000fe40000000f00 */
        /* <DEDUP_REMOVED lines=13> */
[----:B------:R-:W-:-:S02]  /*10450*/  ISETP.NE.AND.EX P0, PT, RZ, UR5, PT, P0 ;  /* 0x00000005ff007c0c */ /* 0x000fc4000bf05300 */
        /* <DEDUP_REMOVED lines=14> */
[----:B------:R-:W-:Y:S01]  /*10540*/  IADD3 R15, P4, R12, 0x1000, RZ ;  /* 0x000010000c0f7810 */ /* 0x000fe20007f9e0ff */
[----:B------:R-:W-:-:S12]  /*10550*/  @P1 BRA `(.L_x_3882) ;  /* 0x0000000000101947 */ /* 0x000fd80003800000 */
[----:B------:R-:W-:Y:S05]  /*10560*/  @!P0 BRA `(.L_x_3882) ;  /* 0x00000000000c8947 */ /* 0x000fea0003800000 */
[----:B------:R-:W2:Y:S04]  /*10570*/  LDG.E R5, desc[UR40][R8.64] ;  /* 0x0000002808057981 */ /* 0x000ea8000c1e1900 */
[----:B-----5:R-:W2:Y:S02]  /*10580*/  LDG.E R0, desc[UR40][R8.64+0x4] ;  /* 0x0000042808007981 */ /* 0x020ea4000c1e1900 */
[----:B--2---:R-:W-:-:S07]  /*10590*/  IADD3 R0, -R5, R0, RZ ;  /* 0x0000000005007210 */ /* 0x004fce0007ffe1ff */
.L_x_3882:
[----:B------:R-:W-:Y:S01]  /*105a0*/  SHF.R.S32.HI R80, RZ, 0x1f, R216 ;  /* 0x0000001fff507819 */ /* 0x000fe200000114d8 */
[----:B------:R-:W-:Y:S01]  /*105b0*/  ULDC.64 UR4, c[0x0][0xb70] ;  /* 0x0002dc0000047ab9 */ /* 0x000fe20000000a00 */
[--C-:B-----5:R-:W-:Y:S01]  /*105c0*/  SHF.R.S32.HI R21, RZ, 0x1f, R79.reuse ;  /* 0x0000001fff157819 */ /* 0x120fe2000001144f */
[----:B0-----:R-:W-:Y:S01]  /*105d0*/  IMAD.MOV.U32 R20, RZ, RZ, R79 ;  /* 0x000000ffff147224 */ /* 0x001fe200078e004f */
[----:B------:R-:W-:Y:S01]  /*105e0*/  SEL R231, R231, RZ, !P0 ;  /* 0x000000ffe7e77207 */ /* 0x000fe20004000000 */
[----:B------:R-:W-:Y:S01]  /*105f0*/  IMAD R5, R80, UR4, RZ ;  /* 0x0000000450057c24 */ /* 0x000fe2000f8e02ff */
[----:B------:R-:W-:Y:S01]  /*10600*/  SEL R225, R225, RZ, !P0 ;  /* 0x000000ffe1e17207 */ /* 0x000fe20004000000 */
[----:B------:R-:W-:Y:S01]  /*10610*/  IMAD.WIDE.U32 R6, R216, UR4, R20 ;  /* 0x00000004d8067c25 */ /* 0x000fe2000f8e0014 */
[C---:B------:R-:W-:Y:S02]  /*10620*/  IADD3 R29, P0, R12.reuse, 0x3000, RZ ;  /* 0x000030000c1d7810 */ /* 0x040fe40007f1e0ff */
[----:B------:R-:W-:Y:S01]  /*10630*/  IADD3 R25, P5, R12, 0x2000, RZ ;  /* 0x000020000c197810 */ /* 0x000fe20007fbe0ff */
[----:B------:R-:W-:Y:S01]  /*10640*/  IMAD R5, R216, UR5, R5 ;  /* 0x00000005d8057c24 */ /* 0x000fe2000f8e0205 */
[----:B------:R-:W-:Y:S01]  /*10650*/  ULDC.64 UR4, c[0x0][0xb78] ;  /* 0x0002de0000047ab9 */ /* 0x000fe20000000a00 */
[----:B------:R-:W-:Y:S01]  /*10660*/  IMAD R9, R229, 0x80, R213 ;  /* 0x00000080e5097824 */ /* 0x000fe200078e02d5 */
[C---:B------:R-:W-:Y:S01]  /*10670*/  IADD3 R37, P2, R12.reuse, 0x5000, RZ ;  /* 0x000050000c257810 */ /* 0x040fe20007f5e0ff */
[----:B------:R-:W-:Y:S01]  /*10680*/  IMAD.IADD R7, R7, 0x1, R5 ;  /* 0x0000000107077824 */ /* 0x000fe200078e0205 */
[----:B------:R-:W-:Y:S01]  /*10690*/  IADD3 R33, P1, R12, 0x4000, RZ ;  /* 0x000040000c217810 */ /* 0x000fe20007f3e0ff */
[----:B------:R-:W-:Y:S01]  /*106a0*/  IMAD R5, R231, UR4, RZ ;  /* 0x00000004e7057c24 */ /* 0x000fe2000f8e02ff */
[----:B------:R-:W-:Y:S01]  /*106b0*/  LOP3.LUT R28, R29, 0x380, RZ, 0xc0, !PT ;  /* 0x000003801d1c7812 */ /* 0x000fe200078ec0ff */
[----:B------:R-:W-:Y:S01]  /*106c0*/  IMAD.WIDE.U32 R6, R225, UR4, R6 ;  /* 0x00000004e1067c25 */ /* 0x000fe2000f8e0006 */
[----:B------:R-:W-:-:S02]  /*106d0*/  LOP3.LUT R14, R15, 0x380, RZ, 0xc0, !PT ;  /* 0x000003800f0e7812 */ /* 0x000fc400078ec0ff */
[----:B------:R-:W-:Y:S01]  /*106e0*/  LOP3.LUT R24, R25, 0x380, RZ, 0xc0, !PT ;  /* 0x0000038019187812 */ /* 0x000fe200078ec0ff */
[----:B------:R-:W-:Y:S01]  /*106f0*/  IMAD R8, R225, UR5, R5 ;  /* 0x00000005e1087c24 */ /* 0x000fe2000f8e0205 */
[----:B------:R-:W-:Y:S01]  /*10700*/  SHF.R.S32.HI R5, RZ, 0x1f, R9 ;  /* 0x0000001fff057819 */ /* 0x000fe20000011409 */
[----:B------:R-:W-:Y:S01]  /*10710*/  ULDC.64 UR4, c[0x0][0xb40] ;  /* 0x0002d00000047ab9 */ /* 0x000fe20000000a00 */
[----:B------:R-:W-:Y:S02]  /*10720*/  IADD3 R6, P3, R9, R6, RZ ;  /* 0x0000000609067210 */ /* 0x000fe40007f7e0ff */
[----:B------:R-:W-:Y:S02]  /*10730*/  LOP3.LUT R36, R37, 0x380, RZ, 0xc0, !PT ;  /* 0x0000038025247812 */ /* 0x000fe400078ec0ff */
[----:B------:R-:W-:Y:S02]  /*10740*/  LOP3.LUT R32, R33, 0x380, RZ, 0xc0, !PT ;  /* 0x0000038021207812 */ /* 0x000fe400078ec0ff */
[----:B------:R-:W-:-:S02]  /*10750*/  SHF.R.U64 R28, R28, 0x3, RZ ;  /* 0x000000031c1c7819 */ /* 0x000fc400000012ff */
[----:B------:R-:W-:Y:S02]  /*10760*/  SHF.R.U64 R14, R14, 0x3, RZ ;  /* 0x000000030e0e7819 */ /* 0x000fe400000012ff */
[----:B------:R-:W-:Y:S02]  /*10770*/  SHF.R.U64 R24, R24, 0x3, RZ ;  /* 0x0000000318187819 */ /* 0x000fe400000012ff */
[----:B------:R-:W-:Y:S02]  /*10780*/  IADD3.X R5, R5, R7, R8, P3, !PT ;  /* 0x0000000705057210 */ /* 0x000fe40001ffe408 */
[----:B------:R-:W-:Y:S02]  /*10790*/  SHF.R.U64 R36, R36, 0x3, RZ ;  /* 0x0000000324247819 */ /* 0x000fe400000012ff */
[----:B------:R-:W-:Y:S02]  /*107a0*/  LEA R54, P3, R6, UR4, 0x2 ;  /* 0x0000000406367c11 */ /* 0x000fe4000f8610ff */
[----:B------:R-:W-:-:S02]  /*107b0*/  SHF.R.U64 R32, R32, 0x3, RZ ;  /* 0x0000000320207819 */ /* 0x000fc400000012ff */
        /* <DEDUP_REMOVED lines=8> */
[----:B------:R-:W-:Y:S01]  /*10840*/  LEA.HI.X R55, R6, UR5, R5, 0x2, P3 ;  /* 0x0000000506377c11 */ /* 0x000fe200098f1405 */
[----:B------:R-:W-:Y:S01]  /*10850*/  VIADD R5, R9, 0x8 ;  /* 0x0000000809057836 */ /* 0x000fe20000000000 */
[C---:B------:R-:W-:Y:S01]  /*10860*/  IADD3 R7, P0, R12.reuse, 0x9000, RZ ;  /* 0x000090000c077810 */ /* 0x040fe20007f1e0ff */
[----:B------:R-:W-:Y:S01]  /*10870*/  ULDC.64 UR4, c[0x0][0xaa0] ;  /* 0x0002a80000047ab9 */ /* 0x000fe20000000a00 */
[----:B------:R-:W-:-:S02]  /*10880*/  IADD3 R41, P3, R12, 0x6000, RZ ;  /* 0x000060000c297810 */ /* 0x000fc40007f7e0ff */
[C---:B------:R-:W-:Y:S02]  /*10890*/  IADD3 R45, P4, R12.reuse, 0x7000, RZ ;  /* 0x000070000c2d7810 */ /* 0x040fe40007f9e0ff */
[----:B------:R-:W-:Y:S02]  /*108a0*/  IADD3 R49, P5, R12, 0x8000, RZ ;  /* 0x000080000c317810 */ /* 0x000fe40007fbe0ff */
[----:B------:R-:W-:Y:S01]  /*108b0*/  LOP3.LUT R32, R32, R33, RZ, 0x3c, !PT ;  /* 0x0000002120207212 */ /* 0x000fe200078e3cff */
[----:B------:R-:W-:Y:S01]  /*108c0*/  IMAD.X R33, RZ, RZ, R13, P1 ;  /* 0x000000ffff217224 */ /* 0x000fe200008e060d */
[C---:B------:R-:W-:Y:S02]  /*108d0*/  IADD3 R57, P2, R12.reuse, 0xb000, RZ ;  /* 0x0000b0000c397810 */ /* 0x040fe40007f5e0ff */
[----:B------:R-:W-:Y:S02]  /*108e0*/  LOP3.LUT R6, R7, 0x380, RZ, 0xc0, !PT ;  /* 0x0000038007067812 */ /* 0x000fe400078ec0ff */
[----:B------:R-:W-:-:S02]  /*108f0*/  IADD3 R53, P1, R12, 0xa000, RZ ;  /* 0x0000a0000c357810 */ /* 0x000fc40007f3e0ff */
[----:B------:R-:W-:Y:S02]  /*10900*/  LOP3.LUT R40, R41, 0x380, RZ, 0xc0, !PT ;  /* 0x0000038029287812 */ /* 0x000fe400078ec0ff */
[----:B------:R-:W-:Y:S02]  /*10910*/  LOP3.LUT R44, R45, 0x380, RZ, 0xc0, !PT ;  /* 0x000003802d2c7812 */ /* 0x000fe400078ec0ff */
[----:B------:R-:W-:Y:S02]  /*10920*/  LOP3.LUT R48, R49, 0x380, RZ, 0xc0, !PT ;  /* 0x0000038031307812 */ /* 0x000fe400078ec0ff */
[----:B------:R-:W-:Y:S02]  /*10930*/  LOP3.LUT R56, R57, 0x380, RZ, 0xc0, !PT ;  /* 0x0000038039387812 */ /* 0x000fe400078ec0ff */
[----:B------:R-:W-:Y:S02]  /*10940*/  SHF.R.U64 R6, R6, 0x3, RZ ;  /* 0x0000000306067819 */ /* 0x000fe400000012ff */
[----:B------:R-:W-:-:S02]  /*10950*/  LOP3.LUT R52, R53, 0x380, RZ, 0xc0, !PT ;  /* 0x0000038035347812 */ /* 0x000fc400078ec0ff */
[----:B------:R-:W-:Y:S02]  /*10960*/  SHF.R.U64 R40, R40, 0x3, RZ ;  /* 0x0000000328287819 */ /* 0x000fe400000012ff */
[----:B------:R-:W-:Y:S02]  /*10970*/  SHF.R.U64 R44, R44, 0x3, RZ ;  /* 0x000000032c2c7819 */ /* 0x000fe400000012ff */
[----:B------:R-:W-:Y:S02]  /*10980*/  SHF.R.U64 R48, R48, 0x3, RZ ;  /* 0x0000000330307819 */ /* 0x000fe400000012ff */
[----:B------:R-:W-:Y:S02]  /*10990*/  SHF.R.U64 R56, R56, 0x3, RZ ;  /* 0x0000000338387819 */ /* 0x000fe400000012ff */
[----:B------:R-:W-:Y:S02]  /*109a0*/  LOP3.LUT R6, R6, R7, RZ, 0x3c, !PT ;  /* 0x0000000706067212 */ /* 0x000fe400078e3cff */
[----:B------:R-:W-:-:S02]  /*109b0*/  SHF.R.U64 R52, R52, 0x3, RZ ;  /* 0x0000000334347819 */ /* 0x000fc400000012ff */
[----:B------:R-:W-:Y:S01]  /*109c0*/  LOP3.LUT R40, R40, R41, RZ, 0x3c, !PT ;  /* 0x0000002928287212 */ /* 0x000fe200078e3cff */
[--C-:B------:R-:W-:Y:S01]  /*109d0*/  IMAD.X R41, RZ, RZ, R13.reuse, P3 ;  /* 0x000000ffff297224 */ /* 0x100fe200018e060d */
[----:B------:R-:W-:Y:S01]  /*109e0*/  LOP3.LUT R44, R44, R45, RZ, 0x3c, !PT ;  /* 0x0000002d2c2c7212 */ /* 0x000fe200078e3cff */
[--C-:B------:R-:W-:Y:S01]  /*109f0*/  IMAD.X R45, RZ, RZ, R13.reuse, P4 ;  /* 0x000000ffff2d7224 */ /* 0x100fe200020e060d */
[----:B------:R-:W-:Y:S01]  /*10a00*/  LOP3.LUT R48, R48, R49, RZ, 0x3c, !PT ;  /* 0x0000003130307212 */ /* 0x000fe200078e3cff */
[--C-:B------:R-:W-:Y:S01]  /*10a10*/  IMAD.X R49, RZ, RZ, R13.reuse, P5 ;  /* 0x000000ffff317224 */ /* 0x100fe200028e060d */
[----:B------:R-:W-:Y:S02]  /*10a20*/  IADD3.X R7, RZ, R13, RZ, P0, !PT ;  /* 0x0000000dff077210 */ /* 0x000fe400007fe4ff */
[----:B------:R-:W-:Y:S01]  /*10a30*/  LOP3.LUT R56, R56, R57, RZ, 0x3c, !PT ;  /* 0x0000003938387212 */ /* 0x000fe200078e3cff */
[----:B------:R-:W-:Y:S01]  /*10a40*/  IMAD.X R57, RZ, RZ, R13, P2 ;  /* 0x000000ffff397224 */ /* 0x000fe200010e060d */
[----:B------:R-:W-:-:S02]  /*10a50*/  LOP3.LUT P0, RZ, R233, 0x3, RZ, 0xc0, !PT ;  /* 0x00000003e9ff7812 */ /* 0x000fc4000780c0ff */
[C---:B------:R-:W-:Y:S02]  /*10a60*/  IADD3 R61, P3, R12.reuse, 0xc000, RZ ;  /* 0x0000c0000c3d7810 */ /* 0x040fe40007f7e0ff */
[C---:B------:R-:W-:Y:S02]  /*10a70*/  IADD3 R65, P4, R12.reuse, 0xd000, RZ ;  /* 0x0000d0000c417810 */ /* 0x040fe40007f9e0ff */
[----:B------:R-:W-:Y:S02]  /*10a80*/  IADD3 R69, P5, R12, 0xe000, RZ ;  /* 0x0000e0000c457810 */ /* 0x000fe40007fbe0ff */
[----:B------:R-:W-:Y:S01]  /*10a90*/  LOP3.LUT R52, R52, R53, RZ, 0x3c, !PT ;  /* 0x0000003534347212 */ /* 0x000fe200078e3cff */
[----:B------:R-:W-:Y:S01]  /*10aa0*/  IMAD.X R53, RZ, RZ, R13, P1 ;  /* 0x000000ffff357224 */ /* 0x000fe200008e060d */
[----:B------:R-:W-:Y:S02]  /*10ab0*/  IADD3 R10, P2, R12, 0xf000, RZ ;  /* 0x0000f0000c0a7810 */ /* 0x000fe40007f5e0ff */
[----:B------:R-:W-:-:S02]  /*10ac0*/  ISETP.GE.OR P1, PT, R9, R0, P0 ;  /* 0x000000000900720c */ /* 0x000fc40000726670 */
[----:B------:R-:W-:Y:S01]  /*10ad0*/  LOP3.LUT R60, R61, 0x380, RZ, 0xc0, !PT ;  /* 0x000003803d3c7812 */ /* 0x000fe200078ec0ff */
[----:B------:R-:W-:Y:S01]  /*10ae0*/  IMAD.X R73, RZ, RZ, R13, P2 ;  /* 0x000000ffff497224 */ /* 0x000fe200010e060d */
[----:B------:R-:W-:Y:S02]  /*10af0*/  LOP3.LUT R64, R65, 0x380, RZ, 0xc0, !PT ;  /* 0x0000038041407812 */ /* 0x000fe400078ec0ff */
[----:B------:R-:W-:Y:S02]  /*10b00*/  LOP3.LUT R68, R69, 0x380, RZ, 0xc0, !PT ;  /* 0x0000038045447812 */ /* 0x000fe400078ec0ff */
[----:B------:R-:W-:Y:S02]  /*10b10*/  LOP3.LUT R9, R12, 0x380, RZ, 0xc0, !PT ;  /* 0x000003800c097812 */ /* 0x000fe400078ec0ff */
[----:B------:R-:W-:Y:S02]  /*10b20*/  ISETP.GE.OR P0, PT, R5, R0, P0 ;  /* 0x000000000500720c */ /* 0x000fe40000706670 */
[----:B------:R-:W-:Y:S01]  /*10b30*/  LOP3.LUT R5, R10, 0x380, RZ, 0xc0, !PT ;  /* 0x000003800a057812 */ /* 0x000fe200078ec0ff */
[----:B------:R-:W-:Y:S01]  /*10b40*/  IMAD.MOV.U32 R76, RZ, RZ, R201 ;  /* 0x000000ffff4c7224 */ /* 0x000fe200078e00c9 */
[----:B------:R-:W-:Y:S01]  /*10b50*/  SHF.R.U64 R60, R60, 0x3, RZ ;  /* 0x000000033c3c7819 */ /* 0x000fe200000012ff */
[----:B------:R0:W-:Y:S01]  /*10b60*/  @!P1 STG.E desc[UR40][R54.64], R4 ;  /* 0x0000000436009986 */ /* 0x0001e2000c101928 */
[----:B------:R-:W-:-:S02]  /*10b70*/  SHF.R.U64 R64, R64, 0x3, RZ ;  /* 0x0000000340407819 */ /* 0x000fc400000012ff */
[----:B------:R-:W-:Y:S02]  /*10b80*/  SHF.R.U64 R68, R68, 0x3, RZ ;  /* 0x0000000344447819 */ /* 0x000fe400000012ff */
[----:B------:R-:W-:Y:S02]  /*10b90*/  SHF.R.U64 R9, R9, 0x3, RZ ;  /* 0x0000000309097819 */ /* 0x000fe400000012ff */
[----:B------:R-:W-:Y:S01]  /*10ba0*/  SHF.R.U64 R5, R5, 0x3, RZ ;  /* 0x0000000305057819 */ /* 0x000fe200000012ff */
[----:B------:R1:W-:Y:S01]  /*10bb0*/  @!P0 STG.E desc[UR40][R54.64+0x20], R3 ;  /* 0x0000200336008986 */ /* 0x0003e2000c101928 */
[----:B------:R-:W-:Y:S01]  /*10bc0*/  LOP3.LUT R60, R60, R61, RZ, 0x3c, !PT ;  /* 0x0000003d3c3c7212 */ /* 0x000fe200078e3cff */
[--C-:B------:R-:W-:Y:S01]  /*10bd0*/  IMAD.X R61, RZ, RZ, R13.reuse, P3 ;  /* 0x000000ffff3d7224 */ /* 0x100fe200018e060d */
[----:B------:R-:W-:Y:S01]  /*10be0*/  LOP3.LUT R64, R64, R65, RZ, 0x3c, !PT ;  /* 0x0000004140407212 */ /* 0x000fe200078e3cff */
[----:B------:R-:W-:Y:S01]  /*10bf0*/  IMAD.X R65, RZ, RZ, R13, P4 ;  /* 0x000000ffff417224 */ /* 0x000fe200020e060d */
[----:B------:R-:W-:-:S02]  /*10c00*/  LOP3.LUT R68, R68, R69, RZ, 0x3c, !PT ;  /* 0x0000004544447212 */ /* 0x000fc400078e3cff */
[----:B------:R-:W-:Y:S01]  /*10c10*/  SHF.R.S32.HI R77, RZ, 0x1f, R201 ;  /* 0x0000001fff4d7819 */ /* 0x000fe200000114c9 */
[----:B------:R-:W-:Y:S01]  /*10c20*/  IMAD R78, R21, UR4, RZ ;  /* 0x00000004154e7c24 */ /* 0x000fe2000f8e02ff */
[----:B------:R-:W-:Y:S01]  /*10c30*/  LOP3.LUT R8, R9, R12, RZ, 0x3c, !PT ;  /* 0x0000000c09087212 */ /* 0x000fe200078e3cff */
[----:B------:R-:W-:Y:S01]  /*10c40*/  IMAD.MOV.U32 R9, RZ, RZ, R13 ;  /* 0x000000ffff097224 */ /* 0x000fe200078e000d */
[----:B------:R-:W-:Y:S01]  /*10c50*/  IADD3.X R69, RZ, R13, RZ, P5, !PT ;  /* 0x0000000dff457210 */ /* 0x000fe20002ffe4ff */
[----:B------:R-:W5:Y:S01]  /*10c60*/  LD.E.128 R24, desc[UR40][R24.64] ;  /* 0x0000002818187980 */ /* 0x000f62000c101d00 */
[----:B------:R-:W-:Y:S01]  /*10c70*/  LOP3.LUT R72, R5, R10, RZ, 0x3c, !PT ;  /* 0x0000000a05487212 */ /* 0x000fe200078e3cff */
[C---:B------:R-:W-:Y:S02]  /*10c80*/  IMAD.WIDE.U32 R20, R79.reuse, UR4, R76 ;  /* 0x000000044f147c25 */ /* 0x040fe4000f8e004c */
[----:B------:R-:W5:Y:S04]  /*10c90*/  LD.E.128 R8, desc[UR40][R8.64] ;  /* 0x0000002808087980 */ /* 0x000f68000c101d00 */
[----:B------:R-:W5:Y:S01]  /*10ca0*/  LD.E.128 R12, desc[UR40][R14.64] ;  /* 0x000000280e0c7980 */ /* 0x000f62000c101d00 */
[----:B------:R-:W-:Y:S01]  /*10cb0*/  IMAD R79, R79, UR5, R78 ;  /* 0x000000054f4f7c24 */ /* 0x000fe2000f8e024e */
[----:B------:R-:W-:-:S02]  /*10cc0*/  ULDC.64 UR4, c[0x0][0xae0] ;  /* 0x0002b80000047ab9 */ /* 0x000fc40000000a00 */
[----:B------:R-:W5:Y:S04]  /*10cd0*/  LD.E.128 R28, desc[UR40][R28.64] ;  /* 0x000000281c1c7980 */ /* 0x000f68000c101d00 */
[----:B------:R-:W5:Y:S04]  /*10ce0*/  LD.E.128 R32, desc[UR40][R32.64] ;  /* 0x0000002820207980 */ /* 0x000f68000c101d00 */
[----:B------:R-:W5:Y:S04]  /*10cf0*/  LD.E.128 R36, desc[UR40][R36.64] ;  /* 0x0000002824247980 */ /* 0x000f68000c101d00 */
[----:B------:R-:W5:Y:S04]  /*10d00*/  LD.E.128 R40, desc[UR40][R40.64] ;  /* 0x0000002828287980 */ /* 0x000f68000c101d00 */
[----:B------:R-:W5:Y:S04]  /*10d10*/  LD.E.128 R44, desc[UR40][R44.64] ;  /* 0x000000282c2c7980 */ /* 0x000f68000c101d00 */
[----:B------:R-:W5:Y:S04]  /*10d20*/  LD.E.128 R48, desc[UR40][R48.64] ;  /* 0x0000002830307980 */ /* 0x000f68000c101d00 */
[----:B0-----:R-:W5:Y:S04]  /*10d30*/  LD.E.128 R4, desc[UR40][R6.64] ;  /* 0x0000002806047980 */ /* 0x001f68000c101d00 */
[----:B-1----:R-:W5:Y:S04]  /*10d40*/  LD.E.128 R52, desc[UR40][R52.64] ;  /* 0x0000002834347980 */ /* 0x002f68000c101d00 */
[----:B------:R-:W5:Y:S04]  /*10d50*/  LD.E.128 R56, desc[UR40][R56.64] ;  /* 0x0000002838387980 */ /* 0x000f68000c101d00 */
[----:B------:R-:W5:Y:S04]  /*10d60*/  LD.E.128 R60, desc[UR40][R60.64] ;  /* 0x000000283c3c7980 */ /* 0x000f68000c101d00 */
[----:B------:R-:W5:Y:S04]  /*10d70*/  LD.E.128 R64, desc[UR40][R64.64] ;  /* 0x0000002840407980 */ /* 0x000f68000c101d00 */
[----:B------:R-:W5:Y:S04]  /*10d80*/  LD.E.128 R68, desc[UR40][R68.64] ;  /* 0x0000002844447980 */ /* 0x000f68000c101d00 */
[----:B------:R-:W5:Y:S01]  /*10d90*/  LD.E.128 R72, desc[UR40][R72.64] ;  /* 0x0000002848487980 */ /* 0x000f62000c101d00 */
[----:B------:R-:W-:Y:S01]  /*10da0*/  @!PT LDS RZ, [RZ] ;  /* 0x00000000fffff984 */ /* 0x000fe20000000800 */
[----:B------:R-:W-:Y:S01]  /*10db0*/  @!PT LDS RZ, [RZ] ;  /* 0x00000000fffff984 */ /* 0x000fe20000000800 */
[----:B------:R-:W-:Y:S01]  /*10dc0*/  @!PT LDS RZ, [RZ] ;  /* 0x00000000fffff984 */ /* 0x000fe20000000800 */
[----:B------:R-:W-:Y:S01]  /*10dd0*/  @!PT LDS RZ, [RZ] ;  /* 0x00000000fffff984 */ /* 0x000fe20000000800 */
[----:B------:R0:W-:Y:S06]  /*10de0*/  MEMBAR.ALL.CTA ;  /* 0x0000000000007992 */ /* 0x0001ec0000008000 */
[----:B0-----:R-:W0:Y:S01]  /*10df0*/  FENCE.VIEW.ASYNC.S ;  /* 0x00000000000073c6 */ /* 0x001e220000000000 */
[----:B------:R-:W-:-:S02]  /*10e00*/  IMAD.IADD R21, R21, 0x1, R79 ;  /* 0x0000000115157824 */ /* 0x000fc400078e024f */
[----:B------:R-:W-:Y:S01]  /*10e10*/  IMAD R79, R229, -0x80, R0 ;  /* 0xffffff80e54f7824 */ /* 0x000fe200078e0200 */
[----:B------:R-:W-:Y:S01]  /*10e20*/  IADD3 R0, R208, 0x40, RZ ;  /* 0x00000040d0007810 */ /* 0x000fe20007ffe0ff */
[----:B------:R-:W-:Y:S02]  /*10e30*/  IMAD R77, R80, UR4, RZ ;  /* 0x00000004504d7c24 */ /* 0x000fe4000f8e02ff */
[C---:B------:R-:W-:Y:S01]  /*10e40*/  VIADD R3, R208.reuse, 0x20 ;  /* 0x00000020d0037836 */ /* 0x040fe20000000000 */
[-C--:B------:R-:W-:Y:S01]  /*10e50*/  ISETP.GE.AND P3, PT, R208, R79.reuse, PT ;  /* 0x0000004fd000720c */ /* 0x080fe20003f66270 */
[----:B------:R-:W-:Y:S01]  /*10e60*/  IMAD R77, R216, UR5, R77 ;  /* 0x00000005d84d7c24 */ /* 0x000fe2000f8e024d */
[----:B------:R-:W-:Y:S01]  /*10e70*/  ISETP.GE.AND P0, PT, R0, R79, PT ;  /* 0x0000004f0000720c */ /* 0x000fe20003f06270 */
        /* <DEDUP_REMOVED lines=10> */
[----:B------:R-:W-:Y:S01]  /*10f20*/  SHF.R.S32.HI R209, RZ, 0x1f, R208 ;  /* 0x0000001fffd17819 */ /* 0x000fe200000114d0 */
[----:B0-----:R0:W-:Y:S01]  /*10f30*/  SYNCS.ARRIVE.TRANS64.RED.A1T0 RZ, [R0+URZ], RZ ;  /* 0x000000ff00ff79a7 */ /* 0x0011e2000810043f */
[----:B------:R-:W-:Y:S01]  /*10f40*/  BSSY B1, `(.L_x_3883) ;  /* 0x000001b000017945 */ /* 0x000fe20003800000 */
[----:B------:R-:W-:-:S02]  /*10f50*/  IMAD R3, R225, UR5, R3 ;  /* 0x00000005e1037c24 */ /* 0x000fc4000f8e0203 */
[----:B------:R-:W-:-:S04]  /*10f60*/  IMAD.WIDE R76, R229, 0x80, R208 ;  /* 0x00000080e54c7825 */ /* 0x000fc800078e02d0 */
[----:B------:R-:W-:Y:S01]  /*10f70*/  IMAD.IADD R83, R79, 0x1, R3 ;  /* 0x000000014f537824 */ /* 0x000fe200078e0203 */
[----:B0-----:R-:W-:Y:S06]  /*10f80*/  @P3 BRA `(.L_x_3884) ;  /* 0x0000000000583947 */ /* 0x001fec0003800000 */
[----:B------:R-:W-:Y:S01]  /*10f90*/  MOV R21, R83 ;  /* 0x0000005300157202 */ /* 0x000fe20000000f00 */
[----:B------:R-:W-:Y:S01]  /*10fa0*/  ULDC.64 UR4, c[0x0][0xad8] ;  /* 0x0002b60000047ab9 */ /* 0x000fe20000000a00 */
[----:B------:R-:W-:Y:S01]  /*10fb0*/  IMAD.MOV.U32 R20, RZ, RZ, R78 ;  /* 0x000000ffff147224 */ /* 0x000fe200078e004e */
[----:B------:R-:W-:Y:S01]  /*10fc0*/  ULDC.64 UR6, c[0x0][0xa80] ;  /* 0x0002a00000067ab9 */ /* 0x000fe20000000a00 */
        /* <DEDUP_REMOVED lines=18> */
.L_x_3884:
[----:B------:R-:W-:Y:S05]  /*110f0*/  BSYNC B1 ;  /* 0x0000000000017941 */ /* 0x000fea0003800000 */
.L_x_3883:
[----:B------:R-:W-:Y:S04]  /*11100*/  BSSY B1, `(.L_x_3885) ;  /* 0x000001a000017945 */ /* 0x000fe80003800000 */
[----:B------:R-:W-:Y:S05]  /*11110*/  @P2 BRA `(.L_x_3886) ;  /* 0x0000000000602947 */ /* 0x000fea0003800000 */
[----:B------:R-:W-:Y:S01]  /*11120*/  IADD3 R3, P2, R76, 0x20, RZ ;  /* 0x000000204c037810 */ /* 0x000fe20007f5e0ff */
[----:B------:R-:W-:Y:S01]  /*11130*/  ULDC.64 UR6, c[0x0][0xad8] ;  /* 0x0002b60000067ab9 */ /* 0x000fe20000000a00 */
[----:B0----5:R-:W-:Y:S01]  /*11140*/  IMAD.MOV.U32 R8, RZ, RZ, R78 ;  /* 0x000000ffff087224 */ /* 0x021fe200078e004e */
[----:B------:R-:W-:Y:S01]  /*11150*/  IADD3 R10, R201, 0x40, RZ ;  /* 0x00000040c90a7810 */ /* 0x000fe20007ffe0ff */
[----:B------:R-:W-:Y:S01]  /*11160*/  IMAD.MOV.U32 R9, RZ, RZ, R83 ;  /* 0x000000ffff097224 */ /* 0x000fe200078e0053 */
[----:B------:R-:W-:Y:S01]  /*11170*/  ULDC UR4, c[0x0][0xa8c] ;  /* 0x0002a30000047ab9 */ /* 0x000fe20000000800 */
[----:B------:R-:W-:Y:S01]  /*11180*/  IMAD.X R0, RZ, RZ, R77, P2 ;  /* 0x000000ffff007224 */ /* 0x000fe200010e064d */
[----:B------:R-:W-:Y:S01]  /*11190*/  ISETP.GE.AND P3, PT, R10, UR4, PT ;  /* 0x000000040a007c0c */ /* 0x000fe2000bf66270 */
[----:B------:R-:W-:Y:S01]  /*111a0*/  IMAD.WIDE.U32 R8, R3, UR6, R8 ;  /* 0x0000000603087c25 */ /* 0x000fe2000f8e0008 */
[----:B------:R-:W-:-:S03]  /*111b0*/  ISETP.GE.AND P4, PT, R201, UR4, PT ;  /* 0x00000004c9007c0c */ /* 0x000fc6000bf86270 */
[----:B------:R-:W-:-:S04]  /*111c0*/  IMAD R0, R0, UR6, RZ ;  /* 0x0000000600007c24 */ /* 0x000fc8000f8e02ff */
        /* <DEDUP_REMOVED lines=13> */
.L_x_3886:
[----:B------:R-:W-:Y:S05]  /*112a0*/  BSYNC B1 ;  /* 0x0000000000017941 */ /* 0x000fea0003800000 */
.L_x_3885:
[----:B------:R-:W-:Y:S04]  /*112b0*/  BSSY B1, `(.L_x_3887) ;  /* 0x000001a000017945 */ /* 0x000fe80003800000 */
[----:B------:R-:W-:Y:S05]  /*112c0*/  @P0 BRA `(.L_x_3888) ;  /* 0x0000000000600947 */ /* 0x000fea0003800000 */
[----:B------:R-:W-:Y:S01]  /*112d0*/  IADD3 R3, P0, R76, 0x40, RZ ;  /* 0x000000404c037810 */ /* 0x000fe20007f1e0ff */
[C---:B-1---5:R-:W-:Y:S01]  /*112e0*/  VIADD R5, R201.reuse, 0x80 ;  /* 0x00000080c9057836 */ /* 0x062fe20000000000 */
        /* <DEDUP_REMOVED lines=15> */
[----:B------:R-:W-:Y:S02]  /*113e0*/  LEA R6, P0, R4, UR6, 0x1 ;  /* 0x0000000604067c11 */ /* 0x000fe4000f8008ff */
[----:B------:R-:W-:-:S04]  /*113f0*/  IADD3 R3, R5, R3, RZ ;  /* 0x0000000305037210 */ /* 0x000fc80007ffe0ff */
[----:B------:R-:W-:-:S05]  /*11400*/  LEA.HI.X R7, R4, UR7, R3, 0x1, P0 ;  /* 0x0000000704077c11 */ /* 0x000fca00080f0c03 */
[----:B------:R2:W-:Y:S04]  /*11410*/  @!P2 STG.E.128 desc[UR40][R6.64], R24 ;  /* 0x000000180600a986 */ /* 0x0005e8000c101d28 */
[----:B------:R2:W-:Y:S04]  /*11420*/  @!P3 STG.E.128 desc[UR40][R6.64+0x80], R40 ;  /* 0x000080280600b986 */ /* 0x0005e8000c101d28 */
[----:B------:R2:W-:Y:S04]  /*11430*/  @!P4 STG.E.128 desc[UR40][R6.64+0x100], R52 ;  /* 0x000100340600c986 */ /* 0x0005e8000c101d28 */
[----:B------:R2:W-:Y:S02]  /*11440*/  @!P5 STG.E.128 desc[UR40][R6.64+0x180], R68 ;  /* 0x000180440600d986 */ /* 0x0005e4000c101d28 */
.L_x_3888:
[----:B------:R-:W-:Y:S05]  /*11450*/  BSYNC B1 ;  /* 0x0000000000017941 */ /* 0x000fea0003800000 */
.L_x_3887:
[----:B------:R-:W-:Y:S05]  /*11460*/  @P1 BRA `(.L_x_3889) ;  /* 0x0000000c004c1947 */ /* 0x000fea0003800000 */
[----:B------:R-:W-:Y:S01]  /*11470*/  IADD3 R3, P0, R76, 0x60, RZ ;  /* 0x000000604c037810 */ /* 0x000fe20007f1e0ff */
[C---:B------:R-:W-:Y:S01]  /*11480*/  VIADD R0, R201.reuse, 0x40 ;  /* 0x00000040c9007836 */ /* 0x040fe20000000000 */
[----:B------:R-:W-:Y:S01]  /*11490*/  ULDC UR4, c[0x0][0xa8c] ;  /* 0x0002a30000047ab9 */ /* 0x000fe20000000800 */
[----:B------:R-:W-:Y:S01]  /*114a0*/  ULDC.64 UR6, c[0x0][0xad8] ;  /* 0x0002b60000067ab9 */ /* 0x000fe20000000a00 */
[----:B-1---5:R-:W-:Y:S01]  /*114b0*/  IMAD.MOV.U32 R4, RZ, RZ, R78 ;  /* 0x000000ffff047224 */ /* 0x022fe200078e004e */
        /* <DEDUP_REMOVED lines=11> */
[----:B--2---:R-:W-:Y:S02]  /*11570*/  LEA R6, P0, R4, UR6, 0x1 ;  /* 0x0000000604067c11 */ /* 0x004fe4000f8008ff */
[----:B------:R-:W-:-:S04]  /*11580*/  IADD3 R3, R5, R3, RZ ;  /* 0x0000000305037210 */ /* 0x000fc80007ffe0ff */
        /* <DEDUP_REMOVED lines=8> */
.L_x_3881:
[----:B------:R-:W0:Y:S01]  /*11610*/  S2R R0, SR_TID.X ;  /* 0x0000000000007919 */ /* 0x000e220000002100 */
[----:B------:R-:W-:Y:S01]  /*11620*/  ULDC.64 UR4, c[0x0][0xbd8] ;  /* 0x0002f60000047ab9 */ /* 0x000fe20000000a00 */
[----:B------:R-:W-:Y:S01]  /*11630*/  IMAD.MOV.U32 R3, RZ, RZ, RZ ;  /* 0x000000ffff037224 */ /* 0x000fe200078e00ff */
[----:B------:R-:W-:Y:S02]  /*11640*/  ISETP.NE.U32.AND P0, PT, RZ, UR4, PT ;  /* 0x00000004ff007c0c */ /* 0x000fe4000bf05070 */
[----:B------:R-:W-:Y:S02]  /*11650*/  IADD3 R4, P1, R217, UR4, RZ ;  /* 0x00000004d9047c10 */ /* 0x000fe4000ff3e0ff */
[----:B------:R-:W-:Y:S02]  /*11660*/  ISETP.NE.AND.EX P0, PT, RZ, UR5, PT, P0 ;  /* 0x00000005ff007c0c */ /* 0x000fe4000bf05300 */
[----:B------:R-:W-:Y:S01]  /*11670*/  IADD3.X R5, R218, UR5, RZ, P1, !PT ;  /* 0x00000005da057c10 */ /* 0x000fe20008ffe4ff */
[----:B------:R-:W-:-:S02]  /*11680*/  ULDC.64 UR4, c[0x0][0xbe0] ;  /* 0x0002f80000047ab9 */ /* 0x000fc40000000a00 */
[----:B------:R-:W-:-:S04]  /*11690*/  ISETP.NE.U32.AND P1, PT, RZ, UR4, PT ;  /* 0x00000004ff007c0c */ /* 0x000fc8000bf25070 */
[----:B------:R-:W-:-:S04]  /*116a0*/  ISETP.NE.AND.EX P1, PT, RZ, UR5, PT, P1 ;  /* 0x00000005ff007c0c */ /* 0x000fc8000bf25310 */
[----:B------:R0:W5:Y:S09]  /*116b0*/  @P0 LDG.E R3, desc[UR40][R4.64] ;  /* 0x0000002804030981 */ /* 0x000172000c1e1900 */
[----:B------:R-:W-:Y:S01]  /*116c0*/  @P1 IADD3 R6, P2, R217, UR4, RZ ;  /* 0x00000004d9061c10 */ /* 0x000fe2000ff5e0ff */
[----:B------:R-:W-:Y:S01]  /*116d0*/  ULDC UR4, c[0x0][0xa88] ;  /* 0x0002a20000047ab9 */ /* 0x000fe20000000800 */
[----:B0-----:R-:W-:-:S02]  /*116e0*/  VIADD R8, R0, 0xffffff80 ;  /* 0xffffff8000087836 */ /* 0x001fc40000000000 */
[----:B------:R-:W-:Y:S01]  /*116f0*/  @P1 IADD3.X R7, R218, UR5, RZ, P2, !PT ;  /* 0x00000005da071c10 */ /* 0x000fe200097fe4ff */
[----:B------:R-:W-:-:S06]  /*11700*/  IMAD.U32 R0, RZ, RZ, UR4 ;  /* 0x00000004ff007e24 */ /* 0x000fcc000f8e00ff */
[----:B------:R0:W5:Y:S01]  /*11710*/  @P1 LDG.E R0, desc[UR40][R6.64] ;  /* 0x0000002806001981 */ /* 0x000162000c1e1900 */
[----:B------:R-:W-:Y:S01]  /*11720*/  ISETP.GT.AND P2, PT, R8, 0x7f, PT ;  /* 0x0000007f0800780c */ /* 0x000fe20003f44270 */
[----:B------:R-:W-:-:S12]  /*11730*/  @P1 BRA `(.L_x_3890) ;  /* 0x0000000000101947 */ /* 0x000fd80003800000 */
[----:B------:R-:W-:Y:S05]  /*11740*/  @!P0 BRA `(.L_x_3890) ;  /* 0x00000000000c8947 */ /* 0x000fea0003800000 */
[----:B0-----:R-:W2:Y:S04]  /*11750*/  LDG.E R7, desc[UR40][R4.64] ;  /* 0x0000002804077981 */ /* 0x001ea8000c1e1900 */
[----:B-----5:R-:W2:Y:S02]  /*11760*/  LDG.E R0, desc[UR40][R4.64+0x4] ;  /* 0x0000042804007981 */ /* 0x020ea4000c1e1900 */
[----:B--2---:R-:W-:-:S07]  /*11770*/  IMAD.IADD R0, R0, 0x1, -R7 ;  /* 0x0000000100007824 */ /* 0x004fce00078e0a07 */
.L_x_3890:
[----:B------:R-:W-:Y:S01]  /*11780*/  BSSY B1, `(.L_x_3891) ;  /* 0x000001d000017945 */ /* 0x000fe20003800000 */
[----:B------:R-:W-:Y:S02]  /*11790*/  SHF.R.S32.HI R9, RZ, 0x1f, R216 ;  /* 0x0000001fff097819 */ /* 0x000fe400000114d8 */
[----:B------:R-:W-:Y:S02]  /*117a0*/  SHF.R.S32.HI R10, RZ, 0x1f, R201 ;  /* 0x0000001fff0a7819 */ /* 0x000fe400000114c9 */
[----:B------:R-:W-:Y:S02]  /*117b0*/  SEL R225, R225, RZ, !P0 ;  /* 0x000000ffe1e17207 */ /* 0x000fe40004000000 */
[----:B------:R-:W-:Y:S02]  /*117c0*/  SEL R231, R231, RZ, !P0 ;  /* 0x000000ffe7e77207 */ /* 0x000fe40004000000 */
[----:B-----5:R-:W-:Y:S01]  /*117d0*/  SHF.R.S32.HI R8, RZ, 0x1f, R3 ;  /* 0x0000001fff087819 */ /* 0x020fe20000011403 */
[----:B------:R-:W-:Y:S06]  /*117e0*/  @P2 BRA `(.L_x_3892) ;  /* 0x0000000000582947 */ /* 0x000fec0003800000 */
[----:B------:R-:W5:Y:S02]  /*117f0*/  S2R R4, SR_TID.X ;  /* 0x0000000000047919 */ /* 0x000f640000002100 */
[----:B-----5:R-:W-:-:S05]  /*11800*/  LEA R4, R229, R4, 0x7 ;  /* 0x00000004e5047211 */ /* 0x020fca00078e38ff */
[----:B------:R-:W-:-:S05]  /*11810*/  VIADD R5, R4, 0xffffff80 ;  /* 0xffffff8004057836 */ /* 0x000fca0000000000 */
[----:B------:R-:W-:-:S13]  /*11820*/  ISETP.GE.AND P0, PT, R5, R0, PT ;  /* 0x000000000500720c */ /* 0x000fda0003f06270 */
[----:B------:R-:W-:Y:S05]  /*11830*/  @P0 BRA `(.L_x_3892) ;  /* 0x0000000000440947 */ /* 0x000fea0003800000 */
[----:B------:R-:W-:Y:S01]  /*11840*/  IADD3 R4, P0, R5, R3, RZ ;  /* 0x0000000305047210 */ /* 0x000fe20007f1e0ff */
[----:B------:R-:W-:Y:S02]  /*11850*/  ULDC.64 UR4, c[0x0][0xb70] ;  /* 0x0002dc0000047ab9 */ /* 0x000fe40000000a00 */
[----:B0-----:R-:W-:Y:S01]  /*11860*/  IMAD R7, R9, UR4, RZ ;  /* 0x0000000409077c24 */ /* 0x001fe2000f8e02ff */
        /* <DEDUP_REMOVED lines=14> */
.L_x_3892:
[----:B------:R-:W-:Y:S05]  /*11950*/  BSYNC B1 ;  /* 0x0000000000017941 */ /* 0x000fea0003800000 */
.L_x_3891:
[----:B------:R-:W-:Y:S01]  /*11960*/  ULDC.64 UR4, c[0x0][0xaa0] ;  /* 0x0002a80000047ab9 */ /* 0x000fe20000000a00 */
[----:B0-----:R-:W-:Y:S01]  /*11970*/  MOV R5, R10 ;  /* 0x0000000a00057202 */ /* 0x001fe20000000f00 */
        /* <DEDUP_REMOVED lines=47> */
.L_x_3894:
[----:B------:R-:W-:Y:S05]  /*11c70*/  BSYNC B1 ;  /* 0x0000000000017941 */ /* 0x000fea0003800000 */
.L_x_3893:
        /* <DEDUP_REMOVED lines=28> */
.L_x_3896:
[----:B------:R-:W-:Y:S05]  /*11e40*/  BSYNC B1 ;  /* 0x0000000000017941 */ /* 0x000fea0003800000 */
.L_x_3895:
        /* <DEDUP_REMOVED lines=27> */
.L_x_3898:
[----:B------:R-:W-:Y:S05]  /*12000*/  BSYNC B1 ;  /* 0x0000000000017941 */ /* 0x000fea0003800000 */
.L_x_3897:
        /* <DEDUP_REMOVED lines=25> */
.L_x_3889:
[----:B------:R-:W-:Y:S05]  /*121a0*/  BSYNC B0 ;  /* 0x0000000000007941 */ /* 0x000fea0003800000 */
.L_x_3880:
[----:B------:R-:W-:Y:S02]  /*121b0*/  ULDC UR4, c[0x0][0xc14] ;  /* 0x0003050000047ab9 */ /* 0x000fe40000000800 */
[----:B----4-:R-:W-:-:S13]  /*121c0*/  ISETP.GE.AND P0, PT, R207, UR4, PT ;  /* 0x00000004cf007c0c */ /* 0x010fda000bf06270 */
[----:B------:R-:W-:Y:S05]  /*121d0*/  @!P0 BRA `(.L_x_3899) ;  /* 0xfffffeec00748947 */ /* 0x000fea000383ffff */
[----:B------:R-:W-:Y:S05]  /*121e0*/  BRA `(.L_x_3745) ;  /* 0x0000005800bc7947 */ /* 0x000fea0003800000 */
.L_x_3743:
[----:B------:R-:W-:-:S08]  /*121f0*/  NOP ;  /* 0x0000000000007918 */ /* 0x000fd00000000000 */
[----:B------:R-:W0:-:S00]  /*12200*/  USETMAXREG.DEALLOC.CTAPOOL 0x18 ;  /* 0x00000018000079c8 */ /* 0x000e0000080e0500 */
[----:B0-----:R-:W-:-:S06]  /*12210*/  LOP3.LUT R0, R0, 0x3, RZ, 0xc0, !PT ;  /* 0x0000000300007812 */ /* 0x001fcc00078ec0ff */
[----:B------:R-:W0:Y:S02]  /*12220*/  SHFL.IDX PT, R0, R0, RZ, 0x1f ;  /* 0x00001fff00007589 */ /* 0x000e2400000e0000 */
[----:B0-----:R-:W-:-:S13]  /*12230*/  ISETP.NE.AND P0, PT, R0, RZ, PT ;  /* 0x000000ff0000720c */ /* 0x001fda0003f05270 */
[----:B------:R-:W-:Y:S05]  /*12240*/  @P0 BRA `(.L_x_3745) ;  /* 0x0000005800a40947 */ /* 0x000fea0003800000 */
[----:B------:R-:W2:Y:S01]  /*12250*/  LDL.LU R6, [R1] ;  /* 0x0000000001067983 */ /* 0x000ea20000300800 */
        /* <DEDUP_REMOVED lines=25> */
[----:B0-----:R-:W-:-:S04]  /*123f0*/  SEL R5, R4, RZ, P0 ;  /* 0x000000ff04057207 */ /* 0x001fc80000000000 */
[----:B------:R-:W-:-:S05]  /*12400*/  IADD3 R5, R0, R5, RZ ;  /* 0x0000000500057210 */ /* 0x000fca0007ffe0ff */
        /* <DEDUP_REMOVED lines=18> */
[----:B------:R2:W-:Y:S01]  /*12530*/  STL [R1], R6 ;  /* 0x0000000601007387 */ /* 0x0005e20000100800 */
[----:B0-----:R-:W-:-:S05]  /*12540*/  IMAD R4, R2, UR4, RZ ;  /* 0x0000000402047c24 */ /* 0x001fca000f8e02ff */
[----:B-1----:R-:W-:Y:S01]  /*12550*/  ISETP.GT.AND P0, PT, R4, UR6, PT ;  /* 0x0000000604007c0c */ /* 0x002fe2000bf04270 */
[----:B------:R-:W-:-:S12]  /*12560*/  IMAD.MOV.U32 R5, RZ, RZ, R4 ;  /* 0x000000ffff057224 */ /* 0x000fd800078e0004 */
[----:B--2---:R-:W-:Y:S05]  /*12570*/  @P0 BRA `(.L_x_3900) ;  /* 0x0000000000bc0947 */ /* 0x004fea0003800000 */
[----:B------:R-:W-:Y:S01]  /*12580*/  MOV R4, R5 ;  /* 0x0000000500047202 */ /* 0x000fe20000000f00 */
[----:B------:R-:W-:Y:S01]  /*12590*/  IMAD.MOV.U32 R19, RZ, RZ, RZ ;  /* 0x000000ffff137224 */ /* 0x000fe200078e00ff */
[----:B------:R-:W-:Y:S01]  /*125a0*/  ULDC UR5, c[0x0][0xc14] ;  /* 0x0003050000057ab9 */ /* 0x000fe20000000800 */
[----:B------:R-:W-:Y:S01]  /*125b0*/  ULDC UR7, c[0x0][0xc14] ;  /* 0x0003050000077ab9 */ /* 0x000fe20000000800 */
[----:B------:R-:W-:-:S05]  /*125c0*/  ULDC UR4, c[0x0][0xc10] ;  /* 0x0003040000047ab9 */ /* 0x000fca0000000800 */
.L_x_3904:
[----:B------:R-:W-:Y:S02]  /*125d0*/  VIADD R0, R19, 0x1f ;  /* 0x0000001f13007836 */ /* 0x000fe40000000000 */
[----:B------:R-:W-:-:S03]  /*125e0*/  IMAD.U32 R19, RZ, RZ, UR7 ;  /* 0x00000007ff137e24 */ /* 0x000fc6000f8e00ff */
[----:B------:R-:W-:-:S13]  /*125f0*/  ISETP.GE.AND P0, PT, R0, UR5, PT ;  /* 0x0000000500007c0c */ /* 0x000fda000bf06270 */
[----:B------:R-:W-:Y:S05]  /*12600*/  @P0 BRA `(.L_x_3901) ;  /* 0x0000000400c80947 */ /* 0x000fea0003800000 */
[----:B------:R-:W0:Y:S01]  /*12610*/  S2R R2, SR_TID.X ;  /* 0x0000000000027919 */ /* 0x000e220000002100 */
[----:B------:R-:W-:Y:S01]  /*12620*/  IMAD.MOV.U32 R19, RZ, RZ, R0 ;  /* 0x000000ffff137224 */ /* 0x000fe200078e0000 */
[----:B------:R-:W-:Y:S01]  /*12630*/  BSSY B0, `(.L_x_3902) ;  /* 0x000000a000007945 */ /* 0x000fe20003800000 */
[----:B------:R-:W-:Y:S02]  /*12640*/  MOV R17, RZ ;  /* 0x000000ff00117202 */ /* 0x000fe40000000f00 */
        /* <DEDUP_REMOVED lines=8> */
.L_x_3903:
[----:B------:R-:W-:Y:S05]  /*126d0*/  BSYNC B0 ;  /* 0x0000000000007941 */ /* 0x000fea0003800000 */
.L_x_3902:
        /* <DEDUP_REMOVED lines=21> */
[----:B0-----:R-:W-:-:S05]  /*12830*/  IMAD R5, R6, UR4, RZ ;  /* 0x0000000406057c24 */ /* 0x001fca000f8e02ff */
[----:B------:R-:W-:-:S04]  /*12840*/  IADD3 R4, R5, R4, RZ ;  /* 0x0000000405047210 */ /* 0x000fc80007ffe0ff */
[----:B------:R-:W-:-:S13]  /*12850*/  ISETP.GT.AND P0, PT, R4, UR6, PT ;  /* 0x0000000604007c0c */ /* 0x000fda000bf04270 */
[----:B------:R-:W-:Y:S05]  /*12860*/  @!P0 BRA `(.L_x_3904) ;  /* 0xfffffffc00588947 */ /* 0x000fea000383ffff */
.L_x_3900:
        /* <DEDUP_REMOVED lines=20> */
.L_x_3905:
[----:B-12---:R-:W-:Y:S01]  /*129b0*/  IMAD.MOV R0, RZ, RZ, -R3 ;  /* 0x000000ffff007224 */ /* 0x006fe200078e0a03 */
[----:B------:R-:W-:Y:S01]  /*129c0*/  MOV R2, RZ ;  /* 0x000000ff00027202 */ /* 0x000fe20000000f00 */
[----:B---3--:R-:W-:Y:S02]  /*129d0*/  IMAD R16, R16, UR4, R5 ;  /* 0x0000000410107c24 */ /* 0x008fe4000f8e0205 */
[----:B------:R-:W-:Y:S01]  /*129e0*/  IMAD R5, R0, R9, RZ ;  /* 0x0000000900057224 */ /* 0x000fe200078e02ff */
[----:B------:R-:W-:-:S03]  /*129f0*/  IABS R0, R6 ;  /* 0x0000000600007213 */ /* 0x000fc60000000000 */
        /* <DEDUP_REMOVED lines=17> */
[----:B------:R-:W-:-:S03]  /*12b10*/  IMAD.MOV R2, RZ, RZ, -R2 ;  /* 0x000000ffff027224 */ /* 0x000fc600078e0a02 */
[----:B------:R-:W-:Y:S01]  /*12b20*/  IADD3 R3, -R0, RZ, RZ ;  /* 0x000000ff00037210 */ /* 0x000fe20007ffe1ff */
        /* <DEDUP_REMOVED lines=17> */
[----:B------:R-:W-:Y:S01]  /*12c40*/  @!P0 IMAD.IADD R3, R3, 0x1, -R4 ;  /* 0x0000000103038824 */ /* 0x000fe200078e0a04 */
[----:B------:R-:W-:-:S04]  /*12c50*/  @!P0 IADD3 R2, R2, 0x1, RZ ;  /* 0x0000000102028810 */ /* 0x000fc80007ffe0ff */
        /* <DEDUP_REMOVED lines=10> */
[----:B------:R-:W-:-:S04]  /*12d00*/  LOP3.LUT R2, RZ, R2, RZ, 0x33, !PT ;  /* 0x00000002ff027212 */ /* 0x000fc800078e33ff */
[----:B------:R-:W-:Y:S01]  /*12d10*/  IADD3 R17, R17, R2, RZ ;  /* 0x0000000211117210 */ /* 0x000fe20007ffe0ff */
[----:B------:R-:W-:Y:S06]  /*12d20*/  BRA `(.L_x_3906) ;  /* 0x00000000000c7947 */ /* 0x000fec0003800000 */
.L_x_3901:
[----:B------:R-:W-:Y:S02]  /*12d30*/  IMAD.MOV.U32 R17, RZ, RZ, RZ ;  /* 0x000000ffff117224 */ /* 0x000fe400078e00ff */
[----:B------:R-:W-:Y:S02]  /*12d40*/  IMAD.U32 R16, RZ, RZ, UR6 ;  /* 0x00000006ff107e24 */ /* 0x000fe4000f8e00ff */
[----:B------:R-:W-:-:S07]  /*12d50*/  IMAD.MOV.U32 R18, RZ, RZ, RZ ;  /* 0x000000ffff127224 */ /* 0x000fce00078e00ff */
.L_x_3906:
        /* <DEDUP_REMOVED lines=16> */
[----:B------:R-:W-:Y:S01]  /*12e60*/  ULDC.64 UR38, c[0x0][0x198] ;  /* 0x0000660000267ab9 */ /* 0x000fe20000000a00 */
[----:B------:R-:W-:Y:S02]  /*12e70*/  ULDC UR37, c[0x0][0xc] ;  /* 0x0000030000257ab9 */ /* 0x000fe40000000800 */
[----:B------:R1:W-:Y:S04]  /*12e80*/  STL [R1+0x8], R0 ;  /* 0x0000080001007387 */ /* 0x0003e80000100800 */
[----:B------:R1:W-:Y:S04]  /*12e90*/  STL [R1+0x4], RZ ;  /* 0x000004ff01007387 */ /* 0x0003e80000100800 */
[----:B------:R1:W-:Y:S04]  /*12ea0*/  STL [R1+0xc], R0 ;  /* 0x00000c0001007387 */ /* 0x0003e80000100800 */
[----:B------:R1:W-:Y:S02]  /*12eb0*/  STL [R1+0x28], RZ ;  /* 0x000028ff01007387 */ /* 0x0003e40000100800 */
.L_x_3991:
[----:B--2---:R-:W2:Y:S02]  /*12ec0*/  LDC.64 R2, c[0x0][0xc60] ;  /* 0x00031800ff027b82 */ /* 0x004ea40000000a00 */
[----:B--2---:R-:W-:-:S05]  /*12ed0*/  IMAD.WIDE R2, R19, 0x4, R2 ;  /* 0x0000000413027825 */ /* 0x004fca00078e0202 */
[----:B01----:R-:W1:Y:S01]  /*12ee0*/  LDG.E R11, desc[UR40][R2.64] ;  /* 0x00000028020b7981 */ /* 0x003e62000c1e1900 */
[----:B------:R-:W-:Y:S05]  /*12ef0*/  YIELD ;  /* 0x0000000000007946 */ /* 0x000fea0003800000 */
[----:B------:R-:W-:Y:S01]  /*12f00*/  ULDC.64 UR4, c[0x0][0xa28] ;  /* 0x00028a0000047ab9 */ /* 0x000fe20000000a00 */
[----:B------:R-:W-:Y:S02]  /*12f10*/  CS2R R8, SRZ ;  /* 0x0000000000087805 */ /* 0x000fe4000001ff00 */
[----:B------:R-:W-:Y:S01]  /*12f20*/  ISETP.NE.U32.AND P0, PT, RZ, UR4, PT ;  /* 0x00000004ff007c0c */ /* 0x000fe2000bf05070 */
[----:B------:R-:W-:Y:S01]  /*12f30*/  ULDC.64 UR8, c[0x0][0xa08] ;  /* 0x0002820000087ab9 */ /* 0x000fe20000000a00 */
[----:B------:R-:W-:-:S02]  /*12f40*/  ULDC.64 UR10, c[0x0][0xa10] ;  /* 0x00028400000a7ab9 */ /* 0x000fc40000000a00 */
[----:B------:R-:W-:Y:S02]  /*12f50*/  ISETP.NE.AND.EX P0, PT, RZ, UR5, PT, P0 ;  /* 0x00000005ff007c0c */ /* 0x000fe4000bf05300 */
[----:B-1----:R-:W-:Y:S01]  /*12f60*/  SHF.R.S32.HI R0, RZ, 0x1f, R11 ;  /* 0x0000001fff007819 */ /* 0x002fe2000001140b */
[----:B------:R-:W-:Y:S10]  /*12f70*/  STL [R1+0x18], R11 ;  /* 0x0000180b01007387 */ /* 0x000ff40000100800 */
[----:B------:R-:W-:-:S04]  /*12f80*/  @P0 LEA R2, P1, R11, UR4, 0x2 ;  /* 0x000000040b020c11 */ /* 0x000fc8000f8210ff */
[----:B------:R-:W-:Y:S01]  /*12f90*/  @P0 LEA.HI.X R3, R11, UR5, R0, 0x2, P1 ;  /* 0x000000050b030c11 */ /* 0x000fe200088f1400 */
[----:B------:R-:W-:-:S04]  /*12fa0*/  ULDC.64 UR4, c[0x0][0xa18] ;  /* 0x0002860000047ab9 */ /* 0x000fc80000000a00 */
[----:B------:R0:W5:Y:S01]  /*12fb0*/  @P0 LDG.E R8, desc[UR40][R2.64] ;  /* 0x0000002802080981 */ /* 0x000162000c1e1900 */
[----:B------:R-:W-:Y:S02]  /*12fc0*/  ISETP.NE.U32.AND P0, PT, RZ, UR4, PT ;  /* 0x00000004ff007c0c */ /* 0x000fe4000bf05070 */
[C---:B------:R-:W-:Y:S02]  /*12fd0*/  SHF.L.U32 R15, R11.reuse, 0x2, RZ ;  /* 0x000000020b0f7819 */ /* 0x040fe400000006ff */
[----:B------:R-:W-:Y:S02]  /*12fe0*/  ISETP.NE.AND.EX P0, PT, RZ, UR5, PT, P0 ;  /* 0x00000005ff007c0c */ /* 0x000fe4000bf05300 */
[----:B------:R-:W-:Y:S01]  /*12ff0*/  SHF.L.U64.HI R14, R11, 0x2, R0 ;  /* 0x000000020b0e7819 */ /* 0x000fe20000010200 */
[----:B------:R-:W-:Y:S01]  /*13000*/  STL [R1+0x20], R15 ;  /* 0x0000200f01007387 */ /* 0x000fe20000100800 */
[----:B------:R-:W-:-:S03]  /*13010*/  ULDC UR6, c[0x0][0x338] ;  /* 0x0000ce0000067ab9 */ /* 0x000fc60000000800 */
[----:B------:R-:W-:Y:S06]  /*13020*/  STL [R1+0x24], R14 ;  /* 0x0000240e01007387 */ /* 0x000fec0000100800 */
[----:B------:R-:W-:-:S04]  /*13030*/  @P0 IADD3 R12, P1, R15, UR4, RZ ;  /* 0x000000040f0c0c10 */ /* 0x000fc8000ff3e0ff */
[C---:B------:R-:W-:Y:S01]  /*13040*/  @P0 IADD3.X R13, R14.reuse, UR5, RZ, P1, !PT ;  /* 0x000000050e0d0c10 */ /* 0x040fe20008ffe4ff */
[----:B------:R-:W-:Y:S02]  /*13050*/  ULDC.64 UR4, c[0x0][0xa00] ;  /* 0x0002800000047ab9 */ /* 0x000fe40000000a00 */
[----:B------:R-:W-:Y:S02]  /*13060*/  ISETP.NE.U32.AND P2, PT, RZ, UR4, PT ;  /* 0x00000004ff007c0c */ /* 0x000fe4000bf45070 */
[C---:B0-----:R-:W-:Y:S02]  /*13070*/  IADD3 R2, P1, R15.reuse, UR4, RZ ;  /* 0x000000040f027c10 */ /* 0x041fe4000ff3e0ff */
[----:B------:R-:W-:Y:S02]  /*13080*/  ISETP.NE.AND.EX P2, PT, RZ, UR5, PT, P2 ;  /* 0x00000005ff007c0c */ /* 0x000fe4000bf45320 */
[----:B------:R-:W-:Y:S01]  /*13090*/  IADD3.X R3, R14, UR5, RZ, P1, !PT ;  /* 0x000000050e037c10 */ /* 0x000fe20008ffe4ff */
[----:B------:R-:W-:Y:S01]  /*130a0*/  ULDC UR4, c[0x0][0x288] ;  /* 0x0000a20000047ab9 */ /* 0x000fe20000000800 */
[----:B------:R-:W-:Y:S01]  /*130b0*/  IADD3 R6, P1, R15, UR8, RZ ;  /* 0x000000080f067c10 */ /* 0x000fe2000ff3e0ff */
[----:B------:R-:W-:Y:S01]  /*130c0*/  IMAD.U32 R10, RZ, RZ, UR4 ;  /* 0x00000004ff0a7e24 */ /* 0x000fe2000f8e00ff */
[----:B------:R-:W-:-:S02]  /*130d0*/  ULDC.64 UR4, c[0x0][0x3f8] ;  /* 0x0000fe0000047ab9 */ /* 0x000fc40000000a00 */
[----:B------:R-:W-:-:S03]  /*130e0*/  IADD3.X R7, R14, UR9, RZ, P1, !PT ;  /* 0x000000090e077c10 */ /* 0x000fc60008ffe4ff */
[----:B------:R0:W5:Y:S04]  /*130f0*/  @P0 LDG.E R10, desc[UR40][R12.64] ;  /* 0x000000280c0a0981 */ /* 0x000168000c1e1900 */
[----:B------:R-:W2:Y:S01]  /*13100*/  @P2 LDG.E R9, desc[UR40][R2.64] ;  /* 0x0000002802092981 */ /* 0x000ea2000c1e1900 */
[----:B------:R-:W-:Y:S01]  /*13110*/  UISETP.NE.U32.AND UP0, UPT, UR4, URZ, UPT ;  /* 0x0000003f0400728c */ /* 0x000fe2000bf05070 */
[----:B------:R-:W-:Y:S02]  /*13120*/  IADD3 R4, P1, R15, UR10, RZ ;  /* 0x0000000a0f047c10 */ /* 0x000fe4000ff3e0ff */
[----:B------:R-:W-:Y:S01]  /*13130*/  ULDC UR4, c[0x0][0x404] ;  /* 0x0001010000047ab9 */ /* 0x000fe20000000800 */
[----:B------:R-:W-:Y:S01]  /*13140*/  UISETP.NE.AND.EX UP0, UPT, UR5, URZ, UPT, UP0 ;  /* 0x0000003f0500728c */ /* 0x000fe2000bf05300 */
[----:B------:R-:W-:-:S02]  /*13150*/  IADD3.X R5, R14, UR11, RZ, P1, !PT ;  /* 0x0000000b0e057c10 */ /* 0x000fc40008ffe4ff */
[----:B------:R-:W-:Y:S01]  /*13160*/  ISETP.NE.U32.AND P1, PT, RZ, UR8, PT ;  /* 0x00000008ff007c0c */ /* 0x000fe2000bf25070 */
[----:B------:R-:W-:Y:S01]  /*13170*/  USEL UR4, UR4, 0x1, UP0 ;  /* 0x0000000104047887 */ /* 0x000fe20008000000 */
[----:B------:R-:W-:Y:S02]  /*13180*/  ULDC UR5, c[0x0][0x2e0] ;  /* 0x0000b80000057ab9 */ /* 0x000fe40000000800 */
[----:B------:R-:W-:Y:S01]  /*13190*/  ISETP.NE.AND.EX P3, PT, RZ, UR9, PT, P1 ;  /* 0x00000009ff007c0c */ /* 0x000fe2000bf65310 */
[----:B------:R-:W-:Y:S01]  /*131a0*/  UIMAD UR4, UR4, UR5, URZ ;  /* 0x00000005040472a4 */ /* 0x000fe2000f8e023f */
[----:B------:R-:W-:Y:S01]  /*131b0*/  ISETP.NE.U32.AND P1, PT, RZ, UR10, PT ;  /* 0x0000000aff007c0c */ /* 0x000fe2000bf25070 */
[----:B------:R-:W-:-:S03]  /*131c0*/  IMAD.U32 R0, RZ, RZ, UR6 ;  /* 0x00000006ff007e24 */ /* 0x000fc6000f8e00ff */
[----:B------:R-:W-:Y:S01]  /*131d0*/  ISETP.NE.AND.EX P1, PT, RZ, UR11, PT, P1 ;  /* 0x0000000bff007c0c */ /* 0x000fe2000bf25310 */
[----:B--2---:R1:W-:Y:S02]  /*131e0*/  STL [R1+0x2c], R9 ;  /* 0x00002c0901007387 */ /* 0x0043e40000100800 */
[----:B-1----:R-:W-:Y:S01]  /*131f0*/  IMAD.U32 R9, RZ, RZ, UR4 ;  /* 0x00000004ff097e24 */ /* 0x002fe2000f8e00ff */
[----:B0-----:R-:W-:Y:S09]  /*13200*/  @P0 BRA `(.L_x_3908) ;  /* 0x0000000000100947 */ /* 0x001ff20003800000 */
[----:B------:R-:W-:Y:S05]  /*13210*/  @!P2 BRA `(.L_x_3908) ;  /* 0x00000000000ca947 */ /* 0x000fea0003800000 */
[----:B-----5:R-:W2:Y:S04]  /*13220*/  LDG.E R10, desc[UR40][R2.64] ;  /* 0x00000028020a7981 */ /* 0x020ea8000c1e1900 */
[----:B------:R-:W2:Y:S02]  /*13230*/  LDG.E R2, desc[UR40][R2.64+0x4] ;  /* 0x0000042802027981 */ /* 0x000ea4000c1e1900 */
[----:B--2---:R-:W-:-:S07]  /*13240*/  IMAD.IADD R10, R2, 0x1, -R10 ;  /* 0x00000001020a7824 */ /* 0x004fce00078e0a0a */
.L_x_3908:
[----:B------:R-:W-:Y:S01]  /*13250*/  IMAD.MOV.U32 R2, RZ, RZ, RZ ;  /* 0x000000ffff027224 */ /* 0x000fe200078e00ff */
[----:B------:R-:W-:Y:S01]  /*13260*/  MOV R20, RZ ;  /* 0x000000ff00147202 */ /* 0x000fe20000000f00 */
[----:B------:R-:W-:-:S04]  /*13270*/  ULDC.64 UR4, c[0x0][0xa20] ;  /* 0x0002880000047ab9 */ /* 0x000fc80000000a00 */
[----:B------:R-:W2:Y:S04]  /*13280*/  @P3 LDG.E R2, desc[UR40][R6.64] ;  /* 0x0000002806023981 */ /* 0x000ea8000c1e1900 */
[----:B------:R0:W5:Y:S01]  /*13290*/  @P1 LDG.E R20, desc[UR40][R4.64] ;  /* 0x0000002804141981 */ /* 0x000162000c1e1900 */
[----:B------:R-:W-:-:S04]  /*132a0*/  ISETP.NE.U32.AND P0, PT, RZ, UR4, PT ;  /* 0x00000004ff007c0c */ /* 0x000fc8000bf05070 */
[----:B------:R-:W-:Y:S01]  /*132b0*/  ISETP.NE.AND.EX P0, PT, RZ, UR5, PT, P0 ;  /* 0x00000005ff007c0c */ /* 0x000fe2000bf05300 */
[----:B--2--5:R-:W-:-:S05]  /*132c0*/  IMAD.IADD R2, R2, 0x1, R8 ;  /* 0x0000000102027824 */ /* 0x024fca00078e0208 */
[----:B------:R0:W-:Y:S07]  /*132d0*/  STL [R1+0x10], R2 ;  /* 0x0000100201007387 */ /* 0x0001ee0000100800 */
[----:B------:R-:W-:Y:S05]  /*132e0*/  @!P0 BRA `(.L_x_3909) ;  /* 0x0000000000108947 */ /* 0x000fea0003800000 */
[----:B0-----:R-:W-:-:S04]  /*132f0*/  IADD3 R2, P0, R15, UR4, RZ ;  /* 0x000000040f027c10 */ /* 0x001fc8000ff1e0ff */
[----:B------:R-:W-:-:S05]  /*13300*/  IADD3.X R3, R14, UR5, RZ, P0, !PT ;  /* 0x000000050e037c10 */ /* 0x000fca00087fe4ff */
[----:B------:R0:W5:Y:S01]  /*13310*/  LDG.E R9, desc[UR40][R2.64] ;  /* 0x0000002802097981 */ /* 0x000162000c1e1900 */
[----:B------:R-:W-:Y:S05]  /*13320*/  BRA `(.L_x_3910) ;  /* 0x0000000000107947 */ /* 0x000fea0003800000 */
.L_x_3909:
[----:B------:R-:W-:Y:S05]  /*13330*/  @!P3 BRA `(.L_x_3910) ;  /* 0x00000000000cb947 */ /* 0x000fea0003800000 */
[----:B------:R-:W2:Y:S04]  /*13340*/  LDG.E R9, desc[UR40][R6.64] ;  /* 0x0000002806097981 */ /* 0x000ea8000c1e1900 */
[----:B------:R-:W2:Y:S02]  /*13350*/  LDG.E R6, desc[UR40][R6.64+0x4] ;  /* 0x0000042806067981 */ /* 0x000ea4000c1e1900 */
[----:B--2---:R-:W-:-:S07]  /*13360*/  IMAD.IADD R9, R6, 0x1, -R9 ;  /* 0x0000000106097824 */ /* 0x004fce00078e0a09 */
.L_x_3910:
[----:B0-----:R-:W2:Y:S01]  /*13370*/  @P1 LDG.E R2, desc[UR40][R4.64] ;  /* 0x0000002804021981 */ /* 0x001ea2000c1e1900 */
[----:B-----5:R-:W-:-:S03]  /*13380*/  IMAD.IADD R9, R9, 0x1, -R8 ;  /* 0x0000000109097824 */ /* 0x020fc600078e0a08 */
[----:B------:R-:W2:Y:S01]  /*13390*/  @P1 LDG.E R4, desc[UR40][R4.64+0x4] ;  /* 0x0000042804041981 */ /* 0x000ea2000c1e1900 */
[----:B------:R-:W-:Y:S01]  /*133a0*/  LEA R3, R17, 0xdf, 0x7 ;  /* 0x000000df11037811 */ /* 0x000fe200078e38ff */
[----:B------:R-:W-:Y:S01]  /*133b0*/  BSSY B0, `(.L_x_3911) ;  /* 0x00000ee000007945 */ /* 0x000fe20003800000 */
[----:B------:R-:W-:Y:S01]  /*133c0*/  PLOP3.LUT P2, PT, PT, PT, PT, 0x80, 0x0 ;  /* 0x000000000000781c */ /* 0x000fe20003f4f070 */
[----:B--2---:R-:W-:-:S04]  /*133d0*/  @P1 IMAD.IADD R0, R4, 0x1, -R2 ;  /* 0x0000000104001824 */ /* 0x004fc800078e0a02 */
[----:B------:R-:W-:-:S05]  /*133e0*/  IMAD.IADD R2, R9, 0x1, R0 ;  /* 0x0000000109027824 */ /* 0x000fca00078e0200 */
[C---:B------:R-:W-:Y:S02]  /*133f0*/  IADD3 R3, R2.reuse, R3, -R10 ;  /* 0x0000000302037210 */ /* 0x040fe40007ffe80a */
[----:B------:R-:W-:-:S05]  /*13400*/  IADD3 R2, R2, 0x5f, RZ ;  /* 0x0000005f02027810 */ /* 0x000fca0007ffe0ff */
[----:B------:R-:W-:-:S04]  /*13410*/  IMAD.HI R2, R2, 0x2aaaaaab, RZ ;  /* 0x2aaaaaab02027827 */ /* 0x000fc800078e02ff */
[----:B------:R-:W-:Y:S01]  /*13420*/  IMAD.HI R3, R3, 0x2aaaaaab, RZ ;  /* 0x2aaaaaab03037827 */ /* 0x000fe200078e02ff */
[----:B------:R-:W-:-:S04]  /*13430*/  SHF.R.U32.HI R4, RZ, 0x1f, R2 ;  /* 0x0000001fff047819 */ /* 0x000fc80000011602 */
[----:B------:R-:W-:Y:S02]  /*13440*/  LEA.HI.SX32 R4, R2, R4, 0x1c ;  /* 0x0000000402047211 */ /* 0x000fe400078fe2ff */
[----:B------:R-:W-:-:S04]  /*13450*/  SHF.R.U32.HI R2, RZ, 0x1f, R3 ;  /* 0x0000001fff027819 */ /* 0x000fc80000011603 */
[----:B------:R-:W-:-:S04]  /*13460*/  LEA.HI.SX32 R2, R3, R2, 0x1c ;  /* 0x0000000203027211 */ /* 0x000fc800078fe2ff */
[----:B------:R-:W-:-:S05]  /*13470*/  VIMNMX R6, R4, R2, PT ;  /* 0x0000000204067248 */ /* 0x000fca0003fe0100 */
[--C-:B------:R-:W-:Y:S02]  /*13480*/  IMAD R2, R6, 0x60, -R9.reuse ;  /* 0x0000006006027824 */ /* 0x100fe400078e0a09 */
[----:B------:R-:W-:-:S03]  /*13490*/  IMAD.MOV R9, RZ, RZ, -R9 ;  /* 0x000000ffff097224 */ /* 0x000fc600078e0a09 */
[----:B------:R-:W-:Y:S02]  /*134a0*/  VIMNMX R2, R2, R0, PT ;  /* 0x0000000002027248 */ /* 0x000fe40003fe0100 */
[----:B------:R-:W-:-:S04]  /*134b0*/  VIMNMX R9, RZ, R9, !PT ;  /* 0x00000009ff097248 */ /* 0x000fc80007fe0100 */
[----:B------:R-:W-:Y:S01]  /*134c0*/  ISETP.GT.AND P0, PT, R2, R9, PT ;  /* 0x000000090200720c */ /* 0x000fe20003f04270 */
[----:B------:R0:W-:-:S12]  /*134d0*/  STL [R1+0x1c], R6 ;  /* 0x00001c0601007387 */ /* 0x0001d80000100800 */
[----:B------:R-:W-:Y:S02]  /*134e0*/  @P0 VIADD R4, R2, 0x5f ;  /* 0x0000005f02040836 */ /* 0x000fe40000000000 */
[----:B------:R-:W-:-:S04]  /*134f0*/  IMAD.WIDE.U32 R2, R9, -0x55555555, RZ ;  /* 0xaaaaaaab09027825 */ /* 0x000fc800078e00ff */
[----:B------:R-:W-:Y:S01]  /*13500*/  @P0 IMAD.HI R4, R4, 0x2aaaaaab, RZ ;  /* 0x2aaaaaab04040827 */ /* 0x000fe200078e02ff */
[----:B------:R-:W-:-:S04]  /*13510*/  SHF.R.U32.HI R0, RZ, 0x6, R3 ;  /* 0x00000006ff007819 */ /* 0x000fc80000011603 */
[----:B------:R-:W-:Y:S01]  /*13520*/  @P0 SHF.R.U32.HI R3, RZ, 0x1f, R4 ;  /* 0x0000001fff030819 */ /* 0x000fe20000011604 */
[----:B------:R-:W-:-:S03]  /*13530*/  IMAD.MOV.U32 R2, RZ, RZ, R0 ;  /* 0x000000ffff027224 */ /* 0x000fc600078e0000 */
[----:B------:R-:W-:-:S04]  /*13540*/  @P0 LEA.HI.SX32 R2, R4, R3, 0x1c ;  /* 0x0000000304020211 */ /* 0x000fc800078fe2ff */
[----:B------:R-:W-:-:S13]  /*13550*/  ISETP.GT.AND P0, PT, R2, R0, PT ;  /* 0x000000000200720c */ /* 0x000fda0003f04270 */
[----:B0-----:R-:W-:Y:S05]  /*13560*/  @!P0 BRA `(.L_x_3912) ;  /* 0x0000000c00488947 */ /* 0x001fea0003800000 */
[----:B------:R-:W0:Y:S01]  /*13570*/  LDC R3, c[0x0][0x428] ;  /* 0x00010a00ff037b82 */ /* 0x000e220000000800 */
[----:B------:R-:W-:Y:S01]  /*13580*/  UMOV UR4, 0xffffffff ;  /* 0xffffffff00047882 */ /* 0x000fe20000000000 */
[----:B0-----:R-:W-:Y:S01]  /*13590*/  ISETP.NE.AND P0, PT, R3, 0x1, PT ;  /* 0x000000010300780c */ /* 0x001fe20003f05270 */
[----:B------:R-:W-:-:S12]  /*135a0*/  IMAD.MOV.U32 R3, RZ, RZ, R18 ;  /* 0x000000ffff037224 */ /* 0x000fd800078e0012 */
[----:B------:R-:W0:Y:S08]  /*135b0*/  @P0 LDC R4, c[0x0][0x42c] ;  /* 0x00010b00ff040b82 */ /* 0x000e300000000800 */
[----:B------:R-:W1:Y:S01]  /*135c0*/  @P0 LDC R5, c[0x0][0x430] ;  /* 0x00010c00ff050b82 */ /* 0x000e620000000800 */
[----:B0-----:R-:W-:-:S05]  /*135d0*/  @P0 IMAD.HI.U32 R4, R18, R4, RZ ;  /* 0x0000000412040227 */ /* 0x001fca00078e00ff */
[----:B-1----:R-:W-:Y:S02]  /*135e0*/  @P0 SHF.R.U32.HI R3, RZ, R5, R4 ;  /* 0x00000005ff030219 */ /* 0x002fe40000011604 */
[----:B------:R-:W-:Y:S01]  /*135f0*/  SEL R4, R11, RZ, !P1 ;  /* 0x000000ff0b047207 */ /* 0x000fe20004800000 */
[----:B------:R-:W-:Y:S06]  /*13600*/  BRA.DIV UR4, `(.L_x_3913) ;  /* 0x0000005604547947 */ /* 0x000fec000b800000 */
.L_x_4061:
[----:B------:R-:W-:-:S03]  /*13610*/  UMOV UR4, 0xffffffff ;  /* 0xffffffff00047882 */ /* 0x000fc60000000000 */
[----:B------:R-:W-:Y:S05]  /*13620*/  BRA.DIV UR4, `(.L_x_3914) ;  /* 0x0000005604807947 */ /* 0x000fea000b800000 */
[----:B------:R-:W-:-:S13]  /*13630*/  ELECT P6, URZ, PT ;  /* 0x00000000003f782f */ /* 0x000fda00038c0000 */
.L_x_4064:
[----:B------:R-:W2:Y:S01]  /*13640*/  LDL R5, [R1+0x28] ;  /* 0x0000280001057983 */ /* 0x000ea20000100800 */
[----:B------:R-:W-:Y:S01]  /*13650*/  BSSY B1, `(.L_x_3915) ;  /* 0x000000b000017945 */ /* 0x000fe20003800000 */
[----:B------:R-:W0:Y:S01]  /*13660*/  S2R R9, SR_CgaCtaId ;  /* 0x0000000000097919 */ /* 0x000e220000008800 */
[----:B--2---:R-:W-:-:S05]  /*13670*/  VIADD R5, R5, 0x1 ;  /* 0x0000000105057836 */ /* 0x004fca0000000000 */
[----:B------:R-:W-:-:S04]  /*13680*/  LEA.HI R6, R5, R5, RZ, 0x1 ;  /* 0x0000000505067211 */ /* 0x000fc800078f08ff */
[----:B------:R-:W-:-:S04]  /*13690*/  LOP3.LUT R6, R6, 0xfffffffe, RZ, 0xc0, !PT ;  /* 0xfffffffe06067812 */ /* 0x000fc800078ec0ff */
[----:B------:R-:W-:Y:S02]  /*136a0*/  IADD3 R5, R5, -R6, RZ ;  /* 0x8000000605057210 */ /* 0x000fe40007ffe0ff */
[----:B------:R-:W-:Y:S02]  /*136b0*/  MOV R6, 0x400 ;  /* 0x0000040000067802 */ /* 0x000fe40000000f00 */
[----:B------:R-:W-:Y:S02]  /*136c0*/  SHF.L.U32 R5, R5, 0x1f, RZ ;  /* 0x0000001f05057819 */ /* 0x000fe400000006ff */
[----:B0-----:R-:W-:-:S04]  /*136d0*/  LEA R9, R9, R6, 0x18 ;  /* 0x0000000609097211 */ /* 0x001fc800078ec0ff */
[----:B------:R-:W0:Y:S02]  /*136e0*/  SYNCS.PHASECHK.TRANS64.TRYWAIT P0, [R9+URZ+0x22820], R5 ;  /* 0x02282005090075a7 */ /* 0x000e24000800017f */
[----:B0-----:R-:W-:Y:S05]  /*136f0*/  @!P0 BRA `(.L_x_3916) ;  /* 0x00000054006c8947 */ /* 0x001fea0003800000 */
.L_x_4065:
[----:B------:R-:W-:Y:S05]  /*13700*/  BSYNC B1 ;  /* 0x0000000000017941 */ /* 0x000fea0003800000 */
.L_x_3915:
        /* <DEDUP_REMOVED lines=8> */
.L_x_4066:
        /* <DEDUP_REMOVED lines=11> */
.L_x_3920:
        /* <DEDUP_REMOVED lines=19> */
.L_x_4067:
        /* <DEDUP_REMOVED lines=8> */
.L_x_3922:
        /* <DEDUP_REMOVED lines=31> */
.L_x_3918:
[----:B------:R-:W-:Y:S05]  /*13be0*/  BSYNC B1 ;  /* 0x0000000000017941 */ /* 0x000fea0003800000 */
.L_x_3917:
        /* <DEDUP_REMOVED lines=12> */
[----:B0-----:R-:W-:Y:S05]  /*13cb0*/  @!P0 BRA `(.L_x_3912) ;  /* 0x0000000400748947 */ /* 0x001fea0003800000 */
[C---:B------:R-:W-:Y:S02]  /*13cc0*/  IMAD R5, R2.reuse, 0x60, R20 ;  /* 0x0000006002057824 */ /* 0x040fe400078e0214 */
[----:B------:R-:W-:Y:S02]  /*13cd0*/  VIADD R2, R2, 0xffffffff ;  /* 0xffffffff02027836 */ /* 0x000fe40000000000 */
[----:B------:R-:W-:-:S07]  /*13ce0*/  VIADD R5, R5, 0xffffff40 ;  /* 0xffffff4005057836 */ /* 0x000fce0000000000 */
.L_x_3929:
[----:B------:R-:W-:Y:S05]  /*13cf0*/  YIELD ;  /* 0x0000000000007946 */ /* 0x000fea0003800000 */
[----:B------:R-:W-:Y:S04]  /*13d00*/  BSSY B1, `(.L_x_3923) ;  /* 0x000004b000017945 */ /* 0x000fe80003800000 */
[----:B0-----:R-:W-:Y:S05]  /*13d10*/  @!P6 BRA `(.L_x_3924) ;  /* 0x000000040024e947 */ /* 0x001fea0003800000 */
[----:B------:R-:W2:Y:S04]  /*13d20*/  LDL R6, [R1+0x4] ;  /* 0x0000040001067983 */ /* 0x000ea80000100800 */
[----:B------:R-:W3:Y:S01]  /*13d30*/  LDL R7, [R1+0xc] ;  /* 0x00000c0001077983 */ /* 0x000ee20000100800 */
[----:B--2---:R-:W-:Y:S01]  /*13d40*/  IMAD R6, R6, 0x8, R9 ;  /* 0x0000000806067824 */ /* 0x004fe200078e0209 */
[----:B---3--:R-:W-:-:S04]  /*13d50*/  SHF.L.U32 R7, R7, 0x1f, RZ ;  /* 0x0000001f07077819 */ /* 0x008fc800000006ff */
[----:B------:R-:W0:Y:S02]  /*13d60*/  SYNCS.PHASECHK.TRANS64.TRYWAIT P0, [R6+URZ+0x228a0], R7 ;  /* 0x0228a007060075a7 */ /* 0x000e24000800017f */
[----:B0-----:R-:W-:Y:S05]  /*13d70*/  @!P0 BRA `(.L_x_3925) ;  /* 0x0000005000088947 */ /* 0x001fea0003800000 */
.L_x_4068:
        /* <DEDUP_REMOVED lines=11> */
.L_x_3926:
        /* <DEDUP_REMOVED lines=17> */
.L_x_4069:
        /* <DEDUP_REMOVED lines=8> */
.L_x_3928:
        /* <DEDUP_REMOVED lines=31> */
.L_x_3924:
[----:B------:R-:W-:Y:S05]  /*141b0*/  BSYNC B1 ;  /* 0x0000000000017941 */ /* 0x000fea0003800000 */
.L_x_3923:
        /* <DEDUP_REMOVED lines=13> */
.L_x_3912:
[----:B------:R-:W-:Y:S05]  /*14290*/  BSYNC B0 ;  /* 0x0000000000007941 */ /* 0x000fea0003800000 */
.L_x_3911:
[----:B------:R-:W2:Y:S01]  /*142a0*/  LDL R6, [R1+0x1c] ;  /* 0x00001c0001067983 */ /* 0x000ea20000100800 */
        /* <DEDUP_REMOVED lines=9> */
[----:B0-----:R-:W0:Y:S01]  /*14340*/  S2R R7, SR_LANEID ;  /* 0x0000000000077919 */ /* 0x001e220000000000 */
[----:B------:R-:W-:Y:S01]  /*14350*/  VOTEU.ANY UR4, UPT, PT ;  /* 0x0000000000047886 */ /* 0x000fe200038e0100 */
[----:B------:R-:W1:Y:S01]  /*14360*/  LDC.64 R2, c[0x0][0xc38] ;  /* 0x00030e00ff027b82 */ /* 0x000e620000000a00 */
[----:B------:R-:W0:Y:S08]  /*14370*/  FLO.U32 R0, UR4 ;  /* 0x0000000400007d00 */ /* 0x000e3000080e0000 */
[----:B------:R-:W1:Y:S01]  /*14380*/  POPC R5, UR4 ;  /* 0x0000000400057d09 */ /* 0x000e620008000000 */
[----:B0-----:R-:W-:-:S13]  /*14390*/  ISETP.EQ.U32.AND P0, PT, R0, R7, PT ;  /* 0x000000070000720c */ /* 0x001fda0003f02070 */
[----:B-1----:R-:W2:Y:S01]  /*143a0*/  @P0 ATOMG.E.ADD.STRONG.GPU PT, R3, desc[UR40][R2.64], R5 ;  /* 0x00000005020309a8 */ /* 0x002ea200081ee1e8 */
[----:B------:R-:W0:Y:S02]  /*143b0*/  S2R R4, SR_LTMASK ;  /* 0x0000000000047919 */ /* 0x000e240000003900 */
[----:B0-----:R-:W-:-:S04]  /*143c0*/  LOP3.LUT R4, R4, UR4, RZ, 0xc0, !PT ;  /* 0x0000000404047c12 */ /* 0x001fc8000f8ec0ff */
[----:B------:R-:W0:Y:S01]  /*143d0*/  POPC R7, R4 ;  /* 0x0000000400077309 */ /* 0x000e220000000000 */
[----:B--2---:R-:W0:Y:S02]  /*143e0*/  SHFL.IDX PT, R0, R3, R0, 0x1f ;  /* 0x00001f0003007589 */ /* 0x004e2400000e0000 */
[----:B0-----:R-:W-:Y:S01]  /*143f0*/  IADD3 R16, R0, UR37, R7 ;  /* 0x0000002500107c10 */ /* 0x001fe2000fffe007 */
[----:B------:R-:W-:Y:S06]  /*14400*/  BRA `(.L_x_3932) ;  /* 0x0000002800447947 */ /* 0x000fec0003800000 */
.L_x_3931:
        /* <DEDUP_REMOVED lines=11> */
[----:B------:R-:W-:Y:S01]  /*144c0*/  IMAD.U32 R4, RZ, RZ, UR6 ;  /* 0x00000006ff047e24 */ /* 0x000fe2000f8e00ff */
[----:B------:R-:W-:Y:S01]  /*144d0*/  MOV R6, UR8 ;  /* 0x0000000800067c02 */ /* 0x000fe20008000f00 */
[----:B------:R-:W1:Y:S01]  /*144e0*/  LDC.64 R2, c[0x4][R2] ;  /* 0x0100000002027b82 */ /* 0x000e620000000a00 */
[----:B------:R-:W-:Y:S01]  /*144f0*/  IMAD.U32 R5, RZ, RZ, UR7 ;  /* 0x00000007ff057e24 */ /* 0x000fe2000f8e00ff */
[----:B------:R-:W-:Y:S01]  /*14500*/  MOV R13, RZ ;  /* 0x000000ff000d7202 */ /* 0x000fe20000000f00 */
[----:B0-----:R-:W-:Y:S02]  /*14510*/  IMAD.U32 R7, RZ, RZ, UR9 ;  /* 0x00000009ff077e24 */ /* 0x001fe4000f8e00ff */
[----:B------:R-:W-:-:S02]  /*14520*/  IMAD.U32 R10, RZ, RZ, UR4 ;  /* 0x00000004ff0a7e24 */ /* 0x000fc4000f8e00ff */
[----:B------:R-:W-:Y:S02]  /*14530*/  IMAD.U32 R11, RZ, RZ, UR5 ;  /* 0x00000005ff0b7e24 */ /* 0x000fe4000f8e00ff */
[----:B------:R-:W-:Y:S02]  /*14540*/  IMAD.MOV.U32 R8, RZ, RZ, 0x70 ;  /* 0x00000070ff087424 */ /* 0x000fe400078e00ff */
[----:B------:R-:W-:-:S07]  /*14550*/  IMAD.MOV.U32 R12, RZ, RZ, 0x1 ;  /* 0x00000001ff0c7424 */ /* 0x000fce00078e00ff */
[----:B------:R-:W-:-:S07]  /*14560*/  LEPC R20, `(.L_x_3933) ;  /* 0x000000001014794e */ /* 0x000fce0000000000 */
[----:B-1----:R-:W-:Y:S05]  /*14570*/  CALL.ABS.NOINC R2 ;  /* 0x0000000002007343 */ /* 0x002fea0003c00000 */
.L_x_3933:
        /* <DEDUP_REMOVED lines=13> */
[----:B0-----:R-:W-:-:S02]  /*14650*/  IMAD.U32 R7, RZ, RZ, UR9 ;  /* 0x00000009ff077e24 */ /* 0x001fc4000f8e00ff */
[----:B------:R-:W-:Y:S02]  /*14660*/  IMAD.U32 R11, RZ, RZ, UR5 ;  /* 0x00000005ff0b7e24 */ /* 0x000fe4000f8e00ff */
[----:B------:R-:W-:Y:S02]  /*14670*/  IMAD.MOV.U32 R8, RZ, RZ, 0x70 ;  /* 0x00000070ff087424 */ /* 0x000fe400078e00ff */
[----:B------:R-:W-:Y:S02]  /*14680*/  IMAD.MOV.U32 R12, RZ, RZ, 0x1 ;  /* 0x00000001ff0c7424 */ /* 0x000fe400078e00ff */
[----:B-1----:R-:W-:-:S07]  /*14690*/  IMAD.MOV.U32 R13, RZ, RZ, RZ ;  /* 0x000000ffff0d7224 */ /* 0x002fce00078e00ff */
[----:B------:R-:W-:-:S07]  /*146a0*/  LEPC R20, `(.L_x_3935) ;  /* 0x000000001014794e */ /* 0x000fce0000000000 */
[----:B--2---:R-:W-:Y:S05]  /*146b0*/  CALL.ABS.NOINC R2 ;  /* 0x0000000002007343 */ /* 0x004fea0003c00000 */
.L_x_3935:
        /* <DEDUP_REMOVED lines=16> */
.L_x_3934:
[----:B------:R-:W2:Y:S01]  /*147c0*/  LDL.LU R2, [R1+0x20] ;  /* 0x0000200001027983 */ /* 0x000ea20000300800 */
[----:B------:R-:W-:-:S03]  /*147d0*/  ULDC.64 UR4, c[0x0][0x9f8] ;  /* 0x00027e0000047ab9 */ /* 0x000fc60000000a00 */
[----:B------:R-:W3:Y:S04]  /*147e0*/  LDL.LU R0, [R1+0x24] ;  /* 0x0000240001007983 */ /* 0x000ee80000300800 */
[----:B------:R-:W4:Y:S04]  /*147f0*/  LDL.LU R4, [R1+0x2c] ;  /* 0x00002c0001047983 */ /* 0x000f280000300800 */
[----:B0-----:R-:W4:Y:S01]  /*14800*/  LDL.LU R7, [R1+0x18] ;  /* 0x0000180001077983 */ /* 0x001f220000300800 */
        /* <DEDUP_REMOVED lines=26> */
.L_x_3936:
        /* <DEDUP_REMOVED lines=19> */
.L_x_4072:
[----:B------:R-:W-:Y:S01]  /*14ae0*/  UMOV UR4, 0xffffffff ;  /* 0xffffffff00047882 */ /* 0x000fe20000000000 */
[----:B------:R-:W-:Y:S02]  /*14af0*/  SHF.R.S32.HI R8, RZ, 0x1f, R0 ;  /* 0x0000001fff087819 */ /* 0x000fe40000011400 */
[----:B------:R-:W-:Y:S05]  /*14b00*/  BRA.DIV UR4, `(.L_x_3938) ;  /* 0x0000004604007947 */ /* 0x000fea000b800000 */
[----:B------:R-:W-:-:S13]  /*14b10*/  ELECT P6, URZ, PT ;  /* 0x00000000003f782f */ /* 0x000fda00038c0000 */
.L_x_4075:
[----:B------:R-:W-:Y:S05]  /*14b20*/  @!P6 BRA `(.L_x_3939) ;  /* 0x0000000000fce947 */ /* 0x000fea0003800000 */
[----:B------:R-:W-:-:S04]  /*14b30*/  ISETP.NE.U32.AND P0, PT, R20, RZ, PT ;  /* 0x000000ff1400720c */ /* 0x000fc80003f05070 */
[----:B------:R-:W-:-:S13]  /*14b40*/  ISETP.NE.AND.EX P0, PT, R21, RZ, PT, P0 ;  /* 0x000000ff1500720c */ /* 0x000fda0003f05300 */
[----:B------:R-:W-:Y:S05]  /*14b50*/  @!P0 BRA `(.L_x_3940) ;  /* 0x0000000000488947 */ /* 0x000fea0003800000 */
[----:B------:R-:W0:Y:S01]  /*14b60*/  LDC R9, c[0x0][0x41c] ;  /* 0x00010700ff097b82 */ /* 0x000e220000000800 */
[----:B------:R-:W-:Y:S01]  /*14b70*/  MOV R5, R3 ;  /* 0x0000000300057202 */ /* 0x000fe20000000f00 */
        /* <DEDUP_REMOVED lines=16> */
.L_x_3940:
        /* <DEDUP_REMOVED lines=9> */
.L_x_4076:
        /* <DEDUP_REMOVED lines=11> */
.L_x_3942:
        /* <DEDUP_REMOVED lines=22> */
.L_x_3939:
        /* <DEDUP_REMOVED lines=30> */
.L_x_4077:
[----:B------:R-:W-:Y:S05]  /*15100*/  BSYNC B0 ;  /* 0x0000000000007941 */ /* 0x000fea0003800000 */
.L_x_3943:
        /* <DEDUP_REMOVED lines=11> */
.L_x_4078:
        /* <DEDUP_REMOVED lines=11> */
.L_x_3948:
        /* <DEDUP_REMOVED lines=37> */
.L_x_3946:
[----:B------:R-:W-:Y:S05]  /*154c0*/  BSYNC B0 ;  /* 0x0000000000007941 */ /* 0x000fea0003800000 */
.L_x_3945:
[----:B------:R-:W2:Y:S01]  /*154d0*/  LDL R3, [R1+0x1c] ;  /* 0x00001c0001037983 */ /* 0x000ea20000100800 */
[----:B------:R-:W-:Y:S01]  /*154e0*/  BSSY B0, `(.L_x_3949) ;  /* 0x0000168000007945 */ /* 0x000fe20003800000 */
[----:B--2---:R-:W-:-:S13]  /*154f0*/  ISETP.GE.AND P0, PT, R3, 0x2, PT ;  /* 0x000000020300780c */ /* 0x004fda0003f06270 */
[----:B------:R-:W-:Y:S05]  /*15500*/  @!P0 BRA `(.L_x_3950) ;  /* 0x0000001400948947 */ /* 0x000fea0003800000 */
[C---:B0-----:R-:W-:Y:S01]  /*15510*/  LOP3.LUT R2, R3.reuse, 0x1, RZ, 0xc0, !PT ;  /* 0x0000000103027812 */ /* 0x041fe200078ec0ff */
[----:B------:R-:W-:Y:S01]  /*15520*/  VIADD R7, R3, 0xfffffffe ;  /* 0xfffffffe03077836 */ /* 0x000fe20000000000 */
[----:B------:R-:W-:Y:S02]  /*15530*/  BSSY B1, `(.L_x_3951) ;  /* 0x0000079000017945 */ /* 0x000fe40003800000 */
[----:B------:R-:W-:Y:S02]  /*15540*/  ISETP.NE.U32.AND P0, PT, R2, 0x1, PT ;  /* 0x000000010200780c */ /* 0x000fe40003f05070 */
[----:B------:R-:W-:-:S11]  /*15550*/  MOV R5, R7 ;  /* 0x0000000700057202 */ /* 0x000fd60000000f00 */
        /* <DEDUP_REMOVED lines=24> */
[--C-:B------:R-:W-:Y:S01]  /*156e0*/  SHF.R.S32.HI R3, RZ, 0x1f, R2.reuse ;  /* 0x0000001fff037819 */ /* 0x100fe20000011402 */
        /* <DEDUP_REMOVED lines=8> */
.L_x_3955:
[----:B------:R-:W2:Y:S01]  /*15770*/  S2R R5, SR_CgaCtaId ;  /* 0x0000000000057919 */ /* 0x000ea20000008800 */
[----:B------:R-:W-:-:S04]  /*15780*/  MOV R3, 0x400 ;  /* 0x0000040000037802 */ /* 0x000fc80000000f00 */
[----:B--2---:R-:W-:Y:S02]  /*15790*/  LEA R3, R5, R3, 0x18 ;  /* 0x0000000305037211 */ /* 0x004fe400078ec0ff */
[----:B------:R-:W-:Y:S02]  /*157a0*/  SHF.L.U32 R5, R9, 0x1f, RZ ;  /* 0x0000001f09057819 */ /* 0x000fe400000006ff */
[----:B------:R-:W-:-:S04]  /*157b0*/  LEA R3, R12, R3, 0x3 ;  /* 0x000000030c037211 */ /* 0x000fc800078e18ff */
[----:B------:R-:W2:Y:S02]  /*157c0*/  SYNCS.PHASECHK.TRANS64.TRYWAIT P0, [R3+URZ+0x22840], R5 ;  /* 0x02284005030075a7 */ /* 0x000ea4000800017f */
[----:B--2---:R-:W-:Y:S05]  /*157d0*/  @!P0 BRA `(.L_x_3956) ;  /* 0x0000003800348947 */ /* 0x004fea0003800000 */
.L_x_4079:
        /* <DEDUP_REMOVED lines=11> */
.L_x_3957:
[----:B0-----:R-:W3:Y:S01]  /*15890*/  LDL R9, [R1] ;  /* 0x0000000001097983 */ /* 0x001ee20000100800 */
[----:B------:R-:W-:-:S03]  /*158a0*/  MOV R11, 0x400 ;  /* 0x00000400000b7802 */ /* 0x000fc60000000f00 */
        /* <DEDUP_REMOVED lines=20> */
.L_x_4080:
        /* <DEDUP_REMOVED lines=8> */
.L_x_3959:
[----:B0-2---:R-:W2:Y:S01]  /*15a70*/  LDL R5, [R1] ;  /* 0x0000000001057983 */ /* 0x005ea20000100800 */
[----:B------:R-:W-:Y:S01]  /*15a80*/  MOV R9, 0x400 ;  /* 0x0000040000097802 */ /* 0x000fe20000000f00 */
[----:B------:R-:W0:Y:S01]  /*15a90*/  S2R R10, SR_CgaCtaId ;  /* 0x00000000000a7919 */ /* 0x000e220000008800 */
[----:B------:R-:W-:Y:S02]  /*15aa0*/  R2UR UR11, R2 ;  /* 0x00000000020b72ca */ /* 0x000fe400000e0000 */
[----:B------:R-:W-:Y:S01]  /*15ab0*/  R2UR UR9, R3 ;  /* 0x00000000030972ca */ /* 0x000fe200000e0000 */
[----:B------:R-:W-:Y:S01]  /*15ac0*/  UIADD3 UR4, UP0, UR38, 0x470, URZ ;  /* 0x0000047026047890 */ /* 0x000fe2000ff1e03f */
[----:B------:R-:W-:Y:S02]  /*15ad0*/  R2UR UR12, R4 ;  /* 0x00000000040c72ca */ /* 0x000fe400000e0000 */
[----:B------:R-:W-:Y:S01]  /*15ae0*/  R2UR UR13, R6 ;  /* 0x00000000060d72ca */ /* 0x000fe200000e0000 */
[----:B------:R-:W-:Y:S01]  /*15af0*/  UIADD3.X UR5, URZ, UR39, URZ, UP0, !UPT ;  /* 0x000000273f057290 */ /* 0x000fe200087fe43f */
[----:B0-----:R-:W-:-:S07]  /*15b00*/  LEA R9, R10, R9, 0x18 ;  /* 0x000000090a097211 */ /* 0x001fce00078ec0ff */
        /* <DEDUP_REMOVED lines=24> */
.L_x_3954:
[----:B------:R-:W-:Y:S05]  /*15c90*/  BSYNC B2 ;  /* 0x0000000000027941 */ /* 0x000fea0003800000 */
.L_x_3953:
[----:B------:R-:W2:Y:S02]  /*15ca0*/  LDL.LU R2, [R1+0x1c] ;  /* 0x00001c0001027983 */ /* 0x000ea40000300800 */
[----:B--2---:R-:W-:-:S07]  /*15cb0*/  VIADD R5, R2, 0xfffffffd ;  /* 0xfffffffd02057836 */ /* 0x004fce0000000000 */
.L_x_3952:
[----:B------:R-:W-:Y:S05]  /*15cc0*/  BSYNC B1 ;  /* 0x0000000000017941 */ /* 0x000fea0003800000 */
.L_x_3951:
[----:B------:R-:W-:-:S13]  /*15cd0*/  ISETP.NE.AND P0, PT, R7, RZ, PT ;  /* 0x000000ff0700720c */ /* 0x000fda0003f05270 */
[----:B------:R-:W-:Y:S05]  /*15ce0*/  @!P0 BRA `(.L_x_3950) ;  /* 0x0000000c009c8947 */ /* 0x000fea0003800000 */
.L_x_3974:
[----:B0-----:R-:W0:Y:S04]  /*15cf0*/  LDL.LU R3, [R1] ;  /* 0x0000000001037983 */ /* 0x001e280000300800 */
[----:B------:R-:W2:Y:S01]  /*15d00*/  LDL.LU R2, [R1+0x8] ;  /* 0x0000080001027983 */ /* 0x000ea20000300800 */
[----:B------:R-:W-:Y:S05]  /*15d10*/  YIELD ;  /* 0x0000000000007946 */ /* 0x000fea0003800000 */
[----:B------:R-:W-:Y:S01]  /*15d20*/  BSSY B1, `(.L_x_3960) ;  /* 0x000006d000017945 */ /* 0x000fe20003800000 */
[----:B0-----:R-:W-:-:S05]  /*15d30*/  VIADD R9, R3, 0x1 ;  /* 0x0000000103097836 */ /* 0x001fca0000000000 */
[----:B------:R-:W-:-:S04]  /*15d40*/  ISETP.NE.AND P0, PT, R9, 0x2, PT ;  /* 0x000000020900780c */ /* 0x000fc80003f05270 */
[----:B------:R-:W-:Y:S02]  /*15d50*/  SEL R10, RZ, 0x1, P0 ;  /* 0x00000001ff0a7807 */ /* 0x000fe40000000000 */
[----:B------:R-:W-:Y:S02]  /*15d60*/  SEL R9, R9, RZ, P0 ;  /* 0x000000ff09097207 */ /* 0x000fe40000000000 */
[----:B--2---:R-:W-:Y:S01]  /*15d70*/  LOP3.LUT R10, R2, R10, RZ, 0x3c, !PT ;  /* 0x0000000a020a7212 */ /* 0x004fe200078e3cff */
[----:B------:R-:W-:Y:S06]  /*15d80*/  @!P6 BRA `(.L_x_3961) ;  /* 0x000000040098e947 */ /* 0x000fec0003800000 */
[----:B------:R-:W-:Y:S01]  /*15d90*/  ULDC.64 UR4, c[0x0][0x3f8] ;  /* 0x0000fe0000047ab9 */ /* 0x000fe20000000a00 */
[----:B------:R-:W-:Y:S01]  /*15da0*/  IMAD.MOV.U32 R11, RZ, RZ, R5 ;  /* 0x000000ffff0b7224 */ /* 0x000fe200078e0005 */
[----:B------:R-:W-:-:S04]  /*15db0*/  ISETP.NE.U32.AND P0, PT, RZ, UR4, PT ;  /* 0x00000004ff007c0c */ /* 0x000fc8000bf05070 */
[----:B------:R-:W-:-:S13]  /*15dc0*/  ISETP.NE.AND.EX P0, PT, RZ, UR5, PT, P0 ;  /* 0x00000005ff007c0c */ /* 0x000fda000bf05300 */
[----:B------:R-:W-:Y:S05]  /*15dd0*/  @!P0 BRA `(.L_x_3962) ;  /* 0x0000000000448947 */ /* 0x000fea0003800000 */
[----:B------:R-:W0:Y:S01]  /*15de0*/  LDC R6, c[0x0][0x41c] ;  /* 0x00010700ff067b82 */ /* 0x000e220000000800 */
[----:B------:R-:W-:Y:S02]  /*15df0*/  ULDC.64 UR6, c[0x0][0x408] ;  /* 0x0001020000067ab9 */ /* 0x000fe40000000a00 */
[----:B------:R-:W-:Y:S01]  /*15e00*/  IMAD R7, R8, UR6, RZ ;  /* 0x0000000608077c24 */ /* 0x000fe2000f8e02ff */
[----:B0-----:R-:W-:-:S13]  /*15e10*/  ISETP.NE.AND P0, PT, R6, 0x1, PT ;  /* 0x000000010600780c */ /* 0x001fda0003f05270 */
[----:B------:R-:W0:Y:S02]  /*15e20*/  @P0 LDC.64 R2, c[0x0][0x420] ;  /* 0x00010800ff020b82 */ /* 0x000e240000000a00 */
[----:B0-----:R-:W-:Y:S01]  /*15e30*/  @P0 IMAD.HI.U32 R12, R5, R2, RZ ;  /* 0x00000002050c0227 */ /* 0x001fe200078e00ff */
[----:B------:R-:W-:-:S04]  /*15e40*/  MOV R2, R5 ;  /* 0x0000000500027202 */ /* 0x000fc80000000f00 */
        /* <DEDUP_REMOVED lines=10> */
.L_x_3962:
[----:B------:R-:W2:Y:S01]  /*15ef0*/  S2R R3, SR_CgaCtaId ;  /* 0x0000000000037919 */ /* 0x000ea20000008800 */
[----:B------:R-:W-:-:S04]  /*15f00*/  MOV R2, 0x400 ;  /* 0x0000040000027802 */ /* 0x000fc80000000f00 */
[----:B--2---:R-:W-:Y:S02]  /*15f10*/  LEA R2, R3, R2, 0x18 ;  /* 0x0000000203027211 */ /* 0x004fe400078ec0ff */
[----:B------:R-:W-:-:S03]  /*15f20*/  SHF.L.U32 R3, R10, 0x1f, RZ ;  /* 0x0000001f0a037819 */ /* 0x000fc600000006ff */
[----:B------:R-:W-:-:S04]  /*15f30*/  IMAD R2, R9, 0x8, R2 ;  /* 0x0000000809027824 */ /* 0x000fc800078e0202 */
[----:B------:R-:W2:Y:S02]  /*15f40*/  SYNCS.PHASECHK.TRANS64.TRYWAIT P0, [R2+URZ+0x22840], R3 ;  /* 0x02284003020075a7 */ /* 0x000ea4000800017f */
[----:B--2---:R-:W-:Y:S05]  /*15f50*/  @!P0 BRA `(.L_x_3963) ;  /* 0x00000030007c8947 */ /* 0x004fea0003800000 */
.L_x_4081:
        /* <DEDUP_REMOVED lines=11> */
.L_x_3964:
[----:B------:R-:W3:Y:S01]  /*16010*/  LDL R12, [R1+0x10] ;  /* 0x00001000010c7983 */ /* 0x000ee20000100800 */
        /* <DEDUP_REMOVED lines=19> */
[----:B0--3--:R-:W-:Y:S05]  /*16150*/  @!P1 BRA `(.L_x_3965) ;  /* 0x0000003000109947 */ /* 0x009fea0003800000 */
.L_x_4082:
        /* <DEDUP_REMOVED lines=8> */
.L_x_3966:
        /* <DEDUP_REMOVED lines=33> */
.L_x_3961:
[----:B------:R-:W-:Y:S05]  /*163f0*/  BSYNC B1 ;  /* 0x0000000000017941 */ /* 0x000fea0003800000 */
.L_x_3960:
[----:B------:R-:W-:Y:S01]  /*16400*/  IADD3 R9, R9, 0x1, RZ ;  /* 0x0000000109097810 */ /* 0x000fe20007ffe0ff */
[----:B------:R-:W-:Y:S03]  /*16410*/  BSSY B1, `(.L_x_3967) ;  /* 0x0000070000017945 */ /* 0x000fe60003800000 */
        /* <DEDUP_REMOVED lines=14> */
[----:B------:R-:W-:Y:S01]  /*16500*/  IMAD R7, R8, UR6, RZ ;  /* 0x0000000608077c24 */ /* 0x000fe2000f8e02ff */
        /* <DEDUP_REMOVED lines=8> */
[C---:B------:R-:W-:Y:S02]  /*16590*/  IMAD R6, R0.reuse, UR7, R7 ;  /* 0x0000000700067c24 */ /* 0x040fe4000f8e0207 */
[----:B------:R-:W-:-:S04]  /*165a0*/  IMAD.WIDE.U32 R2, R0, UR6, R2 ;  /* 0x0000000600027c25 */ /* 0x000fc8000f8e0002 */
[----:B------:R-:W-:Y:S01]  /*165b0*/  IMAD.IADD R3, R6, 0x1, R3 ;  /* 0x0000000106037824 */ /* 0x000fe200078e0203 */
[----:B------:R-:W-:-:S04]  /*165c0*/  LEA R6, P0, R2, UR4, 0x2 ;  /* 0x0000000402067c11 */ /* 0x000fc8000f8010ff */
[----:B------:R-:W-:-:S05]  /*165d0*/  LEA.HI.X R7, R2, UR5, R3, 0x2, P0 ;  /* 0x0000000502077c11 */ /* 0x000fca00080f1403 */
[----:B------:R2:W5:Y:S04]  /*165e0*/  LDG.E R6, desc[UR40][R6.64] ;  /* 0x0000002806067981 */ /* 0x000568000c1e1900 */
.L_x_3969:
[----:B------:R-:W3:Y:S01]  /*165f0*/  S2R R3, SR_CgaCtaId ;  /* 0x0000000000037919 */ /* 0x000ee20000008800 */
[----:B------:R-:W-:-:S04]  /*16600*/  MOV R2, 0x400 ;  /* 0x0000040000027802 */ /* 0x000fc80000000f00 */
[----:B---3--:R-:W-:Y:S02]  /*16610*/  LEA R2, R3, R2, 0x18 ;  /* 0x0000000203027211 */ /* 0x008fe400078ec0ff */
[----:B------:R-:W-:-:S03]  /*16620*/  SHF.L.U32 R3, R11, 0x1f, RZ ;  /* 0x0000001f0b037819 */ /* 0x000fc600000006ff */
[----:B------:R-:W-:-:S04]  /*16630*/  IMAD R2, R12, 0x8, R2 ;  /* 0x000000080c027824 */ /* 0x000fc800078e0202 */
[----:B------:R-:W3:Y:S02]  /*16640*/  SYNCS.PHASECHK.TRANS64.TRYWAIT P0, [R2+URZ+0x22840], R3 ;  /* 0x02284003020075a7 */ /* 0x000ee4000800017f */
[----:B---3--:R-:W-:Y:S05]  /*16650*/  @!P0 BRA `(.L_x_3970) ;  /* 0x0000002800e48947 */ /* 0x008fea0003800000 */
.L_x_4083:
[----:B--2---:R-:W2:Y:S02]  /*16660*/  S2R R7, SR_TID.X ;  /* 0x0000000000077919 */ /* 0x004ea40000002100 */
[----:B--2---:R-:W-:-:S04]  /*16670*/  LOP3.LUT R7, R7, 0x7f, RZ, 0xc0, !PT ;  /* 0x0000007f07077812 */ /* 0x004fc800078ec0ff */
[----:B------:R-:W-:-:S13]  /*16680*/  ISETP.NE.AND P0, PT, R7, RZ, PT ;  /* 0x000000ff0700720c */ /* 0x000fda0003f05270 */
[----:B------:R-:W-:Y:S05]  /*16690*/  @P0 BRA `(.L_x_3971) ;  /* 0x00000000001c0947 */ /* 0x000fea0003800000 */
[----:B------:R-:W2:Y:S02]  /*166a0*/  S2R R7, SR_TID.X ;  /* 0x0000000000077919 */ /* 0x000ea40000002100 */
[----:B--2---:R-:W-:-:S04]  /*166b0*/  LOP3.LUT R7, R7, 0x1f, RZ, 0xc0, !PT ;  /* 0x0000001f07077812 */ /* 0x004fc800078ec0ff */
[----:B------:R-:W-:Y:S02]  /*166c0*/  ISETP.NE.AND P1, PT, R7, RZ, PT ;  /* 0x000000ff0700720c */ /* 0x000fe40003f25270 */
[----:B------:R-:W-:-:S04]  /*166d0*/  MOV R7, 0x3000 ;  /* 0x0000300000077802 */ /* 0x000fc80000000f00 */
[----:B------:R2:W-:Y:S07]  /*166e0*/  SYNCS.ARRIVE.TRANS64 RZ, [R2+URZ+0x22830], R7 ;  /* 0x0228300702ff79a7 */ /* 0x0005ee000800003f */
[----:B------:R-:W-:Y:S05]  /*166f0*/  @!P1 BRA `(.L_x_3971) ;  /* 0x0000000000049947 */ /* 0x000fea0003800000 */
[----:B------:R-:W-:Y:S01]  /*16700*/  BPT.TRAP 0x1 ;  /* 0x000000040000795c */ /* 0x000fe20000300000 */
.L_x_3971:
        /* <DEDUP_REMOVED lines=22> */
.L_x_4084:
        /* <DEDUP_REMOVED lines=8> */
.L_x_3973:
        /* <DEDUP_REMOVED lines=34> */
.L_x_3968:
[----:B------:R-:W-:Y:S05]  /*16b10*/  BSYNC B1 ;  /* 0x0000000000017941 */ /* 0x000fea0003800000 */
.L_x_3967:
[C---:B------:R-:W-:Y:S01]  /*16b20*/  ISETP.GT.AND P0, PT, R5.reuse, 0x1, PT ;  /* 0x000000010500780c */ /* 0x040fe20003f04270 */
[----:B------:R-:W-:-:S04]  /*16b30*/  VIADD R2, R5, 0xfffffffe ;  /* 0xfffffffe05027836 */ /* 0x000fc80000000000 */
[----:B------:R-:W-:-:S08]  /*16b40*/  IMAD.MOV.U32 R5, RZ, RZ, R2 ;  /* 0x000000ffff057224 */ /* 0x000fd000078e0002 */
[----:B------:R-:W-:Y:S05]  /*16b50*/  @P0 BRA `(.L_x_3974) ;  /* 0xfffffff000640947 */ /* 0x000fea000383ffff */
.L_x_3950:
[----:B------:R-:W-:Y:S05]  /*16b60*/  BSYNC B0 ;  /* 0x0000000000007941 */ /* 0x000fea0003800000 */
.L_x_3949:
[----:B------:R-:W2:Y:S01]  /*16b70*/  LDL.LU R3, [R1] ;  /* 0x0000000001037983 */ /* 0x000ea20000300800 */
[----:B------:R-:W-:Y:S01]  /*16b80*/  BSSY B0, `(.L_x_3975) ;  /* 0x0000016000007945 */ /* 0x000fe20003800000 */
[----:B0-----:R-:W0:Y:S02]  /*16b90*/  S2R R2, SR_TID.X ;  /* 0x0000000000027919 */ /* 0x001e240000002100 */
[----:B0-----:R-:W-:-:S04]  /*16ba0*/  LOP3.LUT R2, R2, 0x1f, RZ, 0xc0, !PT ;  /* 0x0000001f02027812 */ /* 0x001fc800078ec0ff */
        /* <DEDUP_REMOVED lines=18> */
[----:B0-----:R-:W-:-:S07]  /*16cd0*/  IADD3 R16, R4, UR37, R7 ;  /* 0x0000002504107c10 */ /* 0x001fce000fffe007 */
.L_x_3976:
[----:B------:R-:W-:Y:S05]  /*16ce0*/  BSYNC B0 ;  /* 0x0000000000007941 */ /* 0x000fea0003800000 */
.L_x_3975:
[----:B0-----:R-:W2:Y:S02]  /*16cf0*/  LDL.LU R2, [R1+0x8] ;  /* 0x0000080001027983 */ /* 0x001ea40000300800 */
[----:B--2---:R-:W-:-:S05]  /*16d00*/  LOP3.LUT R2, R2, R0, RZ, 0x3c, !PT ;  /* 0x0000000002027212 */ /* 0x004fca00078e3cff */
[----:B------:R0:W-:Y:S02]  /*16d10*/  STL [R1+0x8], R2 ;  /* 0x0000080201007387 */ /* 0x0001e40000100800 */
.L_x_3932:
[----:B------:R-:W-:Y:S05]  /*16d20*/  BSYNC B6 ;  /* 0x0000000000067941 */ /* 0x000fea0003800000 */
.L_x_3930:
[----:B------:R-:W-:-:S03]  /*16d30*/  UMOV UR4, 0xffffffff ;  /* 0xffffffff00047882 */ /* 0x000fc60000000000 */
[----:B------:R-:W-:Y:S05]  /*16d40*/  BRA.DIV UR4, `(.L_x_3977) ;  /* 0x0000002604507947 */ /* 0x000fea000b800000 */
[----:B------:R2:W3:Y:S04]  /*16d50*/  SHFL.IDX PT, R4, R16, RZ, 0x1f ;  /* 0x00001fff10047589 */ /* 0x0004e800000e0000 */
[----:B------:R-:W4:Y:S02]  /*16d60*/  SHFL.IDX PT, R16, R16, 0x1, 0x1f ;  /* 0x00201f0010107f89 */ /* 0x000f2400000e0000 */
.L_x_4088:
[----:B------:R-:W0:Y:S01]  /*16d70*/  S2R R0, SR_TID.X ;  /* 0x0000000000007919 */ /* 0x000e220000002100 */
[----:B------:R-:W-:Y:S01]  /*16d80*/  ULDC UR4, c[0x0][0xc14] ;  /* 0x0003050000047ab9 */ /* 0x000fe20000000800 */
[----:B------:R-:W-:Y:S01]  /*16d90*/  BSSY B0, `(.L_x_3978) ;  /* 0x000000b000007945 */ /* 0x000fe20003800000 */
[----:B------:R-:W-:Y:S01]  /*16da0*/  IMAD.MOV.U32 R17, RZ, RZ, RZ ;  /* 0x000000ffff117224 */ /* 0x000fe200078e00ff */
[----:B0-----:R-:W-:Y:S02]  /*16db0*/  LOP3.LUT R7, R0, 0x1f, RZ, 0xc0, !PT ;  /* 0x0000001f00077812 */ /* 0x001fe400078ec0ff */
[----:B------:R-:W-:Y:S02]  /*16dc0*/  MOV R0, UR4 ;  /* 0x0000000400007c02 */ /* 0x000fe40008000f00 */
[C---:B------:R-:W-:Y:S01]  /*16dd0*/  ISETP.NE.AND P0, PT, R7.reuse, 0x1f, PT ;  /* 0x0000001f0700780c */ /* 0x040fe20003f05270 */
[----:B------:R-:W-:-:S05]  /*16de0*/  IMAD.IADD R5, R7, 0x1, R19 ;  /* 0x0000000107057824 */ /* 0x000fca00078e0213 */
[----:B------:R-:W-:-:S13]  /*16df0*/  ISETP.GE.OR P0, PT, R5, R0, !P0 ;  /* 0x000000000500720c */ /* 0x000fda0004706670 */
[----:B------:R-:W-:Y:S05]  /*16e00*/  @P0 BRA `(.L_x_3979) ;  /* 0x00000000000c0947 */ /* 0x000fea0003800000 */
[----:B------:R-:W0:Y:S02]  /*16e10*/  LDC.64 R2, c[0x0][0xc58] ;  /* 0x00031600ff027b82 */ /* 0x000e240000000a00 */
[----:B0-----:R-:W-:-:S05]  /*16e20*/  IMAD.WIDE R2, R5, 0x4, R2 ;  /* 0x0000000405027825 */ /* 0x001fca00078e0202 */
[----:B------:R0:W5:Y:S02]  /*16e30*/  LDG.E R17, desc[UR40][R2.64] ;  /* 0x0000002802117981 */ /* 0x000164000c1e1900 */
.L_x_3979:
[----:B------:R-:W-:Y:S05]  /*16e40*/  BSYNC B0 ;  /* 0x0000000000007941 */ /* 0x000fea0003800000 */
.L_x_3978:
        /* <DEDUP_REMOVED lines=22> */
[----:B------:R0:W0:Y:S02]  /*16fb0*/  SHFL.IDX PT, R14, R2, 0x1f, 0x1f ;  /* 0x03e01f00020e7f89 */ /* 0x00002400000e0000 */
.L_x_4096:
[----:B------:R-:W-:Y:S02]  /*16fc0*/  ULDC UR4, c[0x0][0xc10] ;  /* 0x0003040000047ab9 */ /* 0x000fe40000000800 */
[----:B------:R-:W-:-:S04]  /*16fd0*/  IMAD.U32 R5, RZ, RZ, UR4 ;  /* 0x00000004ff057e24 */ /* 0x000fc8000f8e00ff */
[----:B0-----:R-:W-:-:S04]  /*16fe0*/  IMAD R3, R14, R5, RZ ;  /* 0x000000050e037224 */ /* 0x001fc800078e02ff */
[----:B--2-4-:R-:W-:-:S05]  /*16ff0*/  IMAD.IADD R16, R16, 0x1, R3 ;  /* 0x0000000110107824 */ /* 0x014fca00078e0203 */
[----:B---3--:R-:W-:-:S13]  /*17000*/  ISETP.GT.AND P0, PT, R16, R4, PT ;  /* 0x000000041000720c */ /* 0x008fda0003f04270 */
[----:B------:R-:W-:Y:S05]  /*17010*/  @P0 BRA `(.L_x_3981) ;  /* 0x0000000000b40947 */ /* 0x000fea0003800000 */
[----:B------:R-:W0:Y:S02]  /*17020*/  LDC R0, c[0x0][0xc14] ;  /* 0x00030500ff007b82 */ /* 0x000e240000000800 */
.L_x_3986:
[----:B------:R-:W-:-:S05]  /*17030*/  VIADD R19, R19, 0x1f ;  /* 0x0000001f13137836 */ /* 0x000fca0000000000 */
[----:B0-----:R-:W-:-:S13]  /*17040*/  ISETP.GE.AND P0, PT, R19, R0, PT ;  /* 0x000000001300720c */ /* 0x001fda0003f06270 */
[----:B------:R-:W-:Y:S05]  /*17050*/  @P0 BRA `(.L_x_3982) ;  /* 0x0000000400ec0947 */ /* 0x000fea0003800000 */
[----:B------:R-:W0:Y:S01]  /*17060*/  S2R R2, SR_TID.X ;  /* 0x0000000000027919 */ /* 0x000e220000002100 */
        /* <DEDUP_REMOVED lines=10> */
.L_x_3984:
[----:B------:R-:W-:Y:S05]  /*17110*/  BSYNC B0 ;  /* 0x0000000000007941 */ /* 0x000fea0003800000 */
.L_x_3983:
[----:B------:R-:W-:-:S03]  /*17120*/  UMOV UR4, 0xffffffff ;  /* 0xffffffff00047882 */ /* 0x000fc60000000000 */
[----:B------:R-:W-:Y:S05]  /*17130*/  BRA.DIV UR4, `(.L_x_3985) ;  /* 0x0000002604707947 */ /* 0x000fea000b800000 */
[----:B-----5:R-:W2:Y:S01]  /*17140*/  SHFL.UP PT, R14, R17, 0x1, RZ ;  /* 0x04200000110e7989 */ /* 0x020ea200000e00ff */
[C---:B------:R-:W-:Y:S02]  /*17150*/  ISETP.NE.AND P0, PT, R6.reuse, RZ, PT ;  /* 0x000000ff0600720c */ /* 0x040fe40003f05270 */
[----:B------:R-:W-:Y:S02]  /*17160*/  ISETP.GE.U32.AND P1, PT, R6, 0x2, PT ;  /* 0x000000020600780c */ /* 0x000fe40003f26070 */
[----:B--2---:R-:W-:Y:S02]  /*17170*/  SEL R14, R14, RZ, P0 ;  /* 0x000000ff0e0e7207 */ /* 0x004fe40000000000 */
[----:B------:R-:W-:Y:S02]  /*17180*/  ISETP.GE.U32.AND P0, PT, R6, 0x4, PT ;  /* 0x000000040600780c */ /* 0x000fe40003f06070 */
[----:B------:R-:W-:-:S05]  /*17190*/  IADD3 R13, R17, R14, RZ ;  /* 0x0000000e110d7210 */ /* 0x000fca0007ffe0ff */
        /* <DEDUP_REMOVED lines=15> */
.L_x_4104:
[----:B------:R-:W-:Y:S02]  /*17290*/  ULDC UR4, c[0x0][0xc10] ;  /* 0x0003040000047ab9 */ /* 0x000fe40000000800 */
[----:B------:R-:W-:-:S04]  /*172a0*/  IMAD.U32 R5, RZ, RZ, UR4 ;  /* 0x00000004ff057e24 */ /* 0x000fc8000f8e00ff */
[----:B--2---:R-:W-:-:S05]  /*172b0*/  IMAD R3, R14, R5, RZ ;  /* 0x000000050e037224 */ /* 0x004fca00078e02ff */
[----:B------:R-:W-:-:S04]  /*172c0*/  IADD3 R16, R3, R16, RZ ;  /* 0x0000001003107210 */ /* 0x000fc80007ffe0ff */
[----:B------:R-:W-:-:S13]  /*172d0*/  ISETP.GT.AND P0, PT, R16, R4, PT ;  /* 0x000000041000720c */ /* 0x000fda0003f04270 */
[----:B------:R-:W-:Y:S05]  /*172e0*/  @!P0 BRA `(.L_x_3986) ;  /* 0xfffffffc00508947 */ /* 0x000fea000383ffff */
.L_x_3981:
        /* <DEDUP_REMOVED lines=8> */
.L_x_4108:
[----:B------:R-:W-:Y:S01]  /*17370*/  ISETP.NE.AND P0, PT, R3, RZ, PT ;  /* 0x000000ff0300720c */ /* 0x000fe20003f05270 */
[----:B------:R-:W-:-:S12]  /*17380*/  IMAD.MOV.U32 R7, RZ, RZ, RZ ;  /* 0x000000ffff077224 */ /* 0x000fd800078e00ff */
[----:B------:R-:W-:Y:S05]  /*17390*/  @!P0 BRA `(.L_x_3988) ;  /* 0x0000000000108947 */ /* 0x000fea0003800000 */
[----:B------:R-:W-:Y:S01]  /*173a0*/  UMOV UR4, 0xffffffff ;  /* 0xffffffff00047882 */ /* 0x000fe20000000000 */
[----:B------:R-:W-:Y:S02]  /*173b0*/  VIADD R12, R6, 0xffffffff ;  /* 0xffffffff060c7836 */ /* 0x000fe40000000000 */
[----:B------:R-:W-:Y:S05]  /*173c0*/  BRA.DIV UR4, `(.L_x_3989) ;  /* 0x0000002604e47947 */ /* 0x000fea000b800000 */
[----:B------:R4:W0:Y:S02]  /*173d0*/  SHFL.IDX PT, R7, R2, R12, 0x1f ;  /* 0x00001f0c02077589 */ /* 0x00082400000e0000 */
.L_x_3988:
[----:B0---4-:R-:W0:Y:S01]  /*173e0*/  LDC.64 R2, c[0x0][0xc68] ;  /* 0x00031a00ff027b82 */ /* 0x011e220000000a00 */
[----:B------:R-:W-:-:S04]  /*173f0*/  IMAD.IADD R19, R6, 0x1, R19 ;  /* 0x0000000106137824 */ /* 0x000fc800078e0213 */
[----:B0-----:R-:W-:-:S05]  /*17400*/  IMAD.WIDE R2, R19, 0x4, R2 ;  /* 0x0000000413027825 */ /* 0x001fca00078e0202 */
[----:B------:R0:W2:Y:S01]  /*17410*/  LDG.E R8, desc[UR40][R2.64] ;  /* 0x0000002802087981 */ /* 0x0000a2000c1e1900 */
[----:B------:R-:W-:-:S04]  /*17420*/  IMAD R16, R7, R5, R16 ;  /* 0x0000000507107224 */ /* 0x000fc800078e0210 */
[----:B------:R-:W-:Y:S02]  /*17430*/  IMAD.IADD R7, R4, 0x1, -R16 ;  /* 0x0000000104077824 */ /* 0x000fe400078e0a10 */
[----:B0-----:R-:W-:Y:S02]  /*17440*/  IMAD.MOV.U32 R2, RZ, RZ, RZ ;  /* 0x000000ffff027224 */ /* 0x001fe400078e00ff */
[----:B--23--:R-:W-:-:S05]  /*17450*/  IMAD R6, R17, R8, RZ ;  /* 0x0000000811067224 */ /* 0x00cfca00078e02ff */
[-C--:B------:R-:W-:Y:S02]  /*17460*/  IABS R9, R6.reuse ;  /* 0x0000000600097213 */ /* 0x080fe40000000000 */
[----:B------:R-:W-:Y:S02]  /*17470*/  IABS R4, R6 ;  /* 0x0000000600047213 */ /* 0x000fe40000000000 */
[----:B------:R-:W0:Y:S03]  /*17480*/  I2F.RP R10, R9 ;  /* 0x00000009000a7306 */ /* 0x000e260000209400 */
[----:B------:R-:W-:-:S05]  /*17490*/  IMAD.MOV R4, RZ, RZ, -R4 ;  /* 0x000000ffff047224 */ /* 0x000fca00078e0a04 */
[----:B0-----:R-:W0:Y:S02]  /*174a0*/  MUFU.RCP R10, R10 ;  /* 0x0000000a000a7308 */ /* 0x001e240000001000 */
[----:B0-----:R-:W-:-:S06]  /*174b0*/  VIADD R11, R10, 0xffffffe ;  /* 0x0ffffffe0a0b7836 */ /* 0x001fcc0000000000 */
[----:B------:R-:W0:Y:S02]  /*174c0*/  F2I.FTZ.U32.TRUNC.NTZ R3, R11 ;  /* 0x0000000b00037305 */ /* 0x000e24000021f000 */
[----:B0-----:R-:W-:-:S05]  /*174d0*/  IADD3 R12, RZ, -R3, RZ ;  /* 0x80000003ff0c7210 */ /* 0x001fca0007ffe0ff */
        /* <DEDUP_REMOVED lines=10> */
[----:B------:R-:W-:Y:S02]  /*17580*/  @P0 IADD3 R2, R2, 0x1, RZ ;  /* 0x0000000102020810 */ /* 0x000fe40007ffe0ff */
        /* <DEDUP_REMOVED lines=10> */
[----:B------:R-:W-:Y:S02]  /*17630*/  IMAD.MOV.U32 R2, RZ, RZ, RZ ;  /* 0x000000ffff027224 */ /* 0x000fe400078e00ff */
[----:B------:R-:W-:Y:S01]  /*17640*/  IMAD.IADD R4, R6, 0x1, R4 ;  /* 0x0000000106047824 */ /* 0x000fe200078e0204 */
[----:B------:R-:W-:-:S04]  /*17650*/  IABS R8, R5 ;  /* 0x0000000500087213 */ /* 0x000fc80000000000 */
[----:B------:R-:W0:Y:S08]  /*17660*/  I2F.RP R10, R8 ;  /* 0x00000008000a7306 */ /* 0x000e300000209400 */
[----:B0-----:R-:W0:Y:S02]  /*17670*/  MUFU.RCP R10, R10 ;  /* 0x0000000a000a7308 */ /* 0x001e240000001000 */
[----:B0-----:R-:W-:-:S06]  /*17680*/  VIADD R11, R10, 0xffffffe ;  /* 0x0ffffffe0a0b7836 */ /* 0x001fcc0000000000 */
[----:B------:R-:W0:Y:S02]  /*17690*/  F2I.FTZ.U32.TRUNC.NTZ R3, R11 ;  /* 0x0000000b00037305 */ /* 0x000e24000021f000 */
[----:B0-----:R-:W-:-:S05]  /*176a0*/  IADD3 R7, RZ, -R3, RZ ;  /* 0x80000003ff077210 */ /* 0x001fca0007ffe0ff */
[----:B------:R-:W-:-:S04]  /*176b0*/  IMAD R7, R7, R8, RZ ;  /* 0x0000000807077224 */ /* 0x000fc800078e02ff */
        /* <DEDUP_REMOVED lines=13> */
[----:B------:R-:W-:Y:S02]  /*17790*/  @!P0 IADD3 R3, -R3, RZ, RZ ;  /* 0x000000ff03038210 */ /* 0x000fe40007ffe1ff */
[----:B------:R-:W-:-:S13]  /*177a0*/  ISETP.NE.AND P0, PT, R5, RZ, PT ;  /* 0x000000ff0500720c */ /* 0x000fda0003f05270 */
[----:B------:R-:W-:Y:S01]  /*177b0*/  @!P0 LOP3.LUT R3, RZ, R5, RZ, 0x33, !PT ;  /* 0x00000005ff038212 */ /* 0x000fe200078e33ff */
[----:B------:R-:W-:-:S03]  /*177c0*/  IMAD.MOV R5, RZ, RZ, -R5 ;  /* 0x000000ffff057224 */ /* 0x000fc600078e0a05 */
[----:B------:R-:W-:Y:S01]  /*177d0*/  LOP3.LUT R2, RZ, R3, RZ, 0x33, !PT ;  /* 0x00000003ff027212 */ /* 0x000fe200078e33ff */
[----:B------:R-:W-:-:S04]  /*177e0*/  IMAD R18, R3, R5, R4 ;  /* 0x0000000503127224 */ /* 0x000fc800078e0204 */
[----:B------:R-:W-:Y:S01]  /*177f0*/  IMAD.IADD R17, R17, 0x1, R2 ;  /* 0x0000000111117824 */ /* 0x000fe200078e0202 */
[----:B------:R-:W-:Y:S06]  /*17800*/  BRA `(.L_x_3990) ;  /* 0x00000000001c7947 */ /* 0x000fec0003800000 */
.L_x_3982:
[----:B------:R-:W-:Y:S01]  /*17810*/  UMOV UR4, URZ ;  /* 0x0000003f00047c82 */ /* 0x000fe20008000000 */
[----:B------:R-:W-:Y:S01]  /*17820*/  UMOV UR5, URZ ;  /* 0x0000003f00057c82 */ /* 0x000fe20008000000 */
[----:B------:R-:W-:Y:S01]  /*17830*/  ULDC UR6, c[0x0][0xc14] ;  /* 0x0003050000067ab9 */ /* 0x000fe20000000800 */
[----:B------:R-:W-:Y:S01]  /*17840*/  IMAD.MOV.U32 R16, RZ, RZ, R4 ;  /* 0x000000ffff107224 */ /* 0x000fe200078e0004 */
[----:B------:R-:W-:Y:S01]  /*17850*/  MOV R17, UR4 ;  /* 0x0000000400117c02 */ /* 0x000fe20008000f00 */
[----:B------:R-:W-:Y:S02]  /*17860*/  IMAD.U32 R18, RZ, RZ, UR5 ;  /* 0x00000005ff127e24 */ /* 0x000fe4000f8e00ff */
[----:B------:R-:W-:-:S07]  /*17870*/  IMAD.U32 R19, RZ, RZ, UR6 ;  /* 0x00000006ff137e24 */ /* 0x000fce000f8e00ff */
.L_x_3990:
[----:B------:R-:W0:Y:S01]  /*17880*/  S2R R2, SR_TID.X ;  /* 0x0000000000027919 */ /* 0x000e220000002100 */
        /* <DEDUP_REMOVED lines=11> */
.L_x_3907:
        /* <DEDUP_REMOVED lines=12> */
.L_x_4111:
[----:B------:R-:W-:Y:S05]  /*17a00*/  BSYNC B0 ;  /* 0x0000000000007941 */ /* 0x000fea0003800000 */
.L_x_3992:
[----:B------:R-:W-:-:S03]  /*17a10*/  UMOV UR4, 0xffffffff ;  /* 0xffffffff00047882 */ /* 0x000fc60000000000 */
[----:B------:R-:W-:Y:S05]  /*17a20*/  BRA.DIV UR4, `(.L_x_3994) ;  /* 0x0000002204887947 */ /* 0x000fea000b800000 */
[----:B------:R-:W2:Y:S02]  /*17a30*/  S2R R2, SR_TID.X ;  /* 0x0000000000027919 */ /* 0x000ea40000002100 */
[----:B--2---:R-:W-:-:S04]  /*17a40*/  SHF.R.U32.HI R2, RZ, 0x5, R2 ;  /* 0x00000005ff027819 */ /* 0x004fc80000011602 */
[----:B------:R-:W-:-:S05]  /*17a50*/  LOP3.LUT R2, R2, 0x3, RZ, 0xc0, !PT ;  /* 0x0000000302027812 */ /* 0x000fca00078ec0ff */
[----:B------:R2:W3:Y:S02]  /*17a60*/  SHFL.IDX PT, R14, R2, RZ, 0x1f ;  /* 0x00001fff020e7589 */ /* 0x0004e400000e0000 */
.L_x_4114:
[----:B---3--:R-:W-:-:S13]  /*17a70*/  ISETP.NE.AND P0, PT, R14, RZ, PT ;  /* 0x000000ff0e00720c */ /* 0x008fda0003f05270 */
[----:B------:R-:W-:Y:S05]  /*17a80*/  @P0 BRA `(.L_x_3745) ;  /* 0x0000000000940947 */ /* 0x000fea0003800000 */
[----:B------:R-:W-:-:S03]  /*17a90*/  UMOV UR4, 0xffffffff ;  /* 0xffffffff00047882 */ /* 0x000fc60000000000 */
[----:B------:R-:W-:Y:S05]  /*17aa0*/  BRA.DIV UR4, `(.L_x_3995) ;  /* 0x00000022049c7947 */ /* 0x000fea000b800000 */
[----:B------:R-:W-:-:S13]  /*17ab0*/  ELECT P6, URZ, PT ;  /* 0x00000000003f782f */ /* 0x000fda00038c0000 */
.L_x_4117:
[----:B------:R-:W-:Y:S05]  /*17ac0*/  @!P6 BRA `(.L_x_3745) ;  /* 0x000000000084e947 */ /* 0x000fea0003800000 */
[----:B------:R-:W-:-:S06]  /*17ad0*/  ULOP3.LUT UR4, UR36, 0x2, URZ, 0xfc, !UPT ;  /* 0x0000000224047892 */ /* 0x000fcc000f8efc3f */
[----:B--2---:R-:W-:-:S04]  /*17ae0*/  MOV R2, UR4 ;  /* 0x0000000400027c02 */ /* 0x004fc80008000f00 */
[----:B------:R-:W-:-:S13]  /*17af0*/  ISETP.NE.AND P2, PT, R2, 0x3, PT ;  /* 0x000000030200780c */ /* 0x000fda0003f45270 */
[----:B------:R-:W-:Y:S05]  /*17b00*/  @!P2 BRA `(.L_x_3996) ;  /* 0x000000000004a947 */ /* 0x000fea0003800000 */
[----:B------:R-:W-:Y:S01]  /*17b10*/  BPT.TRAP 0x1 ;  /* 0x000000040000795c */ /* 0x000fe20000300000 */
.L_x_3996:
        /* <DEDUP_REMOVED lines=14> */
.L_x_4118:
[----:B------:R-:W2:Y:S02]  /*17c00*/  SYNCS.PHASECHK.TRANS64.TRYWAIT P0, [R7+URZ], R2 ;  /* 0x00000002070075a7 */ /* 0x000ea4000800017f */
[----:B--2---:R-:W-:Y:S05]  /*17c10*/  @!P0 BRA `(.L_x_3998) ;  /* 0x0000002000748947 */ /* 0x004fea0003800000 */
.L_x_4119:
[----:B------:R-:W-:Y:S05]  /*17c20*/  @!P2 BRA `(.L_x_3999) ;  /* 0x000000000004a947 */ /* 0x000fea0003800000 */
[----:B------:R-:W-:Y:S01]  /*17c30*/  BPT.TRAP 0x1 ;  /* 0x000000040000795c */ /* 0x000fe20000300000 */
.L_x_3999:
[----:B------:R-:W3:Y:S01]  /*17c40*/  LDL.LU R4, [R1] ;  /* 0x0000000001047983 */ /* 0x000ee20000300800 */
[----:B------:R-:W-:-:S05]  /*17c50*/  IADD3 R0, R0, 0x22860, RZ ;  /* 0x0002286000007810 */ /* 0x000fca0007ffe0ff */
[----:B---3--:R-:W-:-:S04]  /*17c60*/  IMAD R4, R4, 0x8, R0 ;  /* 0x0000000804047824 */ /* 0x008fc800078e0200 */
[----:B------:R-:W3:Y:S02]  /*17c70*/  SYNCS.PHASECHK.TRANS64.TRYWAIT P0, [R4+URZ], R5 ;  /* 0x00000005040075a7 */ /* 0x000ee4000800017f */
[----:B---3--:R-:W-:Y:S05]  /*17c80*/  @!P0 BRA `(.L_x_4000) ;  /* 0x00000020006c8947 */ /* 0x008fea0003800000 */
.L_x_4120:
[----:B------:R-:W-:-:S07]  /*17c90*/  IMAD R3, R3, 0x8, R0 ;  /* 0x0000000803037824 */ /* 0x000fce00078e0200 */
.L_x_4001:
[----:B----4-:R4:W0:Y:S02]  /*17ca0*/  SYNCS.PHASECHK.TRANS64.TRYWAIT P0, [R3+URZ], R2 ;  /* 0x00000002030075a7 */ /* 0x010824000800017f */
[----:B0-----:R-:W-:Y:S05]  /*17cb0*/  @!P0 NANOSLEEP.SYNCS 0x989680 ;  /* 0x009896800000895d */ /* 0x001fea0003900000 */
[----:B------:R-:W0:Y:S02]  /*17cc0*/  @!P0 SYNCS.PHASECHK.TRANS64 P0, [R3+URZ], R2 ;  /* 0x00000002030085a7 */ /* 0x000e24000800007f */
[----:B0-----:R-:W-:Y:S05]  /*17cd0*/  @!P0 BRA `(.L_x_4001) ;  /* 0xfffffffc00f08947 */ /* 0x001fea000383ffff */
.L_x_3745:
[----:B------:R-:W-:Y:S05]  /*17ce0*/  BSYNC B7 ;  /* 0x0000000000077941 */ /* 0x000fea0003800000 */
.L_x_3742:
[----:B------:R-:W-:Y:S05]  /*17cf0*/  EXIT ;  /* 0x000000000000794d */ /* 0x000fea0003800000 */
.L_x_3763:
[----:B0-----:R0:W1:Y:S02]  /*17d00*/  SYNCS.PHASECHK.TRANS64.TRYWAIT P6, [R88+URZ+0x22890], R109 ;  /* 0x0228906d580075a7 */ /* 0x00106400080c017f */
[----:B-1----:R-:W-:Y:S05]  /*17d10*/  @!P6 NANOSLEEP.SYNCS 0x989680 ;  /* 0x009896800000e95d */ /* 0x002fea0003900000 */
[----:B------:R-:W1:Y:S02]  /*17d20*/  @!P6 SYNCS.PHASECHK.TRANS64 P6, [R88+URZ+0x22890], R109 ;  /* 0x0228906d5800e5a7 */ /* 0x000e6400080c007f */
[----:B-1----:R-:W-:Y:S05]  /*17d30*/  @!P6 BRA `(.L_x_3763) ;  /* 0xfffffffc00f0e947 */ /* 0x002fea000383ffff */
[----:B------:R-:W-:Y:S05]  /*17d40*/  BRA `(.L_x_4002) ;  /* 0xfffffeac00887947 */ /* 0x000fea000383ffff */
.L_x_3781:
[----:B0-----:R0:W1:Y:S02]  /*17d50*/  SYNCS.PHASECHK.TRANS64.TRYWAIT P5, [R88+URZ+0x22890], R109 ;  /* 0x0228906d580075a7 */ /* 0x00106400080a017f */
[----:B-1----:R-:W-:Y:S05]  /*17d60*/  @!P5 NANOSLEEP.SYNCS 0x989680 ;  /* 0x009896800000d95d */ /* 0x002fea0003900000 */
[----:B------:R-:W1:Y:S02]  /*17d70*/  @!P5 SYNCS.PHASECHK.TRANS64 P5, [R88+URZ+0x22890], R109 ;  /* 0x0228906d5800d5a7 */ /* 0x000e6400080a007f */
[----:B-1----:R-:W-:Y:S05]  /*17d80*/  @!P5 BRA `(.L_x_3781) ;  /* 0xfffffffc00f0d947 */ /* 0x002fea000383ffff */
[----:B------:R-:W-:Y:S05]  /*17d90*/  BRA `(.L_x_4003) ;  /* 0xfffffebc00dc7947 */ /* 0x000fea000383ffff */
.L_x_3790:
[----:B0-----:R0:W1:Y:S02]  /*17da0*/  SYNCS.PHASECHK.TRANS64.TRYWAIT P4, [R88+URZ+0x22890], R109 ;  /* 0x0228906d580075a7 */ /* 0x001064000808017f */
[----:B-1----:R-:W-:Y:S05]  /*17db0*/  @!P4 NANOSLEEP.SYNCS 0x989680 ;  /* 0x009896800000c95d */ /* 0x002fea0003900000 */
[----:B------:R-:W1:Y:S02]  /*17dc0*/  @!P4 SYNCS.PHASECHK.TRANS64 P4, [R88+URZ+0x22890], R109 ;  /* 0x0228906d5800c5a7 */ /* 0x000e64000808007f */
[----:B-1----:R-:W-:Y:S05]  /*17dd0*/  @!P4 BRA `(.L_x_3790) ;  /* 0xfffffffc00f0c947 */ /* 0x002fea000383ffff */
[----:B------:R-:W-:Y:S05]  /*17de0*/  BRA `(.L_x_4004) ;  /* 0xfffffecc00b87947 */ /* 0x000fea000383ffff */
.L_x_3796:
[----:B-1----:R1:W2:Y:S02]  /*17df0*/  SYNCS.PHASECHK.TRANS64.TRYWAIT P3, [R88+URZ+0x228b0], R109 ;  /* 0x0228b06d580075a7 */ /* 0x0022a4000806017f */
[----:B--2---:R-:W-:Y:S05]  /*17e00*/  @!P3 NANOSLEEP.SYNCS 0x989680 ;  /* 0x009896800000b95d */ /* 0x004fea0003900000 */
[----:B------:R-:W2:Y:S02]  /*17e10*/  @!P3 SYNCS.PHASECHK.TRANS64 P3, [R88+URZ+0x228b0], R109 ;  /* 0x0228b06d5800b5a7 */ /* 0x000ea4000806007f */
[----:B--2---:R-:W-:Y:S05]  /*17e20*/  @!P3 BRA `(.L_x_3796) ;  /* 0xfffffffc00f0b947 */ /* 0x004fea000383ffff */
[----:B------:R-:W-:Y:S05]  /*17e30*/  BRA `(.L_x_4005) ;  /* 0xfffffed000487947 */ /* 0x000fea000383ffff */
.L_x_3804:
[----:B------:R-:W-:Y:S01]  /*17e40*/  BSSY B0, `(.L_x_4006) ;  /* 0x0000008000007945 */ /* 0x000fe20003800000 */
[----:B------:R-:W-:Y:S01]  /*17e50*/  IMAD.MOV.U32 R13, RZ, RZ, R235 ;  /* 0x000000ffff0d7224 */ /* 0x000fe200078e00eb */
[----:B------:R-:W-:Y:S01]  /*17e60*/  MOV R11, 0x1f ;  /* 0x0000001f000b7802 */ /* 0x000fe20000000f00 */
[----:B------:R-:W-:Y:S02]  /*17e70*/  IMAD.MOV.U32 R12, RZ, RZ, RZ ;  /* 0x000000ffff0c7224 */ /* 0x000fe400078e00ff */
[----:B------:R-:W-:-:S07]  /*17e80*/  IMAD.MOV.U32 R15, RZ, RZ, -0x1 ;  /* 0xffffffffff0f7424 */ /* 0x000fce00078e00ff */
[----:B-----5:R-:W-:Y:S05]  /*17e90*/  WARPSYNC.COLLECTIVE R15, `(.L_x_4007) ;  /* 0x000000000f087348 */ /* 0x020fea0003c00000 */
[----:B------:R0:W1:Y:S02]  /*17ea0*/  SHFL.IDX P6, R14, R13, R12, R11 ;  /* 0x0000000c0d0e7389 */ /* 0x00006400000c000b */
[----:B01---5:R-:W-:Y:S01]  /*17eb0*/  ENDCOLLECTIVE ;  /* 0x000000000000791b */ /* 0x023fe20003800000 */
.L_x_4007:
[----:B------:R-:W-:Y:S05]  /*17ec0*/  BSYNC B0 ;  /* 0x0000000000007941 */ /* 0x000fea0003800000 */
.L_x_4006:
[----:B------:R-:W-:Y:S05]  /*17ed0*/  BRA `(.L_x_4008) ;  /* 0xfffffed800ec7947 */ /* 0x000fea000383ffff */
.L_x_3820:
[----:B------:R-:W-:Y:S01]  /*17ee0*/  BSSY B1, `(.L_x_4009) ;  /* 0x0000008000017945 */ /* 0x000fe20003800000 */
[----:B------:R-:W-:Y:S01]  /*17ef0*/  IMAD.MOV.U32 R13, RZ, RZ, R5 ;  /* 0x000000ffff0d7224 */ /* 0x000fe200078e0005 */
[----:B------:R-:W-:Y:S01]  /*17f00*/  MOV R15, 0xffffffff ;  /* 0xffffffff000f7802 */ /* 0x000fe20000000f00 */
[----:B------:R-:W-:Y:S02]  /*17f10*/  IMAD.MOV.U32 R12, RZ, RZ, RZ ;  /* 0x000000ffff0c7224 */ /* 0x000fe400078e00ff */
[----:B------:R-:W-:-:S07]  /*17f20*/  IMAD.MOV.U32 R11, RZ, RZ, 0x1c1f ;  /* 0x00001c1fff0b7424 */ /* 0x000fce00078e00ff */
[----:B0----5:R-:W-:Y:S05]  /*17f30*/  WARPSYNC.COLLECTIVE R15, `(.L_x_4010) ;  /* 0x000000000f087348 */ /* 0x021fea0003c00000 */
[----:B------:R1:W2:Y:S02]  /*17f40*/  SHFL.IDX P6, R14, R13, R12, R11 ;  /* 0x0000000c0d0e7389 */ /* 0x0002a400000c000b */
[----:B012--5:R-:W-:Y:S01]  /*17f50*/  ENDCOLLECTIVE ;  /* 0x000000000000791b */ /* 0x027fe20003800000 */
.L_x_4010:
[----:B------:R-:W-:Y:S05]  /*17f60*/  BSYNC B1 ;  /* 0x0000000000017941 */ /* 0x000fea0003800000 */
.L_x_4009:
[----:B------:R-:W-:Y:S05]  /*17f70*/  BRA `(.L_x_4011) ;  /* 0xfffffee800307947 */ /* 0x000fea000383ffff */
.L_x_3821:
        /* <DEDUP_REMOVED lines=8> */
.L_x_4013:
[----:B------:R-:W-:Y:S05]  /*18000*/  BSYNC B1 ;  /* 0x0000000000017941 */ /* 0x000fea0003800000 */
.L_x_4012:
[----:B------:R-:W-:Y:S05]  /*18010*/  BRA `(.L_x_4014) ;  /* 0xfffffee800107947 */ /* 0x000fea000383ffff */
.L_x_3822:
[----:B------:R-:W-:Y:S01]  /*18020*/  BSSY B1, `(.L_x_4015) ;  /* 0x0000008000017945 */ /* 0x000fe20003800000 */
[----:B------:R-:W-:Y:S01]  /*18030*/  MOV R13, R3 ;  /* 0x00000003000d7202 */ /* 0x000fe20000000f00 */
[----:B------:R-:W-:Y:S02]  /*18040*/  IMAD.MOV.U32 R12, RZ, RZ, RZ ;  /* 0x000000ffff0c7224 */ /* 0x000fe400078e00ff */
[----:B------:R-:W-:Y:S02]  /*18050*/  IMAD.MOV.U32 R11, RZ, RZ, 0x1c1f ;  /* 0x00001c1fff0b7424 */ /* 0x000fe400078e00ff */
[----:B------:R-:W-:-:S07]  /*18060*/  IMAD.MOV.U32 R15, RZ, RZ, -0x1 ;  /* 0xffffffffff0f7424 */ /* 0x000fce00078e00ff */
[----:B0----5:R-:W-:Y:S05]  /*18070*/  WARPSYNC.COLLECTIVE R15, `(.L_x_4016) ;  /* 0x000000000f087348 */ /* 0x021fea0003c00000 */
[----:B------:R1:W2:Y:S02]  /*18080*/  SHFL.IDX P6, R14, R13, R12, R11 ;  /* 0x0000000c0d0e7389 */ /* 0x0002a400000c000b */
[----:B012--5:R-:W-:Y:S01]  /*18090*/  ENDCOLLECTIVE ;  /* 0x000000000000791b */ /* 0x027fe20003800000 */
.L_x_4016:
[----:B------:R-:W-:Y:S05]  /*180a0*/  BSYNC B1 ;  /* 0x0000000000017941 */ /* 0x000fea0003800000 */
.L_x_4015:
[----:B------:R-:W-:Y:S05]  /*180b0*/  BRA `(.L_x_4017) ;  /* 0xfffffee400f07947 */ /* 0x000fea000383ffff */
.L_x_3823:
[----:B------:R-:W-:Y:S01]  /*180c0*/  BSSY B1, `(.L_x_4018) ;  /* 0x0000008000017945 */ /* 0x000fe20003800000 */
[----:B------:R-:W-:Y:S01]  /*180d0*/  IMAD.MOV.U32 R13, RZ, RZ, R0 ;  /* 0x000000ffff0d7224 */ /* 0x000fe200078e0000 */
[----:B------:R-:W-:Y:S01]  /*180e0*/  MOV R12, RZ ;  /* 0x000000ff000c7202 */ /* 0x000fe20000000f00 */
[----:B------:R-:W-:Y:S02]  /*180f0*/  IMAD.MOV.U32 R11, RZ, RZ, 0x1c1f ;  /* 0x00001c1fff0b7424 */ /* 0x000fe400078e00ff */
[----:B------:R-:W-:-:S07]  /*18100*/  IMAD.MOV.U32 R15, RZ, RZ, -0x1 ;  /* 0xffffffffff0f7424 */ /* 0x000fce00078e00ff */
[----:B0----5:R-:W-:Y:S05]  /*18110*/  WARPSYNC.COLLECTIVE R15, `(.L_x_4019) ;  /* 0x000000000f087348 */ /* 0x021fea0003c00000 */
[----:B------:R1:W2:Y:S02]  /*18120*/  SHFL.IDX P6, R14, R13, R12, R11 ;  /* 0x0000000c0d0e7389 */ /* 0x0002a400000c000b */
[----:B012--5:R-:W-:Y:S01]  /*18130*/  ENDCOLLECTIVE ;  /* 0x000000000000791b */ /* 0x027fe20003800000 */
.L_x_4019:
[----:B------:R-:W-:Y:S05]  /*18140*/  BSYNC B1 ;  /* 0x0000000000017941 */ /* 0x000fea0003800000 */
.L_x_4018:
[----:B------:R-:W-:Y:S05]  /*18150*/  BRA `(.L_x_4020) ;  /* 0xfffffee400d07947 */ /* 0x000fea000383ffff */
.L_x_3824:
[----:B------:R-:W-:Y:S01]  /*18160*/  BSSY B1, `(.L_x_4021) ;  /* 0x0000008000017945 */ /* 0x000fe20003800000 */
[----:B------:R-:W-:Y:S01]  /*18170*/  IMAD.MOV.U32 R13, RZ, RZ, R5 ;  /* 0x000000ffff0d7224 */ /* 0x000fe200078e0005 */
[----:B------:R-:W-:Y:S01]  /*18180*/  MOV R11, 0x1c1f ;  /* 0x00001c1f000b7802 */ /* 0x000fe20000000f00 */
[----:B------:R-:W-:Y:S02]  /*18190*/  IMAD.MOV.U32 R12, RZ, RZ, 0x1 ;  /* 0x00000001ff0c7424 */ /* 0x000fe400078e00ff */
[----:B------:R-:W-:-:S07]  /*181a0*/  IMAD.MOV.U32 R15, RZ, RZ, -0x1 ;  /* 0xffffffffff0f7424 */ /* 0x000fce00078e00ff */
[----:B0----5:R-:W-:Y:S05]  /*181b0*/  WARPSYNC.COLLECTIVE R15, `(.L_x_4022) ;  /* 0x000000000f087348 */ /* 0x021fea0003c00000 */
[----:B------:R1:W2:Y:S02]  /*181c0*/  SHFL.IDX P6, R14, R13, R12, R11 ;  /* 0x0000000c0d0e7389 */ /* 0x0002a400000c000b */
[----:B012--5:R-:W-:Y:S01]  /*181d0*/  ENDCOLLECTIVE ;  /* 0x000000000000791b */ /* 0x027fe20003800000 */
.L_x_4022:
[----:B------:R-:W-:Y:S05]  /*181e0*/  BSYNC B1 ;  /* 0x0000000000017941 */ /* 0x000fea0003800000 */
.L_x_4021:
[----:B------:R-:W-:Y:S05]  /*181f0*/  BRA `(.L_x_4023) ;  /* 0xfffffee400b07947 */ /* 0x000fea000383ffff */
.L_x_3825:
[----:B------:R-:W-:Y:S01]  /*18200*/  BSSY B1, `(.L_x_4024) ;  /* 0x0000008000017945 */ /* 0x000fe20003800000 */
[----:B------:R-:W-:Y:S01]  /*18210*/  IMAD.MOV.U32 R13, RZ, RZ, R4 ;  /* 0x000000ffff0d7224 */ /* 0x000fe200078e0004 */
[----:B------:R-:W-:Y:S01]  /*18220*/  MOV R15, 0xffffffff ;  /* 0xffffffff000f7802 */ /* 0x000fe20000000f00 */
[----:B------:R-:W-:Y:S02]  /*18230*/  IMAD.MOV.U32 R12, RZ, RZ, 0x1 ;  /* 0x00000001ff0c7424 */ /* 0x000fe400078e00ff */
[----:B------:R-:W-:-:S07]  /*18240*/  IMAD.MOV.U32 R11, RZ, RZ, 0x1c1f ;  /* 0x00001c1fff0b7424 */ /* 0x000fce00078e00ff */
[----:B0----5:R-:W-:Y:S05]  /*18250*/  WARPSYNC.COLLECTIVE R15, `(.L_x_4025) ;  /* 0x000000000f087348 */ /* 0x021fea0003c00000 */
[----:B------:R1:W2:Y:S02]  /*18260*/  SHFL.IDX P6, R14, R13, R12, R11 ;  /* 0x0000000c0d0e7389 */ /* 0x0002a400000c000b */
[----:B012--5:R-:W-:Y:S01]  /*18270*/  ENDCOLLECTIVE ;  /* 0x000000000000791b */ /* 0x027fe20003800000 */
.L_x_4025:
[----:B------:R-:W-:Y:S05]  /*18280*/  BSYNC B1 ;  /* 0x0000000000017941 */ /* 0x000fea0003800000 */
.L_x_4024:
[----:B------:R-:W-:Y:S05]  /*18290*/  BRA `(.L_x_4026) ;  /* 0xfffffee400907947 */ /* 0x000fea000383ffff */
.L_x_3826:
        /* <DEDUP_REMOVED lines=8> */
.L_x_4028:
[----:B------:R-:W-:Y:S05]  /*18320*/  BSYNC B1 ;  /* 0x0000000000017941 */ /* 0x000fea0003800000 */
.L_x_4027:
[----:B------:R-:W-:Y:S05]  /*18330*/  BRA `(.L_x_4029) ;  /* 0xfffffee400707947 */ /* 0x000fea000383ffff */
.L_x_3827:
[----:B------:R-:W-:Y:S01]  /*18340*/  BSSY B1, `(.L_x_4030) ;  /* 0x0000008000017945 */ /* 0x000fe20003800000 */
[----:B------:R-:W-:Y:S01]  /*18350*/  MOV R13, R0 ;  /* 0x00000000000d7202 */ /* 0x000fe20000000f00 */
[----:B------:R-:W-:Y:S02]  /*18360*/  IMAD.MOV.U32 R12, RZ, RZ, 0x1 ;  /* 0x00000001ff0c7424 */ /* 0x000fe400078e00ff */
[----:B------:R-:W-:Y:S02]  /*18370*/  IMAD.MOV.U32 R11, RZ, RZ, 0x1c1f ;  /* 0x00001c1fff0b7424 */ /* 0x000fe400078e00ff */
[----:B------:R-:W-:-:S07]  /*18380*/  IMAD.MOV.U32 R15, RZ, RZ, -0x1 ;  /* 0xffffffffff0f7424 */ /* 0x000fce00078e00ff */
[----:B0----5:R-:W-:Y:S05]  /*18390*/  WARPSYNC.COLLECTIVE R15, `(.L_x_4031) ;  /* 0x000000000f087348 */ /* 0x021fea0003c00000 */
[----:B------:R1:W2:Y:S02]  /*183a0*/  SHFL.IDX P6, R14, R13, R12, R11 ;  /* 0x0000000c0d0e7389 */ /* 0x0002a400000c000b */
[----:B012--5:R-:W-:Y:S01]  /*183b0*/  ENDCOLLECTIVE ;  /* 0x000000000000791b */ /* 0x027fe20003800000 */
.L_x_4031:
[----:B------:R-:W-:Y:S05]  /*183c0*/  BSYNC B1 ;  /* 0x0000000000017941 */ /* 0x000fea0003800000 */
.L_x_4030:
[----:B------:R-:W-:Y:S05]  /*183d0*/  BRA `(.L_x_4032) ;  /* 0xfffffee400507947 */ /* 0x000fea000383ffff */
.L_x_3829:
[----:B-1----:R1:W2:Y:S02]  /*183e0*/  SYNCS.PHASECHK.TRANS64.TRYWAIT P2, [R18+URZ+0x22800], R7 ;  /* 0x02280007120075a7 */ /* 0x0022a4000804017f */
[----:B--2---:R-:W-:Y:S05]  /*183f0*/  @!P2 NANOSLEEP.SYNCS 0x989680 ;  /* 0x009896800000a95d */ /* 0x004fea0003900000 */
[----:B------:R-:W2:Y:S02]  /*18400*/  @!P2 SYNCS.PHASECHK.TRANS64 P2, [R18+URZ+0x22800], R7 ;  /* 0x022800071200a5a7 */ /* 0x000ea4000804007f */
[----:B--2---:R-:W-:Y:S05]  /*18410*/  @!P2 BRA `(.L_x_3829) ;  /* 0xfffffffc00f0a947 */ /* 0x004fea000383ffff */
[----:B------:R-:W-:Y:S05]  /*18420*/  BRA `(.L_x_4033) ;  /* 0xfffffee400c87947 */ /* 0x000fea000383ffff */
.L_x_3837:
        /* <DEDUP_REMOVED lines=8> */
.L_x_4035:
[----:B------:R-:W-:Y:S05]  /*184b0*/  BSYNC B1 ;  /* 0x0000000000017941 */ /* 0x000fea0003800000 */
.L_x_4034:
[----:B------:R-:W-:Y:S05]  /*184c0*/  BRA `(.L_x_4036) ;  /* 0xfffffef4009c7947 */ /* 0x000fea000383ffff */
.L_x_3838:
        /* <DEDUP_REMOVED lines=8> */
.L_x_4038:
[----:B------:R-:W-:Y:S05]  /*18550*/  BSYNC B1 ;  /* 0x0000000000017941 */ /* 0x000fea0003800000 */
.L_x_4037:
[----:B------:R-:W-:Y:S05]  /*18560*/  BRA `(.L_x_4039) ;  /* 0xfffffef4007c7947 */ /* 0x000fea000383ffff */
.L_x_3839:
        /* <DEDUP_REMOVED lines=8> */
.L_x_4041:
[----:B------:R-:W-:Y:S05]  /*185f0*/  BSYNC B1 ;  /* 0x0000000000017941 */ /* 0x000fea0003800000 */
.L_x_4040:
[----:B------:R-:W-:Y:S05]  /*18600*/  BRA `(.L_x_4042) ;  /* 0xfffffef4005c7947 */ /* 0x000fea000383ffff */
.L_x_3840:
        /* <DEDUP_REMOVED lines=8> */
.L_x_4044:
[----:B------:R-:W-:Y:S05]  /*18690*/  BSYNC B1 ;  /* 0x0000000000017941 */ /* 0x000fea0003800000 */
.L_x_4043:
[----:B------:R-:W-:Y:S05]  /*186a0*/  BRA `(.L_x_4045) ;  /* 0xfffffef4003c7947 */ /* 0x000fea000383ffff */
.L_x_3841:
        /* <DEDUP_REMOVED lines=8> */
.L_x_4047:
[----:B------:R-:W-:Y:S05]  /*18730*/  BSYNC B1 ;  /* 0x0000000000017941 */ /* 0x000fea0003800000 */
.L_x_4046:
[----:B------:R-:W-:Y:S05]  /*18740*/  BRA `(.L_x_4048) ;  /* 0xfffffef4001c7947 */ /* 0x000fea000383ffff */
.L_x_3842:
        /* <DEDUP_REMOVED lines=8> */
.L_x_4050:
[----:B------:R-:W-:Y:S05]  /*187d0*/  BSYNC B1 ;  /* 0x0000000000017941 */ /* 0x000fea0003800000 */
.L_x_4049:
[----:B------:R-:W-:Y:S05]  /*187e0*/  BRA `(.L_x_4051) ;  /* 0xfffffef400007947 */ /* 0x000fea000383ffff */
.L_x_3843:
        /* <DEDUP_REMOVED lines=8> */
.L_x_4053:
[----:B------:R-:W-:Y:S05]  /*18870*/  BSYNC B1 ;  /* 0x0000000000017941 */ /* 0x000fea0003800000 */
.L_x_4052:
[----:B------:R-:W-:Y:S05]  /*18880*/  BRA `(.L_x_4054) ;  /* 0xfffffef000e47947 */ /* 0x000fea000383ffff */
.L_x_3844:
        /* <DEDUP_REMOVED lines=8> */
.L_x_4056:
[----:B------:R-:W-:Y:S05]  /*18910*/  BSYNC B1 ;  /* 0x0000000000017941 */ /* 0x000fea0003800000 */
.L_x_4055:
[----:B------:R-:W-:Y:S05]  /*18920*/  BRA `(.L_x_4057) ;  /* 0xfffffef000c87947 */ /* 0x000fea000383ffff */
.L_x_3846:
[----:B-1----:R1:W2:Y:S02]  /*18930*/  SYNCS.PHASECHK.TRANS64.TRYWAIT P2, [R18+URZ+0x22800], R3 ;  /* 0x02280003120075a7 */ /* 0x0022a4000804017f */
[----:B--2---:R-:W-:Y:S05]  /*18940*/  @!P2 NANOSLEEP.SYNCS 0x989680 ;  /* 0x009896800000a95d */ /* 0x004fea0003900000 */
[----:B------:R-:W2:Y:S02]  /*18950*/  @!P2 SYNCS.PHASECHK.TRANS64 P2, [R18+URZ+0x22800], R3 ;  /* 0x022800031200a5a7 */ /* 0x000ea4000804007f */
[----:B--2---:R-:W-:Y:S05]  /*18960*/  @!P2 BRA `(.L_x_3846) ;  /* 0xfffffffc00f0a947 */ /* 0x004fea000383ffff */
[----:B------:R-:W-:Y:S05]  /*18970*/  BRA `(.L_x_4058) ;  /* 0xfffffef400247947 */ /* 0x000fea000383ffff */
.L_x_3852:
[----:B--2---:R2:W4:Y:S02]  /*18980*/  SYNCS.PHASECHK.TRANS64.TRYWAIT P1, [R20+URZ+0x22830], R73 ;  /* 0x02283049140075a7 */ /* 0x004524000802017f */
[----:B----4-:R-:W-:Y:S05]  /*18990*/  @!P1 NANOSLEEP.SYNCS 0x989680 ;  /* 0x009896800000995d */ /* 0x010fea0003900000 */
[----:B------:R-:W4:Y:S02]  /*189a0*/  @!P1 SYNCS.PHASECHK.TRANS64 P1, [R20+URZ+0x22830], R73 ;  /* 0x02283049140095a7 */ /* 0x000f24000802007f */
[----:B----4-:R-:W-:Y:S05]  /*189b0*/  @!P1 BRA `(.L_x_3852) ;  /* 0xfffffffc00f09947 */ /* 0x010fea000383ffff */
[----:B------:R-:W-:Y:S05]  /*189c0*/  BRA `(.L_x_3851) ;  /* 0xffffff0000887947 */ /* 0x000fea000383ffff */
.L_x_3857:
[----:B-1----:R1:W2:Y:S02]  /*189d0*/  SYNCS.PHASECHK.TRANS64.TRYWAIT P2, [R20+URZ+0x22850], R73 ;  /* 0x02285049140075a7 */ /* 0x0022a4000804017f */
[----:B--2---:R-:W-:Y:S05]  /*189e0*/  @!P2 NANOSLEEP.SYNCS 0x989680 ;  /* 0x009896800000a95d */ /* 0x004fea0003900000 */
[----:B------:R-:W2:Y:S02]  /*189f0*/  @!P2 SYNCS.PHASECHK.TRANS64 P2, [R20+URZ+0x22850], R73 ;  /* 0x022850491400a5a7 */ /* 0x000ea4000804007f */
[----:B--2---:R-:W-:Y:S05]  /*18a00*/  @!P2 BRA `(.L_x_3857) ;  /* 0xfffffffc00f0a947 */ /* 0x004fea000383ffff */
[----:B------:R-:W-:Y:S05]  /*18a10*/  BRA `(.L_x_3856) ;  /* 0xffffff1800a07947 */ /* 0x000fea000383ffff */
.L_x_3862:
[----:B-1----:R1:W2:Y:S02]  /*18a20*/  SYNCS.PHASECHK.TRANS64.TRYWAIT P2, [R21+URZ+0x22830], R20 ;  /* 0x02283014150075a7 */ /* 0x0022a4000804017f */
[----:B--2---:R-:W-:Y:S05]  /*18a30*/  @!P2 NANOSLEEP.SYNCS 0x989680 ;  /* 0x009896800000a95d */ /* 0x004fea0003900000 */
[----:B------:R-:W2:Y:S02]  /*18a40*/  @!P2 SYNCS.PHASECHK.TRANS64 P2, [R21+URZ+0x22830], R20 ;  /* 0x022830141500a5a7 */ /* 0x000ea4000804007f */
[----:B--2---:R-:W-:Y:S05]  /*18a50*/  @!P2 BRA `(.L_x_3862) ;  /* 0xfffffffc00f0a947 */ /* 0x004fea000383ffff */
[----:B------:R-:W-:Y:S05]  /*18a60*/  BRA `(.L_x_3861) ;  /* 0xffffff1c00ec7947 */ /* 0x000fea000383ffff */
.L_x_3867:
[----:B-1----:R1:W2:Y:S02]  /*18a70*/  SYNCS.PHASECHK.TRANS64.TRYWAIT P2, [R21+URZ+0x22850], R20 ;  /* 0x02285014150075a7 */ /* 0x0022a4000804017f */
[----:B--2---:R-:W-:Y:S05]  /*18a80*/  @!P2 NANOSLEEP.SYNCS 0x989680 ;  /* 0x009896800000a95d */ /* 0x004fea0003900000 */
[----:B------:R-:W2:Y:S02]  /*18a90*/  @!P2 SYNCS.PHASECHK.TRANS64 P2, [R21+URZ+0x22850], R20 ;  /* 0x022850141500a5a7 */ /* 0x000ea4000804007f */
[----:B--2---:R-:W-:Y:S05]  /*18aa0*/  @!P2 BRA `(.L_x_3867) ;  /* 0xfffffffc00f0a947 */ /* 0x004fea000383ffff */
[----:B------:R-:W-:Y:S05]  /*18ab0*/  BRA `(.L_x_3866) ;  /* 0xffffff4000287947 */ /* 0x000fea000383ffff */
.L_x_3873:
[----:B-1----:R1:W2:Y:S02]  /*18ac0*/  SYNCS.PHASECHK.TRANS64.TRYWAIT P2, [R20+URZ+0x22830], R21 ;  /* 0x02283015140075a7 */ /* 0x0022a4000804017f */
[----:B--2---:R-:W-:Y:S05]  /*18ad0*/  @!P2 NANOSLEEP.SYNCS 0x989680 ;  /* 0x009896800000a95d */ /* 0x004fea0003900000 */
[----:B------:R-:W2:Y:S02]  /*18ae0*/  @!P2 SYNCS.PHASECHK.TRANS64 P2, [R20+URZ+0x22830], R21 ;  /* 0x022830151400a5a7 */ /* 0x000ea4000804007f */
[----:B--2---:R-:W-:Y:S05]  /*18af0*/  @!P2 BRA `(.L_x_3873) ;  /* 0xfffffffc00f0a947 */ /* 0x004fea000383ffff */
[----:B------:R-:W-:Y:S05]  /*18b00*/  BRA `(.L_x_3872) ;  /* 0xffffff4400607947 */ /* 0x000fea000383ffff */
.L_x_3878:
[----:B--2---:R2:W3:Y:S02]  /*18b10*/  SYNCS.PHASECHK.TRANS64.TRYWAIT P2, [R20+URZ+0x22850], R21 ;  /* 0x02285015140075a7 */ /* 0x0044e4000804017f */
[----:B---3--:R-:W-:Y:S05]  /*18b20*/  @!P2 NANOSLEEP.SYNCS 0x989680 ;  /* 0x009896800000a95d */ /* 0x008fea0003900000 */
[----:B------:R-:W3:Y:S02]  /*18b30*/  @!P2 SYNCS.PHASECHK.TRANS64 P2, [R20+URZ+0x22850], R21 ;  /* 0x022850151400a5a7 */ /* 0x000ee4000804007f */
[----:B---3--:R-:W-:Y:S05]  /*18b40*/  @!P2 BRA `(.L_x_3878) ;  /* 0xfffffffc00f0a947 */ /* 0x008fea000383ffff */
[----:B------:R-:W-:Y:S05]  /*18b50*/  BRA `(.L_x_3877) ;  /* 0xffffff5c00bc7947 */ /* 0x000fea000383ffff */
.L_x_3913:
        /* <DEDUP_REMOVED lines=11> */
.L_x_4060:
[----:B------:R-:W-:Y:S05]  /*18c10*/  BSYNC B1 ;  /* 0x0000000000017941 */ /* 0x000fea0003800000 */
.L_x_4059:
[----:B------:R-:W-:Y:S05]  /*18c20*/  BRA `(.L_x_4061) ;  /* 0xffffffa800787947 */ /* 0x000fea000383ffff */
.L_x_3914:
[----:B------:R-:W-:Y:S01]  /*18c30*/  BSSY B1, `(.L_x_4062) ;  /* 0x0000006000017945 */ /* 0x000fe20003800000 */
[----:B------:R-:W-:-:S07]  /*18c40*/  MOV R15, 0xffffffff ;  /* 0xffffffff000f7802 */ /* 0x000fce0000000f00 */
[----:B------:R-:W-:Y:S05]  /*18c50*/  WARPSYNC.COLLECTIVE R15, `(.L_x_4063) ;  /* 0x000000000f0c7348 */ /* 0x000fea0003c00000 */
[----:B------:R-:W-:Y:S02]  /*18c60*/  ELECT P6, UR62, PT ;  /* 0x00000000003e782f */ /* 0x000fe400038c0000 */
[----:B------:R-:W-:Y:S01]  /*18c70*/  MOV R14, UR62 ;  /* 0x0000003e000e7c02 */ /* 0x000fe20008000f00 */
[----:B------:R-:W-:Y:S10]  /*18c80*/  ENDCOLLECTIVE ;  /* 0x000000000000791b */ /* 0x000ff40003800000 */
.L_x_4063:
[----:B------:R-:W-:Y:S05]  /*18c90*/  BSYNC B1 ;  /* 0x0000000000017941 */ /* 0x000fea0003800000 */
.L_x_4062:
[----:B------:R-:W-:Y:S05]  /*18ca0*/  BRA `(.L_x_4064) ;  /* 0xffffffa800647947 */ /* 0x000fea000383ffff */
.L_x_3916:
[----:B0-----:R0:W1:Y:S02]  /*18cb0*/  SYNCS.PHASECHK.TRANS64.TRYWAIT P0, [R9+URZ+0x22820], R5 ;  /* 0x02282005090075a7 */ /* 0x001064000800017f */
[----:B-1----:R-:W-:Y:S05]  /*18cc0*/  @!P0 NANOSLEEP.SYNCS 0x989680 ;  /* 0x009896800000895d */ /* 0x002fea0003900000 */
[----:B------:R-:W1:Y:S02]  /*18cd0*/  @!P0 SYNCS.PHASECHK.TRANS64 P0, [R9+URZ+0x22820], R5 ;  /* 0x02282005090085a7 */ /* 0x000e64000800007f */
[----:B-1----:R-:W-:Y:S05]  /*18ce0*/  @!P0 BRA `(.L_x_3916) ;  /* 0xfffffffc00f08947 */ /* 0x002fea000383ffff */
[----:B------:R-:W-:Y:S05]  /*18cf0*/  BRA `(.L_x_4065) ;  /* 0xffffffa800807947 */ /* 0x000fea000383ffff */
.L_x_3919:
[----:B0-----:R0:W1:Y:S02]  /*18d00*/  SYNCS.PHASECHK.TRANS64.TRYWAIT P0, [R5+URZ+0x228a0], R7 ;  /* 0x0228a007050075a7 */ /* 0x001064000800017f */
[----:B-1----:R-:W-:Y:S05]  /*18d10*/  @!P0 NANOSLEEP.SYNCS 0x989680 ;  /* 0x009896800000895d */ /* 0x002fea0003900000 */
[----:B------:R-:W1:Y:S02]  /*18d20*/  @!P0 SYNCS.PHASECHK.TRANS64 P0, [R5+URZ+0x228a0], R7 ;  /* 0x0228a007050085a7 */ /* 0x000e64000800007f */
[----:B-1----:R-:W-:Y:S05]  /*18d30*/  @!P0 BRA `(.L_x_3919) ;  /* 0xfffffffc00f08947 */ /* 0x002fea000383ffff */
[----:B------:R-:W-:Y:S05]  /*18d40*/  BRA `(.L_x_4066) ;  /* 0xffffffa800907947 */ /* 0x000fea000383ffff */
.L_x_3921:
[----:B-1----:R1:W2:Y:S02]  /*18d50*/  SYNCS.PHASECHK.TRANS64.TRYWAIT P0, [R5+URZ+0x228c0], R7 ;  /* 0x0228c007050075a7 */ /* 0x0022a4000800017f */
[----:B--2---:R-:W-:Y:S05]  /*18d60*/  @!P0 NANOSLEEP.SYNCS 0x989680 ;  /* 0x009896800000895d */ /* 0x004fea0003900000 */
[----:B------:R-:W2:Y:S02]  /*18d70*/  @!P0 SYNCS.PHASECHK.TRANS64 P0, [R5+URZ+0x228c0], R7 ;  /* 0x0228c007050085a7 */ /* 0x000ea4000800007f */
[----:B--2---:R-:W-:Y:S05]  /*18d80*/  @!P0 BRA `(.L_x_3921) ;  /* 0xfffffffc00f08947 */ /* 0x004fea000383ffff */
[----:B------:R-:W-:Y:S05]  /*18d90*/  BRA `(.L_x_4067) ;  /* 0xffffffa800f47947 */ /* 0x000fea000383ffff */
.L_x_3925:
[----:B0-----:R0:W1:Y:S02]  /*18da0*/  SYNCS.PHASECHK.TRANS64.TRYWAIT P0, [R6+URZ+0x228a0], R7 ;  /* 0x0228a007060075a7 */ /* 0x001064000800017f */
[----:B-1----:R-:W-:Y:S05]  /*18db0*/  @!P0 NANOSLEEP.SYNCS 0x989680 ;  /* 0x009896800000895d */ /* 0x002fea0003900000 */
[----:B------:R-:W1:Y:S02]  /*18dc0*/  @!P0 SYNCS.PHASECHK.TRANS64 P0, [R6+URZ+0x228a0], R7 ;  /* 0x0228a007060085a7 */ /* 0x000e64000800007f */
[----:B-1----:R-:W-:Y:S05]  /*18dd0*/  @!P0 BRA `(.L_x_3925) ;  /* 0xfffffffc00f08947 */ /* 0x002fea000383ffff */
[----:B------:R-:W-:Y:S05]  /*18de0*/  BRA `(.L_x_4068) ;  /* 0xffffffac00e47947 */ /* 0x000fea000383ffff */
.L_x_3927:
[----:B-1----:R1:W2:Y:S02]  /*18df0*/  SYNCS.PHASECHK.TRANS64.TRYWAIT P1, [R6+URZ+0x228c0], R7 ;  /* 0x0228c007060075a7 */ /* 0x0022a4000802017f */
[----:B--2---:R-:W-:Y:S05]  /*18e00*/  @!P1 NANOSLEEP.SYNCS 0x989680 ;  /* 0x009896800000995d */ /* 0x004fea0003900000 */
[----:B------:R-:W2:Y:S02]  /*18e10*/  @!P1 SYNCS.PHASECHK.TRANS64 P1, [R6+URZ+0x228c0], R7 ;  /* 0x0228c007060095a7 */ /* 0x000ea4000802007f */
[----:B--2---:R-:W-:Y:S05]  /*18e20*/  @!P1 BRA `(.L_x_3927) ;  /* 0xfffffffc00f09947 */ /* 0x004fea000383ffff */
[----:B------:R-:W-:Y:S05]  /*18e30*/  BRA `(.L_x_4069) ;  /* 0xffffffb000407947 */ /* 0x000fea000383ffff */
.L_x_3937:
        /* <DEDUP_REMOVED lines=11> */
.L_x_4071:
[----:B------:R-:W-:Y:S05]  /*18ef0*/  BSYNC B0 ;  /* 0x0000000000007941 */ /* 0x000fea0003800000 */
.L_x_4070:
[----:B------:R-:W-:Y:S05]  /*18f00*/  BRA `(.L_x_4072) ;  /* 0xffffffb800f47947 */ /* 0x000fea000383ffff */
.L_x_3938:
[----:B------:R-:W-:Y:S01]  /*18f10*/  BSSY B0, `(.L_x_4073) ;  /* 0x0000006000007945 */ /* 0x000fe20003800000 */
[----:B------:R-:W-:-:S07]  /*18f20*/  MOV R15, 0xffffffff ;  /* 0xffffffff000f7802 */ /* 0x000fce0000000f00 */
[----:B------:R-:W-:Y:S05]  /*18f30*/  WARPSYNC.COLLECTIVE R15, `(.L_x_4074) ;  /* 0x000000000f0c7348 */ /* 0x000fea0003c00000 */
[----:B------:R-:W-:Y:S02]  /*18f40*/  ELECT P6, UR62, PT ;  /* 0x00000000003e782f */ /* 0x000fe400038c0000 */
[----:B------:R-:W-:Y:S01]  /*18f50*/  MOV R14, UR62 ;  /* 0x0000003e000e7c02 */ /* 0x000fe20008000f00 */
[----:B------:R-:W-:Y:S10]  /*18f60*/  ENDCOLLECTIVE ;  /* 0x000000000000791b */ /* 0x000ff40003800000 */
.L_x_4074:
[----:B------:R-:W-:Y:S05]  /*18f70*/  BSYNC B0 ;  /* 0x0000000000007941 */ /* 0x000fea0003800000 */
.L_x_4073:
[----:B------:R-:W-:Y:S05]  /*18f80*/  BRA `(.L_x_4075) ;  /* 0xffffffb800e47947 */ /* 0x000fea000383ffff */
.L_x_3941:
[----:B0-----:R0:W1:Y:S02]  /*18f90*/  SYNCS.PHASECHK.TRANS64.TRYWAIT P0, [R5+URZ+0x22840], R7 ;  /* 0x02284007050075a7 */ /* 0x001064000800017f */
[----:B-1----:R-:W-:Y:S05]  /*18fa0*/  @!P0 NANOSLEEP.SYNCS 0x989680 ;  /* 0x009896800000895d */ /* 0x002fea0003900000 */
[----:B------:R-:W1:Y:S02]  /*18fb0*/  @!P0 SYNCS.PHASECHK.TRANS64 P0, [R5+URZ+0x22840], R7 ;  /* 0x02284007050085a7 */ /* 0x000e64000800007f */
[----:B-1----:R-:W-:Y:S05]  /*18fc0*/  @!P0 BRA `(.L_x_3941) ;  /* 0xfffffffc00f08947 */ /* 0x002fea000383ffff */
[----:B------:R-:W-:Y:S05]  /*18fd0*/  BRA `(.L_x_4076) ;  /* 0xffffffbc004c7947 */ /* 0x000fea000383ffff */
.L_x_3944:
        /* <DEDUP_REMOVED lines=8> */
.L_x_3947:
[----:B0-----:R0:W1:Y:S02]  /*19060*/  SYNCS.PHASECHK.TRANS64.TRYWAIT P0, [R2+URZ+0x22860], R5 ;  /* 0x02286005020075a7 */ /* 0x001064000800017f */
[----:B-1----:R-:W-:Y:S05]  /*19070*/  @!P0 NANOSLEEP.SYNCS 0x989680 ;  /* 0x009896800000895d */ /* 0x002fea0003900000 */
[----:B------:R-:W1:Y:S02]  /*19080*/  @!P0 SYNCS.PHASECHK.TRANS64 P0, [R2+URZ+0x22860], R5 ;  /* 0x02286005020085a7 */ /* 0x000e64000800007f */
[----:B-1----:R-:W-:Y:S05]  /*19090*/  @!P0 BRA `(.L_x_3947) ;  /* 0xfffffffc00f08947 */ /* 0x002fea000383ffff */
[----:B------:R-:W-:Y:S05]  /*190a0*/  BRA `(.L_x_4078) ;  /* 0xffffffc000447947 */ /* 0x000fea000383ffff */
.L_x_3956:
[----:B--2---:R2:W3:Y:S02]  /*190b0*/  SYNCS.PHASECHK.TRANS64.TRYWAIT P0, [R3+URZ+0x22840], R5 ;  /* 0x02284005030075a7 */ /* 0x0044e4000800017f */
[----:B---3--:R-:W-:Y:S05]  /*190c0*/  @!P0 NANOSLEEP.SYNCS 0x989680 ;  /* 0x009896800000895d */ /* 0x008fea0003900000 */
[----:B------:R-:W3:Y:S02]  /*190d0*/  @!P0 SYNCS.PHASECHK.TRANS64 P0, [R3+URZ+0x22840], R5 ;  /* 0x02284005030085a7 */ /* 0x000ee4000800007f */
[----:B---3--:R-:W-:Y:S05]  /*190e0*/  @!P0 BRA `(.L_x_3956) ;  /* 0xfffffffc00f08947 */ /* 0x008fea000383ffff */
[----:B------:R-:W-:Y:S05]  /*190f0*/  BRA `(.L_x_4079) ;  /* 0xffffffc400b87947 */ /* 0x000fea000383ffff */
.L_x_3958:
[----:B0-----:R0:W3:Y:S02]  /*19100*/  SYNCS.PHASECHK.TRANS64.TRYWAIT P0, [R3+URZ+0x22860], R5 ;  /* 0x02286005030075a7 */ /* 0x0010e4000800017f */
[----:B---3--:R-:W-:Y:S05]  /*19110*/  @!P0 NANOSLEEP.SYNCS 0x989680 ;  /* 0x009896800000895d */ /* 0x008fea0003900000 */
[----:B------:R-:W3:Y:S02]  /*19120*/  @!P0 SYNCS.PHASECHK.TRANS64 P0, [R3+URZ+0x22860], R5 ;  /* 0x02286005030085a7 */ /* 0x000ee4000800007f */
[----:B---3--:R-:W-:Y:S05]  /*19130*/  @!P0 BRA `(.L_x_3958) ;  /* 0xfffffffc00f08947 */ /* 0x008fea000383ffff */
[----:B------:R-:W-:Y:S05]  /*19140*/  BRA `(.L_x_4080) ;  /* 0xffffffc800287947 */ /* 0x000fea000383ffff */
.L_x_3963:
[----:B--2---:R2:W3:Y:S02]  /*19150*/  SYNCS.PHASECHK.TRANS64.TRYWAIT P0, [R2+URZ+0x22840], R3 ;  /* 0x02284003020075a7 */ /* 0x0044e4000800017f */
[----:B---3--:R-:W-:Y:S05]  /*19160*/  @!P0 NANOSLEEP.SYNCS 0x989680 ;  /* 0x009896800000895d */ /* 0x008fea0003900000 */
[----:B------:R-:W3:Y:S02]  /*19170*/  @!P0 SYNCS.PHASECHK.TRANS64 P0, [R2+URZ+0x22840], R3 ;  /* 0x02284003020085a7 */ /* 0x000ee4000800007f */
[----:B---3--:R-:W-:Y:S05]  /*19180*/  @!P0 BRA `(.L_x_3963) ;  /* 0xfffffffc00f08947 */ /* 0x008fea000383ffff */
[----:B------:R-:W-:Y:S05]  /*19190*/  BRA `(.L_x_4081) ;  /* 0xffffffcc00707947 */ /* 0x000fea000383ffff */
.L_x_3965:
[----:B0-----:R0:W3:Y:S02]  /*191a0*/  SYNCS.PHASECHK.TRANS64.TRYWAIT P1, [R2+URZ+0x22860], R3 ;  /* 0x02286003020075a7 */ /* 0x0010e4000802017f */
[----:B---3--:R-:W-:Y:S05]  /*191b0*/  @!P1 NANOSLEEP.SYNCS 0x989680 ;  /* 0x009896800000995d */ /* 0x008fea0003900000 */
[----:B------:R-:W3:Y:S02]  /*191c0*/  @!P1 SYNCS.PHASECHK.TRANS64 P1, [R2+URZ+0x22860], R3 ;  /* 0x02286003020095a7 */ /* 0x000ee4000802007f */
[----:B---3--:R-:W-:Y:S05]  /*191d0*/  @!P1 BRA `(.L_x_3965) ;  /* 0xfffffffc00f09947 */ /* 0x008fea000383ffff */
[----:B------:R-:W-:Y:S05]  /*191e0*/  BRA `(.L_x_4082) ;  /* 0xffffffcc00dc7947 */ /* 0x000fea000383ffff */
.L_x_3970:
[----:B---3--:R3:W4:Y:S02]  /*191f0*/  SYNCS.PHASECHK.TRANS64.TRYWAIT P0, [R2+URZ+0x22840], R3 ;  /* 0x02284003020075a7 */ /* 0x008724000800017f */
[----:B----4-:R-:W-:Y:S05]  /*19200*/  @!P0 NANOSLEEP.SYNCS 0x989680 ;  /* 0x009896800000895d */ /* 0x010fea0003900000 */
[----:B------:R-:W4:Y:S02]  /*19210*/  @!P0 SYNCS.PHASECHK.TRANS64 P0, [R2+URZ+0x22840], R3 ;  /* 0x02284003020085a7 */ /* 0x000f24000800007f */
[----:B----4-:R-:W-:Y:S05]  /*19220*/  @!P0 BRA `(.L_x_3970) ;  /* 0xfffffffc00f08947 */ /* 0x010fea000383ffff */
[----:B------:R-:W-:Y:S05]  /*19230*/  BRA `(.L_x_4083) ;  /* 0xffffffd400087947 */ /* 0x000fea000383ffff */
.L_x_3972:
[----:B0-----:R0:W2:Y:S02]  /*19240*/  SYNCS.PHASECHK.TRANS64.TRYWAIT P1, [R2+URZ+0x22860], R3 ;  /* 0x02286003020075a7 */ /* 0x0010a4000802017f */
[----:B--2---:R-:W-:Y:S05]  /*19250*/  @!P1 NANOSLEEP.SYNCS 0x989680 ;  /* 0x009896800000995d */ /* 0x004fea0003900000 */
[----:B------:R-:W2:Y:S02]  /*19260*/  @!P1 SYNCS.PHASECHK.TRANS64 P1, [R2+URZ+0x22860], R3 ;  /* 0x02286003020095a7 */ /* 0x000ea4000802007f */
[----:B--2---:R-:W-:Y:S05]  /*19270*/  @!P1 BRA `(.L_x_3972) ;  /* 0xfffffffc00f09947 */ /* 0x004fea000383ffff */
[----:B------:R-:W-:Y:S05]  /*19280*/  BRA `(.L_x_4084) ;  /* 0xffffffd400787947 */ /* 0x000fea000383ffff */
.L_x_3977:
[----:B------:R-:W-:Y:S01]  /*19290*/  BSSY B0, `(.L_x_4085) ;  /* 0x0000008000007945 */ /* 0x000fe20003800000 */
[----:B------:R-:W-:Y:S02]  /*192a0*/  IMAD.MOV.U32 R13, RZ, RZ, R16 ;  /* 0x000000ffff0d7224 */ /* 0x000fe400078e0010 */
[----:B------:R-:W-:Y:S02]  /*192b0*/  IMAD.MOV.U32 R12, RZ, RZ, RZ ;  /* 0x000000ffff0c7224 */ /* 0x000fe400078e00ff */
[----:B------:R-:W-:Y:S02]  /*192c0*/  IMAD.MOV.U32 R11, RZ, RZ, 0x1f ;  /* 0x0000001fff0b7424 */ /* 0x000fe400078e00ff */
[----:B------:R-:W-:-:S07]  /*192d0*/  IMAD.MOV.U32 R15, RZ, RZ, -0x1 ;  /* 0xffffffffff0f7424 */ /* 0x000fce00078e00ff */
[----:B01----:R-:W-:Y:S05]  /*192e0*/  WARPSYNC.COLLECTIVE R15, `(.L_x_4086) ;  /* 0x000000000f087348 */ /* 0x003fea0003c00000 */
[----:B------:R2:W3:Y:S02]  /*192f0*/  SHFL.IDX P6, R14, R13, R12, R11 ;  /* 0x0000000c0d0e7389 */ /* 0x0004e400000c000b */
[----:B0123--:R-:W-:Y:S01]  /*19300*/  ENDCOLLECTIVE ;  /* 0x000000000000791b */ /* 0x00ffe20003800000 */
.L_x_4086:
[----:B------:R-:W-:Y:S05]  /*19310*/  BSYNC B0 ;  /* 0x0000000000007941 */ /* 0x000fea0003800000 */
.L_x_4085:
[----:B------:R-:W-:Y:S01]  /*19320*/  IMAD.MOV.U32 R13, RZ, RZ, R16 ;  /* 0x000000ffff0d7224 */ /* 0x000fe200078e0010 */
[----:B------:R-:W-:Y:S01]  /*19330*/  MOV R4, R14 ;  /* 0x0000000e00047202 */ /* 0x000fe20000000f00 */
[----:B------:R-:W-:Y:S02]  /*19340*/  IMAD.MOV.U32 R12, RZ, RZ, 0x1 ;  /* 0x00000001ff0c7424 */ /* 0x000fe400078e00ff */
[----:B------:R-:W-:Y:S02]  /*19350*/  IMAD.MOV.U32 R11, RZ, RZ, 0x1f ;  /* 0x0000001fff0b7424 */ /* 0x000fe400078e00ff */
[----:B------:R-:W-:-:S07]  /*19360*/  IMAD.MOV.U32 R15, RZ, RZ, -0x1 ;  /* 0xffffffffff0f7424 */ /* 0x000fce00078e00ff */
[----:B------:R-:W-:Y:S05]  /*19370*/  WARPSYNC.COLLECTIVE R15, `(.L_x_4087) ;  /* 0x000000000f087348 */ /* 0x000fea0003c00000 */
[----:B------:R0:W1:Y:S02]  /*19380*/  SHFL.IDX P6, R14, R13, R12, R11 ;  /* 0x0000000c0d0e7389 */ /* 0x00006400000c000b */
[----:B01----:R-:W-:Y:S01]  /*19390*/  ENDCOLLECTIVE ;  /* 0x000000000000791b */ /* 0x003fe20003800000 */
.L_x_4087:
[----:B------:R-:W-:Y:S01]  /*193a0*/  MOV R16, R14 ;  /* 0x0000000e00107202 */ /* 0x000fe20000000f00 */
[----:B------:R-:W-:Y:S06]  /*193b0*/  BRA `(.L_x_4088) ;  /* 0xffffffd8006c7947 */ /* 0x000fec000383ffff */
.L_x_3980:
        /* <DEDUP_REMOVED lines=8> */
.L_x_4090:
[----:B------:R-:W-:Y:S05]  /*19440*/  BSYNC B0 ;  /* 0x0000000000007941 */ /* 0x000fea0003800000 */
.L_x_4089:
[C---:B------:R-:W-:Y:S01]  /*19450*/  ISETP.NE.AND P0, PT, R7.reuse, RZ, PT ;  /* 0x000000ff0700720c */ /* 0x040fe20003f05270 */
[----:B------:R-:W-:Y:S02]  /*19460*/  IMAD.MOV.U32 R12, RZ, RZ, 0x2 ;  /* 0x00000002ff0c7424 */ /* 0x000fe400078e00ff */
[----:B------:R-:W-:Y:S01]  /*19470*/  IMAD.MOV.U32 R11, RZ, RZ, RZ ;  /* 0x000000ffff0b7224 */ /* 0x000fe200078e00ff */
[----:B------:R-:W-:Y:S01]  /*19480*/  SEL R14, R14, RZ, P0 ;  /* 0x000000ff0e0e7207 */ /* 0x000fe20000000000 */
[----:B------:R-:W-:Y:S01]  /*19490*/  IMAD.MOV.U32 R15, RZ, RZ, -0x1 ;  /* 0xffffffffff0f7424 */ /* 0x000fe200078e00ff */
[----:B------:R-:W-:Y:S02]  /*194a0*/  ISETP.GE.U32.AND P0, PT, R7, 0x2, PT ;  /* 0x000000020700780c */ /* 0x000fe40003f06070 */
[----:B------:R-:W-:-:S11]  /*194b0*/  IADD3 R13, R17, R14, RZ ;  /* 0x0000000e110d7210 */ /* 0x000fd60007ffe0ff */
[----:B------:R-:W-:Y:S05]  /*194c0*/  WARPSYNC.COLLECTIVE R15, `(.L_x_4091) ;  /* 0x000000000f087348 */ /* 0x000fea0003c00000 */
[----:B------:R0:W1:Y:S02]  /*194d0*/  SHFL.UP P6, R14, R13, R12, R11 ;  /* 0x0400000c0d0e7389 */ /* 0x00006400000c000b */
[----:B01----:R-:W-:Y:S01]  /*194e0*/  ENDCOLLECTIVE ;  /* 0x000000000000791b */ /* 0x003fe20003800000 */
.L_x_4091:
        /* <DEDUP_REMOVED lines=8> */
.L_x_4092:
        /* <DEDUP_REMOVED lines=8> */
.L_x_4093:
        /* <DEDUP_REMOVED lines=8> */
.L_x_4094:
[----:B------:R-:W-:Y:S01]  /*19670*/  MOV R12, 0x1f ;  /* 0x0000001f000c7802 */ /* 0x000fe20000000f00 */
[----:B------:R-:W-:Y:S01]  /*19680*/  IMAD.MOV.U32 R11, RZ, RZ, 0x1f ;  /* 0x0000001fff0b7424 */ /* 0x000fe200078e00ff */
[----:B------:R-:W-:-:S05]  /*19690*/  SEL R3, R14, RZ, P0 ;  /* 0x000000ff0e037207 */ /* 0x000fca0000000000 */
[----:B------:R-:W-:-:S04]  /*196a0*/  IMAD.IADD R2, R6, 0x1, R3 ;  /* 0x0000000106027824 */ /* 0x000fc800078e0203 */
[----:B------:R-:W-:-:S07]  /*196b0*/  IMAD.MOV.U32 R13, RZ, RZ, R2 ;  /* 0x000000ffff0d7224 */ /* 0x000fce00078e0002 */
[----:B------:R-:W-:Y:S05]  /*196c0*/  WARPSYNC.COLLECTIVE R15, `(.L_x_4095) ;  /* 0x000000000f087348 */ /* 0x000fea0003c00000 */
[----:B------:R0:W1:Y:S02]  /*196d0*/  SHFL.IDX P6, R14, R13, R12, R11 ;  /* 0x0000000c0d0e7389 */ /* 0x00006400000c000b */
[----:B01----:R-:W-:Y:S01]  /*196e0*/  ENDCOLLECTIVE ;  /* 0x000000000000791b */ /* 0x003fe20003800000 */
.L_x_4095:
[----:B------:R-:W-:Y:S05]  /*196f0*/  BRA `(.L_x_4096) ;  /* 0xffffffd800307947 */ /* 0x000fea000383ffff */
.L_x_3985:
[----:B------:R-:W-:Y:S01]  /*19700*/  BSSY B0, `(.L_x_4097) ;  /* 0x0000008000007945 */ /* 0x000fe20003800000 */
[----:B-----5:R-:W-:Y:S01]  /*19710*/  IMAD.MOV.U32 R13, RZ, RZ, R17 ;  /* 0x000000ffff0d7224 */ /* 0x020fe200078e0011 */
[----:B------:R-:W-:Y:S01]  /*19720*/  MOV R15, 0xffffffff ;  /* 0xffffffff000f7802 */ /* 0x000fe20000000f00 */
[----:B------:R-:W-:Y:S02]  /*19730*/  IMAD.MOV.U32 R12, RZ, RZ, 0x1 ;  /* 0x00000001ff0c7424 */ /* 0x000fe400078e00ff */
[----:B------:R-:W-:-:S07]  /*19740*/  IMAD.MOV.U32 R11, RZ, RZ, RZ ;  /* 0x000000ffff0b7224 */ /* 0x000fce00078e00ff */
[----:B01----:R-:W-:Y:S05]  /*19750*/  WARPSYNC.COLLECTIVE R15, `(.L_x_4098) ;  /* 0x000000000f087348 */ /* 0x003fea0003c00000 */
[----:B------:R2:W3:Y:S02]  /*19760*/  SHFL.UP P6, R14, R13, R12, R11 ;  /* 0x0400000c0d0e7389 */ /* 0x0004e400000c000b */
[----:B0123--:R-:W-:Y:S01]  /*19770*/  ENDCOLLECTIVE ;  /* 0x000000000000791b */ /* 0x00ffe20003800000 */
.L_x_4098:
[----:B------:R-:W-:Y:S05]  /*19780*/  BSYNC B0 ;  /* 0x0000000000007941 */ /* 0x000fea0003800000 */
.L_x_4097:
        /* <DEDUP_REMOVED lines=10> */
.L_x_4099:
        /* <DEDUP_REMOVED lines=8> */
.L_x_4100:
        /* <DEDUP_REMOVED lines=8> */
.L_x_4101:
        /* <DEDUP_REMOVED lines=8> */
.L_x_4102:
        /* <DEDUP_REMOVED lines=8> */
.L_x_4103:
[----:B------:R-:W-:Y:S05]  /*19a30*/  BRA `(.L_x_4104) ;  /* 0xffffffd800147947 */ /* 0x000fea000383ffff */
.L_x_3987:
[----:B------:R-:W-:Y:S01]  /*19a40*/  BSSY B0, `(.L_x_4105) ;  /* 0x0000006000007945 */ /* 0x000fe20003800000 */
[----:B------:R-:W-:Y:S01]  /*19a50*/  PLOP3.LUT P6, PT, P6, PT, PT, 0x8, 0x0 ;  /* 0x000000000000781c */ /* 0x000fe200037ce170 */
[----:B------:R-:W-:-:S12]  /*19a60*/  IMAD.MOV.U32 R15, RZ, RZ, -0x1 ;  /* 0xffffffffff0f7424 */ /* 0x000fd800078e00ff */
[----:B01----:R-:W-:Y:S05]  /*19a70*/  WARPSYNC.COLLECTIVE R15, `(.L_x_4106) ;  /* 0x000000000f087348 */ /* 0x003fea0003c00000 */
[----:B------:R-:W-:Y:S01]  /*19a80*/  VOTE.ANY R14, PT, P6 ;  /* 0x00000000000e7806 */ /* 0x000fe200030e0100 */
[----:B01----:R-:W-:Y:S06]  /*19a90*/  ENDCOLLECTIVE ;  /* 0x000000000000791b */ /* 0x003fec0003800000 */
.L_x_4106:
[----:B------:R-:W-:Y:S05]  /*19aa0*/  BSYNC B0 ;  /* 0x0000000000007941 */ /* 0x000fea0003800000 */
.L_x_4105:
[----:B------:R-:W-:Y:S01]  /*19ab0*/  IMAD.MOV.U32 R3, RZ, RZ, R14 ;  /* 0x000000ffff037224 */ /* 0x000fe200078e000e */
[----:B------:R-:W-:Y:S01]  /*19ac0*/  MOV R13, R17 ;  /* 0x00000011000d7202 */ /* 0x000fe20000000f00 */
[----:B------:R-:W-:Y:S02]  /*19ad0*/  IMAD.MOV.U32 R11, RZ, RZ, 0x1f ;  /* 0x0000001fff0b7424 */ /* 0x000fe400078e00ff */
[----:B------:R-:W0:Y:S01]  /*19ae0*/  POPC R6, R3 ;  /* 0x0000000300067309 */ /* 0x000e220000000000 */
[----:B------:R-:W-:Y:S02]  /*19af0*/  IMAD.MOV.U32 R15, RZ, RZ, -0x1 ;  /* 0xffffffffff0f7424 */ /* 0x000fe400078e00ff */
[----:B0-----:R-:W-:-:S07]  /*19b00*/  IMAD.MOV.U32 R12, RZ, RZ, R6 ;  /* 0x000000ffff0c7224 */ /* 0x001fce00078e0006 */
[----:B------:R-:W-:Y:S05]  /*19b10*/  WARPSYNC.COLLECTIVE R15, `(.L_x_4107) ;  /* 0x000000000f087348 */ /* 0x000fea0003c00000 */
[----:B------:R0:W1:Y:S02]  /*19b20*/  SHFL.IDX P6, R14, R13, R12, R11 ;  /* 0x0000000c0d0e7389 */ /* 0x00006400000c000b */
[----:B01----:R-:W-:Y:S01]  /*19b30*/  ENDCOLLECTIVE ;  /* 0x000000000000791b */ /* 0x003fe20003800000 */
.L_x_4107:
[----:B------:R-:W-:Y:S01]  /*19b40*/  IMAD.MOV.U32 R17, RZ, RZ, R14 ;  /* 0x000000ffff117224 */ /* 0x000fe200078e000e */
[----:B------:R-:W-:Y:S06]  /*19b50*/  BRA `(.L_x_4108) ;  /* 0xffffffd800047947 */ /* 0x000fec000383ffff */
.L_x_3989:
[----:B------:R-:W-:Y:S01]  /*19b60*/  BSSY B0, `(.L_x_4109) ;  /* 0x0000007000007945 */ /* 0x000fe20003800000 */
[----:B------:R-:W-:Y:S01]  /*19b70*/  MOV R13, R2 ;  /* 0x00000002000d7202 */ /* 0x000fe20000000f00 */
[----:B------:R-:W-:Y:S02]  /*19b80*/  IMAD.MOV.U32 R11, RZ, RZ, 0x1f ;  /* 0x0000001fff0b7424 */ /* 0x000fe400078e00ff */
[----:B------:R-:W-:-:S07]  /*19b90*/  IMAD.MOV.U32 R15, RZ, RZ, -0x1 ;  /* 0xffffffffff0f7424 */ /* 0x000fce00078e00ff */
[----:B0123--:R-:W-:Y:S05]  /*19ba0*/  WARPSYNC.COLLECTIVE R15, `(.L_x_4110) ;  /* 0x000000000f087348 */ /* 0x00ffea0003c00000 */
[----:B------:R4:W0:Y:S02]  /*19bb0*/  SHFL.IDX P6, R14, R13, R12, R11 ;  /* 0x0000000c0d0e7389 */ /* 0x00082400000c000b */
[----:B01234-:R-:W-:Y:S01]  /*19bc0*/  ENDCOLLECTIVE ;  /* 0x000000000000791b */ /* 0x01ffe20003800000 */
.L_x_4110:
[----:B------:R-:W-:Y:S05]  /*19bd0*/  BSYNC B0 ;  /* 0x0000000000007941 */ /* 0x000fea0003800000 */
.L_x_4109:
[----:B------:R-:W-:Y:S01]  /*19be0*/  IMAD.MOV.U32 R7, RZ, RZ, R14 ;  /* 0x000000ffff077224 */ /* 0x000fe200078e000e */
[----:B------:R-:W-:Y:S06]  /*19bf0*/  BRA `(.L_x_3988) ;  /* 0xffffffd400f87947 */ /* 0x000fec000383ffff */
.L_x_3993:
[----:B-1----:R1:W2:Y:S02]  /*19c00*/  SYNCS.PHASECHK.TRANS64.TRYWAIT P0, [R0+URZ+0x22820], R3 ;  /* 0x02282003000075a7 */ /* 0x0022a4000800017f */
[----:B--2---:R-:W-:Y:S05]  /*19c10*/  @!P0 NANOSLEEP.SYNCS 0x989680 ;  /* 0x009896800000895d */ /* 0x004fea0003900000 */
[----:B------:R-:W2:Y:S02]  /*19c20*/  @!P0 SYNCS.PHASECHK.TRANS64 P0, [R0+URZ+0x22820], R3 ;  /* 0x02282003000085a7 */ /* 0x000ea4000800007f */
[----:B--2---:R-:W-:Y:S05]  /*19c30*/  @!P0 BRA `(.L_x_3993) ;  /* 0xfffffffc00f08947 */ /* 0x004fea000383ffff */
[----:B------:R-:W-:Y:S05]  /*19c40*/  BRA `(.L_x_4111) ;  /* 0xffffffdc006c7947 */ /* 0x000fea000383ffff */
.L_x_3994:
[----:B------:R-:W2:Y:S01]  /*19c50*/  S2R R2, SR_TID.X ;  /* 0x0000000000027919 */ /* 0x000ea20000002100 */
[----:B------:R-:W-:Y:S01]  /*19c60*/  BSSY B0, `(.L_x_4112) ;  /* 0x000000a000007945 */ /* 0x000fe20003800000 */
[----:B------:R-:W-:Y:S01]  /*19c70*/  MOV R12, RZ ;  /* 0x000000ff000c7202 */ /* 0x000fe20000000f00 */
        /* <DEDUP_REMOVED lines=8> */
.L_x_4113:
[----:B------:R-:W-:Y:S05]  /*19d00*/  BSYNC B0 ;  /* 0x0000000000007941 */ /* 0x000fea0003800000 */
.L_x_4112:
[----:B------:R-:W-:Y:S05]  /*19d10*/  BRA `(.L_x_4114) ;  /* 0xffffffdc00547947 */ /* 0x000fea000383ffff */
.L_x_3995:
[----:B------:R-:W-:Y:S01]  /*19d20*/  BSSY B0, `(.L_x_4115) ;  /* 0x0000006000007945 */ /* 0x000fe20003800000 */
[----:B------:R-:W-:-:S07]  /*19d30*/  IMAD.MOV.U32 R15, RZ, RZ, -0x1 ;  /* 0xffffffffff0f7424 */ /* 0x000fce00078e00ff */
[----:B012---:R-:W-:Y:S05]  /*19d40*/  WARPSYNC.COLLECTIVE R15, `(.L_x_4116) ;  /* 0x000000000f0c7348 */ /* 0x007fea0003c00000 */
[----:B------:R-:W-:Y:S02]  /*19d50*/  ELECT P6, UR62, PT ;  /* 0x00000000003e782f */ /* 0x000fe400038c0000 */
[----:B------:R-:W-:Y:S01]  /*19d60*/  MOV R14, UR62 ;  /* 0x0000003e000e7c02 */ /* 0x000fe20008000f00 */
[----:B012---:R-:W-:Y:S10]  /*19d70*/  ENDCOLLECTIVE ;  /* 0x000000000000791b */ /* 0x007ff40003800000 */
.L_x_4116:
[----:B------:R-:W-:Y:S05]  /*19d80*/  BSYNC B0 ;  /* 0x0000000000007941 */ /* 0x000fea0003800000 */
.L_x_4115:
[----:B------:R-:W-:Y:S05]  /*19d90*/  BRA `(.L_x_4117) ;  /* 0xffffffdc00487947 */ /* 0x000fea000383ffff */
.L_x_3997:
[----:B-1----:R1:W2:Y:S02]  /*19da0*/  SYNCS.PHASECHK.TRANS64.TRYWAIT P0, [R6+URZ], R5 ;  /* 0x00000005060075a7 */ /* 0x0022a4000800017f */
[----:B--2---:R-:W-:Y:S05]  /*19db0*/  @!P0 NANOSLEEP.SYNCS 0x989680 ;  /* 0x009896800000895d */ /* 0x004fea0003900000 */
[----:B------:R-:W2:Y:S02]  /*19dc0*/  @!P0 SYNCS.PHASECHK.TRANS64 P0, [R6+URZ], R5 ;  /* 0x00000005060085a7 */ /* 0x000ea4000800007f */
[----:B--2---:R-:W-:Y:S05]  /*19dd0*/  @!P0 BRA `(.L_x_3997) ;  /* 0xfffffffc00f08947 */ /* 0x004fea000383ffff */
[----:B------:R-:W-:Y:S05]  /*19de0*/  BRA `(.L_x_4118) ;  /* 0xffffffdc00847947 */ /* 0x000fea000383ffff */
.L_x_3998:
[----:B--2---:R2:W3:Y:S02]  /*19df0*/  SYNCS.PHASECHK.TRANS64.TRYWAIT P0, [R7+URZ], R2 ;  /* 0x00000002070075a7 */ /* 0x0044e4000800017f */
[----:B---3--:R-:W-:Y:S05]  /*19e00*/  @!P0 NANOSLEEP.SYNCS 0x989680 ;  /* 0x009896800000895d */ /* 0x008fea0003900000 */
[----:B------:R-:W3:Y:S02]  /*19e10*/  @!P0 SYNCS.PHASECHK.TRANS64 P0, [R7+URZ], R2 ;  /* 0x00000002070085a7 */ /* 0x000ee4000800007f */
[----:B---3--:R-:W-:Y:S05]  /*19e20*/  @!P0 BRA `(.L_x_3998) ;  /* 0xfffffffc00f08947 */ /* 0x008fea000383ffff */
[----:B------:R-:W-:Y:S05]  /*19e30*/  BRA `(.L_x_4119) ;  /* 0xffffffdc00787947 */ /* 0x000fea000383ffff */
.L_x_4000:
[----:B---3--:R3:W4:Y:S02]  /*19e40*/  SYNCS.PHASECHK.TRANS64.TRYWAIT P0, [R4+URZ], R5 ;  /* 0x00000005040075a7 */ /* 0x008724000800017f */
[----:B----4-:R-:W-:Y:S05]  /*19e50*/  @!P0 NANOSLEEP.SYNCS 0x989680 ;  /* 0x009896800000895d */ /* 0x010fea0003900000 */
[----:B------:R-:W4:Y:S02]  /*19e60*/  @!P0 SYNCS.PHASECHK.TRANS64 P0, [R4+URZ], R5 ;  /* 0x00000005040085a7 */ /* 0x000f24000800007f */
[----:B----4-:R-:W-:Y:S05]  /*19e70*/  @!P0 BRA `(.L_x_4000) ;  /* 0xfffffffc00f08947 */ /* 0x010fea000383ffff */
[----:B------:R-:W-:Y:S05]  /*19e80*/  BRA `(.L_x_4120) ;  /* 0xffffffdc00807947 */ /* 0x000fea000383ffff */
.L_x_4121:
        /* <DEDUP_REMOVED lines=15> */
.L_x_4732:


//--------------------- .text._ZN7cutlass13device_kernelIN5flash11enable_sm90INS1_16FlashAttnFwdSm90INS1_25CollectiveMainloopFwdSm90ILi2EN4cute5tupleIJNS5_1CILi1EEES8_S8_EEENS6_IJNS7_ILi128EEENS7_ILi96EEENS7_ILi64EEEEEELi256ENS_6half_tEfNS_4arch4Sm90ELb1ELb0ELb0ELb1ELb0ELb0ELb1ELb1ELb0ELb0ELb0ELb0EEENS1_21CollectiveEpilogueFwdINS6_IJSA_NS7_ILi256EEESB_EEES9_SE_SG_Li256ELb1ELb0ELb0ELb0EEENS1_36VarlenDynamicPersistentTileSchedulerILi128ELi96ELi256ELi32ELb0ELb0ELb1ELb1ELb1ELb1EEEEEEEEEvNT_6ParamsE --------------------------
	.section	.text._ZN7cutlass13device_kernelIN5flash11enable_sm90INS1_16FlashAttnFwdSm90INS1_25CollectiveMainloopFwdSm90ILi2EN4cute5tupleIJNS5_1CILi1EEES8_S8_EEENS6_IJNS7_ILi128EEENS7_ILi96EEENS7_ILi64EEEEEELi256ENS_6half_tEfNS_4arch4Sm90ELb1ELb0ELb0ELb1ELb0ELb0ELb1ELb1ELb0ELb0ELb0ELb0EEENS1_21CollectiveEpilogueFwdINS6_IJSA_NS7_ILi256EEESB_EEES9_SE_SG_Li256ELb1ELb0ELb0ELb0EEENS1_36VarlenDynamicPersistentTileSchedulerILi128ELi96ELi256ELi32ELb0ELb0ELb1ELb1ELb1ELb1EEEEEEEEEvNT_6ParamsE,"ax",@progbits
	.align	128
.text._ZN7cutlass13device_kernelIN5flash11enable_sm90INS1_16FlashAttnFwdSm90INS1_25CollectiveMainloopFwdSm90ILi2EN4cute5tupleIJNS5_1CILi1EEES8_S8_EEENS6_IJNS7_ILi128EEENS7_ILi96EEENS7_ILi64EEEEEELi256ENS_6half_tEfNS_4arch4Sm90ELb1ELb0ELb0ELb1ELb0ELb0ELb1ELb1ELb0ELb0ELb0ELb0EEENS1_21CollectiveEpilogueFwdINS6_IJSA_NS7_ILi256EEESB_EEES9_SE_SG_Li256ELb1ELb0ELb0ELb0EEENS1_36VarlenDynamicPersistentTileSchedulerILi128ELi96ELi256ELi32ELb0ELb0ELb1ELb1ELb1ELb1EEEEEEEEEvNT_6ParamsE:
        .type           _ZN7cutlass13device_kernelIN5flash11enable_sm90INS1_16FlashAttnFwdSm90INS1_25CollectiveMainloopFwdSm90ILi2EN4cute5tupleIJNS5_1CILi1EEES8_S8_EEENS6_IJNS7_ILi128EEENS7_ILi96EEENS7_ILi64EEEEEELi256ENS_6half_tEfNS_4arch4Sm90ELb1ELb0ELb0ELb1ELb0ELb0ELb1ELb1ELb0ELb0ELb0ELb0EEENS1_21CollectiveEpilogueFwdINS6_IJSA_NS7_ILi256EEESB_EEES9_SE_SG_Li256ELb1ELb0ELb0ELb0EEENS1_36VarlenDynamicPersistentTileSchedulerILi128ELi96ELi256ELi32ELb0ELb0ELb1ELb1ELb1ELb1EEEEEEEEEvNT_6ParamsE,@function
        .size           _ZN7cutlass13device_kernelIN5flash11enable_sm90INS1_16FlashAttnFwdSm90INS1_25CollectiveMainloopFwdSm90ILi2EN4cute5tupleIJNS5_1CILi1EEES8_S8_EEENS6_IJNS7_ILi128EEENS7_ILi96EEENS7_ILi64EEEEEELi256ENS_6half_tEfNS_4arch4Sm90ELb1ELb0ELb0ELb1ELb0ELb0ELb1ELb1ELb0ELb0ELb0ELb0EEENS1_21CollectiveEpilogueFwdINS6_IJSA_NS7_ILi256EEESB_EEES9_SE_SG_Li256ELb1ELb0ELb0ELb0EEENS1_36VarlenDynamicPersistentTileSchedulerILi128ELi96ELi256ELi32ELb0ELb0ELb1ELb1ELb1ELb1EEEEEEEEEvNT_6ParamsE,(.L_x_4733 - _ZN7cutlass13device_kernelIN5flash11enable_sm90INS1_16FlashAttnFwdSm90INS1_25CollectiveMainloopFwdSm90ILi2EN4cute5tupleIJNS5_1CILi1EEES8_S8_EEENS6_IJNS7_ILi128EEENS7_ILi96EEENS7_ILi64EEEEEELi256ENS_6half_tEfNS_4arch4Sm90ELb1ELb0ELb0ELb1ELb0ELb0ELb1ELb1ELb0ELb0ELb0ELb0EEENS1_21CollectiveEpilogueFwdINS6_IJSA_NS7_ILi256EEESB_EEES9_SE_SG_Li256ELb1ELb0ELb0ELb0EEENS1_36VarlenDynamicPersistentTileSchedulerILi128ELi96ELi256ELi32ELb0ELb0ELb1ELb1ELb1ELb1EEEEEEEEEvNT_6ParamsE)
        .other          _ZN7cutlass13device_kernelIN5flash11enable_sm90INS1_16FlashAttnFwdSm90INS1_25CollectiveMainloopFwdSm90ILi2EN4cute5tupleIJNS5_1CILi1EEES8_S8_EEENS6_IJNS7_ILi128EEENS7_ILi96EEENS7_ILi64EEEEEELi256ENS_6half_tEfNS_4arch4Sm90ELb1ELb0ELb0ELb1ELb0ELb0ELb1ELb1ELb0ELb0ELb0ELb0EEENS1_21CollectiveEpilogueFwdINS6_IJSA_NS7_ILi256EEESB_EEES9_SE_SG_Li256ELb1ELb0ELb0ELb0EEENS1_36VarlenDynamicPersistentTileSchedulerILi128ELi96ELi256ELi32ELb0ELb0ELb1ELb1ELb1ELb1EEEEEEEEEvNT_6ParamsE,@"STO_CUDA_ENTRY STV_DEFAULT"
_ZN7cutlass13device_kernelIN5flash11enable_sm90INS1_16FlashAttnFwdSm90INS1_25CollectiveMainloopFwdSm90ILi2EN4cute5tupleIJNS5_1CILi1EEES8_S8_EEENS6_IJNS7_ILi128EEENS7_ILi96EEENS7_ILi64EEEEEELi256ENS_6half_tEfNS_4arch4Sm90ELb1ELb0ELb0ELb1ELb0ELb0ELb1ELb1ELb0ELb0ELb0ELb0EEENS1_21CollectiveEpilogueFwdINS6_IJSA_NS7_ILi256EEESB_EEES9_SE_SG_Li256ELb1ELb0ELb0ELb0EEENS1_36VarlenDynamicPersistentTileSchedulerILi128ELi96ELi256ELi32ELb0ELb0ELb1ELb1ELb1ELb1EEEEEEEEEvNT_6ParamsE:
        /* <DEDUP_REMOVED lines=24> */
.L_x_4123:
[----:B------:R-:W-:Y:S05]  /*0180*/  BSYNC B0 ;  /* 0x0000000000007941 */ /* 0x000fea0003800000 */
.L_x_4122:
        /* <DEDUP_REMOVED lines=43> */
.L_x_4124:
        /* <DEDUP_REMOVED lines=22> */
.L_x_4125:
        /* <DEDUP_REMOVED lines=18> */
.L_x_4126:
        /* <DEDUP_REMOVED lines=22> */
.L_x_4127:
        /* <DEDUP_REMOVED lines=22> */
.L_x_4128:
[----:B0-----:R-:W-:Y:S01]  /*0980*/  UMOV UR4, 0x1 ;  /* 0x0000000100047882 */ /* 0x001fe20000000000 */
[----:B------:R-:W-:Y:S01]  /*0990*/  PLOP3.LUT P0, PT, PT, PT, UP0, 0x80, 0x0 ;  /* 0x000000000000781c */ /* 0x000fe20003f0f008 */
[----:B------:R-:W-:Y:S01]  /*09a0*/  USEL UR4, UR4, 0x2, !UP0 ;  /* 0x0000000204047887 */ /* 0x000fe2000c000000 */
[----:B------:R-:W-:-:S05]  /*09b0*/  NOP ;  /* 0x0000000000007918 */ /* 0x000fca0000000000 */
[----:B------:R-:W-:-:S05]  /*09c0*/  IMAD.U32 R2, RZ, RZ, UR4 ;  /* 0x00000004ff027e24 */ /* 0x000fca000f8e00ff */
[----:B------:R0:W-:Y:S01]  /*09d0*/  STL [R1+0x24], R2 ;  /* 0x0000240201007387 */ /* 0x0001e20000100800 */
[----:B-123--:R-:W-:Y:S06]  /*09e0*/  BAR.SYNC.DEFER_BLOCKING 0x0 ;  /* 0x0000000000007b1d */ /* 0x00efec0000010000 */
[----:B------:R-:W-:Y:S05]  /*09f0*/  @!P0 BRA `(.L_x_4129) ;  /* 0x000000b8005c8947 */ /* 0x000fea0003800000 */
.L_x_4130:
        /* <DEDUP_REMOVED lines=20> */
[----:B------:R-:W-:Y:S01]  /*0b40*/  IMAD.MOV.U32 R221, RZ, RZ, RZ ;  /* 0x000000ffffdd7224 */ /* 0x000fe200078e00ff */
[----:B------:R-:W-:Y:S01]  /*0b50*/  R2UR UR5, R14 ;  /* 0x000000000e0572ca */ /* 0x000fe200000e0000 */
[----:B------:R-:W0:Y:S01]  /*0b60*/  S2R R0, SR_TID.X ;  /* 0x0000000000007919 */ /* 0x000e220000002100 */
[----:B------:R-:W-:Y:S01]  /*0b70*/  UMOV UR37, URZ ;  /* 0x0000003f00257c82 */ /* 0x000fe20008000000 */
[----:B------:R-:W-:Y:S01]  /*0b80*/  UMOV UR36, URZ ;  /* 0x0000003f00247c82 */ /* 0x000fe20008000000 */
[----:B0-----:R-:W-:-:S05]  /*0b90*/  VIADD R226, R0, 0xffffff80 ;  /* 0xffffff8000e27836 */ /* 0x001fca0000000000 */
[----:B------:R-:W-:-:S04]  /*0ba0*/  SHF.R.S32.HI R3, RZ, 0x1f, R226 ;  /* 0x0000001fff037819 */ /* 0x000fc800000114e2 */
[CC--:B------:R-:W-:Y:S02]  /*0bb0*/  LEA.HI R0, R3.reuse, R226.reuse, RZ, 0x7 ;  /* 0x000000e203007211 */ /* 0x0c0fe400078f38ff */
[----:B------:R-:W-:Y:S02]  /*0bc0*/  LEA.HI R4, R3, R226, RZ, 0x5 ;  /* 0x000000e203047211 */ /* 0x000fe400078f28ff */
[----:B------:R-:W-:Y:S02]  /*0bd0*/  LOP3.LUT R5, R0, 0xffffff80, RZ, 0xc0, !PT ;  /* 0xffffff8000057812 */ /* 0x000fe400078ec0ff */
        /* <DEDUP_REMOVED lines=12> */
[----:B--2---:R-:W-:Y:S02]  /*0ca0*/  R2UR UR4, R2 ;  /* 0x00000000020472ca */ /* 0x004fe400000e0000 */
[----:B------:R-:W-:-:S04]  /*0cb0*/  SHF.R.S32.HI R2, RZ, 0x1f, R6 ;  /* 0x0000001fff027819 */ /* 0x000fc80000011406 */
[----:B------:R-:W-:-:S04]  /*0cc0*/  LEA.HI R2, R2, R5, RZ, 0x3 ;  /* 0x0000000502027211 */ /* 0x000fc800078f18ff */
[----:B------:R-:W-:Y:S02]  /*0cd0*/  LOP3.LUT R8, R2, 0xfffffff8, RZ, 0xc0, !PT ;  /* 0xfffffff802087812 */ /* 0x000fe400078ec0ff */
[CC--:B------:R-:W-:Y:S01]  /*0ce0*/  LEA.HI R2, R3.reuse, R226.reuse, RZ, 0x4 ;  /* 0x000000e203027211 */ /* 0x0c0fe200078f20ff */
[----:B------:R-:W-:Y:S01]  /*0cf0*/  ULOP3.LUT UR4, UR4, 0x1, URZ, 0xfc, !UPT ;  /* 0x0000000104047892 */ /* 0x000fe2000f8efc3f */
[----:B------:R-:W-:Y:S01]  /*0d00*/  LEA.HI R3, R3, R226, RZ, 0x3 ;  /* 0x000000e203037211 */ /* 0x000fe200078f18ff */
[----:B------:R-:W-:Y:S01]  /*0d10*/  IMAD.IADD R8, R5, 0x1, -R8 ;  /* 0x0000000105087824 */ /* 0x000fe200078e0a08 */
[----:B------:R-:W-:Y:S02]  /*0d20*/  SHF.R.S32.HI R7, RZ, 0x4, R2 ;  /* 0x00000004ff077819 */ /* 0x000fe40000011402 */
[C---:B------:R-:W-:Y:S01]  /*0d30*/  LOP3.LUT R5, R2.reuse, 0x3fffff0, RZ, 0xc0, !PT ;  /* 0x03fffff002057812 */ /* 0x040fe200078ec0ff */
[----:B------:R-:W-:Y:S01]  /*0d40*/  IMAD R9, R9, 0x10, R8 ;  /* 0x0000001009097824 */ /* 0x000fe200078e0208 */
[----:B------:R-:W-:Y:S01]  /*0d50*/  LEA.HI R2, R2, R7, RZ, 0x1 ;  /* 0x0000000702027211 */ /* 0x000fe200078f08ff */
[----:B------:R-:W-:Y:S01]  /*0d60*/  IMAD.U32 R225, RZ, RZ, UR4 ;  /* 0x00000004ffe17e24 */ /* 0x000fe2000f8e00ff */
[----:B------:R-:W-:Y:S01]  /*0d70*/  SHF.R.S32.HI R202, RZ, 0x3, R3 ;  /* 0x00000003ffca7819 */ /* 0x000fe20000011403 */
[----:B------:R-:W-:Y:S01]  /*0d80*/  IMAD.IADD R5, R226, 0x1, -R5 ;  /* 0x00000001e2057824 */ /* 0x000fe200078e0a05 */
[----:B------:R-:W-:Y:S01]  /*0d90*/  LOP3.LUT R2, R2, 0x1ffffffe, RZ, 0xc0, !PT ;  /* 0x1ffffffe02027812 */ /* 0x000fe200078ec0ff */
[----:B------:R-:W-:Y:S01]  /*0da0*/  IMAD R205, R0, 0x40, R9 ;  /* 0x0000004000cd7824 */ /* 0x000fe200078e0209 */
[----:B------:R-:W-:Y:S01]  /*0db0*/  LOP3.LUT R9, R6, 0x7ffffffc, RZ, 0xc0, !PT ;  /* 0x7ffffffc06097812 */ /* 0x000fe200078ec0ff */
[----:B------:R-:W-:-:S02]  /*0dc0*/  IMAD R5, R5, 0x40, R4 ;  /* 0x0000004005057824 */ /* 0x000fc400078e0204 */
[----:B------:R-:W-:Y:S02]  /*0dd0*/  IMAD.IADD R2, R7, 0x1, -R2 ;  /* 0x0000000107027824 */ /* 0x000fe400078e0a02 */
[----:B------:R-:W-:Y:S02]  /*0de0*/  IMAD.MOV.U32 R7, RZ, RZ, R15 ;  /* 0x000000ffff077224 */ /* 0x000fe400078e000f */
[----:B------:R-:W-:Y:S01]  /*0df0*/  IMAD R224, R2, 0x8, R5 ;  /* 0x0000000802e07824 */ /* 0x000fe200078e0205 */
[----:B------:R-:W-:Y:S01]  /*0e00*/  LOP3.LUT R5, R3, 0x1ffffff8, RZ, 0xc0, !PT ;  /* 0x1ffffff803057812 */ /* 0x000fe200078ec0ff */
[----:B------:R-:W-:-:S04]  /*0e10*/  IMAD.IADD R204, R222, 0x1, -R9 ;  /* 0x00000001decc7824 */ /* 0x000fc800078e0a09 */
[----:B------:R-:W-:-:S04]  /*0e20*/  IMAD.IADD R5, R226, 0x1, -R5 ;  /* 0x00000001e2057824 */ /* 0x000fc800078e0a05 */
[----:B------:R-:W-:-:S07]  /*0e30*/  IMAD.SHL.U32 R200, R5, 0x8, RZ ;  /* 0x0000000805c87824 */ /* 0x000fce00078e00ff */
.L_x_4185:
[----:B0-----:R-:W0:Y:S01]  /*0e40*/  LDC.64 R206, c[0x0][0xd60] ;  /* 0x00035800ffce7b82 */ /* 0x001e220000000a00 */
[----:B------:R-:W-:Y:S01]  /*0e50*/  ULDC.64 UR10, c[0x0][0x208] ;  /* 0x00008200000a7ab9 */ /* 0x000fe20000000a00 */
[----:B------:R-:W-:Y:S01]  /*0e60*/  ULDC.64 UR6, c[0x0][0xb20] ;  /* 0x0002c80000067ab9 */ /* 0x000fe20000000a00 */
[----:B------:R-:W-:Y:S01]  /*0e70*/  ULDC.64 UR8, c[0x0][0xb10] ;  /* 0x0002c40000087ab9 */ /* 0x000fe20000000a00 */
[----:B0-----:R-:W-:-:S06]  /*0e80*/  IMAD.WIDE R206, R7, 0x4, R206 ;  /* 0x0000000407ce7825 */ /* 0x001fcc00078e02ce */
[----:B--2---:R-:W2:Y:S01]  /*0e90*/  LDG.E R206, desc[UR10][R206.64] ;  /* 0x0000000acece7981 */ /* 0x004ea2000c1e1900 */
[----:B------:R-:W-:Y:S02]  /*0ea0*/  ISETP.NE.U32.AND P0, PT, RZ, UR6, PT ;  /* 0x00000006ff007c0c */ /* 0x000fe4000bf05070 */
[----:B------:R-:W-:Y:S02]  /*0eb0*/  ISETP.NE.U32.AND P1, PT, RZ, UR8, PT ;  /* 0x00000008ff007c0c */ /* 0x000fe4000bf25070 */
[----:B------:R-:W-:Y:S02]  /*0ec0*/  ISETP.NE.AND.EX P0, PT, RZ, UR7, PT, P0 ;  /* 0x00000007ff007c0c */ /* 0x000fe4000bf05300 */
[----:B------:R-:W-:Y:S02]  /*0ed0*/  ISETP.NE.AND.EX P1, PT, RZ, UR9, PT, P1 ;  /* 0x00000009ff007c0c */ /* 0x000fe4000bf25310 */
[----:B--2---:R-:W-:-:S09]  /*0ee0*/  SHF.R.S32.HI R218, RZ, 0x1f, R206 ;  /* 0x0000001fffda7819 */ /* 0x004fd200000114ce */
[----:B------:R-:W-:-:S04]  /*0ef0*/  @P0 LEA R2, P2, R206, UR6, 0x2 ;  /* 0x00000006ce020c11 */ /* 0x000fc8000f8410ff */
[C---:B------:R-:W-:Y:S01]  /*0f00*/  @P0 LEA.HI.X R3, R206.reuse, UR7, R218, 0x2, P2 ;  /* 0x00000007ce030c11 */ /* 0x040fe200090f14da */
[----:B------:R-:W-:Y:S01]  /*0f10*/  ULDC.64 UR6, c[0x0][0x3f8] ;  /* 0x0000fe0000067ab9 */ /* 0x000fe20000000a00 */
[----:B---34-:R-:W-:-:S03]  /*0f20*/  @P1 LEA R4, P2, R206, UR8, 0x2 ;  /* 0x00000008ce041c11 */ /* 0x018fc6000f8410ff */
[----:B------:R-:W2:Y:S01]  /*0f30*/  @P0 LDG.E R2, desc[UR10][R2.64] ;  /* 0x0000000a02020981 */ /* 0x000ea2000c1e1900 */
[----:B------:R-:W-:-:S05]  /*0f40*/  @P1 LEA.HI.X R5, R206, UR9, R218, 0x2, P2 ;  /* 0x00000009ce051c11 */ /* 0x000fca00090f14da */
[----:B------:R-:W3:Y:S01]  /*0f50*/  @P1 LDG.E R4, desc[UR10][R4.64] ;  /* 0x0000000a04041981 */ /* 0x000ee2000c1e1900 */
[----:B------:R-:W-:Y:S01]  /*0f60*/  UISETP.NE.U32.AND UP0, UPT, UR6, URZ, UPT ;  /* 0x0000003f0600728c */ /* 0x000fe2000bf05070 */
[----:B------:R-:W-:Y:S01]  /*0f70*/  IMAD.U32 R219, RZ, RZ, UR5 ;  /* 0x00000005ffdb7e24 */ /* 0x000fe2000f8e00ff */
[----:B------:R-:W-:Y:S01]  /*0f80*/  ULDC.64 UR10, c[0x0][0xb18] ;  /* 0x0002c600000a7ab9 */ /* 0x000fe20000000a00 */
[----:B------:R-:W-:Y:S01]  /*0f90*/  ULDC UR6, c[0x0][0x404] ;  /* 0x0001010000067ab9 */ /* 0x000fe20000000800 */
[----:B------:R-:W-:Y:S01]  /*0fa0*/  UISETP.NE.AND.EX UP0, UPT, UR7, URZ, UPT, UP0 ;  /* 0x0000003f0700728c */ /* 0x000fe2000bf05300 */
[----:B------:R-:W-:Y:S01]  /*0fb0*/  ISETP.NE.U32.AND P2, PT, RZ, UR10, PT ;  /* 0x0000000aff007c0c */ /* 0x000fe2000bf45070 */
[----:B------:R-:W-:Y:S01]  /*0fc0*/  UMOV UR4, URZ ;  /* 0x0000003f00047c82 */ /* 0x000fe20008000000 */
[----:B------:R-:W-:Y:S01]  /*0fd0*/  ULDC UR7, c[0x0][0x2e0] ;  /* 0x0000b80000077ab9 */ /* 0x000fe20000000800 */
[----:B------:R-:W-:Y:S01]  /*0fe0*/  USEL UR6, UR6, 0x1, UP0 ;  /* 0x0000000106067887 */ /* 0x000fe20008000000 */
[----:B------:R-:W-:Y:S01]  /*0ff0*/  ISETP.NE.AND.EX P2, PT, RZ, UR11, PT, P2 ;  /* 0x0000000bff007c0c */ /* 0x000fe2000bf45320 */
[----:B------:R-:W-:-:S02]  /*1000*/  ULDC UR61, c[0x0][0x288] ;  /* 0x0000a200003d7ab9 */ /* 0x000fc40000000800 */
[----:B------:R-:W-:Y:S01]  /*1010*/  UIMAD UR6, UR6, UR7, URZ ;  /* 0x00000007060672a4 */ /* 0x000fe2000f8e023f */
[----:B--2---:R-:W-:Y:S02]  /*1020*/  @P0 R2UR UR4, R2 ;  /* 0x00000000020402ca */ /* 0x004fe400000e0000 */
[----:B---3--:R-:W-:Y:S01]  /*1030*/  @P1 R2UR UR61, R4 ;  /* 0x00000000043d12ca */ /* 0x008fe200000e0000 */
[----:B-1---5:R-:W-:-:S14]  /*1040*/  @P1 BRA `(.L_x_4131) ;  /* 0x0000000000301947 */ /* 0x022fdc0003800000 */
[----:B------:R-:W-:Y:S02]  /*1050*/  ULDC.64 UR8, c[0x0][0xaf8] ;  /* 0x0002be0000087ab9 */ /* 0x000fe40000000a00 */
[----:B------:R-:W-:-:S04]  /*1060*/  ISETP.NE.U32.AND P0, PT, RZ, UR8, PT ;  /* 0x00000008ff007c0c */ /* 0x000fc8000bf05070 */
[----:B------:R-:W-:-:S13]  /*1070*/  ISETP.NE.AND.EX P0, PT, RZ, UR9, PT, P0 ;  /* 0x00000009ff007c0c */ /* 0x000fda000bf05300 */
[----:B------:R-:W-:Y:S05]  /*1080*/  @!P0 BRA `(.L_x_4131) ;  /* 0x0000000000208947 */ /* 0x000fea0003800000 */
[----:B------:R-:W0:Y:S01]  /*1090*/  LDC.64 R2, c[0x0][0xaf8] ;  /* 0x0002be00ff027b82 */ /* 0x000e220000000a00 */
[----:B------:R-:W-:Y:S01]  /*10a0*/  ULDC.64 UR8, c[0x0][0x208] ;  /* 0x0000820000087ab9 */ /* 0x000fe20000000a00 */
[----:B0-----:R-:W-:-:S05]  /*10b0*/  IMAD.WIDE R2, R206, 0x4, R2 ;  /* 0x00000004ce027825 */ /* 0x001fca00078e0202 */
[----:B------:R-:W2:Y:S04]  /*10c0*/  LDG.E R4, desc[UR8][R2.64] ;  /* 0x0000000802047981 */ /* 0x000ea8000c1e1900 */
[----:B------:R-:W3:Y:S01]  /*10d0*/  LDG.E R0, desc[UR8][R2.64+0x4] ;  /* 0x0000040802007981 */ /* 0x000ee2000c1e1900 */
[----:B--2---:R-:W-:Y:S02]  /*10e0*/  R2UR UR61, R4 ;  /* 0x00000000043d72ca */ /* 0x004fe400000e0000 */
[----:B---3--:R-:W-:-:S13]  /*10f0*/  R2UR UR5, R0 ;  /* 0x00000000000572ca */ /* 0x008fda00000e0000 */
[----:B------:R-:W-:-:S12]  /*1100*/  UIADD3 UR61, -UR61, UR5, URZ ;  /* 0x000000053d3d7290 */ /* 0x000fd8000fffe13f */
.L_x_4131:
[----:B------:R-:W-:Y:S01]  /*1110*/  IMAD.U32 R220, RZ, RZ, UR60 ;  /* 0x0000003cffdc7e24 */ /* 0x000fe2000f8e00ff */
[----:B------:R-:W-:Y:S06]  /*1120*/  @!P2 BRA `(.L_x_4132) ;  /* 0x000000000018a947 */ /* 0x000fec0003800000 */
[----:B------:R-:W-:Y:S01]  /*1130*/  LEA R2, P0, R206, UR10, 0x2 ;  /* 0x0000000ace027c11 */ /* 0x000fe2000f8010ff */
[----:B------:R-:W-:-:S03]  /*1140*/  ULDC.64 UR6, c[0x0][0x208] ;  /* 0x0000820000067ab9 */ /* 0x000fc60000000a00 */
[----:B------:R-:W-:-:S05]  /*1150*/  LEA.HI.X R3, R206, UR11, R218, 0x2, P0 ;  /* 0x0000000bce037c11 */ /* 0x000fca00080f14da */
[----:B------:R-:W2:Y:S02]  /*1160*/  LDG.E R2, desc[UR6][R2.64] ;  /* 0x0000000602027981 */ /* 0x000ea4000c1e1900 */
[----:B--2---:R-:W-:Y:S01]  /*1170*/  R2UR UR6, R2 ;  /* 0x00000000020672ca */ /* 0x004fe200000e0000 */
[----:B------:R-:W-:-:S14]  /*1180*/  BRA `(.L_x_4133) ;  /* 0x0000000000307947 */ /* 0x000fdc0003800000 */
.L_x_4132:
        /* <DEDUP_REMOVED lines=12> */
.L_x_4133:
[----:B------:R-:W-:Y:S01]  /*1250*/  UIADD3 UR6, -UR4, UR6, URZ ;  /* 0x0000000604067290 */ /* 0x000fe2000fffe13f */
[----:B------:R-:W-:Y:S01]  /*1260*/  PLOP3.LUT P0, PT, PT, PT, PT, 0x80, 0x0 ;  /* 0x000000000000781c */ /* 0x000fe20003f0f070 */
[----:B------:R-:W-:Y:S01]  /*1270*/  ULEA UR5, UR60, 0xdf, 0x7 ;  /* 0x000000df3c057891 */ /* 0x000fe2000f8e383f */
[----:B------:R-:W-:Y:S01]  /*1280*/  CS2R R2, SRZ ;  /* 0x0000000000027805 */ /* 0x000fe2000001ff00 */
[----:B------:R-:W-:Y:S01]  /*1290*/  UIADD3 UR4, UR6, 0x5f, URZ ;  /* 0x0000005f06047890 */ /* 0x000fe2000fffe03f */
[----:B------:R-:W-:Y:S01]  /*12a0*/  IMAD.MOV.U32 R0, RZ, RZ, RZ ;  /* 0x000000ffff007224 */ /* 0x000fe200078e00ff */
[----:B------:R-:W-:Y:S01]  /*12b0*/  CS2R R148, SRZ ;  /* 0x0000000000947805 */ /* 0x000fe2000001ff00 */
[----:B------:R-:W-:Y:S01]  /*12c0*/  IMAD.U32 R201, RZ, RZ, UR6 ;  /* 0x00000006ffc97e24 */ /* 0x000fe2000f8e00ff */
[----:B------:R-:W-:Y:S01]  /*12d0*/  UIADD3 UR6, UR6, UR5, -UR61 ;  /* 0x0000000506067290 */ /* 0x000fe2000fffe83d */
[----:B------:R-:W-:Y:S01]  /*12e0*/  IMAD.MOV.U32 R150, RZ, RZ, RZ ;  /* 0x000000ffff967224 */ /* 0x000fe200078e00ff */
        /* <DEDUP_REMOVED lines=67> */
[----:B------:R-:W-:Y:S01]  /*1720*/  CS2R R32, SRZ ;  /* 0x0000000000207805 */ /* 0x000fe2000001ff00 */
[----:B------:R-:W-:Y:S01]  /*1730*/  IMAD.MOV.U32 R10, RZ, RZ, RZ ;  /* 0x000000ffff0a7224 */ /* 0x000fe200078e00ff */
[----:B------:R-:W-:-:S02]  /*1740*/  CS2R R26, SRZ ;  /* 0x00000000001a7805 */ /* 0x000fc4000001ff00 */
[----:B------:R-:W-:Y:S01]  /*1750*/  CS2R R28, SRZ ;  /* 0x00000000001c7805 */ /* 0x000fe2000001ff00 */
[----:B------:R-:W-:Y:S01]  /*1760*/  IMAD.MOV.U32 R12, RZ, RZ, RZ ;  /* 0x000000ffff0c7224 */ /* 0x000fe200078e00ff */
[----:B------:R-:W-:Y:S01]  /*1770*/  CS2R R24, SRZ ;  /* 0x0000000000187805 */ /* 0x000fe2000001ff00 */
        /* <DEDUP_REMOVED lines=40> */
.L_x_4135:
[----:B------:R-:W0:Y:S01]  /*1a00*/  S2R R3, SR_CgaCtaId ;  /* 0x0000000000037919 */ /* 0x000e220000008800 */
[----:B------:R-:W-:Y:S02]  /*1a10*/  LEA.HI R0, R221, R221, RZ, 0x1 ;  /* 0x000000dddd007211 */ /* 0x000fe400078f08ff */
[----:B------:R-:W-:Y:S01]  /*1a20*/  MOV R2, 0x400 ;  /* 0x0000040000027802 */ /* 0x000fe20000000f00 */
[----:B------:R-:W1:Y:S01]  /*1a30*/  S2R R16, SR_TID.X ;  /* 0x0000000000107919 */ /* 0x000e620000002100 */
[----:B------:R-:W-:-:S05]  /*1a40*/  LOP3.LUT R0, R0, 0xfffffffe, RZ, 0xc0, !PT ;  /* 0xfffffffe00007812 */ /* 0x000fca00078ec0ff */
[----:B------:R-:W-:Y:S01]  /*1a50*/  IMAD.IADD R0, R221, 0x1, -R0 ;  /* 0x00000001dd007824 */ /* 0x000fe200078e0a00 */
[----:B0-----:R-:W-:-:S04]  /*1a60*/  LEA R5, R3, R2, 0x18 ;  /* 0x0000000203057211 */ /* 0x001fc800078ec0ff */
[----:B------:R-:W-:Y:S02]  /*1a70*/  SHF.L.U32 R2, R0, 0x1f, RZ ;  /* 0x0000001f00027819 */ /* 0x000fe400000006ff */
[----:B-1----:R-:W-:Y:S02]  /*1a80*/  SHF.R.U32.HI R16, RZ, 0x7, R16 ;  /* 0x00000007ff107819 */ /* 0x002fe40000011610 */
[----:B------:R-:W0:Y:S03]  /*1a90*/  SYNCS.PHASECHK.TRANS64.TRYWAIT P0, [R5+URZ+0x32400], R2 ;  /* 0x03240002050075a7 */ /* 0x000e26000800017f */
[----:B------:R-:W-:Y:S01]  /*1aa0*/  VIADD R213, R16, 0x8 ;  /* 0x0000000810d57836 */ /* 0x000fe20000000000 */
[----:B0-----:R-:W-:Y:S06]  /*1ab0*/  @!P0 BRA `(.L_x_4136) ;  /* 0x000000f400ec8947 */ /* 0x001fec0003800000 */
.L_x_4271:
[----:B------:R-:W-:Y:S05]  /*1ac0*/  WARPSYNC.ALL ;  /* 0x0000000000007948 */ /* 0x000fea0003800000 */
[----:B------:R-:W-:Y:S01]  /*1ad0*/  R2UR UR4, R225 ;  /* 0x00000000e10472ca */ /* 0x000fe200000e0000 */
[----:B------:R1:W-:-:S12]  /*1ae0*/  BAR.SYNC.DEFER_BLOCKING R213, 0x100 ;  /* 0x000400d50000751d */ /* 0x0003d80000010000 */
[----:B------:R-:W-:-:S05]  /*1af0*/  IMAD.U32 R0, RZ, RZ, UR4 ;  /* 0x00000004ff007e24 */ /* 0x000fca000f8e00ff */
[----:B------:R-:W-:-:S13]  /*1b00*/  ISETP.NE.AND P0, PT, R0, 0x3, PT ;  /* 0x000000030000780c */ /* 0x000fda0003f05270 */
[----:B-1----:R-:W-:Y:S05]  /*1b10*/  @!P0 BRA `(.L_x_4137) ;  /* 0x0000000000048947 */ /* 0x002fea0003800000 */
[----:B------:R-:W-:Y:S01]  /*1b20*/  BPT.TRAP 0x1 ;  /* 0x000000040000795c */ /* 0x000fe20000300000 */
.L_x_4137:
[----:B------:R-:W-:Y:S02]  /*1b30*/  IMAD.U32 R3, RZ, RZ, UR37 ;  /* 0x00000025ff037e24 */ /* 0x000fe4000f8e00ff */
[----:B------:R-:W-:-:S03]  /*1b40*/  IMAD.U32 R0, RZ, RZ, UR36 ;  /* 0x00000024ff007e24 */ /* 0x000fc6000f8e00ff */
[----:B------:R-:W-:Y:S01]  /*1b50*/  SHF.L.U32 R3, R3, 0x1f, RZ ;  /* 0x0000001f03037819 */ /* 0x000fe200000006ff */
[----:B------:R-:W-:-:S04]  /*1b60*/  IMAD R0, R0, 0x8, R5 ;  /* 0x0000000800007824 */ /* 0x000fc800078e0205 */
[----:B------:R1:W2:Y:S01]  /*1b70*/  SYNCS.PHASECHK.TRANS64.TRYWAIT P1, [R0+URZ+0x32430], R3 ;  /* 0x03243003000075a7 */ /* 0x0002a2000802017f */
[----:B------:R-:W-:Y:S05]  /*1b80*/  @!P0 BRA `(.L_x_4138) ;  /* 0x0000000000048947 */ /* 0x000fea0003800000 */
[----:B------:R-:W-:Y:S01]  /*1b90*/  BPT.TRAP 0x1 ;  /* 0x000000040000795c */ /* 0x000fe20000300000 */
.L_x_4138:
[----:B--2---:R-:W-:Y:S05]  /*1ba0*/  @P1 BRA `(.L_x_4139) ;  /* 0x0000000000081947 */ /* 0x004fea0003800000 */
[----:B------:R-:W2:Y:S02]  /*1bb0*/  SYNCS.PHASECHK.TRANS64.TRYWAIT P1, [R0+URZ+0x32430], R3 ;  /* 0x03243003000075a7 */ /* 0x000ea4000802017f */
[----:B--2---:R-:W-:Y:S05]  /*1bc0*/  @!P1 BRA `(.L_x_4140) ;  /* 0x000000f400bc9947 */ /* 0x004fea0003800000 */
.L_x_4139:
[----:B------:R-:W-:Y:S01]  /*1bd0*/  R2UR UR4, R5 ;  /* 0x00000000050472ca */ /* 0x000fe200000e0000 */
[----:B------:R-:W-:Y:S01]  /*1be0*/  WARPGROUP.ARRIVE ;  /* 0x00000000000079c5 */ /* 0x000fe20000000000 */
[----:B------:R-:W-:Y:S01]  /*1bf0*/  UMOV UR8, UR38 ;  /* 0x0000002600087c82 */ /* 0x000fe20008000000 */
[----:B------:R-:W-:Y:S01]  /*1c00*/  UMOV UR9, 0x40000040 ;  /* 0x4000004000097882 */ /* 0x000fe20000000000 */
[----:B------:R-:W-:Y:S01]  /*1c10*/  UMOV UR11, 0x40000040 ;  /* 0x40000040000b7882 */ /* 0x000fe20000000000 */
[----:B------:R-:W-:-:S08]  /*1c20*/  UIADD3 UR5, UR38, 0x2, URZ ;  /* 0x0000000226057890 */ /* 0x000fd0000fffe03f */
[----:B------:R-:W-:-:S04]  /*1c30*/  UIADD3 UR4, UR4, 0x1c400, URZ ;  /* 0x0001c40004047890 */ /* 0x000fc8000fffe03f */
[----:B------:R-:W-:-:S04]  /*1c40*/  USHF.R.U32.HI UR4, URZ, 0x4, UR4 ;  /* 0x000000043f047899 */ /* 0x000fc80008011604 */
        /* <DEDUP_REMOVED lines=40> */
.L_x_4272:
[----:B------:R-:W-:Y:S05]  /*1ed0*/  @!P0 BRA `(.L_x_4142) ;  /* 0x0000000000048947 */ /* 0x000fea0003800000 */
[----:B------:R-:W-:Y:S01]  /*1ee0*/  BPT.TRAP 0x1 ;  /* 0x000000040000795c */ /* 0x000fe20000300000 */
.L_x_4142:
[----:B------:R4:W0:Y:S01]  /*1ef0*/  SYNCS.PHASECHK.TRANS64.TRYWAIT P1, [R0+URZ+0x32450], R3 ;  /* 0x03245003000075a7 */ /* 0x000822000802017f */
[----:B------:R-:W-:Y:S05]  /*1f00*/  @!P0 BRA `(.L_x_4143) ;  /* 0x0000000000048947 */ /* 0x000fea0003800000 */
[----:B------:R-:W-:Y:S01]  /*1f10*/  BPT.TRAP 0x1 ;  /* 0x000000040000795c */ /* 0x000fe20000300000 */
.L_x_4143:
[----:B0-----:R-:W-:Y:S05]  /*1f20*/  @P1 BRA `(.L_x_4144) ;  /* 0x0000000000081947 */ /* 0x001fea0003800000 */
[----:B------:R-:W0:Y:S02]  /*1f30*/  SYNCS.PHASECHK.TRANS64.TRYWAIT P1, [R0+URZ+0x32450], R3 ;  /* 0x03245003000075a7 */ /* 0x000e24000802017f */
[----:B0-----:R-:W-:Y:S05]  /*1f40*/  @!P1 BRA `(.L_x_4145) ;  /* 0x000000f400049947 */ /* 0x001fea0003800000 */
.L_x_4144:
[----:B------:R-:W-:Y:S01]  /*1f50*/  R2UR UR4, R5 ;  /* 0x00000000050472ca */ /* 0x000fe200000e0000 */
[----:B------:R-:W-:Y:S01]  /*1f60*/  WARPGROUP.ARRIVE ;  /* 0x00000000000079c5 */ /* 0x000fe20000000000 */
[----:B------:R-:W-:Y:S01]  /*1f70*/  UMOV UR9, 0x40000040 ;  /* 0x4000004000097882 */ /* 0x000fe20000000000 */
[----:B------:R-:W-:Y:S01]  /*1f80*/  UMOV UR11, 0x40000040 ;  /* 0x40000040000b7882 */ /* 0x000fe20000000000 */
[----:B------:R-:W-:Y:S01]  /*1f90*/  UMOV UR13, 0x40000040 ;  /* 0x40000040000d7882 */ /* 0x000fe20000000000 */
[----:B------:R-:W-:Y:S01]  /*1fa0*/  UMOV UR15, 0x40000040 ;  /* 0x40000040000f7882 */ /* 0x000fe20000000000 */
[----:B------:R-:W-:Y:S01]  /*1fb0*/  IMAD.U32 R9, RZ, RZ, UR13 ;  /* 0x0000000dff097e24 */ /* 0x000fe2000f8e00ff */
[----:B------:R-:W-:Y:S01]  /*1fc0*/  UMOV UR17, 0x40000040 ;  /* 0x4000004000117882 */ /* 0x000fe20000000000 */
[----:B------:R-:W-:Y:S01]  /*1fd0*/  IMAD.U32 R11, RZ, RZ, UR9 ;  /* 0x00000009ff0b7e24 */ /* 0x000fe2000f8e00ff */
        /* <DEDUP_REMOVED lines=8> */
[----:B------:R-:W-:Y:S01]  /*2060*/  USHF.R.U32.HI UR4, URZ, 0x4, UR4 ;  /* 0x000000043f047899 */ /* 0x000fe20008011604 */
[----:B------:R-:W-:Y:S01]  /*2070*/  IMAD R20, R20, 0x80, R205 ;  /* 0x0000008014147824 */ /* 0x000fe200078e02cd */
[----:B------:R-:W-:Y:S01]  /*2080*/  UMOV UR31, 0x40000040 ;  /* 0x40000040001f7882 */ /* 0x000fe20000000000 */
[----:B------:R-:W-:Y:S01]  /*2090*/  UMOV UR33, 0x40000040 ;  /* 0x4000004000217882 */ /* 0x000fe20000000000 */
[----:B------:R-:W-:Y:S01]  /*20a0*/  ULOP3.LUT UR7, UR4, 0x3fff, URZ, 0xc0, !UPT ;  /* 0x00003fff04077892 */ /* 0x000fe2000f8ec03f */
[----:B------:R-:W0:Y:S01]  /*20b0*/  S2R R72, SR_TID.X ;  /* 0x0000000000487919 */ /* 0x000e220000002100 */
[----:B------:R-:W-:-:S02]  /*20c0*/  ULOP3.LUT UR4, UR40, 0x10000, URZ, 0xfc, !UPT ;  /* 0x0001000028047892 */ /* 0x000fc4000f8efc3f */
[----:B------:R-:W-:Y:S02]  /*20d0*/  ULOP3.LUT UR38, UR7, 0x10000, URZ, 0xfc, !UPT ;  /* 0x0001000007267892 */ /* 0x000fe4000f8efc3f */
[----:B------:R-:W-:Y:S02]  /*20e0*/  UIADD3 UR6, UR4, 0x2, URZ ;  /* 0x0000000204067890 */ /* 0x000fe4000fffe03f */
[----:B------:R-:W-:Y:S01]  /*20f0*/  UIMAD UR5, UR36, 0xc00, UR38 ;  /* 0x00000c00240578a4 */ /* 0x000fe2000f8e0226 */
[----:B------:R-:W-:Y:S01]  /*2100*/  UMOV UR8, UR4 ;  /* 0x0000000400087c82 */ /* 0x000fe20008000000 */
[----:B------:R-:W-:Y:S01]  /*2110*/  UIADD3 UR16, UR4, 0x406, URZ ;  /* 0x0000040604107890 */ /* 0x000fe2000fffe03f */
[----:B------:R-:W-:Y:S02]  /*2120*/  IMAD.U32 R10, RZ, RZ, UR8 ;  /* 0x00000008ff0a7e24 */ /* 0x000fe4000f8e00ff */
[----:B------:R-:W-:Y:S01]  /*2130*/  UMOV UR12, UR6 ;  /* 0x00000006000c7c82 */ /* 0x000fe20008000000 */
[----:B------:R-:W-:Y:S01]  /*2140*/  UIADD3 UR6, UR4, 0x4, URZ ;  /* 0x0000000404067890 */ /* 0x000fe2000fffe03f */
[----:B------:R-:W-:Y:S01]  /*2150*/  IMAD.U32 R8, RZ, RZ, UR12 ;  /* 0x0000000cff087e24 */ /* 0x000fe2000f8e00ff */
[----:B------:R-:W-:Y:S01]  /*2160*/  UMOV UR10, UR5 ;  /* 0x00000005000a7c82 */ /* 0x000fe20008000000 */
[----:B------:R-:W-:Y:S01]  /*2170*/  UIADD3 UR18, UR5, 0x306, URZ ;  /* 0x0000030605127890 */ /* 0x000fe2000fffe03f */
[----:B------:R-:W-:Y:S01]  /*2180*/  HGMMA.64x96x16.F32 R24, gdesc[UR8], R24, gsb0 ;  /* 0x01600000081879f0 */ /* 0x000fe20008000818 */
[----:B------:R-:W-:-:S02]  /*2190*/  UIADD3 UR8, UR5, 0x2, URZ ;  /* 0x0000000205087890 */ /* 0x000fc4000fffe03f */
[----:B------:R-:W-:Y:S01]  /*21a0*/  UIADD3 UR10, UR5, 0x302, URZ ;  /* 0x00000302050a7890 */ /* 0x000fe2000fffe03f */
[----:B------:R-:W-:Y:S01]  /*21b0*/  UMOV UR9, 0x40000040 ;  /* 0x4000004000097882 */ /* 0x000fe20000000000 */
[----:B------:R-:W-:Y:S01]  /*21c0*/  UMOV UR11, 0x40000040 ;  /* 0x40000040000b7882 */ /* 0x000fe20000000000 */
[----:B------:R-:W-:Y:S02]  /*21d0*/  UIADD3 UR20, UR4, 0x800, URZ ;  /* 0x0000080004147890 */ /* 0x000fe4000fffe03f */
[----:B------:R-:W-:Y:S01]  /*21e0*/  UMOV UR14, UR8 ;  /* 0x00000008000e7c82 */ /* 0x000fe20008000000 */
[----:B------:R-:W-:Y:S02]  /*21f0*/  UIADD3 UR8, UR5, 0x4, URZ ;  /* 0x0000000405087890 */ /* 0x000fe4000fffe03f */
[----:B------:R-:W-:Y:S02]  /*2200*/  UIADD3 UR22, UR5, 0x600, URZ ;  /* 0x0000060005167890 */ /* 0x000fe4000fffe03f */
[----:B------:R-:W-:-:S02]  /*2210*/  UIADD3 UR24, UR4, 0x802, URZ ;  /* 0x0000080204187890 */ /* 0x000fc4000fffe03f */
[----:B------:R-:W-:Y:S02]  /*2220*/  UIADD3 UR26, UR5, 0x602, URZ ;  /* 0x00000602051a7890 */ /* 0x000fe4000fffe03f */
[----:B------:R-:W-:Y:S02]  /*2230*/  UIADD3 UR28, UR4, 0x804, URZ ;  /* 0x00000804041c7890 */ /* 0x000fe4000fffe03f */
[----:B------:R-:W-:Y:S02]  /*2240*/  UIADD3 UR30, UR5, 0x604, URZ ;  /* 0x00000604051e7890 */ /* 0x000fe4000fffe03f */
[----:B------:R-:W-:Y:S02]  /*2250*/  UIADD3 UR32, UR4, 0x806, URZ ;  /* 0x0000080604207890 */ /* 0x000fe4000fffe03f */
[----:B------:R-:W-:Y:S01]  /*2260*/  UIADD3 UR34, UR5, 0x606, URZ ;  /* 0x0000060605227890 */ /* 0x000fe2000fffe03f */
        /* <DEDUP_REMOVED lines=17> */
[----:B------:R-:W-:Y:S01]  /*2380*/  ULOP3.LUT UR7, UR7, 0x3000000, URZ, 0xfc, !UPT ;  /* 0x0300000007077892 */ /* 0x000fe2000f8efc3f */
        /* <DEDUP_REMOVED lines=21> */
[----:B---3--:R-:W-:Y:S01]  /*24e0*/  IMAD.U32 R5, RZ, RZ, UR13 ;  /* 0x0000000dff057e24 */ /* 0x008fe2000f8e00ff */
        /* <DEDUP_REMOVED lines=9> */
[----:B------:R-:W-:Y:S01]  /*2580*/  R2UR UR6, R201 ;  /* 0x00000000c90672ca */ /* 0x000fe200000e0000 */
[----:B-12-4-:R-:W-:Y:S01]  /*2590*/  IMAD.U32 R3, RZ, RZ, UR13 ;  /* 0x0000000dff037e24 */ /* 0x016fe2000f8e00ff */
        /* <DEDUP_REMOVED lines=8> */
[----:B------:R-:W-:Y:S02]  /*2620*/  UIADD3 UR5, -UR61, 0x61, UR4 ;  /* 0x000000613d057890 */ /* 0x000fe4000fffe104 */
[----:B------:R-:W-:-:S04]  /*2630*/  UIADD3 UR4, UR4, 0x60, URZ ;  /* 0x0000006004047890 */ /* 0x000fc8000fffe03f */
[----:B------:R-:W-:Y:S02]  /*2640*/  IMAD.U32 R13, RZ, RZ, UR5 ;  /* 0x00000005ff0d7e24 */ /* 0x000fe4000f8e00ff */
[----:B------:R-:W-:Y:S01]  /*2650*/  IMAD.U32 R21, RZ, RZ, UR4 ;  /* 0x00000004ff157e24 */ /* 0x000fe2000f8e00ff */
[----:B------:R-:W-:Y:S01]  /*2660*/  ULDC UR4, c[0x0][0xa80] ;  /* 0x0002a00000047ab9 */ /* 0x000fe20000000800 */
[C---:B------:R-:W-:Y:S02]  /*2670*/  IMAD R13, R204.reuse, -0x2, R13 ;  /* 0xfffffffecc0d7824 */ /* 0x040fe400078e020d */
[----:B------:R-:W-:-:S03]  /*2680*/  IMAD R12, R204, -0x2, R21 ;  /* 0xfffffffecc0c7824 */ /* 0x000fc600078e0215 */
[----:B------:R-:W-:Y:S02]  /*2690*/  IADD3 R21, R13, 0x8, R20 ;  /* 0x000000080d157810 */ /* 0x000fe40007ffe014 */
[----:B------:R-:W-:Y:S02]  /*26a0*/  VIADDMNMX R13, R20, R13, R12, PT ;  /* 0x0000000d140d7246 */ /* 0x000fe4000380010c */
[----:B------:R-:W-:Y:S02]  /*26b0*/  VIMNMX R20, R12, R21, PT ;  /* 0x000000150c147248 */ /* 0x000fe40003fe0100 */
[C---:B------:R-:W-:Y:S02]  /*26c0*/  ISETP.GT.AND P1, PT, R13.reuse, RZ, PT ;  /* 0x000000ff0d00720c */ /* 0x040fe40003f24270 */
[C---:B------:R-:W-:Y:S02]  /*26d0*/  ISETP.GT.AND P6, PT, R13.reuse, 0x1, PT ;  /* 0x000000010d00780c */ /* 0x040fe40003fc4270 */
[----:B------:R-:W-:-:S02]  /*26e0*/  ISETP.GT.AND P5, PT, R13, 0x8, PT ;  /* 0x000000080d00780c */ /* 0x000fc40003fa4270 */
[C---:B------:R-:W-:Y:S02]  /*26f0*/  ISETP.GT.AND P3, PT, R13.reuse, 0x9, PT ;  /* 0x000000090d00780c */ /* 0x040fe40003f64270 */
[C---:B------:R-:W-:Y:S02]  /*2700*/  ISETP.GT.AND P4, PT, R13.reuse, 0x10, PT ;  /* 0x000000100d00780c */ /* 0x040fe40003f84270 */
[----:B------:R-:W-:Y:S01]  /*2710*/  ISETP.GT.AND P2, PT, R13, 0x11, PT ;  /* 0x000000110d00780c */ /* 0x000fe20003f44270 */
        /* <DEDUP_REMOVED lines=45> */
[----:B------:R-:W-:Y:S02]  /*29f0*/  FMNMX.FTZ R12, R21, R25, !PT ;  /* 0x00000019150c7209 */ /* 0x000fe40007810000 */
[----:B------:R-:W-:Y:S02]  /*2a00*/  FSEL R29, R29, -INF , P3 ;  /* 0xff8000001d1d7808 */ /* 0x000fe40001800000 */
[C---:B------:R-:W-:Y:S02]  /*2a10*/  ISETP.GT.AND P3, PT, R13.reuse, 0x21, PT ;  /* 0x000000210d00780c */ /* 0x040fe40003f64270 */
[----:B------:R-:W-:Y:S02]  /*2a20*/  FSEL R158, R40, -INF , P5 ;  /* 0xff800000289e7808 */ /* 0x000fe40002800000 */
[----:B------:R-:W-:Y:S02]  /*2a30*/  ISETP.GT.AND P5, PT, R13, 0x38, PT ;  /* 0x000000380d00780c */ /* 0x000fe40003fa4270 */
[----:B------:R-:W-:-:S02]  /*2a40*/  FSEL R159, R48, -INF , P1 ;  /* 0xff800000309f7808 */ /* 0x000fc40000800000 */
[----:B------:R-:W-:Y:S02]  /*2a50*/  FSEL R163, R49, -INF , P6 ;  /* 0xff80000031a37808 */ /* 0x000fe40003000000 */
[----:B------:R-:W-:Y:S02]  /*2a60*/  FSEL R157, R32, -INF , P4 ;  /* 0xff800000209d7808 */ /* 0x000fe40002000000 */
[----:B------:R-:W-:Y:S02]  /*2a70*/  FSEL R161, R33, -INF , P2 ;  /* 0xff80000021a17808 */ /* 0x000fe40001000000 */
[C---:B------:R-:W-:Y:S02]  /*2a80*/  ISETP.GT.AND P1, PT, R13.reuse, 0x48, PT ;  /* 0x000000480d00780c */ /* 0x040fe40003f24270 */
[----:B------:R-:W-:Y:S02]  /*2a90*/  ISETP.GT.AND P6, PT, R13, 0x49, PT ;  /* 0x000000490d00780c */ /* 0x000fe40003fc4270 */
[----:B------:R-:W-:-:S02]  /*2aa0*/  FMNMX.FTZ R24, R73, R12, !PT ;  /* 0x0000000c49187209 */ /* 0x000fc40007810000 */
[C---:B------:R-:W-:Y:S02]  /*2ab0*/  ISETP.GT.AND P4, PT, R13.reuse, 0x28, PT ;  /* 0x000000280d00780c */ /* 0x040fe40003f84270 */
[----:B------:R-:W-:Y:S02]  /*2ac0*/  ISETP.GT.AND P2, PT, R13, 0x29, PT ;  /* 0x000000290d00780c */ /* 0x000fe40003f44270 */
[----:B------:R-:W-:Y:S02]  /*2ad0*/  FSEL R162, R41, -INF , P3 ;  /* 0xff80000029a27808 */ /* 0x000fe40001800000 */
[C---:B------:R-:W-:Y:S02]  /*2ae0*/  ISETP.GT.AND P3, PT, R13.reuse, 0x39, PT ;  /* 0x000000390d00780c */ /* 0x040fe40003f64270 */
[----:B------:R-:W-:Y:S02]  /*2af0*/  FSEL R168, R52, -INF , P5 ;  /* 0xff80000034a87808 */ /* 0x000fe40002800000 */
[----:B------:R-:W-:-:S02]  /*2b00*/  ISETP.GT.AND P5, PT, R13, 0x50, PT ;  /* 0x000000500d00780c */ /* 0x000fc40003fa4270 */
[----:B------:R-:W-:Y:S02]  /*2b10*/  FSEL R169, R60, -INF , P1 ;  /* 0xff8000003ca97808 */ /* 0x000fe40000800000 */
[----:B------:R-:W-:Y:S02]  /*2b20*/  FSEL R173, R61, -INF , P6 ;  /* 0xff8000003dad7808 */ /* 0x000fe40003000000 */
[----:B------:R-:W-:Y:S02]  /*2b30*/  FMNMX.FTZ R24, R29, R24, !PT ;  /* 0x000000181d187209 */ /* 0x000fe40007810000 */
[----:B------:R-:W-:Y:S02]  /*2b40*/  FSEL R167, R44, -INF , P4 ;  /* 0xff8000002ca77808 */ /* 0x000fe40002000000 */
[----:B------:R-:W-:Y:S02]  /*2b50*/  FSEL R171, R45, -INF , P2 ;  /* 0xff8000002dab7808 */ /* 0x000fe40001000000 */
[----:B------:R-:W-:-:S02]  /*2b60*/  ISETP.GT.AND P1, PT, R20, RZ, PT ;  /* 0x000000ff1400720c */ /* 0x000fc40003f24270 */
[----:B------:R-:W-:Y:S02]  /*2b70*/  ISETP.GT.AND P6, PT, R20, 0x1, PT ;  /* 0x000000011400780c */ /* 0x000fe40003fc4270 */
        /* <DEDUP_REMOVED lines=10> */
[----:B------:R-:W-:-:S02]  /*2c20*/  FSEL R164, R57, -INF , P2 ;  /* 0xff80000039a47808 */ /* 0x000fc40001000000 */
[C---:B------:R-:W-:Y:S02]  /*2c30*/  ISETP.GT.AND P4, PT, R13.reuse, 0x58, PT ;  /* 0x000000580d00780c */ /* 0x040fe40003f84270 */
        /* <DEDUP_REMOVED lines=14> */
[----:B------:R-:W-:Y:S02]  /*2d20*/  ISETP.GT.AND P5, PT, R20, 0x18, PT ;  /* 0x000000181400780c */ /* 0x000fe40003fa4270 */
[----:B------:R-:W-:Y:S02]  /*2d30*/  FMNMX.FTZ R41, R158, R41, !PT ;  /* 0x000000299e297209 */ /* 0x000fe40007810000 */
[----:B------:R-:W-:-:S02]  /*2d40*/  FSEL R180, R35, -INF , P6 ;  /* 0xff80000023b47808 */ /* 0x000fc40003000000 */
[----:B------:R-:W-:Y:S02]  /*2d50*/  FMNMX.FTZ R13, R176, R13, !PT ;  /* 0x0000000db00d7209 */ /* 0x000fe40007810000 */
[----:B------:R-:W-:Y:S02]  /*2d60*/  ISETP.GT.AND P3, PT, R20, 0x19, PT ;  /* 0x000000191400780c */ /* 0x000fe40003f64270 */
[----:B------:R-:W-:Y:S02]  /*2d70*/  FMNMX.FTZ R26, R162, R41, !PT ;  /* 0x00000029a21a7209 */ /* 0x000fe40007810000 */
[----:B------:R-:W-:Y:S02]  /*2d80*/  FSEL R191, R38, -INF , P5 ;  /* 0xff80000026bf7808 */ /* 0x000fe40002800000 */
[----:B------:R-:W-:Y:S02]  /*2d90*/  FMNMX.FTZ R24, R180, R13, !PT ;  /* 0x0000000db4187209 */ /* 0x000fe40007810000 */
[----:B------:R-:W-:-:S02]  /*2da0*/  ISETP.GT.AND P1, PT, R20, 0x20, PT ;  /* 0x000000201400780c */ /* 0x000fc40003f24270 */
[----:B------:R-:W-:Y:S02]  /*2db0*/  FMNMX.FTZ R26, R167, R26, !PT ;  /* 0x0000001aa71a7209 */ /* 0x000fe40007810000 */
[----:B------:R-:W-:Y:S02]  /*2dc0*/  FSEL R196, R39, -INF , P3 ;  /* 0xff80000027c47808 */ /* 0x000fe40001800000 */
[----:B------:R-:W-:Y:S02]  /*2dd0*/  FMNMX.FTZ R13, R191, R24, !PT ;  /* 0x00000018bf0d7209 */ /* 0x000fe40007810000 */
[----:B------:R-:W-:Y:S02]  /*2de0*/  ISETP.GT.AND P6, PT, R20, 0x21, PT ;  /* 0x000000211400780c */ /* 0x000fe40003fc4270 */
[----:B------:R-:W-:Y:S02]  /*2df0*/  FMNMX.FTZ R26, R171, R26, !PT ;  /* 0x0000001aab1a7209 */ /* 0x000fe40007810000 */
[----:B------:R-:W-:-:S02]  /*2e00*/  FSEL R177, R42, -INF , P1 ;  /* 0xff8000002ab17808 */ /* 0x000fc40000800000 */
[----:B------:R-:W-:Y:S02]  /*2e10*/  FMNMX.FTZ R24, R196, R13, !PT ;  /* 0x0000000dc4187209 */ /* 0x000fe40007810000 */
[C---:B------:R-:W-:Y:S02]  /*2e20*/  ISETP.GT.AND P5, PT, R20.reuse, 0x28, PT ;  /* 0x000000281400780c */ /* 0x040fe40003fa4270 */
        /* <DEDUP_REMOVED lines=47> */
[----:B------:R-:W-:Y:S01]  /*3120*/  FSEL R195, R66, -INF , P1 ;  /* 0xff80000042c37808 */ /* 0x000fe20000800000 */
[----:B------:R-:W1:Y:S01]  /*3130*/  SHFL.BFLY PT, R35, R26, 0x2, 0x1f ;  /* 0x0c401f001a237f89 */ /* 0x000e6200000e0000 */
        /* <DEDUP_REMOVED lines=9> */
[----:B------:R-:W-:Y:S02]  /*31d0*/  FMNMX.FTZ R24, R211, R20, !PT ;  /* 0x00000014d3187209 */ /* 0x000fe40007810000 */
[----:B-1----:R-:W-:-:S03]  /*31e0*/  FMNMX.FTZ R35, R26, R35, !PT ;  /* 0x000000231a237209 */ /* 0x002fc60007810000 */
[----:B------:R-:W1:Y:S04]  /*31f0*/  SHFL.BFLY PT, R13, R24, 0x2, 0x1f ;  /* 0x0c401f00180d7f89 */ /* 0x000e6800000e0000 */
[----:B------:R-:W2:Y:S01]  /*3200*/  SHFL.BFLY PT, R20, R35, 0x1, 0x1f ;  /* 0x0c201f0023147f89 */ /* 0x000ea200000e0000 */
[----:B-1----:R-:W-:Y:S01]  /*3210*/  FMNMX.FTZ R26, R24, R13, !PT ;  /* 0x0000000d181a7209 */ /* 0x002fe20007810000 */
[----:B------:R-:W-:Y:S01]  /*3220*/  IMAD.U32 R13, RZ, RZ, UR4 ;  /* 0x00000004ff0d7e24 */ /* 0x000fe2000f8e00ff */
[----:B------:R-:W-:Y:S01]  /*3230*/  UIMAD UR4, UR36, 0xc00, UR7 ;  /* 0x00000c00240478a4 */ /* 0x000fe2000f8e0207 */
[----:B--2---:R-:W-:Y:S02]  /*3240*/  FMNMX.FTZ R20, R35, R20, !PT ;  /* 0x0000001423147209 */ /* 0x004fe40007810000 */
[----:B------:R-:W1:Y:S02]  /*3250*/  SHFL.BFLY PT, R39, R26, 0x1, 0x1f ;  /* 0x0c201f001a277f89 */ /* 0x000e6400000e0000 */
[C---:B------:R-:W-:Y:S01]  /*3260*/  FSETP.NEU.FTZ.AND P1, PT, R20.reuse, -INF , PT ;  /* 0xff8000001400780b */ /* 0x040fe20003f3d000 */
[----:B------:R-:W-:Y:S01]  /*3270*/  FMUL.FTZ R210, R20, R13 ;  /* 0x0000000d14d27220 */ /* 0x000fe20000410000 */
[----:B------:R-:W-:-:S04]  /*3280*/  UMOV UR10, UR4 ;  /* 0x00000004000a7c82 */ /* 0x000fc80008000000 */
[----:B------:R-:W-:-:S05]  /*3290*/  FSEL R210, R210, RZ, P1 ;  /* 0x000000ffd2d27208 */ /* 0x000fca0000800000 */
        /* <DEDUP_REMOVED lines=9> */
[--C-:B------:R-:W-:Y:S01]  /*3330*/  FFMA.FTZ R158, R158, R13, -R210.reuse ;  /* 0x0000000d9e9e7223 */ /* 0x100fe200000108d2 */
[----:B-1----:R-:W-:Y:S01]  /*3340*/  FMNMX.FTZ R21, R26, R39, !PT ;  /* 0x000000271a157209 */ /* 0x002fe20007810000 */
[-CC-:B------:R-:W-:Y:S01]  /*3350*/  FFMA.FTZ R216, R163, R13.reuse, -R210.reuse ;  /* 0x0000000da3d87223 */ /* 0x180fe200000108d2 */
[-CC-:B------:R-:W-:Y:S01]  /*3360*/  FFMA.FTZ R163, R168, R13.reuse, -R210.reuse ;  /* 0x0000000da8a37223 */ /* 0x180fe200000108d2 */
[-CC-:B------:R-:W-:Y:S01]  /*3370*/  FFMA.FTZ R168, R172, R13.reuse, -R210.reuse ;  /* 0x0000000daca87223 */ /* 0x180fe200000108d2 */
[C---:B------:R-:W-:Y:S01]  /*3380*/  FSETP.NEU.FTZ.AND P1, PT, R21.reuse, -INF , PT ;  /* 0xff8000001500780b */ /* 0x040fe20003f3d000 */
[-C--:B------:R-:W-:Y:S01]  /*3390*/  FMUL.FTZ R212, R21, R13.reuse ;  /* 0x0000000d15d47220 */ /* 0x080fe20000410000 */
[----:B------:R-:W1:Y:S01]  /*33a0*/  MUFU.EX2 R184, R184 ;  /* 0x000000b800b87308 */ /* 0x000e620000000800 */
[-CC-:B------:R-:W-:Y:S01]  /*33b0*/  FFMA.FTZ R159, R159, R13.reuse, -R210.reuse ;  /* 0x0000000d9f9f7223 */ /* 0x180fe200000108d2 */
[-CC-:B------:R-:W-:Y:S01]  /*33c0*/  FFMA.FTZ R160, R160, R13.reuse, -R210.reuse ;  /* 0x0000000da0a07223 */ /* 0x180fe200000108d2 */
[-CC-:B------:R-:W-:Y:S01]  /*33d0*/  FFMA.FTZ R12, R12, R13.reuse, -R210.reuse ;  /* 0x0000000d0c0c7223 */ /* 0x180fe200000108d2 */
[----:B------:R-:W-:Y:S01]  /*33e0*/  FSEL R212, R212, RZ, P1 ;  /* 0x000000ffd4d47208 */ /* 0x000fe20000800000 */
[-CC-:B------:R-:W-:Y:S01]  /*33f0*/  FFMA.FTZ R165, R165, R13.reuse, -R210.reuse ;  /* 0x0000000da5a57223 */ /* 0x180fe200000108d2 */
[----:B0-----:R-:W-:Y:S01]  /*3400*/  LOP3.LUT P1, RZ, R72, 0x7f, RZ, 0xc0, !PT ;  /* 0x0000007f48ff7812 */ /* 0x001fe2000782c0ff */
[-C--:B------:R-:W-:Y:S01]  /*3410*/  FFMA.FTZ R174, R174, R13.reuse, -R210 ;  /* 0x0000000daeae7223 */ /* 0x080fe200000108d2 */
[----:B------:R-:W-:Y:S01]  /*3420*/  SHF.R.U32.HI R72, RZ, 0x7, R72 ;  /* 0x00000007ff487819 */ /* 0x000fe20000011648 */
[-CC-:B------:R-:W-:Y:S01]  /*3430*/  FFMA.FTZ R187, R33, R13.reuse, -R212.reuse ;  /* 0x0000000d21bb7223 */ /* 0x180fe200000108d4 */
[-CC-:B------:R-:W-:Y:S01]  /*3440*/  FFMA.FTZ R188, R27, R13.reuse, -R212.reuse ;  /* 0x0000000d1bbc7223 */ /* 0x180fe200000108d4 */
[-CC-:B------:R-:W-:Y:S01]  /*3450*/  FFMA.FTZ R189, R37, R13.reuse, -R212.reuse ;  /* 0x0000000d25bd7223 */ /* 0x180fe200000108d4 */
[----:B------:R-:W-:Y:S01]  /*3460*/  IADD3 R156, -R72, 0xb, RZ ;  /* 0x0000000b489c7810 */ /* 0x000fe20007ffe1ff */
[-CC-:B------:R-:W-:Y:S01]  /*3470*/  FFMA.FTZ R190, R31, R13.reuse, -R212.reuse ;  /* 0x0000000d1fbe7223 */ /* 0x180fe200000108d4 */
[----:B------:R-:W-:Y:S01]  /*3480*/  MUFU.EX2 R185, R185 ;  /* 0x000000b900b97308 */ /* 0x000fe20000000800 */
[-CC-:B------:R-:W-:Y:S01]  /*3490*/  FFMA.FTZ R176, R176, R13.reuse, -R212.reuse ;  /* 0x0000000db0b07223 */ /* 0x180fe200000108d4 */
[--C-:B------:R-:W-:Y:S01]  /*34a0*/  FFMA.FTZ R180, R180, R13, -R212.reuse ;  /* 0x0000000db4b47223 */ /* 0x100fe200000108d4 */
[----:B-1----:R-:W-:Y:S01]  /*34b0*/  F2FP.F16.F32.PACK_AB R152, R184, R183 ;  /* 0x000000b7b898723e */ /* 0x002fe200000000ff */
[----:B------:R-:W-:Y:S01]  /*34c0*/  FFMA.FTZ R191, R191, R13, -R212 ;  /* 0x0000000dbfbf7223 */ /* 0x000fe200000108d4 */
[----:B------:R-:W-:-:S02]  /*34d0*/  @!P1 VIADD R24, R0, 0x32440 ;  /* 0x0003244000189836 */ /* 0x000fc40000000000 */
[-CC-:B------:R-:W-:Y:S01]  /*34e0*/  FFMA.FTZ R196, R196, R13.reuse, -R212.reuse ;  /* 0x0000000dc4c47223 */ /* 0x180fe200000108d4 */
[-CC-:B------:R-:W-:Y:S01]  /*34f0*/  FFMA.FTZ R214, R181, R13.reuse, -R212.reuse ;  /* 0x0000000db5d67223 */ /* 0x180fe200000108d4 */
[----:B------:R-:W0:Y:S01]  /*3500*/  MUFU.EX2 R186, R186 ;  /* 0x000000ba00ba7308 */ /* 0x000e220000000800 */
[-C--:B------:R-:W-:Y:S01]  /*3510*/  FFMA.FTZ R172, R178, R13.reuse, -R212 ;  /* 0x0000000db2ac7223 */ /* 0x080fe200000108d4 */
[----:B------:R-:W-:Y:S01]  /*3520*/  @!P1 PRMT R24, RZ, 0x654, R24 ;  /* 0x00000654ff189816 */ /* 0x000fe20000000018 */
[----:B------:R1:W-:Y:S06]  /*3530*/  BAR.ARV R156, 0x100 ;  /* 0x0004009c0000751d */ /* 0x0003ec0000002000 */
[----:B------:R2:W-:Y:S01]  /*3540*/  @!P1 SYNCS.ARRIVE.TRANS64.RED.A1T0 RZ, [R24+URZ], RZ ;  /* 0x000000ff18ff99a7 */ /* 0x0005e2000810043f */
[----:B------:R-:W-:Y:S01]  /*3550*/  MUFU.EX2 R187, R187 ;  /* 0x000000bb00bb7308 */ /* 0x000fe20000000800 */
[----:B------:R3:W-:Y:S01]  /*3560*/  BAR.SYNC.DEFER_BLOCKING R213, 0x100 ;  /* 0x000400d50000751d */ /* 0x0007e20000010000 */
[-CC-:B------:R-:W-:Y:S01]  /*3570*/  FFMA.FTZ R178, R193, R13.reuse, -R212.reuse ;  /* 0x0000000dc1b27223 */ /* 0x180fe200000108d4 */
[-CC-:B------:R-:W-:Y:S01]  /*3580*/  FFMA.FTZ R181, R182, R13.reuse, -R212.reuse ;  /* 0x0000000db6b57223 */ /* 0x180fe200000108d4 */
[-CC-:B------:R-:W-:Y:S01]  /*3590*/  FFMA.FTZ R193, R198, R13.reuse, -R212.reuse ;  /* 0x0000000dc6c17223 */ /* 0x180fe200000108d4 */
[-CC-:B------:R-:W-:Y:S01]  /*35a0*/  FFMA.FTZ R182, R194, R13.reuse, -R212.reuse ;  /* 0x0000000dc2b67223 */ /* 0x180fe200000108d4 */
[----:B------:R-:W-:Y:S01]  /*35b0*/  FFMA.FTZ R194, R209, R13, -R212 ;  /* 0x0000000dd1c27223 */ /* 0x000fe200000108d4 */
[----:B0-----:R-:W-:Y:S01]  /*35c0*/  F2FP.F16.F32.PACK_AB R154, R186, R185 ;  /* 0x000000b9ba9a723e */ /* 0x001fe200000000ff */
[----:B------:R-:W0:Y:S01]  /*35d0*/  MUFU.EX2 R188, R188 ;  /* 0x000000bc00bc7308 */ /* 0x000e220000000800 */
[-CC-:B---3--:R-:W-:Y:S01]  /*35e0*/  FFMA.FTZ R213, R162, R13.reuse, -R210.reuse ;  /* 0x0000000da2d57223 */ /* 0x188fe200000108d2 */
[-CC-:B------:R-:W-:Y:S01]  /*35f0*/  FFMA.FTZ R162, R167, R13.reuse, -R210.reuse ;  /* 0x0000000da7a27223 */ /* 0x180fe200000108d2 */
        /* <DEDUP_REMOVED lines=12> */
[----:B------:R-:W-:Y:S01]  /*36c0*/  FFMA.FTZ R175, R175, R13, -R210 ;  /* 0x0000000dafaf7223 */ /* 0x000fe200000108d2 */
[----:B------:R-:W3:Y:S01]  /*36d0*/  MUFU.EX2 R190, R190 ;  /* 0x000000be00be7308 */ /* 0x000ee20000000800 */
[----:B0-----:R-:W-:Y:S01]  /*36e0*/  F2FP.F16.F32.PACK_AB R153, R188, R187 ;  /* 0x000000bbbc99723e */ /* 0x001fe200000000ff */
[-CC-:B------:R-:W-:Y:S01]  /*36f0*/  FFMA.FTZ R195, R195, R13.reuse, -R212.reuse ;  /* 0x0000000dc3c37223 */ /* 0x180fe200000108d4 */
[----:B------:R-:W-:Y:S01]  /*3700*/  FFMA.FTZ R208, R211, R13, -R212 ;  /* 0x0000000dd3d07223 */ /* 0x000fe200000108d4 */
[----:B------:R-:W-:Y:S01]  /*3710*/  FADD.FTZ R184, R183, R184 ;  /* 0x000000b8b7b87221 */ /* 0x000fe20000010000 */
[----:B------:R-:W-:Y:S01]  /*3720*/  FADD.FTZ R188, R187, R188 ;  /* 0x000000bcbbbc7221 */ /* 0x000fe20000010000 */
[----:B------:R-:W-:-:S02]  /*3730*/  @!P1 VIADD R0, R0, 0x32460 ;  /* 0x0003246000009836 */ /* 0x000fc40000000000 */
[----:B------:R-:W0:Y:S01]  /*3740*/  MUFU.EX2 R157, R157 ;  /* 0x0000009d009d7308 */ /* 0x000e220000000800 */
[----:B------:R-:W-:Y:S02]  /*3750*/  FADD.FTZ R185, R185, R184 ;  /* 0x000000b8b9b97221 */ /* 0x000fe40000010000 */
[----:B------:R-:W-:Y:S02]  /*3760*/  @!P1 PRMT R0, RZ, 0x654, R0 ;  /* 0x00000654ff009816 */ /* 0x000fe40000000000 */
[----:B------:R-:W-:-:S03]  /*3770*/  FADD.FTZ R186, R186, R185 ;  /* 0x000000b9baba7221 */ /* 0x000fc60000010000 */
[----:B------:R-:W-:Y:S01]  /*3780*/  MUFU.EX2 R161, R161 ;  /* 0x000000a100a17308 */ /* 0x000fe20000000800 */
[----:B---3--:R-:W-:Y:S01]  /*3790*/  F2FP.F16.F32.PACK_AB R155, R190, R189 ;  /* 0x000000bdbe9b723e */ /* 0x008fe200000000ff */
[----:B------:R-:W-:-:S03]  /*37a0*/  FADD.FTZ R189, R189, R188 ;  /* 0x000000bcbdbd7221 */ /* 0x000fc60000010000 */
[----:B--2---:R-:W-:Y:S01]  /*37b0*/  WARPGROUP.ARRIVE ;  /* 0x00000000000079c5 */ /* 0x004fe20000000000 */
[----:B------:R-:W-:Y:S02]  /*37c0*/  FADD.FTZ R189, R190, R189 ;  /* 0x000000bdbebd7221 */ /* 0x000fe40000010000 */
[----:B------:R-:W-:Y:S01]  /*37d0*/  MUFU.EX2 R166, R166 ;  /* 0x000000a600a67308 */ /* 0x000fe20000000800 */
[----:B0-----:R-:W-:Y:S02]  /*37e0*/  FADD.FTZ R186, R157, R186 ;  /* 0x000000ba9dba7221 */ /* 0x001fe40000010000 */
[----:B------:R-:W-:Y:S01]  /*37f0*/  HGMMA.64x256x16.F32 R24, R152, gdesc[UR8].tnspB, RZ, !UPT, gsb0 ;  /* 0x43e0000898187df0 */ /* 0x000fe2000c0008ff */
[----:B------:R-:W-:Y:S01]  /*3800*/  UIADD3 UR10, UR4, 0x80, URZ ;  /* 0x00000080040a7890 */ /* 0x000fe2000fffe03f */
[----:B------:R-:W-:-:S03]  /*3810*/  UMOV UR11, 0x40000040 ;  /* 0x40000040000b7882 */ /* 0x000fc60000000000 */
[----:B------:R-:W-:Y:S08]  /*3820*/  MUFU.EX2 R170, R170 ;  /* 0x000000aa00aa7308 */ /* 0x000ff00000000800 */
[----:B------:R-:W0:Y:S08]  /*3830*/  MUFU.EX2 R176, R176 ;  /* 0x000000b000b07308 */ /* 0x000e300000000800 */
[----:B------:R-:W2:Y:S08]  /*3840*/  MUFU.EX2 R180, R180 ;  /* 0x000000b400b47308 */ /* 0x000eb00000000800 */
[----:B------:R-:W-:Y:S01]  /*3850*/  MUFU.EX2 R191, R191 ;  /* 0x000000bf00bf7308 */ /* 0x000fe20000000800 */
[----:B0-----:R-:W-:-:S07]  /*3860*/  FADD.FTZ R189, R176, R189 ;  /* 0x000000bdb0bd7221 */ /* 0x001fce0000010000 */
[----:B------:R-:W0:Y:S08]  /*3870*/  MUFU.EX2 R196, R196 ;  /* 0x000000c400c47308 */ /* 0x000e300000000800 */
[----:B------:R-:W-:Y:S08]  /*3880*/  MUFU.EX2 R158, R158 ;  /* 0x0000009e009e7308 */ /* 0x000ff00000000800 */
[----:B------:R-:W3:Y:S08]  /*3890*/  MUFU.EX2 R213, R213 ;  /* 0x000000d500d57308 */ /* 0x000ef00000000800 */
[----:B------:R-:W-:Y:S08]  /*38a0*/  MUFU.EX2 R162, R162 ;  /* 0x000000a200a27308 */ /* 0x000ff00000000800 */
[----:B------:R-:W-:Y:S08]  /*38b0*/  MUFU.EX2 R167, R167 ;  /* 0x000000a700a77308 */ /* 0x000ff00000000800 */
[----:B------:R-:W-:Y:S08]  /*38c0*/  MUFU.EX2 R171, R171 ;  /* 0x000000ab00ab7308 */ /* 0x000ff00000000800 */
[----:B------:R-:W4:Y:S08]  /*38d0*/  MUFU.EX2 R214, R214 ;  /* 0x000000d600d67308 */ /* 0x000f300000000800 */
[----:B------:R-:W-:Y:S08]  /*38e0*/  MUFU.EX2 R177, R177 ;  /* 0x000000b100b17308 */ /* 0x000ff00000000800 */
[----:B------:R-:W5:Y:S08]  /*38f0*/  MUFU.EX2 R192, R192 ;  /* 0x000000c000c07308 */ /* 0x000f700000000800 */
        /* <DEDUP_REMOVED lines=22> */
[C---:B------:R-:W-:Y:S01]  /*3a60*/  F2FP.F16.F32.PACK_AB R152, R161.reuse, R157 ;  /* 0x0000009da198723e */ /* 0x040fe200000000ff */
[----:B------:R-:W-:Y:S01]  /*3a70*/  FADD.FTZ R161, R161, R186 ;  /* 0x000000baa1a17221 */ /* 0x000fe20000010000 */
[C---:B--2---:R-:W-:Y:S01]  /*3a80*/  F2FP.F16.F32.PACK_AB R153, R180.reuse, R176 ;  /* 0x000000b0b499723e */ /* 0x044fe200000000ff */
[----:B------:R-:W-:Y:S01]  /*3a90*/  FADD.FTZ R180, R180, R189 ;  /* 0x000000bdb4b47221 */ /* 0x000fe20000010000 */
[----:B------:R-:W-:Y:S01]  /*3aa0*/  F2FP.F16.F32.PACK_AB R154, R170, R166 ;  /* 0x000000a6aa9a723e */ /* 0x000fe200000000ff */
[----:B------:R-:W2:Y:S01]  /*3ab0*/  MUFU.EX2 R198, R198 ;  /* 0x000000c600c67308 */ /* 0x000ea20000000800 */
[----:B0-----:R-:W-:Y:S01]  /*3ac0*/  F2FP.F16.F32.PACK_AB R155, R196, R191 ;  /* 0x000000bfc49b723e */ /* 0x001fe200000000ff */
        /* <DEDUP_REMOVED lines=9> */
[----:B------:R-:W0:Y:S01]  /*3b60*/  MUFU.EX2 R208, R208 ;  /* 0x000000d000d07308 */ /* 0x000e220000000800 */
[----:B------:R-:W-:Y:S02]  /*3b70*/  WARPGROUP.DEPBAR.LE gsb0, 0x0 ;  /* 0x00008000000079c5 */ /* 0x000fe40000010000 */
[----:B---3--:R-:W-:Y:S01]  /*3b80*/  F2FP.F16.F32.PACK_AB R152, R213, R158 ;  /* 0x0000009ed598723e */ /* 0x008fe200000000ff */
        /* <DEDUP_REMOVED lines=16> */
[----:B-1----:R-:W-:Y:S01]  /*3c90*/  F2FP.F16.F32.PACK_AB R152, R216, R159 ;  /* 0x0000009fd898723e */ /* 0x002fe200000000ff */
        /* <DEDUP_REMOVED lines=32> */
[----:B------:R-:W-:-:S04]  /*3ea0*/  UIADD3 UR4, UR6, -UR61, URZ ;  /* 0x8000003d06047290 */ /* 0x000fc8000fffe03f */
[----:B------:R-:W-:-:S04]  /*3eb0*/  ULEA UR4, UR60, UR4, 0x7 ;  /* 0x000000043c047291 */ /* 0x000fc8000f8e383f */
[----:B------:R-:W-:-:S04]  /*3ec0*/  UIMAD.WIDE UR4, UR4, 0x2aaaaaab, URZ ;  /* 0x2aaaaaab040478a5 */ /* 0x000fc8000f8e023f */
[----:B------:R-:W-:-:S04]  /*3ed0*/  USHF.R.U32.HI UR4, URZ, 0x1f, UR5 ;  /* 0x0000001f3f047899 */ /* 0x000fc80008011605 */
[----:B------:R-:W-:Y:S02]  /*3ee0*/  ULEA.HI.SX32 UR5, UR5, UR4, 0x1c ;  /* 0x0000000405057291 */ /* 0x000fe4000f8fe23f */
[----:B------:R-:W-:-:S04]  /*3ef0*/  UIADD3 UR4, UR52, -0x2, URZ ;  /* 0xfffffffe34047890 */ /* 0x000fc8000fffe03f */
[----:B------:R-:W-:-:S04]  /*3f00*/  VIMNMX R207, RZ, UR5, !PT ;  /* 0x00000005ffcf7c48 */ /* 0x000fc8000ffe0100 */
[----:B------:R-:W-:Y:S01]  /*3f10*/  ISETP.LE.AND P2, PT, R207, UR4, PT ;  /* 0x00000004cf007c0c */ /* 0x000fe2000bf43270 */
[----:B------:R-:W-:Y:S02]  /*3f20*/  WARPGROUP.DEPBAR.LE gsb0, 0x0 ;  /* 0x00008000000079c5 */ /* 0x000fe40000010000 */
[----:B------:R-:W-:Y:S01]  /*3f30*/  F2FP.F16.F32.PACK_AB R152, R165, R12 ;  /* 0x0000000ca598723e */ /* 0x000fe200000000ff */
[----:B------:R-:W-:Y:S01]  /*3f40*/  FADD.FTZ R12, R12, R169 ;  /* 0x000000a90c0c7221 */ /* 0x000fe20000010000 */
[----:B--2---:R-:W-:Y:S01]  /*3f50*/  F2FP.F16.F32.PACK_AB R153, R198, R195 ;  /* 0x000000c3c699723e */ /* 0x004fe200000000ff */
[----:B------:R-:W-:Y:S01]  /*3f60*/  FADD.FTZ R195, R195, R194 ;  /* 0x000000c2c3c37221 */ /* 0x000fe20000010000 */
[----:B------:R-:W-:Y:S01]  /*3f70*/  F2FP.F16.F32.PACK_AB R154, R175, R174 ;  /* 0x000000aeaf9a723e */ /* 0x000fe200000000ff */
[----:B------:R-:W-:Y:S01]  /*3f80*/  FADD.FTZ R165, R165, R12 ;  /* 0x0000000ca5a57221 */ /* 0x000fe20000010000 */
[----:B0-----:R-:W-:Y:S01]  /*3f90*/  F2FP.F16.F32.PACK_AB R155, R208, R199 ;  /* 0x000000c7d09b723e */ /* 0x001fe200000000ff */
[----:B------:R-:W-:-:S03]  /*3fa0*/  FADD.FTZ R198, R198, R195 ;  /* 0x000000c3c6c67221 */ /* 0x000fc60000010000 */
[----:B------:R-:W-:Y:S01]  /*3fb0*/  WARPGROUP.ARRIVE ;  /* 0x00000000000079c5 */ /* 0x000fe20000000000 */
[----:B------:R-:W-:-:S04]  /*3fc0*/  FADD.FTZ R199, R199, R198 ;  /* 0x000000c6c7c77221 */ /* 0x000fc80000010000 */
[----:B------:R-:W-:Y:S01]  /*3fd0*/  FADD.FTZ R12, R208, R199 ;  /* 0x000000c7d00c7221 */ /* 0x000fe20000010000 */
[----:B------:R-:W-:Y:S03]  /*3fe0*/  HGMMA.64x256x16.F32 R24, R152, gdesc[UR8].tnspB, R24, gsb0 ;  /* 0x43e0000898187df0 */ /* 0x000fe60008000818 */
[----:B------:R-:W-:Y:S02]  /*3ff0*/  WARPGROUP.DEPBAR.LE gsb0, 0x0 ;  /* 0x00008000000079c5 */ /* 0x000fe40000010000 */
[----:B------:R0:W-:Y:S02]  /*4000*/  @!P1 SYNCS.ARRIVE.TRANS64.RED.A1T0 RZ, [R0+URZ], RZ ;  /* 0x000000ff00ff99a7 */ /* 0x0001e4000810043f */
[----:B0-----:R-:W-:-:S04]  /*4010*/  FADD.FTZ R0, R174, R165 ;  /* 0x000000a5ae007221 */ /* 0x001fc80000010000 */
[----:B------:R-:W-:Y:S01]  /*4020*/  FADD.FTZ R0, R175, R0 ;  /* 0x00000000af007221 */ /* 0x000fe20000010000 */
[----:B------:R-:W-:Y:S06]  /*4030*/  @!P2 BRA `(.L_x_4146) ;  /* 0x000000280080a947 */ /* 0x000fec0003800000 */
[----:B------:R-:W-:Y:S02]  /*4040*/  IMAD.MOV.U32 R209, RZ, RZ, R21 ;  /* 0x000000ffffd17224 */ /* 0x000fe400078e0015 */
[----:B------:R-:W-:-:S07]  /*4050*/  IMAD.MOV.U32 R208, RZ, RZ, R20 ;  /* 0x000000ffffd07224 */ /* 0x000fce00078e0014 */
.L_x_4155:
[----:B------:R-:W-:-:S04]  /*4060*/  UIADD3 UR36, UR36, 0x1, URZ ;  /* 0x0000000124247890 */ /* 0x000fc8000fffe03f */
[----:B------:R-:W-:-:S04]  /*4070*/  UISETP.NE.AND UP0, UPT, UR36, 0x2, UPT ;  /* 0x000000022400788c */ /* 0x000fc8000bf05270 */
[----:B------:R-:W-:Y:S02]  /*4080*/  USEL UR5, URZ, 0x1, UP0 ;  /* 0x000000013f057887 */ /* 0x000fe40008000000 */
[----:B------:R-:W-:Y:S02]  /*4090*/  USEL UR36, UR36, URZ, UP0 ;  /* 0x0000003f24247287 */ /* 0x000fe40008000000 */
[----:B------:R-:W-:Y:S01]  /*40a0*/  ULOP3.LUT UR37, UR37, UR5, URZ, 0x3c, !UPT ;  /* 0x0000000525257292 */ /* 0x000fe2000f8e3c3f */
[----:B0-----:R-:W-:Y:S11]  /*40b0*/  @!P0 BRA `(.L_x_4147) ;  /* 0x0000000000048947 */ /* 0x001ff60003800000 */
[----:B------:R-:W-:Y:S01]  /*40c0*/  BPT.TRAP 0x1 ;  /* 0x000000040000795c */ /* 0x000fe20000300000 */
.L_x_4147:
        /* <DEDUP_REMOVED lines=9> */
.L_x_4148:
[----:B-1----:R-:W-:Y:S05]  /*4160*/  @P2 BRA `(.L_x_4149) ;  /* 0x0000000000082947 */ /* 0x002fea0003800000 */
[----:B------:R-:W1:Y:S02]  /*4170*/  SYNCS.PHASECHK.TRANS64.TRYWAIT P2, [UR5+0x32430], R13 ;  /* 0x0324300dff0075a7 */ /* 0x000e640008040145 */
[----:B-1----:R-:W-:Y:S05]  /*4180*/  @!P2 BRA `(.L_x_4150) ;  /* 0x000000d00088a947 */ /* 0x002fea0003800000 */
.L_x_4149:
[----:B------:R-:W-:Y:S01]  /*4190*/  R2UR UR52, R22 ;  /* 0x00000000163472ca */ /* 0x000fe200000e0000 */
[----:B------:R-:W-:Y:S01]  /*41a0*/  UIMAD UR6, UR36, 0x300, UR39 ;  /* 0x00000300240678a4 */ /* 0x000fe2000f8e0227 */
[----:B------:R-:W-:Y:S01]  /*41b0*/  R2UR UR53, R23 ;  /* 0x00000000173572ca */ /* 0x000fe200000e0000 */
[----:B------:R-:W-:Y:S01]  /*41c0*/  WARPGROUP.ARRIVE ;  /* 0x00000000000079c5 */ /* 0x000fe20000000000 */
        /* <DEDUP_REMOVED lines=27> */
.L_x_4151:
[----:B------:R2:W3:Y:S01]  /*4380*/  SYNCS.PHASECHK.TRANS64.TRYWAIT P2, [UR5+0x32450], R13 ;  /* 0x0324500dff0075a7 */ /* 0x0004e20008040145 */
[----:B------:R-:W-:Y:S05]  /*4390*/  @!P0 BRA `(.L_x_4152) ;  /* 0x0000000000048947 */ /* 0x000fea0003800000 */
[----:B------:R-:W-:Y:S01]  /*43a0*/  BPT.TRAP 0x1 ;  /* 0x000000040000795c */ /* 0x000fe20000300000 */
.L_x_4152:
[----:B---3--:R-:W-:Y:S05]  /*43b0*/  @P2 BRA `(.L_x_4153) ;  /* 0x0000000000082947 */ /* 0x008fea0003800000 */
[----:B------:R-:W3:Y:S02]  /*43c0*/  SYNCS.PHASECHK.TRANS64.TRYWAIT P2, [UR5+0x32450], R13 ;  /* 0x0324500dff0075a7 */ /* 0x000ee40008040145 */
[----:B---3--:R-:W-:Y:S05]  /*43d0*/  @!P2 BRA `(.L_x_4154) ;  /* 0x000000d0000ca947 */ /* 0x008fea0003800000 */
.L_x_4153:
[----:B------:R-:W-:Y:S01]  /*43e0*/  R2UR UR52, R10 ;  /* 0x000000000a3472ca */ /* 0x000fe200000e0000 */
[----:B------:R-:W-:Y:S01]  /*43f0*/  UIMAD UR6, UR36, 0xc00, UR38 ;  /* 0x00000c00240678a4 */ /* 0x000fe2000f8e0226 */
[----:B------:R-:W-:Y:S01]  /*4400*/  R2UR UR53, R11 ;  /* 0x000000000b3572ca */ /* 0x000fe200000e0000 */
[----:B------:R-:W-:Y:S01]  /*4410*/  WARPGROUP.ARRIVE ;  /* 0x00000000000079c5 */ /* 0x000fe20000000000 */
[----:B------:R-:W-:Y:S01]  /*4420*/  UMOV UR55, 0x40000040 ;  /* 0x4000004000377882 */ /* 0x000fe20000000000 */
[----:B------:R-:W-:Y:S01]  /*4430*/  UIADD3 UR10, UR6, 0x302, URZ ;  /* 0x00000302060a7890 */ /* 0x000fe2000fffe03f */
[----:B------:R-:W-:Y:S01]  /*4440*/  R2UR UR58, R201 ;  /* 0x00000000c93a72ca */ /* 0x000fe200000e0000 */
[----:B------:R-:W-:Y:S01]  /*4450*/  UMOV UR11, 0x40000040 ;  /* 0x40000040000b7882 */ /* 0x000fe20000000000 */
[----:B------:R-:W-:Y:S01]  /*4460*/  UMOV UR54, UR6 ;  /* 0x0000000600367c82 */ /* 0x000fe20008000000 */
[----:B------:R-:W-:Y:S01]  /*4470*/  UIADD3 UR14, UR6, 0x304, URZ ;  /* 0x00000304060e7890 */ /* 0x000fe2000fffe03f */
[----:B012---:R-:W-:Y:S01]  /*4480*/  IMAD.MOV.U32 R13, RZ, RZ, -0x2 ;  /* 0xfffffffeff0d7424 */ /* 0x007fe200078e00ff */
[----:B------:R-:W-:Y:S01]  /*4490*/  UMOV UR15, 0x40000040 ;  /* 0x40000040000f7882 */ /* 0x000fe20000000000 */
[----:B------:R-:W-:Y:S01]  /*44a0*/  UIADD3 UR18, UR6, 0x306, URZ ;  /* 0x0000030606127890 */ /* 0x000fe2000fffe03f */
[----:B------:R-:W0:Y:S01]  /*44b0*/  S2R R217, SR_TID.X ;  /* 0x0000000000d97919 */ /* 0x000e220000002100 */
        /* <DEDUP_REMOVED lines=20> */
[----:B0-----:R-:W-:-:S05]  /*4600*/  SHF.R.U32.HI R217, RZ, 0x7, R217 ;  /* 0x00000007ffd97819 */ /* 0x001fca00000116d9 */
        /* <DEDUP_REMOVED lines=26> */
[----:B------:R-:W-:Y:S01]  /*47b0*/  UMOV UR55, 0x40000040 ;  /* 0x4000004000377882 */ /* 0x000fe20000000000 */
[----:B------:R-:W-:Y:S01]  /*47c0*/  UMOV UR52, UR56 ;  /* 0x0000003800347c82 */ /* 0x000fe20008000000 */
[----:B------:R-:W-:Y:S01]  /*47d0*/  UMOV UR53, UR57 ;  /* 0x0000003900357c82 */ /* 0x000fe20008000000 */
[----:B------:R-:W-:-:S04]  /*47e0*/  USHF.L.U32 UR6, UR60, 0x7, URZ ;  /* 0x000000073c067899 */ /* 0x000fc8000800063f */
[----:B------:R-:W-:-:S04]  /*47f0*/  UIMAD UR6, UR4, -0x60, UR6 ;  /* 0xffffffa0040678a4 */ /* 0x000fc8000f8e0206 */
[----:B------:R-:W-:-:S04]  /*4800*/  UIADD3 UR6, UR6, 0x1, UR58 ;  /* 0x0000000106067890 */ /* 0x000fc8000fffe03a */
[----:B------:R-:W-:-:S06]  /*4810*/  UIADD3 UR6, UR6, -UR61, URZ ;  /* 0x8000003d06067290 */ /* 0x000fcc000fffe03f */
[----:B------:R-:W-:-:S04]  /*4820*/  IMAD R20, R204, R13, UR6 ;  /* 0x00000006cc147e24 */ /* 0x000fc8000f8e020d */
        /* <DEDUP_REMOVED lines=51> */
[----:B------:R-:W-:-:S02]  /*4b60*/  ISETP.GT.AND P4, PT, R20, 0x21, PT ;  /* 0x000000211400780c */ /* 0x000fc40003f84270 */
[----:B------:R-:W-:Y:S02]  /*4b70*/  FSEL R161, R161, -INF , P6 ;  /* 0xff800000a1a17808 */ /* 0x000fe40003000000 */
[----:B------:R-:W-:Y:S02]  /*4b80*/  FSEL R164, R164, -INF , P5 ;  /* 0xff800000a4a47808 */ /* 0x000fe40002800000 */
[----:B------:R-:W-:Y:S02]  /*4b90*/  FSEL R165, R165, -INF , P2 ;  /* 0xff800000a5a57808 */ /* 0x000fe40001000000 */
[----:B------:R-:W-:Y:S02]  /*4ba0*/  FSEL R168, R168, -INF , P3 ;  /* 0xff800000a8a87808 */ /* 0x000fe40001800000 */
[C---:B------:R-:W-:Y:S02]  /*4bb0*/  ISETP.GT.AND P6, PT, R20.reuse, 0x28, PT ;  /* 0x000000281400780c */ /* 0x040fe40003fc4270 */
[----:B------:R-:W-:-:S02]  /*4bc0*/  ISETP.GT.AND P5, PT, R20, 0x29, PT ;  /* 0x000000291400780c */ /* 0x000fc40003fa4270 */
[C---:B------:R-:W-:Y:S02]  /*4bd0*/  ISETP.GT.AND P2, PT, R20.reuse, 0x30, PT ;  /* 0x000000301400780c */ /* 0x040fe40003f44270 */
[C---:B------:R-:W-:Y:S02]  /*4be0*/  ISETP.GT.AND P3, PT, R20.reuse, 0x31, PT ;  /* 0x000000311400780c */ /* 0x040fe40003f64270 */
[----:B------:R-:W-:Y:S02]  /*4bf0*/  FSEL R169, R169, -INF , P4 ;  /* 0xff800000a9a97808 */ /* 0x000fe40002000000 */
[----:B------:R-:W-:Y:S02]  /*4c00*/  ISETP.GT.AND P4, PT, R20, 0x38, PT ;  /* 0x000000381400780c */ /* 0x000fe40003f84270 */
[----:B------:R-:W-:Y:S02]  /*4c10*/  FMNMX.FTZ R210, R152, R208, !PT ;  /* 0x000000d098d27209 */ /* 0x000fe40007810000 */
[----:B------:R-:W-:-:S02]  /*4c20*/  FSEL R172, R172, -INF , P6 ;  /* 0xff800000acac7808 */ /* 0x000fc40003000000 */
[----:B------:R-:W-:Y:S02]  /*4c30*/  FSEL R173, R173, -INF , P5 ;  /* 0xff800000adad7808 */ /* 0x000fe40002800000 */
[----:B------:R-:W-:Y:S02]  /*4c40*/  FSEL R176, R176, -INF , P2 ;  /* 0xff800000b0b07808 */ /* 0x000fe40001000000 */
[----:B------:R-:W-:Y:S02]  /*4c50*/  FSEL R177, R177, -INF , P3 ;  /* 0xff800000b1b17808 */ /* 0x000fe40001800000 */
[C---:B------:R-:W-:Y:S02]  /*4c60*/  ISETP.GT.AND P6, PT, R20.reuse, 0x39, PT ;  /* 0x000000391400780c */ /* 0x040fe40003fc4270 */
[C---:B------:R-:W-:Y:S02]  /*4c70*/  ISETP.GT.AND P5, PT, R20.reuse, 0x40, PT ;  /* 0x000000401400780c */ /* 0x040fe40003fa4270 */
[----:B------:R-:W-:-:S02]  /*4c80*/  ISETP.GT.AND P2, PT, R20, 0x41, PT ;  /* 0x000000411400780c */ /* 0x000fc40003f44270 */
[----:B------:R-:W-:Y:S02]  /*4c90*/  ISETP.GT.AND P3, PT, R20, 0x48, PT ;  /* 0x000000481400780c */ /* 0x000fe40003f64270 */
[----:B------:R-:W-:Y:S02]  /*4ca0*/  FSEL R180, R180, -INF , P4 ;  /* 0xff800000b4b47808 */ /* 0x000fe40002000000 */
[----:B------:R-:W-:Y:S02]  /*4cb0*/  ISETP.GT.AND P4, PT, R20, 0x49, PT ;  /* 0x000000491400780c */ /* 0x000fe40003f84270 */
[----:B------:R-:W-:Y:S02]  /*4cc0*/  FMNMX.FTZ R21, R153, R210, !PT ;  /* 0x000000d299157209 */ /* 0x000fe40007810000 */
[----:B------:R-:W-:Y:S02]  /*4cd0*/  FSEL R181, R181, -INF , P6 ;  /* 0xff800000b5b57808 */ /* 0x000fe40003000000 */
[----:B------:R-:W-:-:S02]  /*4ce0*/  FSEL R184, R184, -INF , P5 ;  /* 0xff800000b8b87808 */ /* 0x000fc40002800000 */
[----:B------:R-:W-:Y:S02]  /*4cf0*/  FSEL R185, R185, -INF , P2 ;  /* 0xff800000b9b97808 */ /* 0x000fe40001000000 */
[----:B------:R-:W-:Y:S02]  /*4d00*/  FSEL R188, R188, -INF , P3 ;  /* 0xff800000bcbc7808 */ /* 0x000fe40001800000 */
[C---:B------:R-:W-:Y:S02]  /*4d10*/  ISETP.GT.AND P6, PT, R20.reuse, 0x50, PT ;  /* 0x000000501400780c */ /* 0x040fe40003fc4270 */
[C---:B------:R-:W-:Y:S02]  /*4d20*/  ISETP.GT.AND P5, PT, R20.reuse, 0x51, PT ;  /* 0x000000511400780c */ /* 0x040fe40003fa4270 */
[C---:B------:R-:W-:Y:S02]  /*4d30*/  ISETP.GT.AND P2, PT, R20.reuse, 0x58, PT ;  /* 0x000000581400780c */ /* 0x040fe40003f44270 */
[----:B------:R-:W-:-:S02]  /*4d40*/  ISETP.GT.AND P3, PT, R20, 0x59, PT ;  /* 0x000000591400780c */ /* 0x000fc40003f64270 */
[----:B------:R-:W-:Y:S02]  /*4d50*/  FSEL R189, R189, -INF , P4 ;  /* 0xff800000bdbd7808 */ /* 0x000fe40002000000 */
[----:B------:R-:W-:Y:S02]  /*4d60*/  FMNMX.FTZ R20, R156, R21, !PT ;  /* 0x000000159c147209 */ /* 0x000fe40007810000 */
[----:B------:R-:W-:Y:S02]  /*4d70*/  ISETP.GT.AND P4, PT, R13, RZ, PT ;  /* 0x000000ff0d00720c */ /* 0x000fe40003f84270 */
[----:B------:R-:W-:Y:S02]  /*4d80*/  FSEL R192, R192, -INF , P6 ;  /* 0xff800000c0c07808 */ /* 0x000fe40003000000 */
[----:B------:R-:W-:Y:S02]  /*4d90*/  FMNMX.FTZ R21, R157, R20, !PT ;  /* 0x000000149d157209 */ /* 0x000fe40007810000 */
[----:B------:R-:W-:-:S02]  /*4da0*/  ISETP.GT.AND P6, PT, R13, 0x1, PT ;  /* 0x000000010d00780c */ /* 0x000fc40003fc4270 */
[----:B------:R-:W-:Y:S02]  /*4db0*/  FSEL R154, R154, -INF , P4 ;  /* 0xff8000009a9a7808 */ /* 0x000fe40002000000 */
        /* <DEDUP_REMOVED lines=91> */
[----:B------:R-:W0:Y:S01]  /*5370*/  LDC R13, c[0x0][0xa80] ;  /* 0x0002a000ff0d7b82 */ /* 0x000e220000000800 */
[----:B------:R-:W-:-:S03]  /*5380*/  FMNMX.FTZ R21, R199, R20, !PT ;  /* 0x00000014c7157209 */ /* 0x000fc60007810000 */
[----:B------:R-:W1:Y:S04]  /*5390*/  SHFL.BFLY PT, R159, R158, 0x2, 0x1f ;  /* 0x0c401f009e9f7f89 */ /* 0x000e6800000e0000 */
[----:B------:R-:W2:Y:S01]  /*53a0*/  SHFL.BFLY PT, R214, R21, 0x2, 0x1f ;  /* 0x0c401f0015d67f89 */ /* 0x000ea200000e0000 */
[----:B-1----:R-:W-:Y:S02]  /*53b0*/  FMNMX.FTZ R159, R158, R159, !PT ;  /* 0x0000009f9e9f7209 */ /* 0x002fe40007810000 */
[----:B--2---:R-:W-:-:S03]  /*53c0*/  FMNMX.FTZ R167, R21, R214, !PT ;  /* 0x000000d615a77209 */ /* 0x004fc60007810000 */
[----:B------:R-:W1:Y:S04]  /*53d0*/  SHFL.BFLY PT, R20, R159, 0x1, 0x1f ;  /* 0x0c201f009f147f89 */ /* 0x000e6800000e0000 */
[----:B------:R-:W2:Y:S01]  /*53e0*/  SHFL.BFLY PT, R216, R167, 0x1, 0x1f ;  /* 0x0c201f00a7d87f89 */ /* 0x000ea200000e0000 */
[----:B-1----:R-:W-:Y:S02]  /*53f0*/  FMNMX.FTZ R20, R159, R20, !PT ;  /* 0x000000149f147209 */ /* 0x002fe40007810000 */
[----:B--2---:R-:W-:-:S03]  /*5400*/  FMNMX.FTZ R21, R167, R216, !PT ;  /* 0x000000d8a7157209 */ /* 0x004fc60007810000 */
[CC--:B0-----:R-:W-:Y:S01]  /*5410*/  FMUL.FTZ R214, R20.reuse, R13.reuse ;  /* 0x0000000d14d67220 */ /* 0x0c1fe20000410000 */
        /* <DEDUP_REMOVED lines=16> */
[----:B------:R-:W-:Y:S01]  /*5520*/  IADD3 R156, -R217, 0xb, RZ ;  /* 0x0000000bd99c7810 */ /* 0x000fe20007ffe1ff */
[-C--:B------:R-:W-:Y:S01]  /*5530*/  FMUL.FTZ R209, R152, R13.reuse ;  /* 0x0000000d98d17220 */ /* 0x080fe20000410000 */
[----:B------:R-:W-:Y:S02]  /*5540*/  @!P1 VIADD R152, R212, 0x32440 ;  /* 0x00032440d4989836 */ /* 0x000fe40000000000 */
[-C--:B------:R-:W-:Y:S01]  /*5550*/  FMUL.FTZ R217, R154, R13.reuse ;  /* 0x0000000d9ad97220 */ /* 0x080fe20000410000 */
[-C--:B------:R-:W-:Y:S01]  /*5560*/  FFMA.FTZ R157, R157, R13.reuse, -R214 ;  /* 0x0000000d9d9d7223 */ /* 0x080fe200000108d6 */
[-C--:B------:R-:W-:Y:S01]  /*5570*/  FFMA.FTZ R211, R211, R13.reuse, -R216 ;  /* 0x0000000dd3d37223 */ /* 0x080fe200000108d8 */
[----:B------:R-:W-:Y:S01]  /*5580*/  MUFU.EX2 R158, R158 ;  /* 0x0000009e009e7308 */ /* 0x000fe20000000800 */
[----:B------:R-:W-:Y:S01]  /*5590*/  @!P1 PRMT R152, RZ, 0x654, R152 ;  /* 0x00000654ff989816 */ /* 0x000fe20000000098 */
[----:B------:R0:W-:Y:S06]  /*55a0*/  BAR.ARV R156, 0x100 ;  /* 0x0004009c0000751d */ /* 0x0001ec0000002000 */
[----:B------:R1:W-:Y:S01]  /*55b0*/  @!P1 SYNCS.ARRIVE.TRANS64.RED.A1T0 RZ, [R152+URZ], RZ ;  /* 0x000000ff98ff99a7 */ /* 0x0003e2000810043f */
[----:B------:R-:W2:Y:S01]  /*55c0*/  MUFU.EX2 R209, R209 ;  /* 0x000000d100d17308 */ /* 0x000ea20000000800 */
[----:B------:R-:W-:Y:S01]  /*55d0*/  UIMAD UR5, UR36, 0xc00, UR7 ;  /* 0x00000c00240578a4 */ /* 0x000fe2000f8e0207 */
[-CC-:B------:R-:W-:Y:S01]  /*55e0*/  FFMA.FTZ R160, R160, R13.reuse, -R214.reuse ;  /* 0x0000000da0a07223 */ /* 0x180fe200000108d6 */
[-CC-:B------:R-:W-:Y:S01]  /*55f0*/  FFMA.FTZ R161, R161, R13.reuse, -R214.reuse ;  /* 0x0000000da1a17223 */ /* 0x180fe200000108d6 */
[-CC-:B------:R-:W-:Y:S01]  /*5600*/  FFMA.FTZ R164, R164, R13.reuse, -R214.reuse ;  /* 0x0000000da4a47223 */ /* 0x180fe200000108d6 */
[-C--:B------:R-:W-:Y:S01]  /*5610*/  FFMA.FTZ R165, R165, R13.reuse, -R214 ;  /* 0x0000000da5a57223 */ /* 0x080fe200000108d6 */
[-CC-:B------:R-:W-:Y:S01]  /*5620*/  FFMA.FTZ R162, R162, R13.reuse, -R216.reuse ;  /* 0x0000000da2a27223 */ /* 0x180fe200000108d8 */
[-CC-:B------:R-:W-:Y:S01]  /*5630*/  FFMA.FTZ R163, R163, R13.reuse, -R216.reuse ;  /* 0x0000000da3a37223 */ /* 0x180fe200000108d8 */
[----:B------:R-:W3:Y:S01]  /*5640*/  MUFU.EX2 R217, R217 ;  /* 0x000000d900d97308 */ /* 0x000ee20000000800 */
[----:B------:R-:W-:Y:S01]  /*5650*/  UMOV UR10, UR5 ;  /* 0x00000005000a7c82 */ /* 0x000fe20008000000 */
[-CC-:B------:R-:W-:Y:S01]  /*5660*/  FFMA.FTZ R166, R166, R13.reuse, -R216.reuse ;  /* 0x0000000da6a67223 */ /* 0x180fe200000108d8 */
[-C--:B------:R-:W-:Y:S01]  /*5670*/  FFMA.FTZ R210, R210, R13.reuse, -R216 ;  /* 0x0000000dd2d27223 */ /* 0x080fe200000108d8 */
[-CC-:B------:R-:W-:Y:S01]  /*5680*/  FFMA.FTZ R168, R168, R13.reuse, -R214.reuse ;  /* 0x0000000da8a87223 */ /* 0x180fe200000108d6 */
[-CC-:B------:R-:W-:Y:S01]  /*5690*/  FFMA.FTZ R169, R169, R13.reuse, -R214.reuse ;  /* 0x0000000da9a97223 */ /* 0x180fe200000108d6 */
[-CC-:B------:R-:W-:Y:S01]  /*56a0*/  FFMA.FTZ R172, R172, R13.reuse, -R214.reuse ;  /* 0x0000000dacac7223 */ /* 0x180fe200000108d6 */
[----:B------:R-:W-:Y:S01]  /*56b0*/  FFMA.FTZ R173, R173, R13, -R214 ;  /* 0x0000000dadad7223 */ /* 0x000fe200000108d6 */
[----:B------:R-:W1:Y:S01]  /*56c0*/  MUFU.EX2 R159, R159 ;  /* 0x0000009f009f7308 */ /* 0x000e620000000800 */
[-C--:B--2---:R-:W-:Y:S01]  /*56d0*/  FMUL.FTZ R24, R24, R209.reuse ;  /* 0x000000d118187220 */ /* 0x084fe20000410000 */
        /* <DEDUP_REMOVED lines=134> */
[----:B------:R-:W-:Y:S01]  /*5f40*/  MUFU.EX2 R160, R160 ;  /* 0x000000a000a07308 */ /* 0x000fe20000000800 */
[----:B--2---:R-:W-:Y:S01]  /*5f50*/  F2FP.F16.F32.PACK_AB R154, R157, R167 ;  /* 0x000000a79d9a723e */ /* 0x004fe200000000ff */
[--C-:B------:R-:W-:Y:S01]  /*5f60*/  FFMA.FTZ R170, R170, R13, -R216.reuse ;  /* 0x0000000daaaa7223 */ /* 0x100fe200000108d8 */
[----:B----4-:R-:W-:Y:S01]  /*5f70*/  F2FP.F16.F32.PACK_AB R153, R215, R213 ;  /* 0x000000d5d799723e */ /* 0x010fe200000000ff */
[--C-:B------:R-:W-:Y:S01]  /*5f80*/  FFMA.FTZ R171, R171, R13, -R216.reuse ;  /* 0x0000000dabab7223 */ /* 0x100fe200000108d8 */
[----:B-----5:R-:W-:Y:S01]  /*5f90*/  F2FP.F16.F32.PACK_AB R155, R208, R211 ;  /* 0x000000d3d09b723e */ /* 0x020fe200000000ff */
[----:B------:R0:W-:Y:S01]  /*5fa0*/  BAR.SYNC.DEFER_BLOCKING R227, 0x100 ;  /* 0x000400e30000751d */ /* 0x0001e20000010000 */
[-CC-:B------:R-:W-:Y:S01]  /*5fb0*/  FFMA.FTZ R174, R174, R13.reuse, -R216.reuse ;  /* 0x0000000daeae7223 */ /* 0x180fe200000108d8 */
[-C--:B------:R-:W-:Y:S01]  /*5fc0*/  FFMA.FTZ R175, R175, R13.reuse, -R216 ;  /* 0x0000000dafaf7223 */ /* 0x080fe200000108d8 */
[-CC-:B------:R-:W-:Y:S01]  /*5fd0*/  FFMA.FTZ R176, R176, R13.reuse, -R214.reuse ;  /* 0x0000000db0b07223 */ /* 0x180fe200000108d6 */
[-CC-:B------:R-:W-:Y:S01]  /*5fe0*/  FFMA.FTZ R177, R177, R13.reuse, -R214.reuse ;  /* 0x0000000db1b17223 */ /* 0x180fe200000108d6 */
[-CC-:B------:R-:W-:Y:S01]  /*5ff0*/  FFMA.FTZ R180, R180, R13.reuse, -R214.reuse ;  /* 0x0000000db4b47223 */ /* 0x180fe200000108d6 */
[----:B------:R-:W1:Y:S01]  /*6000*/  MUFU.EX2 R161, R161 ;  /* 0x000000a100a17308 */ /* 0x000e620000000800 */
        /* <DEDUP_REMOVED lines=30> */
[----:B------:R-:W-:Y:S01]  /*61f0*/  ISETP.LT.AND P2, PT, R207, UR4, PT ;  /* 0x00000004cf007c0c */ /* 0x000fe2000bf41270 */
[----:B------:R-:W-:Y:S01]  /*6200*/  @!P1 VIADD R212, R212, 0x32460 ;  /* 0x00032460d4d49836 */ /* 0x000fe20000000000 */
[----:B------:R-:W2:Y:S01]  /*6210*/  MUFU.EX2 R163, R163 ;  /* 0x000000a300a37308 */ /* 0x000ea20000000800 */
[----:B------:R-:W-:Y:S01]  /*6220*/  FADD.FTZ R0, R159, R0 ;  /* 0x000000009f007221 */ /* 0x000fe20000010000 */
[----:B------:R-:W-:Y:S01]  /*6230*/  FADD.FTZ R12, R215, R12 ;  /* 0x0000000cd70c7221 */ /* 0x000fe20000010000 */
[----:B------:R-:W-:Y:S01]  /*6240*/  UIADD3 UR4, UR4, -0x1, URZ ;  /* 0xffffffff04047890 */ /* 0x000fe2000fffe03f */
        /* <DEDUP_REMOVED lines=16> */
[----:B------:R-:W0:Y:S08]  /*6350*/  MUFU.EX2 R175, R175 ;  /* 0x000000af00af7308 */ /* 0x000e300000000800 */
[----:B------:R-:W-:Y:S08]  /*6360*/  MUFU.EX2 R176, R176 ;  /* 0x000000b000b07308 */ /* 0x000ff00000000800 */
[----:B------:R-:W0:Y:S08]  /*6370*/  MUFU.EX2 R177, R177 ;  /* 0x000000b100b17308 */ /* 0x000e300000000800 */
[----:B------:R-:W-:Y:S08]  /*6380*/  MUFU.EX2 R180, R180 ;  /* 0x000000b400b47308 */ /* 0x000ff00000000800 */
[----:B------:R-:W-:Y:S08]  /*6390*/  MUFU.EX2 R181, R181 ;  /* 0x000000b500b57308 */ /* 0x000ff00000000800 */
[----:B------:R-:W-:Y:S08]  /*63a0*/  MUFU.EX2 R178, R178 ;  /* 0x000000b200b27308 */ /* 0x000ff00000000800 */
[----:B------:R-:W0:Y:S08]  /*63b0*/  MUFU.EX2 R179, R179 ;  /* 0x000000b300b37308 */ /* 0x000e300000000800 */
        /* <DEDUP_REMOVED lines=15> */
[----:B------:R-:W0:Y:S01]  /*64b0*/  MUFU.EX2 R195, R195 ;  /* 0x000000c300c37308 */ /* 0x000e220000000800 */
[----:B------:R-:W-:-:S02]  /*64c0*/  WARPGROUP.DEPBAR.LE gsb0, 0x0 ;  /* 0x00008000000079c5 */ /* 0x000fc40000010000 */
[----:B-1----:R-:W-:-:S05]  /*64d0*/  F2FP.F16.F32.PACK_AB R152, R161, R160 ;  /* 0x000000a0a198723e */ /* 0x002fca00000000ff */
[----:B------:R-:W-:Y:S01]  /*64e0*/  MUFU.EX2 R198, R198 ;  /* 0x000000c600c67308 */ /* 0x000fe20000000800 */
[----:B--2---:R-:W-:Y:S01]  /*64f0*/  F2FP.F16.F32.PACK_AB R153, R163, R162 ;  /* 0x000000a2a399723e */ /* 0x004fe200000000ff */
[----:B------:R-:W-:Y:S01]  /*6500*/  FADD.FTZ R160, R160, R157 ;  /* 0x0000009da0a07221 */ /* 0x000fe20000010000 */
[----:B------:R-:W-:Y:S01]  /*6510*/  F2FP.F16.F32.PACK_AB R154, R165, R164 ;  /* 0x000000a4a59a723e */ /* 0x000fe200000000ff */
[----:B------:R-:W-:Y:S01]  /*6520*/  FADD.FTZ R162, R162, R211 ;  /* 0x000000d3a2a27221 */ /* 0x000fe20000010000 */
[----:B---3--:R-:W-:Y:S01]  /*6530*/  F2FP.F16.F32.PACK_AB R155, R210, R166 ;  /* 0x000000a6d29b723e */ /* 0x008fe200000000ff */
[----:B------:R-:W-:Y:S02]  /*6540*/  FADD.FTZ R161, R161, R160 ;  /* 0x000000a0a1a17221 */ /* 0x000fe40000010000 */
[----:B------:R-:W1:Y:S01]  /*6550*/  MUFU.EX2 R199, R199 ;  /* 0x000000c700c77308 */ /* 0x000e620000000800 */
        /* <DEDUP_REMOVED lines=10> */
[----:B----4-:R-:W-:Y:S01]  /*6600*/  F2FP.F16.F32.PACK_AB R152, R169, R168 ;  /* 0x000000a8a998723e */ /* 0x010fe200000000ff */
[----:B------:R-:W-:Y:S01]  /*6610*/  FADD.FTZ R168, R168, R165 ;  /* 0x000000a5a8a87221 */ /* 0x000fe20000010000 */
[----:B-----5:R-:W-:Y:S01]  /*6620*/  F2FP.F16.F32.PACK_AB R153, R171, R170 ;  /* 0x000000aaab99723e */ /* 0x020fe200000000ff */
        /* <DEDUP_REMOVED lines=65> */
.L_x_4146:
[----:B------:R-:W-:-:S13]  /*6a40*/  ISETP.LE.AND P2, PT, RZ, UR4, PT ;  /* 0x00000004ff007c0c */ /* 0x000fda000bf43270 */
[----:B------:R-:W-:Y:S05]  /*6a50*/  @!P2 BRA `(.L_x_4156) ;  /* 0x0000002000c8a947 */ /* 0x000fea0003800000 */
[----:B------:R-:W-:Y:S02]  /*6a60*/  IMAD.MOV.U32 R210, RZ, RZ, R21 ;  /* 0x000000ffffd27224 */ /* 0x000fe400078e0015 */
[----:B------:R-:W-:-:S07]  /*6a70*/  IMAD.MOV.U32 R201, RZ, RZ, R20 ;  /* 0x000000ffffc97224 */ /* 0x000fce00078e0014 */
.L_x_4165:
[----:B------:R-:W-:-:S04]  /*6a80*/  UIADD3 UR36, UR36, 0x1, URZ ;  /* 0x0000000124247890 */ /* 0x000fc8000fffe03f */
[----:B------:R-:W-:-:S04]  /*6a90*/  UISETP.NE.AND UP0, UPT, UR36, 0x2, UPT ;  /* 0x000000022400788c */ /* 0x000fc8000bf05270 */
[----:B------:R-:W-:Y:S02]  /*6aa0*/  USEL UR5, URZ, 0x1, UP0 ;  /* 0x000000013f057887 */ /* 0x000fe40008000000 */
[----:B------:R-:W-:Y:S02]  /*6ab0*/  USEL UR36, UR36, URZ, UP0 ;  /* 0x0000003f24247287 */ /* 0x000fe40008000000 */
[----:B------:R-:W-:Y:S01]  /*6ac0*/  ULOP3.LUT UR37, UR37, UR5, URZ, 0x3c, !UPT ;  /* 0x0000000525257292 */ /* 0x000fe2000f8e3c3f */
[----:B-1----:R-:W-:Y:S11]  /*6ad0*/  @!P0 BRA `(.L_x_4157) ;  /* 0x0000000000048947 */ /* 0x002ff60003800000 */
[----:B------:R-:W-:Y:S01]  /*6ae0*/  BPT.TRAP 0x1 ;  /* 0x000000040000795c */ /* 0x000fe20000300000 */
.L_x_4157:
[----:B------:R-:W1:Y:S01]  /*6af0*/  S2UR UR6, SR_CgaCtaId ;  /* 0x00000000000679c3 */ /* 0x000e620000008800 */
[----:B------:R-:W-:Y:S01]  /*6b00*/  UMOV UR5, 0x400 ;  /* 0x0000040000057882 */ /* 0x000fe20000000000 */
[----:B------:R-:W-:-:S05]  /*6b10*/  IMAD.U32 R13, RZ, RZ, UR37 ;  /* 0x00000025ff0d7e24 */ /* 0x000fca000f8e00ff */
[----:B------:R-:W-:Y:S01]  /*6b20*/  SHF.L.U32 R13, R13, 0x1f, RZ ;  /* 0x0000001f0d0d7819 */ /* 0x000fe200000006ff */
[----:B-1----:R-:W-:-:S04]  /*6b30*/  ULEA UR5, UR6, UR5, 0x18 ;  /* 0x0000000506057291 */ /* 0x002fc8000f8ec03f */
[----:B------:R-:W-:-:S09]  /*6b40*/  ULEA UR5, UR36, UR5, 0x3 ;  /* 0x0000000524057291 */ /* 0x000fd2000f8e183f */
[----:B------:R1:W2:Y:S01]  /*6b50*/  SYNCS.PHASECHK.TRANS64.TRYWAIT P2, [UR5+0x32430], R13 ;  /* 0x0324300dff0075a7 */ /* 0x0002a20008040145 */
[----:B------:R-:W-:Y:S05]  /*6b60*/  @!P0 BRA `(.L_x_4158) ;  /* 0x0000000000048947 */ /* 0x000fea0003800000 */
[----:B------:R-:W-:Y:S01]  /*6b70*/  BPT.TRAP 0x1 ;  /* 0x000000040000795c */ /* 0x000fe20000300000 */
.L_x_4158:
[----:B--2---:R-:W-:Y:S05]  /*6b80*/  @P2 BRA `(.L_x_4159) ;  /* 0x0000000000082947 */ /* 0x004fea0003800000 */
[----:B------:R-:W2:Y:S02]  /*6b90*/  SYNCS.PHASECHK.TRANS64.TRYWAIT P2, [UR5+0x32430], R13 ;  /* 0x0324300dff0075a7 */ /* 0x000ea40008040145 */
[----:B--2---:R-:W-:Y:S05]  /*6ba0*/  @!P2 BRA `(.L_x_4160) ;  /* 0x000000a80030a947 */ /* 0x004fea0003800000 */
.L_x_4159:
        /* <DEDUP_REMOVED lines=31> */
.L_x_4161:
[----:B------:R3:W4:Y:S01]  /*6da0*/  SYNCS.PHASECHK.TRANS64.TRYWAIT P2, [UR5+0x32450], R13 ;  /* 0x0324500dff0075a7 */ /* 0x0007220008040145 */
[----:B------:R-:W-:Y:S05]  /*6db0*/  @!P0 BRA `(.L_x_4162) ;  /* 0x0000000000048947 */ /* 0x000fea0003800000 */
[----:B------:R-:W-:Y:S01]  /*6dc0*/  BPT.TRAP 0x1 ;  /* 0x000000040000795c */ /* 0x000fe20000300000 */
.L_x_4162:
[----:B----4-:R-:W-:Y:S05]  /*6dd0*/  @P2 BRA `(.L_x_4163) ;  /* 0x0000000000082947 */ /* 0x010fea0003800000 */
[----:B------:R-:W4:Y:S02]  /*6de0*/  SYNCS.PHASECHK.TRANS64.TRYWAIT P2, [UR5+0x32450], R13 ;  /* 0x0324500dff0075a7 */ /* 0x000f240008040145 */
[----:B----4-:R-:W-:Y:S05]  /*6df0*/  @!P2 BRA `(.L_x_4164) ;  /* 0x000000a400b4a947 */ /* 0x010fea0003800000 */
.L_x_4163:
        /* <DEDUP_REMOVED lines=13> */
[----:B------:R-:W-:Y:S01]  /*6ed0*/  ISETP.LT.AND P2, PT, RZ, UR4, PT ;  /* 0x00000004ff007c0c */ /* 0x000fe2000bf41270 */
        /* <DEDUP_REMOVED lines=19> */
[----:B----4-:R-:W-:Y:S01]  /*7010*/  SHF.R.U32.HI R215, RZ, 0x7, R215 ;  /* 0x00000007ffd77819 */ /* 0x010fe200000116d7 */
[----:B------:R-:W-:Y:S01]  /*7020*/  UMOV UR51, 0x40000040 ;  /* 0x4000004000337882 */ /* 0x000fe20000000000 */
[----:B------:R-:W-:Y:S01]  /*7030*/  UIADD3 UR4, UR4, -0x1, URZ ;  /* 0xffffffff04047890 */ /* 0x000fe2000fffe03f */
        /* <DEDUP_REMOVED lines=28> */
[----:B------:R-:W-:Y:S01]  /*7200*/  UIMAD UR6, UR36, 0xc00, UR7 ;  /* 0x00000c00240678a4 */ /* 0x000fe2000f8e0207 */
        /* <DEDUP_REMOVED lines=36> */
[----:B--2---:R-:W-:-:S04]  /*7450*/  FMNMX.FTZ R20, R152, R201, !PT ;  /* 0x000000c998147209 */ /* 0x004fc80007810000 */
[----:B-1-3--:R-:W-:-:S04]  /*7460*/  FMNMX.FTZ R13, R153, R20, !PT ;  /* 0x00000014990d7209 */ /* 0x00afc80007810000 */
        /* <DEDUP_REMOVED lines=48> */
[----:B0-----:R-:W0:Y:S01]  /*7770*/  SHFL.BFLY PT, R212, R21, 0x2, 0x1f ;  /* 0x0c401f0015d47f89 */ /* 0x001e2200000e0000 */
[----:B-1----:R-:W-:-:S05]  /*7780*/  FMNMX.FTZ R209, R208, R207, !PT ;  /* 0x000000cfd0d17209 */ /* 0x002fca0007810000 */
[----:B------:R-:W1:Y:S01]  /*7790*/  SHFL.BFLY PT, R20, R209, 0x1, 0x1f ;  /* 0x0c201f00d1147f89 */ /* 0x000e6200000e0000 */
[----:B0-----:R-:W-:-:S05]  /*77a0*/  FMNMX.FTZ R211, R21, R212, !PT ;  /* 0x000000d415d37209 */ /* 0x001fca0007810000 */
[----:B------:R-:W0:Y:S01]  /*77b0*/  SHFL.BFLY PT, R214, R211, 0x1, 0x1f ;  /* 0x0c201f00d3d67f89 */ /* 0x000e2200000e0000 */
[----:B-1----:R-:W-:-:S05]  /*77c0*/  FMNMX.FTZ R20, R209, R20, !PT ;  /* 0x00000014d1147209 */ /* 0x002fca0007810000 */
[C---:B--2---:R-:W-:Y:S01]  /*77d0*/  FMUL.FTZ R212, R20.reuse, R13 ;  /* 0x0000000d14d47220 */ /* 0x044fe20000410000 */
[----:B------:R-:W-:-:S03]  /*77e0*/  FADD.FTZ R208, -R20, R201 ;  /* 0x000000c914d07221 */ /* 0x000fc60000010100 */
[-CC-:B------:R-:W-:Y:S01]  /*77f0*/  FFMA.FTZ R207, R152, R13.reuse, -R212.reuse ;  /* 0x0000000d98cf7223 */ /* 0x180fe200000108d4 */
[-C--:B------:R-:W-:Y:S01]  /*7800*/  FMUL.FTZ R201, R208, R13.reuse ;  /* 0x0000000dd0c97220 */ /* 0x080fe20000410000 */
[-CC-:B------:R-:W-:Y:S01]  /*7810*/  FFMA.FTZ R208, R153, R13.reuse, -R212.reuse ;  /* 0x0000000d99d07223 */ /* 0x180fe200000108d4 */
[-CC-:B------:R-:W-:Y:S01]  /*7820*/  FFMA.FTZ R153, R157, R13.reuse, -R212.reuse ;  /* 0x0000000d9d997223 */ /* 0x180fe200000108d4 */
[-CC-:B------:R-:W-:Y:S01]  /*7830*/  FFMA.FTZ R209, R156, R13.reuse, -R212.reuse ;  /* 0x0000000d9cd17223 */ /* 0x180fe200000108d4 */
[----:B------:R-:W-:Y:S01]  /*7840*/  IADD3 R156, -R215, 0xb, RZ ;  /* 0x0000000bd79c7810 */ /* 0x000fe20007ffe1ff */
[----:B------:R-:W-:Y:S01]  /*7850*/  MUFU.EX2 R207, R207 ;  /* 0x000000cf00cf7308 */ /* 0x000fe20000000800 */
[-CC-:B------:R-:W-:Y:S01]  /*7860*/  FFMA.FTZ R160, R160, R13.reuse, -R212.reuse ;  /* 0x0000000da0a07223 */ /* 0x180fe200000108d4 */
[-CC-:B------:R-:W-:Y:S01]  /*7870*/  FFMA.FTZ R161, R161, R13.reuse, -R212.reuse ;  /* 0x0000000da1a17223 */ /* 0x180fe200000108d4 */
[-CC-:B------:R-:W-:Y:S01]  /*7880*/  FFMA.FTZ R164, R164, R13.reuse, -R212.reuse ;  /* 0x0000000da4a47223 */ /* 0x180fe200000108d4 */
[-CC-:B------:R-:W-:Y:S01]  /*7890*/  FFMA.FTZ R165, R165, R13.reuse, -R212.reuse ;  /* 0x0000000da5a57223 */ /* 0x180fe200000108d4 */
[-CC-:B------:R-:W-:Y:S01]  /*78a0*/  FFMA.FTZ R168, R168, R13.reuse, -R212.reuse ;  /* 0x0000000da8a87223 */ /* 0x180fe200000108d4 */
[-CC-:B------:R-:W-:Y:S01]  /*78b0*/  FFMA.FTZ R169, R169, R13.reuse, -R212.reuse ;  /* 0x0000000da9a97223 */ /* 0x180fe200000108d4 */
[----:B0-----:R-:W-:Y:S01]  /*78c0*/  FMNMX.FTZ R21, R211, R214, !PT ;  /* 0x000000d6d3157209 */ /* 0x001fe20007810000 */
[----:B------:R-:W0:Y:S01]  /*78d0*/  MUFU.EX2 R201, R201 ;  /* 0x000000c900c97308 */ /* 0x000e220000000800 */
[-CC-:B------:R-:W-:Y:S01]  /*78e0*/  FFMA.FTZ R172, R172, R13.reuse, -R212.reuse ;  /* 0x0000000dacac7223 */ /* 0x180fe200000108d4 */
[-CC-:B------:R-:W-:Y:S01]  /*78f0*/  FFMA.FTZ R173, R173, R13.reuse, -R212.reuse ;  /* 0x0000000dadad7223 */ /* 0x180fe200000108d4 */
[-C--:B------:R-:W-:Y:S01]  /*7900*/  FFMA.FTZ R176, R176, R13.reuse, -R212 ;  /* 0x0000000db0b07223 */ /* 0x080fe200000108d4 */
        /* <DEDUP_REMOVED lines=11> */
[--C-:B------:R-:W-:Y:S01]  /*79c0*/  FFMA.FTZ R159, R159, R13, -R216.reuse ;  /* 0x0000000d9f9f7223 */ /* 0x100fe200000108d8 */
[----:B------:R2:W-:Y:S06]  /*79d0*/  BAR.ARV R156, 0x100 ;  /* 0x0004009c0000751d */ /* 0x0005ec0000002000 */
[----:B-1----:R-:W-:Y:S01]  /*79e0*/  VIADD R153, R215, 0x8 ;  /* 0x00000008d7997836 */ /* 0x002fe20000000000 */
[----:B------:R1:W-:Y:S01]  /*79f0*/  @!P1 SYNCS.ARRIVE.TRANS64.RED.A1T0 RZ, [R152+URZ], RZ ;  /* 0x000000ff98ff99a7 */ /* 0x0003e2000810043f */
[----:B------:R-:W3:Y:S01]  /*7a00*/  MUFU.EX2 R157, R157 ;  /* 0x0000009d009d7308 */ /* 0x000ee20000000800 */
[-C--:B0-----:R-:W-:Y:S01]  /*7a10*/  FMUL.FTZ R24, R24, R201.reuse ;  /* 0x000000c918187220 */ /* 0x081fe20000410000 */
        /* <DEDUP_REMOVED lines=135> */
[--C-:B------:R-:W-:Y:S01]  /*8290*/  FFMA.FTZ R162, R162, R13, -R216.reuse ;  /* 0x0000000da2a27223 */ /* 0x100fe200000108d8 */
[----:B0-----:R-:W-:Y:S01]  /*82a0*/  F2FP.F16.F32.PACK_AB R154, R210, R209 ;  /* 0x000000d1d29a723e */ /* 0x001fe200000000ff */
[--C-:B------:R-:W-:Y:S01]  /*82b0*/  FFMA.FTZ R163, R163, R13, -R216.reuse ;  /* 0x0000000da3a37223 */ /* 0x100fe200000108d8 */
[----:B----4-:R-:W-:Y:S01]  /*82c0*/  F2FP.F16.F32.PACK_AB R153, R214, R211 ;  /* 0x000000d3d699723e */ /* 0x010fe200000000ff */
[-CC-:B------:R-:W-:Y:S01]  /*82d0*/  FFMA.FTZ R166, R166, R13.reuse, -R216.reuse ;  /* 0x0000000da6a67223 */ /* 0x180fe200000108d8 */
[----:B-----5:R-:W-:Y:S01]  /*82e0*/  F2FP.F16.F32.PACK_AB R155, R159, R158 ;  /* 0x0000009e9f9b723e */ /* 0x020fe200000000ff */
[-CC-:B------:R-:W-:Y:S01]  /*82f0*/  FFMA.FTZ R167, R167, R13.reuse, -R216.reuse ;  /* 0x0000000da7a77223 */ /* 0x180fe200000108d8 */
[----:B------:R-:W-:Y:S01]  /*8300*/  MUFU.EX2 R160, R160 ;  /* 0x000000a000a07308 */ /* 0x000fe20000000800 */
[-CC-:B------:R-:W-:Y:S01]  /*8310*/  FFMA.FTZ R170, R170, R13.reuse, -R216.reuse ;  /* 0x0000000daaaa7223 */ /* 0x180fe200000108d8 */
[----:B------:R-:W-:Y:S01]  /*8320*/  WARPGROUP.ARRIVE ;  /* 0x00000000000079c5 */ /* 0x000fe20000000000 */
[-CC-:B------:R-:W-:Y:S01]  /*8330*/  FFMA.FTZ R171, R171, R13.reuse, -R216.reuse ;  /* 0x0000000dabab7223 */ /* 0x180fe200000108d8 */
[-CC-:B------:R-:W-:Y:S01]  /*8340*/  FFMA.FTZ R174, R174, R13.reuse, -R216.reuse ;  /* 0x0000000daeae7223 */ /* 0x180fe200000108d8 */
[-C--:B------:R-:W-:Y:S01]  /*8350*/  FFMA.FTZ R175, R175, R13.reuse, -R216 ;  /* 0x0000000dafaf7223 */ /* 0x080fe200000108d8 */
[-C--:B------:R-:W-:Y:S01]  /*8360*/  FFMA.FTZ R181, R181, R13.reuse, -R212 ;  /* 0x0000000db5b57223 */ /* 0x080fe200000108d4 */
[-CC-:B------:R-:W-:Y:S01]  /*8370*/  FFMA.FTZ R178, R178, R13.reuse, -R216.reuse ;  /* 0x0000000db2b27223 */ /* 0x180fe200000108d8 */
[----:B------:R-:W-:Y:S01]  /*8380*/  HGMMA.64x256x16.F32 R24, R152, gdesc[UR8].tnspB, R24, gsb0 ;  /* 0x43e0000898187df0 */ /* 0x000fe20008000818 */
[----:B------:R-:W0:Y:S01]  /*8390*/  MUFU.EX2 R161, R161 ;  /* 0x000000a100a17308 */ /* 0x000e220000000800 */
[----:B------:R-:W-:Y:S01]  /*83a0*/  UIADD3 UR10, UR6, 0x80, URZ ;  /* 0x00000080060a7890 */ /* 0x000fe2000fffe03f */
[-CC-:B------:R-:W-:Y:S01]  /*83b0*/  FFMA.FTZ R179, R179, R13.reuse, -R216.reuse ;  /* 0x0000000db3b37223 */ /* 0x180fe200000108d8 */
[----:B------:R-:W-:Y:S01]  /*83c0*/  UMOV UR11, 0x40000040 ;  /* 0x40000040000b7882 */ /* 0x000fe20000000000 */
        /* <DEDUP_REMOVED lines=12> */
[----:B------:R-:W1:Y:S01]  /*8490*/  MUFU.EX2 R165, R165 ;  /* 0x000000a500a57308 */ /* 0x000e620000000800 */
        /* <DEDUP_REMOVED lines=8> */
[----:B------:R-:W-:Y:S01]  /*8520*/  FFMA.FTZ R201, R201, R0, R207 ;  /* 0x00000000c9c97223 */ /* 0x000fe200000100cf */
[----:B------:R-:W-:Y:S01]  /*8530*/  FFMA.FTZ R157, R157, R12, R211 ;  /* 0x0000000c9d9d7223 */ /* 0x000fe200000100d3 */
[----:B------:R-:W-:-:S02]  /*8540*/  @!P1 VIADD R213, R213, 0x32460 ;  /* 0x00032460d5d59836 */ /* 0x000fc40000000000 */
[----:B------:R-:W-:Y:S01]  /*8550*/  FADD.FTZ R208, R208, R201 ;  /* 0x000000c9d0d07221 */ /* 0x000fe20000010000 */
[----:B------:R-:W-:Y:S01]  /*8560*/  FADD.FTZ R157, R214, R157 ;  /* 0x0000009dd69d7221 */ /* 0x000fe20000010000 */
[----:B------:R-:W-:Y:S01]  /*8570*/  IMAD.MOV.U32 R201, RZ, RZ, R20 ;  /* 0x000000ffffc97224 */ /* 0x000fe200078e0014 */
[----:B------:R-:W3:Y:S01]  /*8580*/  MUFU.EX2 R163, R163 ;  /* 0x000000a300a37308 */ /* 0x000ee20000000800 */
[----:B------:R-:W-:Y:S01]  /*8590*/  FADD.FTZ R209, R209, R208 ;  /* 0x000000d0d1d17221 */ /* 0x000fe20000010000 */
[----:B------:R-:W-:Y:S01]  /*85a0*/  FADD.FTZ R158, R158, R157 ;  /* 0x0000009d9e9e7221 */ /* 0x000fe20000010000 */
[----:B------:R-:W-:Y:S02]  /*85b0*/  @!P1 PRMT R213, RZ, 0x654, R213 ;  /* 0x00000654ffd59816 */ /* 0x000fe400000000d5 */
[----:B------:R-:W-:Y:S01]  /*85c0*/  FADD.FTZ R209, R210, R209 ;  /* 0x000000d1d2d17221 */ /* 0x000fe20000010000 */
[----:B------:R-:W-:Y:S01]  /*85d0*/  FADD.FTZ R159, R159, R158 ;  /* 0x0000009e9f9f7221 */ /* 0x000fe20000010000 */
[----:B------:R-:W-:Y:S01]  /*85e0*/  IMAD.MOV.U32 R210, RZ, RZ, R21 ;  /* 0x000000ffffd27224 */ /* 0x000fe200078e0015 */
[----:B------:R-:W-:Y:S08]  /*85f0*/  MUFU.EX2 R166, R166 ;  /* 0x000000a600a67308 */ /* 0x000ff00000000800 */
        /* <DEDUP_REMOVED lines=120> */
.L_x_4156:
[----:B------:R-:W2:Y:S01]  /*8d80*/  SHFL.BFLY PT, R5, R12, 0x2, 0x1f ;  /* 0x0c401f000c057f89 */ /* 0x000ea200000e0000 */
[----:B------:R-:W-:Y:S01]  /*8d90*/  UIADD3 UR36, UR36, 0x1, URZ ;  /* 0x0000000124247890 */ /* 0x000fe2000fffe03f */
[----:B------:R3:W-:Y:S06]  /*8da0*/  BAR.ARV R156, 0x100 ;  /* 0x0004009c0000751d */ /* 0x0007ec0000002000 */
[----:B------:R-:W-:Y:S02]  /*8db0*/  UISETP.NE.AND UP0, UPT, UR36, 0x2, UPT ;  /* 0x000000022400788c */ /* 0x000fe4000bf05270 */
[----:B------:R-:W-:Y:S06]  /*8dc0*/  BAR.ARV 0x8, 0x120 ;  /* 0x0204800000007b1d */ /* 0x000fec0000002000 */
[----:B------:R-:W-:Y:S01]  /*8dd0*/  USEL UR4, URZ, 0x1, UP0 ;  /* 0x000000013f047887 */ /* 0x000fe20008000000 */
[----:B------:R-:W-:Y:S01]  /*8de0*/  PLOP3.LUT P0, PT, PT, PT, PT, 0x8, 0x0 ;  /* 0x000000000000781c */ /* 0x000fe20003f0e170 */
[----:B------:R-:W4:Y:S01]  /*8df0*/  SHFL.BFLY PT, R3, R0, 0x2, 0x1f ;  /* 0x0c401f0000037f89 */ /* 0x000f2200000e0000 */
[----:B------:R-:W-:Y:S01]  /*8e00*/  VIADD R221, R221, 0x1 ;  /* 0x00000001dddd7836 */ /* 0x000fe20000000000 */
[----:B------:R-:W-:Y:S01]  /*8e10*/  USEL UR36, UR36, URZ, UP0 ;  /* 0x0000003f24247287 */ /* 0x000fe20008000000 */
[----:B--2---:R-:W-:Y:S01]  /*8e20*/  FADD.FTZ R5, R5, R12 ;  /* 0x0000000c05057221 */ /* 0x004fe20000010000 */
[----:B------:R-:W-:-:S04]  /*8e30*/  ULOP3.LUT UR37, UR37, UR4, URZ, 0x3c, !UPT ;  /* 0x0000000425257292 */ /* 0x000fc8000f8e3c3f */
[----:B------:R-:W2:Y:S01]  /*8e40*/  SHFL.BFLY PT, R4, R5, 0x1, 0x1f ;  /* 0x0c201f0005047f89 */ /* 0x000ea200000e0000 */
[----:B----4-:R-:W-:Y:S01]  /*8e50*/  FADD.FTZ R3, R3, R0 ;  /* 0x0000000003037221 */ /* 0x010fe20000010000 */
[----:B------:R-:W-:-:S04]  /*8e60*/  IMAD.MOV.U32 R0, RZ, RZ, RZ ;  /* 0x000000ffff007224 */ /* 0x000fc800078e00ff */
[----:B------:R-:W4:Y:S01]  /*8e70*/  SHFL.BFLY PT, R2, R3, 0x1, 0x1f ;  /* 0x0c201f0003027f89 */ /* 0x000f2200000e0000 */
[----:B--2---:R-:W-:-:S05]  /*8e80*/  FADD.FTZ R6, R5, R4 ;  /* 0x0000000405067221 */ /* 0x004fca0000010000 */
[----:B------:R-:W-:-:S13]  /*8e90*/  FSETP.NE.FTZ.AND P2, PT, R6, RZ, PT ;  /* 0x000000ff0600720b */ /* 0x000fda0003f55000 */
[----:B------:R-:W2:Y:S01]  /*8ea0*/  @P2 MUFU.RCP R0, R6 ;  /* 0x0000000600002308 */ /* 0x000ea20000001000 */
[----:B----4-:R-:W-:Y:S01]  /*8eb0*/  FADD.FTZ R7, R3, R2 ;  /* 0x0000000203077221 */ /* 0x010fe20000010000 */
[----:B------:R-:W-:Y:S02]  /*8ec0*/  IMAD.MOV.U32 R2, RZ, RZ, RZ ;  /* 0x000000ffff027224 */ /* 0x000fe400078e00ff */
[----:B------:R-:W-:Y:S02]  /*8ed0*/  IMAD.MOV.U32 R3, RZ, RZ, -0x800000 ;  /* 0xff800000ff037424 */ /* 0x000fe400078e00ff */
[----:B------:R-:W-:Y:S02]  /*8ee0*/  FSETP.NE.FTZ.AND P1, PT, R7, RZ, PT ;  /* 0x000000ff0700720b */ /* 0x000fe40003f35000 */
[----:B------:R-:W4:Y:S01]  /*8ef0*/  @P2 MUFU.LG2 R6, R6 ;  /* 0x0000000600062308 */ /* 0x000f220000000c00 */
[-C--:B--2---:R-:W-:Y:S01]  /*8f00*/  FMUL.FTZ R8, R83, R0.reuse ;  /* 0x0000000053087220 */ /* 0x084fe20000410000 */
[-C--:B------:R-:W-:Y:S01]  /*8f10*/  FMUL.FTZ R12, R27, R0.reuse ;  /* 0x000000001b0c7220 */ /* 0x080fe20000410000 */
[----:B------:R-:W-:-:S08]  /*8f20*/  FMUL.FTZ R162, R35, R0 ;  /* 0x0000000023a27220 */ /* 0x000fd00000410000 */
[----:B------:R-:W2:Y:S01]  /*8f30*/  @P1 MUFU.LG2 R4, R7 ;  /* 0x0000000700041308 */ /* 0x000ea20000000c00 */
[C---:B------:R-:W-:Y:S01]  /*8f40*/  @P1 FMUL.FTZ R5, R13.reuse, 0.69314718246459960938 ;  /* 0x3f3172180d051820 */ /* 0x040fe20000410000 */
[----:B------:R-:W-:Y:S01]  /*8f50*/  @P2 FMUL.FTZ R13, R13, 0.69314718246459960938 ;  /* 0x3f3172180d0d2820 */ /* 0x000fe20000410000 */
[-C--:B------:R-:W-:Y:S01]  /*8f60*/  FMUL.FTZ R160, R43, R0.reuse ;  /* 0x000000002ba07220 */ /* 0x080fe20000410000 */
[-C--:B------:R-:W-:Y:S01]  /*8f70*/  FMUL.FTZ R158, R51, R0.reuse ;  /* 0x00000000339e7220 */ /* 0x080fe20000410000 */
[----:B----4-:R-:W-:Y:S01]  /*8f80*/  @P2 FMUL.FTZ R6, R6, 0.69314718246459960938 ;  /* 0x3f31721806062820 */ /* 0x010fe20000410000 */
[-C--:B---3--:R-:W-:Y:S01]  /*8f90*/  FMUL.FTZ R156, R59, R0.reuse ;  /* 0x000000003b9c7220 */ /* 0x088fe20000410000 */
[-C--:B------:R-:W-:Y:S01]  /*8fa0*/  FMUL.FTZ R154, R67, R0.reuse ;  /* 0x00000000439a7220 */ /* 0x080fe20000410000 */
[----:B------:R-:W3:Y:S01]  /*8fb0*/  @P1 MUFU.RCP R2, R7 ;  /* 0x0000000700021308 */ /* 0x000ee20000001000 */
        /* <DEDUP_REMOVED lines=125> */
.L_x_4134:
[----:B------:R-:W2:Y:S01]  /*9790*/  S2R R4, SR_CgaCtaId ;  /* 0x0000000000047919 */ /* 0x000ea20000008800 */
[----:B------:R-:W-:Y:S01]  /*97a0*/  MOV R151, 0x400 ;  /* 0x0000040000977802 */ /* 0x000fe20000000f00 */
[----:B------:R-:W-:Y:S01]  /*97b0*/  BSSY B0, `(.L_x_4166) ;  /* 0x00002b7000007945 */ /* 0x000fe20003800000 */
[----:B------:R-:W-:Y:S02]  /*97c0*/  BAR.SYNC.DEFER_BLOCKING 0x5, 0x120 ;  /* 0x0144800000007b1d */ /* 0x000fe40000010000 */
[----:B--2---:R-:W-:-:S05]  /*97d0*/  LEA R151, R4, R151, 0x18 ;  /* 0x0000009704977211 */ /* 0x004fca00078ec0ff */
[----:B------:R-:W2:Y:S02]  /*97e0*/  LDS.128 R4, [R151+0x324d0] ;  /* 0x0324d00097047984 */ /* 0x000ea40000000c00 */
[----:B--2---:R-:W-:Y:S02]  /*97f0*/  R2UR UR60, R5 ;  /* 0x00000000053c72ca */ /* 0x004fe400000e0000 */
[----:B------:R-:W-:Y:S01]  /*9800*/  R2UR UR5, R6 ;  /* 0x00000000060572ca */ /* 0x000fe200000e0000 */
[----:B------:R-:W-:Y:S06]  /*9810*/  BAR.ARV 0x4, 0x120 ;  /* 0x0104800000007b1d */ /* 0x000fec0000002000 */
[----:B------:R-:W-:Y:S08]  /*9820*/  @P0 BRA `(.L_x_4167) ;  /* 0x0000001c00980947 */ /* 0x000ff00003800000 */
[----:B------:R-:W2:Y:S01]  /*9830*/  S2R R6, SR_SWINHI ;  /* 0x0000000000067919 */ /* 0x000ea20000002f00 */
[----:B------:R-:W-:Y:S01]  /*9840*/  F2FP.F16.F32.PACK_AB R24, R25, R24 ;  /* 0x000000181918723e */ /* 0x000fe200000000ff */
[----:B------:R-:W-:Y:S01]  /*9850*/  ULDC.64 UR6, c[0x0][0xce0] ;  /* 0x0003380000067ab9 */ /* 0x000fe20000000a00 */
[----:B------:R-:W-:Y:S01]  /*9860*/  F2FP.F16.F32.PACK_AB R25, R12, R26 ;  /* 0x0000001a0c19723e */ /* 0x000fe200000000ff */
[----:B------:R-:W-:Y:S01]  /*9870*/  ULDC.64 UR8, c[0x0][0x208] ;  /* 0x0000820000087ab9 */ /* 0x000fe20000000a00 */
        /* <DEDUP_REMOVED lines=14> */
[----:B------:R-:W-:Y:S02]  /*9960*/  MOV R4, R151 ;  /* 0x0000009700047202 */ /* 0x000fe40000000f00 */
[----:B--2---:R-:W-:-:S02]  /*9970*/  MOV R5, R6 ;  /* 0x0000000600057202 */ /* 0x004fc40000000f00 */
[----:B------:R-:W-:Y:S02]  /*9980*/  F2FP.F16.F32.PACK_AB R51, R157, R51 ;  /* 0x000000339d33723e */ /* 0x000fe400000000ff */
[----:B------:R-:W-:Y:S01]  /*9990*/  F2FP.F16.F32.PACK_AB R57, R156, R58 ;  /* 0x0000003a9c39723e */ /* 0x000fe200000000ff */
[----:B------:R-:W-:Y:S01]  /*99a0*/  IMAD.WIDE R98, R224, 0x2, R4 ;  /* 0x00000002e0627825 */ /* 0x000fe200078e0204 */
[----:B------:R-:W-:Y:S02]  /*99b0*/  F2FP.F16.F32.PACK_AB R64, R65, R64 ;  /* 0x000000404140723e */ /* 0x000fe400000000ff */
[----:B------:R-:W-:Y:S02]  /*99c0*/  F2FP.F16.F32.PACK_AB R58, R61, R60 ;  /* 0x0000003c3d3a723e */ /* 0x000fe400000000ff */
[C---:B------:R-:W-:Y:S02]  /*99d0*/  IADD3 R179, P5, R98.reuse, 0x4040, RZ ;  /* 0x0000404062b37810 */ /* 0x040fe40007fbe0ff */
        /* <DEDUP_REMOVED lines=9> */
[C---:B------:R-:W-:Y:S01]  /*9a70*/  LOP3.LUT R11, R98.reuse, 0x380, RZ, 0xc0, !PT ;  /* 0x00000380620b7812 */ /* 0x040fe200078ec0ff */
[----:B------:R-:W-:Y:S01]  /*9a80*/  IMAD.X R17, RZ, RZ, R99, P0 ;  /* 0x000000ffff117224 */ /* 0x000fe200000e0663 */
[----:B------:R-:W-:-:S02]  /*9a90*/  IADD3 R173, P4, R98, 0x60, RZ ;  /* 0x0000006062ad7810 */ /* 0x000fc40007f9e0ff */
[C---:B------:R-:W-:Y:S02]  /*9aa0*/  IADD3 R175, P3, R98.reuse, 0x4000, RZ ;  /* 0x0000400062af7810 */ /* 0x040fe40007f7e0ff */
[C---:B------:R-:W-:Y:S01]  /*9ab0*/  IADD3 R177, P6, R98.reuse, 0x4020, RZ ;  /* 0x0000402062b17810 */ /* 0x040fe20007fde0ff */
[--C-:B------:R-:W-:Y:S01]  /*9ac0*/  IMAD.X R19, RZ, RZ, R99.reuse, P4 ;  /* 0x000000ffff137224 */ /* 0x100fe200020e0663 */
[----:B------:R-:W-:Y:S01]  /*9ad0*/  IADD3 R183, P1, R98, 0x8000, RZ ;  /* 0x0000800062b77810 */ /* 0x000fe20007f3e0ff */
[--C-:B------:R-:W-:Y:S01]  /*9ae0*/  IMAD.X R21, RZ, RZ, R99.reuse, P3 ;  /* 0x000000ffff157224 */ /* 0x100fe200018e0663 */
[----:B------:R-:W-:Y:S01]  /*9af0*/  LOP3.LUT R14, R169, 0x380, RZ, 0xc0, !PT ;  /* 0x00000380a90e7812 */ /* 0x000fe200078ec0ff */
[--C-:B------:R-:W-:Y:S01]  /*9b00*/  IMAD.X R23, RZ, RZ, R99.reuse, P6 ;  /* 0x000000ffff177224 */ /* 0x100fe200030e0663 */
[----:B------:R-:W-:Y:S01]  /*9b10*/  LOP3.LUT R12, R6, 0x380, RZ, 0xc0, !PT ;  /* 0x00000380060c7812 */ /* 0x000fe200078ec0ff */
[----:B------:R-:W-:Y:S01]  /*9b20*/  IMAD.X R47, RZ, RZ, R99, P1 ;  /* 0x000000ffff2f7224 */ /* 0x000fe200008e0663 */
[----:B------:R-:W-:-:S02]  /*9b30*/  LOP3.LUT R16, R171, 0x380, RZ, 0xc0, !PT ;  /* 0x00000380ab107812 */ /* 0x000fc400078ec0ff */
[----:B------:R-:W-:Y:S02]  /*9b40*/  LOP3.LUT R94, R167, 0x380, RZ, 0xc0, !PT ;  /* 0x00000380a75e7812 */ /* 0x000fe400078ec0ff */
[----:B------:R-:W-:Y:S02]  /*9b50*/  SHF.R.U64 R11, R11, 0x3, RZ ;  /* 0x000000030b0b7819 */ /* 0x000fe400000012ff */
[----:B------:R-:W-:Y:S02]  /*9b60*/  LOP3.LUT R18, R173, 0x380, RZ, 0xc0, !PT ;  /* 0x00000380ad127812 */ /* 0x000fe400078ec0ff */
[----:B------:R-:W-:Y:S02]  /*9b70*/  LOP3.LUT R20, R175, 0x380, RZ, 0xc0, !PT ;  /* 0x00000380af147812 */ /* 0x000fe400078ec0ff */
[----:B------:R-:W-:Y:S02]  /*9b80*/  IADD3 R185, P0, R98, 0x8020, RZ ;  /* 0x0000802062b97810 */ /* 0x000fe40007f1e0ff */
[----:B------:R-:W-:-:S02]  /*9b90*/  SHF.R.U64 R14, R14, 0x3, RZ ;  /* 0x000000030e0e7819 */ /* 0x000fc400000012ff */
[----:B------:R-:W-:Y:S01]  /*9ba0*/  LOP3.LUT R22, R177, 0x380, RZ, 0xc0, !PT ;  /* 0x00000380b1167812 */ /* 0x000fe200078ec0ff */
[--C-:B------:R-:W-:Y:S01]  /*9bb0*/  IMAD.X R55, RZ, RZ, R99.reuse, P0 ;  /* 0x000000ffff377224 */ /* 0x100fe200000e0663 */
[----:B------:R-:W-:Y:S02]  /*9bc0*/  SHF.R.U64 R29, R12, 0x3, RZ ;  /* 0x000000030c1d7819 */ /* 0x000fe400000012ff */
[C---:B------:R-:W-:Y:S02]  /*9bd0*/  IADD3 R187, P4, R98.reuse, 0x8040, RZ ;  /* 0x0000804062bb7810 */ /* 0x040fe40007f9e0ff */
[C---:B------:R-:W-:Y:S02]  /*9be0*/  IADD3 R189, P3, R98.reuse, 0x8060, RZ ;  /* 0x0000806062bd7810 */ /* 0x040fe40007f7e0ff */
[C---:B------:R-:W-:Y:S01]  /*9bf0*/  IADD3 R191, P6, R98.reuse, 0xc000, RZ ;  /* 0x0000c00062bf7810 */ /* 0x040fe20007fde0ff */
[--C-:B------:R-:W-:Y:S01]  /*9c00*/  IMAD.X R63, RZ, RZ, R99.reuse, P4 ;  /* 0x000000ffff3f7224 */ /* 0x100fe200020e0663 */
[----:B------:R-:W-:Y:S01]  /*9c10*/  IADD3 R166, P1, R98, 0xc060, RZ ;  /* 0x0000c06062a67810 */ /* 0x000fe20007f3e0ff */
[--C-:B------:R-:W-:Y:S01]  /*9c20*/  IMAD.X R71, RZ, RZ, R99.reuse, P3 ;  /* 0x000000ffff477224 */ /* 0x100fe200018e0663 */
[----:B------:R-:W-:Y:S01]  /*9c30*/  SHF.R.U64 R16, R16, 0x3, RZ ;  /* 0x0000000310107819 */ /* 0x000fe200000012ff */
[--C-:B------:R-:W-:Y:S01]  /*9c40*/  IMAD.X R79, RZ, RZ, R99.reuse, P6 ;  /* 0x000000ffff4f7224 */ /* 0x100fe200030e0663 */
[----:B------:R-:W-:Y:S01]  /*9c50*/  LOP3.LUT R30, R179, 0x380, RZ, 0xc0, !PT ;  /* 0x00000380b31e7812 */ /* 0x000fe200078ec0ff */
[----:B------:R-:W-:Y:S01]  /*9c60*/  IMAD.X R13, RZ, RZ, R99, P1 ;  /* 0x000000ffff0d7224 */ /* 0x000fe200008e0663 */
[----:B------:R-:W-:-:S02]  /*9c70*/  SHF.R.U64 R12, R94, 0x3, RZ ;  /* 0x000000035e0c7819 */ /* 0x000fc400000012ff */
[----:B------:R-:W-:Y:S01]  /*9c80*/  LOP3.LUT R98, R11, R98, RZ, 0x3c, !PT ;  /* 0x000000620b627212 */ /* 0x000fe200078e3cff */
[----:B------:R-:W-:Y:S01]  /*9c90*/  IMAD.X R11, RZ, RZ, R99, P2 ;  /* 0x000000ffff0b7224 */ /* 0x000fe200010e0663 */
[----:B------:R-:W-:Y:S02]  /*9ca0*/  SHF.R.U64 R18, R18, 0x3, RZ ;  /* 0x0000000312127819 */ /* 0x000fe400000012ff */
[----:B------:R-:W-:Y:S02]  /*9cb0*/  LOP3.LUT R38, R181, 0x380, RZ, 0xc0, !PT ;  /* 0x00000380b5267812 */ /* 0x000fe400078ec0ff */
[----:B------:R-:W-:Y:S02]  /*9cc0*/  SHF.R.U64 R20, R20, 0x3, RZ ;  /* 0x0000000314147819 */ /* 0x000fe400000012ff */
[----:B------:R-:W-:Y:S02]  /*9cd0*/  LOP3.LUT R46, R183, 0x380, RZ, 0xc0, !PT ;  /* 0x00000380b72e7812 */ /* 0x000fe400078ec0ff */
[----:B------:R-:W-:-:S02]  /*9ce0*/  LOP3.LUT R14, R14, R169, RZ, 0x3c, !PT ;  /* 0x000000a90e0e7212 */ /* 0x000fc400078e3cff */
[----:B------:R-:W-:Y:S02]  /*9cf0*/  SHF.R.U64 R22, R22, 0x3, RZ ;  /* 0x0000000316167819 */ /* 0x000fe400000012ff */
[----:B------:R-:W-:Y:S02]  /*9d00*/  LOP3.LUT R54, R185, 0x380, RZ, 0xc0, !PT ;  /* 0x00000380b9367812 */ /* 0x000fe400078ec0ff */
[----:B------:R-:W-:Y:S02]  /*9d10*/  LOP3.LUT R16, R16, R171, RZ, 0x3c, !PT ;  /* 0x000000ab10107212 */ /* 0x000fe400078e3cff */
[----:B------:R-:W-:Y:S02]  /*9d20*/  SHF.R.U64 R30, R30, 0x3, RZ ;  /* 0x000000031e1e7819 */ /* 0x000fe400000012ff */
[----:B------:R-:W-:Y:S02]  /*9d30*/  LOP3.LUT R62, R187, 0x380, RZ, 0xc0, !PT ;  /* 0x00000380bb3e7812 */ /* 0x000fe400078ec0ff */
[----:B------:R-:W-:-:S02]  /*9d40*/  LOP3.LUT R10, R12, R167, RZ, 0x3c, !PT ;  /* 0x000000a70c0a7212 */ /* 0x000fc400078e3cff */
[----:B------:R-:W-:Y:S02]  /*9d50*/  LOP3.LUT R18, R18, R173, RZ, 0x3c, !PT ;  /* 0x000000ad12127212 */ /* 0x000fe400078e3cff */
[----:B------:R-:W-:Y:S02]  /*9d60*/  SHF.R.U64 R38, R38, 0x3, RZ ;  /* 0x0000000326267819 */ /* 0x000fe400000012ff */
[----:B------:R-:W-:Y:S02]  /*9d70*/  LOP3.LUT R70, R189, 0x380, RZ, 0xc0, !PT ;  /* 0x00000380bd467812 */ /* 0x000fe400078ec0ff */
[----:B------:R-:W-:Y:S01]  /*9d80*/  MOV R98, R98 ;  /* 0x0000006200627202 */ /* 0x000fe20000000f00 */
[----:B------:R-:W-:Y:S01]  /*9d90*/  BAR.SYNC.DEFER_BLOCKING 0x1, 0x100 ;  /* 0x0044000000007b1d */ /* 0x000fe20000010000 */
[----:B------:R-:W-:Y:S02]  /*9da0*/  LOP3.LUT R20, R20, R175, RZ, 0x3c, !PT ;  /* 0x000000af14147212 */ /* 0x000fe400078e3cff */
[----:B------:R-:W-:-:S02]  /*9db0*/  SHF.R.U64 R46, R46, 0x3, RZ ;  /* 0x000000032e2e7819 */ /* 0x000fc400000012ff */
[----:B------:R-:W-:Y:S02]  /*9dc0*/  LOP3.LUT R78, R191, 0x380, RZ, 0xc0, !PT ;  /* 0x00000380bf4e7812 */ /* 0x000fe400078ec0ff */
[----:B------:R-:W-:Y:S02]  /*9dd0*/  LOP3.LUT R99, R166, 0x380, RZ, 0xc0, !PT ;  /* 0x00000380a6637812 */ /* 0x000fe400078ec0ff */
[----:B------:R-:W-:Y:S02]  /*9de0*/  LOP3.LUT R22, R22, R177, RZ, 0x3c, !PT ;  /* 0x000000b116167212 */ /* 0x000fe400078e3cff */
[----:B------:R-:W-:Y:S02]  /*9df0*/  SHF.R.U64 R54, R54, 0x3, RZ ;  /* 0x0000000336367819 */ /* 0x000fe400000012ff */
[----:B------:R-:W-:Y:S02]  /*9e00*/  MOV R14, R14 ;  /* 0x0000000e000e7202 */ /* 0x000fe40000000f00 */
[----:B------:R-:W-:-:S02]  /*9e10*/  LOP3.LUT R30, R30, R179, RZ, 0x3c, !PT ;  /* 0x000000b31e1e7212 */ /* 0x000fc400078e3cff */
[----:B------:R-:W-:Y:S02]  /*9e20*/  SHF.R.U64 R62, R62, 0x3, RZ ;  /* 0x000000033e3e7819 */ /* 0x000fe400000012ff */
[----:B------:R-:W-:Y:S02]  /*9e30*/  LOP3.LUT R94, R29, R6, RZ, 0x3c, !PT ;  /* 0x000000061d5e7212 */ /* 0x000fe400078e3cff */
[----:B------:R-:W-:Y:S02]  /*9e40*/  MOV R16, R16 ;  /* 0x0000001000107202 */ /* 0x000fe40000000f00 */
[----:B------:R-:W-:Y:S01]  /*9e50*/  LOP3.LUT R38, R38, R181, RZ, 0x3c, !PT ;  /* 0x000000b526267212 */ /* 0x000fe200078e3cff */
[----:B------:R2:W-:Y:S01]  /*9e60*/  STSM.16.M88.4 [R98], R24 ;  /* 0x0000001862007844 */ /* 0x0005e20000000200 */
[----:B------:R-:W-:Y:S02]  /*9e70*/  SHF.R.U64 R70, R70, 0x3, RZ ;  /* 0x0000000346467819 */ /* 0x000fe400000012ff */
[----:B------:R-:W-:Y:S01]  /*9e80*/  MOV R18, R18 ;  /* 0x0000001200127202 */ /* 0x000fe20000000f00 */
[----:B------:R3:W-:Y:S01]  /*9e90*/  STSM.16.M88.4 [R14], R32 ;  /* 0x000000200e007844 */ /* 0x0007e20000000200 */
[----:B------:R-:W-:-:S02]  /*9ea0*/  MOV R6, R10 ;  /* 0x0000000a00067202 */ /* 0x000fc40000000f00 */
[----:B------:R-:W-:Y:S01]  /*9eb0*/  LOP3.LUT R46, R46, R183, RZ, 0x3c, !PT ;  /* 0x000000b72e2e7212 */ /* 0x000fe200078e3cff */
[----:B------:R-:W4:Y:S01]  /*9ec0*/  LDC.64 R10, c[0x0][0xcd8] ;  /* 0x00033600ff0a7b82 */ /* 0x000f220000000a00 */
[----:B------:R-:W-:Y:S01]  /*9ed0*/  SHF.R.U64 R78, R78, 0x3, RZ ;  /* 0x000000034e4e7819 */ /* 0x000fe200000012ff */
[----:B------:R5:W-:Y:S01]  /*9ee0*/  STSM.16.M88.4 [R16], R40 ;  /* 0x0000002810007844 */ /* 0x000be20000000200 */
[----:B------:R-:W-:Y:S02]  /*9ef0*/  SHF.R.U64 R99, R99, 0x3, RZ ;  /* 0x0000000363637819 */ /* 0x000fe400000012ff */
[----:B------:R-:W-:Y:S01]  /*9f00*/  MOV R20, R20 ;  /* 0x0000001400147202 */ /* 0x000fe20000000f00 */
[----:B------:R0:W-:Y:S01]  /*9f10*/  STSM.16.M88.4 [R18], R48 ;  /* 0x0000003012007844 */ /* 0x0001e20000000200 */
[----:B------:R-:W-:Y:S02]  /*9f20*/  F2FP.F16.F32.PACK_AB R59, R155, R59 ;  /* 0x0000003b9b3b723e */ /* 0x000fe400000000ff */
        /* <DEDUP_REMOVED lines=10> */
[----:B------:R-:W-:Y:S02]  /*9fd0*/  LOP3.LUT R62, R62, R187, RZ, 0x3c, !PT ;  /* 0x000000bb3e3e7212 */ /* 0x000fe400078e3cff */
[----:B------:R-:W-:Y:S02]  /*9fe0*/  MOV R30, R30 ;  /* 0x0000001e001e7202 */ /* 0x000fe40000000f00 */
[----:B------:R-:W-:Y:S02]  /*9ff0*/  F2FP.F16.F32.PACK_AB R74, R77, R76 ;  /* 0x0000004c4d4a723e */ /* 0x000fe400000000ff */
[----:B------:R-:W-:Y:S01]  /*a000*/  F2FP.F16.F32.PACK_AB R75, R9, R75 ;  /* 0x0000004b094b723e */ /* 0x000fe200000000ff */
[----:B------:R-:W-:Y:S01]  /*a010*/  IMAD.SHL.U32 R9, R206, 0x4, RZ ;  /* 0x00000004ce097824 */ /* 0x000fe200078e00ff */
[----:B------:R-:W-:-:S02]  /*a020*/  F2FP.F16.F32.PACK_AB R81, R8, R82 ;  /* 0x000000520851723e */ /* 0x000fc400000000ff */
[----:B------:R-:W-:Y:S01]  /*a030*/  LOP3.LUT R70, R70, R189, RZ, 0x3c, !PT ;  /* 0x000000bd46467212 */ /* 0x000fe200078e3cff */
[----:B------:R0:W-:Y:S01]  /*a040*/  STSM.16.M88.4 [R30], R72 ;  /* 0x000000481e007844 */ /* 0x0001e20000000200 */
[----:B------:R-:W-:Y:S02]  /*a050*/  MOV R38, R38 ;  /* 0x0000002600267202 */ /* 0x000fe40000000f00 */
[----:B------:R-:W-:Y:S02]  /*a060*/  F2FP.F16.F32.PACK_AB R82, R85, R84 ;  /* 0x000000545552723e */ /* 0x000fe400000000ff */
[----:B------:R-:W-:Y:S02]  /*a070*/  F2FP.F16.F32.PACK_AB R83, R83, R86 ;  /* 0x000000565353723e */ /* 0x000fe400000000ff */
[----:B------:R-:W-:Y:S02]  /*a080*/  LOP3.LUT R78, R78, R191, RZ, 0x3c, !PT ;  /* 0x000000bf4e4e7212 */ /* 0x000fe400078e3cff */
[----:B------:R-:W-:Y:S01]  /*a090*/  LOP3.LUT R12, R99, R166, RZ, 0x3c, !PT ;  /* 0x000000a6630c7212 */ /* 0x000fe200078e3cff */
[----:B------:R0:W-:Y:S01]  /*a0a0*/  STSM.16.M88.4 [R38], R80 ;  /* 0x0000005026007844 */ /* 0x0001e20000000200 */
[----:B------:R-:W-:-:S02]  /*a0b0*/  MOV R46, R46 ;  /* 0x0000002e002e7202 */ /* 0x000fc40000000f00 */
[----:B------:R-:W-:Y:S02]  /*a0c0*/  F2FP.F16.F32.PACK_AB R84, R89, R88 ;  /* 0x000000585954723e */ /* 0x000fe400000000ff */
        /* <DEDUP_REMOVED lines=8> */
[----:B--2---:R-:W-:Y:S02]  /*a150*/  F2FP.F16.F32.PACK_AB R98, R101, R100 ;  /* 0x000000646562723e */ /* 0x004fe400000000ff */
        /* <DEDUP_REMOVED lines=31> */
[----:B------:R-:W-:Y:S01]  /*a350*/  MOV R12, R12 ;  /* 0x0000000c000c7202 */ /* 0x000fe20000000f00 */
[----:B------:R0:W-:Y:S01]  /*a360*/  STSM.16.M88.4 [R6], R136 ;  /* 0x0000008806007844 */ /* 0x0001e20000000200 */
[----:B------:R-:W-:-:S02]  /*a370*/  F2FP.F16.F32.PACK_AB R146, R149, R148 ;  /* 0x000000949592723e */ /* 0x000fc400000000ff */
[----:B------:R-:W-:Y:S02]  /*a380*/  F2FP.F16.F32.PACK_AB R147, R0, R150 ;  /* 0x000000960093723e */ /* 0x000fe400000000ff */
[----:B------:R-:W-:Y:S02]  /*a390*/  ISETP.NE.U32.AND P2, PT, RZ, UR6, PT ;  /* 0x00000006ff007c0c */ /* 0x000fe4000bf45070 */
[----:B----4-:R-:W-:Y:S01]  /*a3a0*/  ISETP.NE.U32.AND P3, PT, R10, RZ, PT ;  /* 0x000000ff0a00720c */ /* 0x010fe20003f65070 */
[----:B------:R0:W-:Y:S01]  /*a3b0*/  STSM.16.M88.4 [R12], R144 ;  /* 0x000000900c007844 */ /* 0x0001e20000000200 */
[----:B------:R-:W-:Y:S01]  /*a3c0*/  BAR.SYNC.DEFER_BLOCKING 0x1, 0x100 ;  /* 0x0044000000007b1d */ /* 0x000fe20000010000 */
[----:B------:R-:W-:Y:S02]  /*a3d0*/  ISETP.NE.AND.EX P2, PT, RZ, UR7, PT, P2 ;  /* 0x00000007ff007c0c */ /* 0x000fe4000bf45320 */
[----:B---3--:R-:W-:Y:S02]  /*a3e0*/  SHF.L.U64.HI R14, R206, 0x2, R218 ;  /* 0x00000002ce0e7819 */ /* 0x008fe400000102da */
[----:B------:R-:W-:-:S02]  /*a3f0*/  IADD3 R10, P0, R9, R10, RZ ;  /* 0x0000000a090a7210 */ /* 0x000fc40007f1e0ff */
[----:B------:R-:W-:-:S03]  /*a400*/  ISETP.NE.AND.EX P3, PT, R11, RZ, PT, P3 ;  /* 0x000000ff0b00720c */ /* 0x000fc60003f65330 */
[----:B------:R-:W-:-:S04]  /*a410*/  IMAD.X R11, R14, 0x1, R11, P0 ;  /* 0x000000010e0b7824 */ /* 0x000fc800000e060b */
[----:B------:R-:W-:-:S04]  /*a420*/  @P2 IADD3 R8, P0, R9, UR6, RZ ;  /* 0x0000000609082c10 */ /* 0x000fc8000ff1e0ff */
[----:B------:R-:W-:Y:S02]  /*a430*/  @P2 IADD3.X R9, R14, UR7, RZ, P0, !PT ;  /* 0x000000070e092c10 */ /* 0x000fe400087fe4ff */
[----:B------:R-:W2:Y:S04]  /*a440*/  @P3 LDG.E R0, desc[UR8][R10.64] ;  /* 0x000000080a003981 */ /* 0x000ea8000c1e1900 */
[----:B------:R-:W3:Y:S01]  /*a450*/  @P2 LDG.E R8, desc[UR8][R8.64] ;  /* 0x0000000808082981 */ /* 0x000ee2000c1e1900 */
[----:B------:R-:W-:Y:S01]  /*a460*/  IMAD R13, R202, 0x40, R200 ;  /* 0x00000040ca0d7824 */ /* 0x000fe200078e02c8 */
[----:B------:R-:W-:Y:S01]  /*a470*/  UMOV UR4, URZ ;  /* 0x0000003f00047c82 */ /* 0x000fe20008000000 */
[----:B------:R-:W-:Y:S02]  /*a480*/  ULDC UR10, c[0x0][0xb88] ;  /* 0x0002e200000a7ab9 */ /* 0x000fe40000000800 */
[----:B------:R-:W-:-:S03]  /*a490*/  IMAD.WIDE R4, R13, 0x2, R4 ;  /* 0x000000020d047825 */ /* 0x000fc600078e0204 */
[C---:B------:R-:W-:Y:S02]  /*a4a0*/  IADD3 R17, P0, R4.reuse, 0x1000, RZ ;  /* 0x0000100004117810 */ /* 0x040fe40007f1e0ff */
[----:B------:R-:W-:Y:S02]  /*a4b0*/  IADD3 R13, P1, R4, 0x2000, RZ ;  /* 0x00002000040d7810 */ /* 0x000fe40007f3e0ff */
[----:B-----5:R-:W-:Y:S02]  /*a4c0*/  LOP3.LUT R16, R17, 0x380, RZ, 0xc0, !PT ;  /* 0x0000038011107812 */ /* 0x020fe400078ec0ff */
[----:B--2---:R-:W-:Y:S02]  /*a4d0*/  @P3 R2UR UR4, R0 ;  /* 0x00000000000432ca */ /* 0x004fe400000e0000 */
[----:B---3--:R-:W-:Y:S01]  /*a4e0*/  @P2 R2UR UR10, R8 ;  /* 0x00000000080a22ca */ /* 0x008fe200000e0000 */
[----:B0-----:R-:W-:-:S14]  /*a4f0*/  @P2 BRA `(.L_x_4168) ;  /* 0x00000000001c2947 */ /* 0x001fdc0003800000 */
[----:B------:R-:W-:Y:S05]  /*a500*/  @!P3 BRA `(.L_x_4168) ;  /* 0x000000000018b947 */ /* 0x000fea0003800000 */
[----:B------:R-:W-:Y:S02]  /*a510*/  ULDC.64 UR6, c[0x0][0x208] ;  /* 0x0000820000067ab9 */ /* 0x000fe40000000a00 */
[----:B------:R-:W2:Y:S04]  /*a520*/  LDG.E R6, desc[UR6][R10.64] ;  /* 0x000000060a067981 */ /* 0x000ea8000c1e1900 */
[----:B------:R-:W3:Y:S01]  /*a530*/  LDG.E R0, desc[UR6][R10.64+0x4] ;  /* 0x000004060a007981 */ /* 0x000ee2000c1e1900 */
[----:B--2---:R-:W-:Y:S02]  /*a540*/  R2UR UR6, R6 ;  /* 0x00000000060672ca */ /* 0x004fe400000e0000 */
[----:B---3--:R-:W-:-:S13]  /*a550*/  R2UR UR10, R0 ;  /* 0x00000000000a72ca */ /* 0x008fda00000e0000 */
[----:B------:R-:W-:-:S12]  /*a560*/  UIADD3 UR10, -UR6, UR10, URZ ;  /* 0x0000000a060a7290 */ /* 0x000fd8000fffe13f */
.L_x_4168:
[----:B------:R-:W-:Y:S01]  /*a570*/  R2UR UR16, R219 ;  /* 0x00000000db1072ca */ /* 0x000fe200000e0000 */
[----:B------:R-:W-:Y:S01]  /*a580*/  ULDC.64 UR12, c[0x0][0xc70] ;  /* 0x00031c00000c7ab9 */ /* 0x000fe20000000a00 */
[----:B------:R-:W-:Y:S01]  /*a590*/  USHF.R.S32.HI UR9, URZ, 0x1f, UR4 ;  /* 0x0000001f3f097899 */ /* 0x000fe20008011404 */
[----:B------:R-:W-:Y:S01]  /*a5a0*/  R2UR UR15, R220 ;  /* 0x00000000dc0f72ca */ /* 0x000fe200000e0000 */
[----:B------:R-:W-:Y:S01]  /*a5b0*/  UMOV UR8, UR4 ;  /* 0x0000000400087c82 */ /* 0x000fe20008000000 */
[----:B------:R-:W-:Y:S01]  /*a5c0*/  IADD3 R11, P2, R4, 0x3000, RZ ;  /* 0x00003000040b7810 */ /* 0x000fe20007f5e0ff */
[----:B------:R-:W-:Y:S01]  /*a5d0*/  ULDC.64 UR18, c[0x0][0x208] ;  /* 0x0000820000127ab9 */ /* 0x000fe20000000a00 */
[----:B------:R-:W-:Y:S02]  /*a5e0*/  SEL R73, R206, RZ, !P3 ;  /* 0x000000ffce497207 */ /* 0x000fe40005800000 */
[----:B------:R-:W-:Y:S02]  /*a5f0*/  SEL R218, R218, RZ, !P3 ;  /* 0x000000ffdada7207 */ /* 0x000fe40005800000 */
[----:B------:R-:W-:-:S02]  /*a600*/  LOP3.LUT R10, R11, 0x380, RZ, 0xc0, !PT ;  /* 0x000003800b0a7812 */ /* 0x000fc400078ec0ff */
[----:B------:R-:W-:Y:S01]  /*a610*/  USHF.R.S32.HI UR14, URZ, 0x1f, UR16 ;  /* 0x0000001f3f0e7899 */ /* 0x000fe20008011410 */
[----:B------:R-:W-:Y:S01]  /*a620*/  LOP3.LUT R12, R13, 0x380, RZ, 0xc0, !PT ;  /* 0x000003800d0c7812 */ /* 0x000fe200078ec0ff */
[----:B------:R-:W-:Y:S01]  /*a630*/  UIMAD.WIDE.U32 UR6, UR16, UR12, UR8 ;  /* 0x0000000c100672a5 */ /* 0x000fe2000f8e0008 */
[----:B------:R-:W-:Y:S01]  /*a640*/  IMAD.U32 R6, RZ, RZ, UR15 ;  /* 0x0000000fff067e24 */ /* 0x000fe2000f8e00ff */
[----:B------:R-:W-:Y:S01]  /*a650*/  UIMAD UR11, UR14, UR12, URZ ;  /* 0x0000000c0e0b72a4 */ /* 0x000fe2000f8e023f */
[----:B------:R-:W-:Y:S02]  /*a660*/  SHF.R.U64 R10, R10, 0x3, RZ ;  /* 0x000000030a0a7819 */ /* 0x000fe400000012ff */
[----:B------:R-:W-:Y:S01]  /*a670*/  IMAD R15, R6, 0x80, R205 ;  /* 0x00000080060f7824 */ /* 0x000fe200078e02cd */
[----:B------:R-:W-:Y:S01]  /*a680*/  UIMAD UR8, UR16, UR13, UR11 ;  /* 0x0000000d100872a4 */ /* 0x000fe2000f8e020b */
[----:B------:R-:W-:Y:S01]  /*a690*/  IMAD.U32 R9, RZ, RZ, UR7 ;  /* 0x00000007ff097e24 */ /* 0x000fe2000f8e00ff */
[----:B------:R-:W-:Y:S01]  /*a6a0*/  LOP3.LUT R10, R10, R11, RZ, 0x3c, !PT ;  /* 0x0000000b0a0a7212 */ /* 0x000fe200078e3cff */
[----:B------:R-:W-:Y:S01]  /*a6b0*/  IMAD.U32 R8, RZ, RZ, UR6 ;  /* 0x00000006ff087e24 */ /* 0x000fe2000f8e00ff */
[----:B------:R-:W-:Y:S01]  /*a6c0*/  UIADD3 UR8, UR7, UR8, URZ ;  /* 0x0000000807087290 */ /* 0x000fe2000fffe03f */
[----:B------:R-:W-:Y:S01]  /*a6d0*/  SHF.R.S32.HI R11, RZ, 0x1f, R15 ;  /* 0x0000001fff0b7819 */ /* 0x000fe2000001140f */
[----:B------:R-:W-:Y:S01]  /*a6e0*/  ULDC.64 UR12, c[0x0][0xba0] ;  /* 0x0002e800000c7ab9 */ /* 0x000fe20000000a00 */
[----:B------:R-:W-:Y:S01]  /*a6f0*/  ULDC.64 UR6, c[0x0][0xc78] ;  /* 0x00031e0000067ab9 */ /* 0x000fe20000000a00 */
[----:B------:R-:W-:Y:S01]  /*a700*/  SHF.R.U64 R16, R16, 0x3, RZ ;  /* 0x0000000310107819 */ /* 0x000fe200000012ff */
[----:B------:R-:W-:Y:S01]  /*a710*/  IMAD R0, R218, UR6, RZ ;  /* 0x00000006da007c24 */ /* 0x000fe2000f8e02ff */
[----:B------:R-:W-:Y:S01]  /*a720*/  SHF.R.U64 R12, R12, 0x3, RZ ;  /* 0x000000030c0c7819 */ /* 0x000fe200000012ff */
[----:B------:R-:W-:Y:S01]  /*a730*/  IMAD.U32 R9, RZ, RZ, UR8 ;  /* 0x00000008ff097e24 */ /* 0x000fe2000f8e00ff */
[----:B------:R-:W-:Y:S01]  /*a740*/  LOP3.LUT R16, R16, R17, RZ, 0x3c, !PT ;  /* 0x0000001110107212 */ /* 0x000fe200078e3cff */
[C---:B------:R-:W-:Y:S01]  /*a750*/  IMAD R6, R73.reuse, UR7, R0 ;  /* 0x0000000749067c24 */ /* 0x040fe2000f8e0200 */
[C---:B------:R-:W-:Y:S01]  /*a760*/  IADD3 R57, P6, R4.reuse, 0x4000, RZ ;  /* 0x0000400004397810 */ /* 0x040fe20007fde0ff */
[----:B------:R-:W-:Y:S01]  /*a770*/  IMAD.WIDE.U32 R8, R73, UR6, R8 ;  /* 0x0000000649087c25 */ /* 0x000fe2000f8e0008 */
[----:B------:R-:W-:Y:S01]  /*a780*/  ULDC.64 UR6, c[0x0][0xc40] ;  /* 0x0003100000067ab9 */ /* 0x000fe20000000a00 */
[----:B------:R-:W-:-:S02]  /*a790*/  IADD3 R41, P5, R4, 0x5000, RZ ;  /* 0x0000500004297810 */ /* 0x000fc40007fbe0ff */
[----:B------:R-:W-:Y:S01]  /*a7a0*/  IMAD.X R17, RZ, RZ, R5, P0 ;  /* 0x000000ffff117224 */ /* 0x000fe200000e0605 */
[----:B------:R-:W-:Y:S02]  /*a7b0*/  IADD3 R0, P3, R15, R8, RZ ;  /* 0x000000080f007210 */ /* 0x000fe40007f7e0ff */
[----:B------:R-:W-:Y:S02]  /*a7c0*/  IADD3 R65, P0, R4, 0x8000, RZ ;  /* 0x0000800004417810 */ /* 0x000fe40007f1e0ff */
[----:B------:R-:W-:Y:S02]  /*a7d0*/  IADD3.X R11, R11, R9, R6, P3, !PT ;  /* 0x000000090b0b7210 */ /* 0x000fe40001ffe406 */
[----:B------:R-:W-:Y:S02]  /*a7e0*/  LEA R26, P3, R0, UR6, 0x2 ;  /* 0x00000006001a7c11 */ /* 0x000fe4000f8610ff */
[----:B------:R-:W-:Y:S02]  /*a7f0*/  IADD3 R29, P4, R4, 0x6000, RZ ;  /* 0x00006000041d7810 */ /* 0x000fe40007f9e0ff */
[----:B------:R-:W-:Y:S01]  /*a800*/  LEA.HI.X R27, R0, UR7, R11, 0x2, P3 ;  /* 0x00000007001b7c11 */ /* 0x000fe200098f140b */
[--C-:B------:R-:W-:Y:S01]  /*a810*/  IMAD.X R11, RZ, RZ, R5.reuse, P2 ;  /* 0x000000ffff0b7224 */ /* 0x100fe200010e0605 */
[----:B------:R-:W-:Y:S01]  /*a820*/  IADD3 R21, P3, R4, 0x7000, RZ ;  /* 0x0000700004157810 */ /* 0x000fe20007f7e0ff */
[----:B------:R-:W-:Y:S01]  /*a830*/  VIADD R0, R15, 0x8 ;  /* 0x000000080f007836 */ /* 0x000fe20000000000 */
        /* <DEDUP_REMOVED lines=44> */
[----:B------:R-:W-:-:S02]  /*ab00*/  ISETP.GE.OR P0, PT, R0, UR10, P0 ;  /* 0x0000000a00007c0c */ /* 0x000fc40008706670 */
[----:B------:R-:W-:Y:S01]  /*ab10*/  LOP3.LUT R0, R9, 0x380, RZ, 0xc0, !PT ;  /* 0x0000038009007812 */ /* 0x000fe200078ec0ff */
[----:B------:R-:W-:Y:S01]  /*ab20*/  @!P1 STG.E desc[UR18][R26.64], R2 ;  /* 0x000000021a009986 */ /* 0x000fe2000c101912 */
[----:B------:R-:W-:Y:S02]  /*ab30*/  LOP3.LUT R15, R4, 0x380, RZ, 0xc0, !PT ;  /* 0x00000380040f7812 */ /* 0x000fe400078ec0ff */
[----:B------:R-:W-:Y:S02]  /*ab40*/  SHF.R.U64 R24, R24, 0x3, RZ ;  /* 0x0000000318187819 */ /* 0x000fe400000012ff */
[----:B------:R-:W-:Y:S02]  /*ab50*/  SHF.R.U64 R68, R68, 0x3, RZ ;  /* 0x0000000344447819 */ /* 0x000fe400000012ff */
        /* <DEDUP_REMOVED lines=16> */
[----:B------:R-:W-:Y:S01]  /*ac60*/  LOP3.LUT R4, R15, R4, RZ, 0x3c, !PT ;  /* 0x000000040f047212 */ /* 0x000fe200078e3cff */
[----:B------:R-:W-:-:S02]  /*ac70*/  UIMAD UR6, UR9, UR12, URZ ;  /* 0x0000000c090672a4 */ /* 0x000fc4000f8e023f */
[----:B------:R-:W5:Y:S01]  /*ac80*/  LD.E.128 R12, desc[UR18][R12.64] ;  /* 0x000000120c0c7980 */ /* 0x000f62000c101d00 */
[----:B------:R-:W-:-:S03]  /*ac90*/  SHF.R.S32.HI R201, RZ, 0x1f, R200 ;  /* 0x0000001fffc97819 */ /* 0x000fc600000114c8 */
[----:B------:R2:W5:Y:S04]  /*aca0*/  LD.E.128 R44, desc[UR18][R4.64] ;  /* 0x00000012042c7980 */ /* 0x000568000c101d00 */
        /* <DEDUP_REMOVED lines=11> */
[----:B------:R-:W5:Y:S01]  /*ad60*/  LD.E.128 R32, desc[UR18][R32.64] ;  /* 0x0000001220207980 */ /* 0x000f62000c101d00 */
[----:B------:R-:W-:Y:S01]  /*ad70*/  IMAD.U32 R3, RZ, RZ, UR12 ;  /* 0x0000000cff037e24 */ /* 0x000fe2000f8e00ff */
[----:B------:R-:W-:Y:S01]  /*ad80*/  UIMAD UR10, UR15, -0x80, UR10 ;  /* 0xffffff800f0a78a4 */ /* 0x000fe2000f8e020a */
[----:B------:R-:W-:Y:S01]  /*ad90*/  @!PT LDS RZ, [RZ] ;  /* 0x00000000fffff984 */ /* 0x000fe20000000800 */
[----:B------:R-:W-:Y:S01]  /*ada0*/  @!PT LDS RZ, [RZ] ;  /* 0x00000000fffff984 */ /* 0x000fe20000000800 */
[----:B------:R-:W-:Y:S01]  /*adb0*/  @!PT LDS RZ, [RZ] ;  /* 0x00000000fffff984 */ /* 0x000fe20000000800 */
[----:B------:R-:W-:Y:S01]  /*adc0*/  @!PT LDS RZ, [RZ] ;  /* 0x00000000fffff984 */ /* 0x000fe20000000800 */
[----:B------:R0:W-:Y:S06]  /*add0*/  MEMBAR.ALL.CTA ;  /* 0x0000000000007992 */ /* 0x0001ec0000008000 */
[----:B0-----:R-:W0:Y:S01]  /*ade0*/  FENCE.VIEW.ASYNC.S ;  /* 0x00000000000073c6 */ /* 0x001e220000000000 */
[----:B------:R-:W-:-:S02]  /*adf0*/  UIMAD UR6, UR4, UR13, UR6 ;  /* 0x0000000d040672a4 */ /* 0x000fc4000f8e0206 */
[----:B------:R-:W-:Y:S01]  /*ae00*/  IMAD.WIDE.U32 R2, R3, UR4, R200 ;  /* 0x0000000403027c25 */ /* 0x000fe2000f8e00c8 */
[----:B------:R-:W-:Y:S02]  /*ae10*/  ULDC.64 UR8, c[0x0][0xbe0] ;  /* 0x0002f80000087ab9 */ /* 0x000fe40000000a00 */
[----:B------:R-:W-:Y:S02]  /*ae20*/  UIMAD UR4, UR14, UR8, URZ ;  /* 0x000000080e0472a4 */ /* 0x000fe4000f8e023f */
[----:B--2---:R-:W-:Y:S01]  /*ae30*/  IMAD.U32 R5, RZ, RZ, UR8 ;  /* 0x00000008ff057e24 */ /* 0x004fe2000f8e00ff */
[C---:B------:R-:W-:Y:S01]  /*ae40*/  ISETP.GE.AND P3, PT, R202.reuse, UR10, PT ;  /* 0x0000000aca007c0c */ /* 0x040fe2000bf66270 */
[----:B------:R-:W-:Y:S01]  /*ae50*/  VIADD R3, R3, UR6 ;  /* 0x0000000603037c36 */ /* 0x000fe20008000000 */
[----:B------:R-:W-:Y:S01]  /*ae60*/  UIMAD UR4, UR16, UR9, UR4 ;  /* 0x00000009100472a4 */ /* 0x000fe2000f8e0204 */
[----:B------:R-:W-:Y:S01]  /*ae70*/  VIADD R0, R202, 0x20 ;  /* 0x00000020ca007836 */ /* 0x000fe20000000000 */
[----:B------:R-:W-:Y:S01]  /*ae80*/  ULDC.64 UR6, c[0x0][0xbe8] ;  /* 0x0002fa0000067ab9 */ /* 0x000fe20000000a00 */
[----:B------:R-:W-:-:S04]  /*ae90*/  IMAD.WIDE.U32 R2, R5, UR16, R2 ;  /* 0x0000001005027c25 */ /* 0x000fc8000f8e0002 */
[----:B------:R-:W-:Y:S01]  /*aea0*/  VIADD R151, R151, 0x32420 ;  /* 0x0003242097977836 */ /* 0x000fe20000000000 */
[----:B------:R-:W-:Y:S01]  /*aeb0*/  ISETP.GE.AND P0, PT, R0, UR10, PT ;  /* 0x0000000a00007c0c */ /* 0x000fe2000bf06270 */
[----:B------:R-:W-:Y:S02]  /*aec0*/  VIADD R5, R202, 0x60 ;  /* 0x00000060ca057836 */ /* 0x000fe40000000000 */
[----:B------:R-:W-:Y:S01]  /*aed0*/  IMAD R0, R218, UR6, RZ ;  /* 0x00000006da007c24 */ /* 0x000fe2000f8e02ff */
[----:B------:R-:W-:Y:S01]  /*aee0*/  PRMT R151, RZ, 0x654, R151 ;  /* 0x00000654ff977816 */ /* 0x000fe20000000097 */
[----:B------:R-:W-:Y:S01]  /*aef0*/  VIADD R3, R3, UR4 ;  /* 0x0000000403037c36 */ /* 0x000fe20008000000 */
[----:B------:R-:W-:Y:S01]  /*af00*/  ISETP.GE.AND P2, PT, R5, UR10, PT ;  /* 0x0000000a05007c0c */ /* 0x000fe2000bf46270 */
[----:B------:R-:W-:Y:S01]  /*af10*/  VIADD R4, R202, 0x40 ;  /* 0x00000040ca047836 */ /* 0x000fe20000000000 */
[----:B------:R-:W-:Y:S01]  /*af20*/  SHF.R.S32.HI R203, RZ, 0x1f, R202 ;  /* 0x0000001fffcb7819 */ /* 0x000fe200000114ca */
[C---:B------:R-:W-:Y:S01]  /*af30*/  IMAD R75, R73.reuse, UR7, R0 ;  /* 0x00000007494b7c24 */ /* 0x040fe2000f8e0200 */
[----:B0-----:R0:W-:Y:S01]  /*af40*/  SYNCS.ARRIVE.TRANS64.RED.A1T0 RZ, [R151+URZ], RZ ;  /* 0x000000ff97ff79a7 */ /* 0x0011e2000810043f */
[----:B------:R-:W-:Y:S01]  /*af50*/  IMAD.U32 R5, RZ, RZ, UR15 ;  /* 0x0000000fff057e24 */ /* 0x000fe2000f8e00ff */
[----:B------:R-:W-:Y:S01]  /*af60*/  BSSY B1, `(.L_x_4169) ;  /* 0x000001d000017945 */ /* 0x000fe20003800000 */
[----:B------:R-:W-:Y:S01]  /*af70*/  IMAD.WIDE.U32 R72, R73, UR6, R2 ;  /* 0x0000000649487c25 */ /* 0x000fe2000f8e0002 */
[----:B------:R-:W-:-:S03]  /*af80*/  ISETP.GE.AND P1, PT, R4, UR10, PT ;  /* 0x0000000a04007c0c */ /* 0x000fc6000bf26270 */
[----:B------:R-:W-:-:S04]  /*af90*/  IMAD.WIDE R4, R5, 0x80, R202 ;  /* 0x0000008005047825 */ /* 0x000fc800078e02ca */
[----:B------:R-:W-:Y:S01]  /*afa0*/  IMAD.IADD R77, R73, 0x1, R75 ;  /* 0x00000001494d7824 */ /* 0x000fe200078e024b */
[----:B0-----:R-:W-:Y:S06]  /*afb0*/  @P3 BRA `(.L_x_4170) ;  /* 0x00000000005c3947 */ /* 0x001fec0003800000 */
[----:B------:R-:W-:Y:S01]  /*afc0*/  ULDC.64 UR6, c[0x0][0xbd8] ;  /* 0x0002f60000067ab9 */ /* 0x000fe20000000a00 */
[----:B------:R-:W-:Y:S01]  /*afd0*/  IMAD.MOV.U32 R2, RZ, RZ, R72 ;  /* 0x000000ffff027224 */ /* 0x000fe200078e0048 */
[----:B------:R-:W-:Y:S01]  /*afe0*/  ULDC UR4, c[0x0][0xb8c] ;  /* 0x0002e30000047ab9 */ /* 0x000fe20000000800 */
[----:B------:R-:W-:Y:S01]  /*aff0*/  IMAD R75, R5, UR6, RZ ;  /* 0x00000006054b7c24 */ /* 0x000fe2000f8e02ff */
[C---:B------:R-:W-:Y:S01]  /*b000*/  ISETP.GE.AND P4, PT, R200.reuse, UR4, PT ;  /* 0x00000004c8007c0c */ /* 0x040fe2000bf86270 */
[----:B------:R-:W-:Y:S01]  /*b010*/  IMAD.MOV.U32 R3, RZ, RZ, R77 ;  /* 0x000000ffff037224 */ /* 0x000fe200078e004d */
[----:B------:R-:W-:Y:S01]  /*b020*/  ULDC.64 UR8, c[0x0][0x208] ;  /* 0x0000820000087ab9 */ /* 0x000fe20000000a00 */
        /* <DEDUP_REMOVED lines=16> */
.L_x_4170:
[----:B------:R-:W-:Y:S05]  /*b130*/  BSYNC B1 ;  /* 0x0000000000017941 */ /* 0x000fea0003800000 */
.L_x_4169:
        /* <DEDUP_REMOVED lines=13> */
[----:B------:R-:W-:Y:S01]  /*b210*/  IMAD R0, R0, UR6, RZ ;  /* 0x0000000600007c24 */ /* 0x000fe2000f8e02ff */
[----:B------:R-:W-:Y:S01]  /*b220*/  ULDC.64 UR8, c[0x0][0x208] ;  /* 0x0000820000087ab9 */ /* 0x000fe20000000a00 */
        /* <DEDUP_REMOVED lines=12> */
.L_x_4172:
[----:B------:R-:W-:Y:S05]  /*b2f0*/  BSYNC B1 ;  /* 0x0000000000017941 */ /* 0x000fea0003800000 */
.L_x_4171:
[----:B------:R-:W-:Y:S04]  /*b300*/  BSSY B1, `(.L_x_4173) ;  /* 0x000001b000017945 */ /* 0x000fe80003800000 */
[----:B------:R-:W-:Y:S05]  /*b310*/  @P1 BRA `(.L_x_4174) ;  /* 0x0000000000641947 */ /* 0x000fea0003800000 */
[----:B--2--5:R-:W-:Y:S01]  /*b320*/  IADD3 R17, P0, R4, 0x40, RZ ;  /* 0x0000004004117810 */ /* 0x024fe20007f1e0ff */
        /* <DEDUP_REMOVED lines=24> */
.L_x_4174:
[----:B------:R-:W-:Y:S05]  /*b4b0*/  BSYNC B1 ;  /* 0x0000000000017941 */ /* 0x000fea0003800000 */
.L_x_4173:
[----:B------:R-:W-:Y:S05]  /*b4c0*/  @P2 BRA `(.L_x_4175) ;  /* 0x0000000c00942947 */ /* 0x000fea0003800000 */
[----:B---3-5:R-:W-:Y:S01]  /*b4d0*/  IADD3 R13, P0, R4, 0x60, RZ ;  /* 0x00000060040d7810 */ /* 0x028fe20007f1e0ff */
[----:B------:R-:W-:Y:S01]  /*b4e0*/  VIADD R0, R200, 0x40 ;  /* 0x00000040c8007836 */ /* 0x000fe20000000000 */
[----:B------:R-:W-:Y:S01]  /*b4f0*/  ULDC.64 UR6, c[0x0][0xbd8] ;  /* 0x0002f60000067ab9 */ /* 0x000fe20000000a00 */
[----:B------:R-:W-:Y:S01]  /*b500*/  IMAD.MOV.U32 R2, RZ, RZ, R72 ;  /* 0x000000ffff027224 */ /* 0x000fe200078e0048 */
[----:B------:R-:W-:Y:S01]  /*b510*/  ULDC UR4, c[0x0][0xb8c] ;  /* 0x0002e30000047ab9 */ /* 0x000fe20000000800 */
[----:B------:R-:W-:Y:S01]  /*b520*/  IMAD.X R4, RZ, RZ, R5, P0 ;  /* 0x000000ffff047224 */ /* 0x000fe200000e0605 */
        /* <DEDUP_REMOVED lines=19> */
[----:B------:R-:W-:Y:S02]  /*b660*/  ULDC.64 UR6, c[0x0][0x208] ;  /* 0x0000820000067ab9 */ /* 0x000fe40000000a00 */
[----:B------:R4:W-:Y:S01]  /*b670*/  STG.E.128 desc[UR6][R4.64+0x180], R32 ;  /* 0x0001802004007986 */ /* 0x0009e2000c101d06 */
[----:B------:R-:W-:Y:S05]  /*b680*/  BRA `(.L_x_4175) ;  /* 0x0000000c00247947 */ /* 0x000fea0003800000 */
.L_x_4167:
[----:B------:R-:W2:Y:S01]  /*b690*/  LDC.64 R4, c[0x0][0xcd8] ;  /* 0x00033600ff047b82 */ /* 0x000ea20000000a00 */
[----:B------:R-:W-:Y:S01]  /*b6a0*/  ULDC.64 UR6, c[0x0][0xce0] ;  /* 0x0003380000067ab9 */ /* 0x000fe20000000a00 */
[C---:B------:R-:W-:Y:S01]  /*b6b0*/  IMAD.SHL.U32 R3, R206.reuse, 0x4, RZ ;  /* 0x00000004ce037824 */ /* 0x040fe200078e00ff */
[----:B------:R-:W-:Y:S01]  /*b6c0*/  ISETP.NE.U32.AND P0, PT, RZ, UR6, PT ;  /* 0x00000006ff007c0c */ /* 0x000fe2000bf05070 */
[----:B------:R-:W-:Y:S01]  /*b6d0*/  ULDC.64 UR8, c[0x0][0x208] ;  /* 0x0000820000087ab9 */ /* 0x000fe20000000a00 */
[----:B------:R-:W-:Y:S02]  /*b6e0*/  SHF.L.U64.HI R0, R206, 0x2, R218 ;  /* 0x00000002ce007819 */ /* 0x000fe400000102da */
[----:B------:R-:W-:-:S13]  /*b6f0*/  ISETP.NE.AND.EX P1, PT, RZ, UR7, PT, P0 ;  /* 0x00000007ff007c0c */ /* 0x000fda000bf25300 */
[C---:B------:R-:W-:Y:S02]  /*b700*/  @P1 IADD3 R2, P3, R3.reuse, UR6, RZ ;  /* 0x0000000603021c10 */ /* 0x040fe4000ff7e0ff */
[----:B--2---:R-:W-:Y:S02]  /*b710*/  ISETP.NE.U32.AND P0, PT, R4, RZ, PT ;  /* 0x000000ff0400720c */ /* 0x004fe40003f05070 */
[----:B------:R-:W-:Y:S02]  /*b720*/  IADD3 R4, P2, R3, R4, RZ ;  /* 0x0000000403047210 */ /* 0x000fe40007f5e0ff */
[C---:B------:R-:W-:Y:S02]  /*b730*/  @P1 IADD3.X R3, R0.reuse, UR7, RZ, P3, !PT ;  /* 0x0000000700031c10 */ /* 0x040fe40009ffe4ff */
[----:B------:R-:W-:Y:S01]  /*b740*/  ISETP.NE.AND.EX P0, PT, R5, RZ, PT, P0 ;  /* 0x000000ff0500720c */ /* 0x000fe20003f05300 */
[----:B------:R-:W-:Y:S02]  /*b750*/  IMAD.MOV.U32 R9, RZ, RZ, RZ ;  /* 0x000000ffff097224 */ /* 0x000fe400078e00ff */
[----:B------:R-:W2:Y:S01]  /*b760*/  @P1 LDG.E R2, desc[UR8][R2.64] ;  /* 0x0000000802021981 */ /* 0x000ea2000c1e1900 */
[----:B------:R-:W-:Y:S01]  /*b770*/  IMAD.X R5, R0, 0x1, R5, P2 ;  /* 0x0000000100057824 */ /* 0x000fe200010e0605 */
[----:B------:R-:W-:Y:S01]  /*b780*/  ULDC UR4, c[0x0][0xb88] ;  /* 0x0002e20000047ab9 */ /* 0x000fe20000000800 */
[----:B------:R-:W-:-:S07]  /*b790*/  ISETP.GT.AND P2, PT, R226, 0x7f, PT ;  /* 0x0000007fe200780c */ /* 0x000fce0003f44270 */
[----:B------:R3:W5:Y:S01]  /*b7a0*/  @P0 LDG.E R9, desc[UR8][R4.64] ;  /* 0x0000000804090981 */ /* 0x000762000c1e1900 */
[----:B--2---:R-:W-:Y:S01]  /*b7b0*/  @P1 R2UR UR4, R2 ;  /* 0x00000000020412ca */ /* 0x004fe200000e0000 */
[----:B---3--:R-:W-:-:S14]  /*b7c0*/  @P1 BRA `(.L_x_4176) ;  /* 0x00000000001c1947 */ /* 0x008fdc0003800000 */
[----:B------:R-:W-:Y:S05]  /*b7d0*/  @!P0 BRA `(.L_x_4176) ;  /* 0x0000000000188947 */ /* 0x000fea0003800000 */
[----:B------:R-:W-:Y:S02]  /*b7e0*/  ULDC.64 UR6, c[0x0][0x208] ;  /* 0x0000820000067ab9 */ /* 0x000fe40000000a00 */
[----:B------:R-:W2:Y:S04]  /*b7f0*/  LDG.E R2, desc[UR6][R4.64] ;  /* 0x0000000604027981 */ /* 0x000ea8000c1e1900 */
[----:B------:R-:W3:Y:S01]  /*b800*/  LDG.E R0, desc[UR6][R4.64+0x4] ;  /* 0x0000040604007981 */ /* 0x000ee2000c1e1900 */
[----:B--2---:R-:W-:Y:S02]  /*b810*/  R2UR UR6, R2 ;  /* 0x00000000020672ca */ /* 0x004fe400000e0000 */
[----:B---3--:R-:W-:-:S13]  /*b820*/  R2UR UR4, R0 ;  /* 0x00000000000472ca */ /* 0x008fda00000e0000 */
[----:B------:R-:W-:-:S12]  /*b830*/  UIADD3 UR4, -UR6, UR4, URZ ;  /* 0x0000000406047290 */ /* 0x000fd8000fffe13f */
.L_x_4176:
[----:B------:R-:W-:Y:S01]  /*b840*/  R2UR UR6, R219 ;  /* 0x00000000db0672ca */ /* 0x000fe200000e0000 */
[----:B------:R-:W-:Y:S01]  /*b850*/  BSSY B1, `(.L_x_4177) ;  /* 0x0000022000017945 */ /* 0x000fe20003800000 */
[----:B------:R-:W-:Y:S02]  /*b860*/  SHF.R.S32.HI R201, RZ, 0x1f, R200 ;  /* 0x0000001fffc97819 */ /* 0x000fe400000114c8 */
[----:B------:R-:W-:Y:S02]  /*b870*/  SEL R13, R206, RZ, !P0 ;  /* 0x000000ffce0d7207 */ /* 0x000fe40004000000 */
[----:B------:R-:W-:Y:S02]  /*b880*/  SEL R218, R218, RZ, !P0 ;  /* 0x000000ffdada7207 */ /* 0x000fe40004000000 */
[----:B-----5:R-:W-:-:S05]  /*b890*/  SHF.R.S32.HI R6, RZ, 0x1f, R9 ;  /* 0x0000001fff067819 */ /* 0x020fca0000011409 */
[----:B------:R-:W-:Y:S01]  /*b8a0*/  USHF.R.S32.HI UR7, URZ, 0x1f, UR6 ;  /* 0x0000001f3f077899 */ /* 0x000fe20008011406 */
[----:B------:R-:W-:Y:S11]  /*b8b0*/  @P2 BRA `(.L_x_4178) ;  /* 0x00000000006c2947 */ /* 0x000ff60003800000 */
[----:B------:R-:W2:Y:S01]  /*b8c0*/  S2R R2, SR_TID.X ;  /* 0x0000000000027919 */ /* 0x000ea20000002100 */
[----:B------:R-:W-:-:S13]  /*b8d0*/  R2UR UR6, R220 ;  /* 0x00000000dc0672ca */ /* 0x000fda00000e0000 */
[----:B------:R-:W-:-:S04]  /*b8e0*/  IMAD.U32 R0, RZ, RZ, UR6 ;  /* 0x00000006ff007e24 */ /* 0x000fc8000f8e00ff */
[----:B--2---:R-:W-:-:S04]  /*b8f0*/  IMAD R0, R0, 0x80, R2 ;  /* 0x0000008000007824 */ /* 0x004fc800078e0202 */
[----:B------:R-:W-:-:S05]  /*b900*/  VIADD R0, R0, 0xffffff80 ;  /* 0xffffff8000007836 */ /* 0x000fca0000000000 */
[----:B------:R-:W-:-:S13]  /*b910*/  ISETP.GE.AND P0, PT, R0, UR4, PT ;  /* 0x0000000400007c0c */ /* 0x000fda000bf06270 */
[----:B------:R-:W-:Y:S05]  /*b920*/  @P0 BRA `(.L_x_4178) ;  /* 0x0000000000500947 */ /* 0x000fea0003800000 */
[----:B------:R-:W-:Y:S01]  /*b930*/  R2UR UR10, R219 ;  /* 0x00000000db0a72ca */ /* 0x000fe200000e0000 */
[----:B------:R-:W-:Y:S01]  /*b940*/  ULDC.64 UR8, c[0x0][0xc70] ;  /* 0x00031c0000087ab9 */ /* 0x000fe20000000a00 */
[C---:B------:R-:W-:Y:S01]  /*b950*/  IADD3 R2, P0, R0.reuse, R9, RZ ;  /* 0x0000000900027210 */ /* 0x040fe20007f1e0ff */
[----:B------:R-:W-:Y:S02]  /*b960*/  UIMAD UR6, UR7, UR8, URZ ;  /* 0x00000008070672a4 */ /* 0x000fe4000f8e023f */
[----:B------:R-:W-:Y:S01]  /*b970*/  IMAD.U32 R5, RZ, RZ, UR8 ;  /* 0x00000008ff057e24 */ /* 0x000fe2000f8e00ff */
[----:B------:R-:W-:-:S07]  /*b980*/  LEA.HI.X.SX32 R3, R0, R6, 0x1, P0 ;  /* 0x0000000600037211 */ /* 0x000fce00000f0eff */
[----:B------:R-:W-:Y:S02]  /*b990*/  UIMAD UR6, UR10, UR9, UR6 ;  /* 0x000000090a0672a4 */ /* 0x000fe4000f8e0206 */
[----:B------:R-:W-:Y:S01]  /*b9a0*/  IMAD.WIDE.U32 R2, R5, UR10, R2 ;  /* 0x0000000a05027c25 */ /* 0x000fe2000f8e0002 */
[----:B------:R-:W-:Y:S01]  /*b9b0*/  ULDC.64 UR8, c[0x0][0xc78] ;  /* 0x00031e0000087ab9 */ /* 0x000fe20000000a00 */
[----:B------:R-:W-:Y:S02]  /*b9c0*/  ULDC.64 UR10, c[0x0][0x208] ;  /* 0x00008200000a7ab9 */ /* 0x000fe40000000a00 */
[----:B------:R-:W-:Y:S02]  /*b9d0*/  IMAD R0, R218, UR8, RZ ;  /* 0x00000008da007c24 */ /* 0x000fe4000f8e02ff */
[----:B------:R-:W-:Y:S02]  /*b9e0*/  VIADD R3, R3, UR6 ;  /* 0x0000000603037c36 */ /* 0x000fe40008000000 */
[----:B------:R-:W-:-:S02]  /*b9f0*/  IMAD R5, R13, UR9, R0 ;  /* 0x000000090d057c24 */ /* 0x000fc4000f8e0200 */
[----:B------:R-:W-:Y:S01]  /*ba00*/  IMAD.WIDE.U32 R2, R13, UR8, R2 ;  /* 0x000000080d027c25 */ /* 0x000fe2000f8e0002 */
[----:B------:R-:W-:-:S03]  /*ba10*/  ULDC.64 UR8, c[0x0][0xc40] ;  /* 0x0003100000087ab9 */ /* 0x000fc60000000a00 */
[----:B------:R-:W-:Y:S01]  /*ba20*/  IMAD.IADD R3, R3, 0x1, R5 ;  /* 0x0000000103037824 */ /* 0x000fe200078e0205 */
[----:B------:R-:W-:-:S04]  /*ba30*/  LEA R4, P0, R2, UR8, 0x2 ;  /* 0x0000000802047c11 */ /* 0x000fc8000f8010ff */
[----:B------:R-:W-:Y:S01]  /*ba40*/  LEA.HI.X R5, R2, UR9, R3, 0x2, P0 ;  /* 0x0000000902057c11 */ /* 0x000fe200080f1403 */
[----:B------:R-:W-:-:S05]  /*ba50*/  IMAD.MOV.U32 R3, RZ, RZ, -0x800000 ;  /* 0xff800000ff037424 */ /* 0x000fca00078e00ff */
[----:B------:R2:W-:Y:S03]  /*ba60*/  STG.E desc[UR10][R4.64], R3 ;  /* 0x0000000304007986 */ /* 0x0005e6000c10190a */
.L_x_4178:
[----:B------:R-:W-:Y:S05]  /*ba70*/  BSYNC B1 ;  /* 0x0000000000017941 */ /* 0x000fea0003800000 */
.L_x_4177:
[----:B------:R-:W-:Y:S01]  /*ba80*/  R2UR UR10, R220 ;  /* 0x00000000dc0a72ca */ /* 0x000fe200000e0000 */
[----:B------:R-:W-:Y:S01]  /*ba90*/  ULDC.64 UR8, c[0x0][0xba0] ;  /* 0x0002e80000087ab9 */ /* 0x000fe20000000a00 */
[----:B------:R-:W-:Y:S01]  /*baa0*/  R2UR UR11, R219 ;  /* 0x00000000db0b72ca */ /* 0x000fe200000e0000 */
[----:B------:R-:W-:Y:S01]  /*bab0*/  IMAD R0, R6, UR8, RZ ;  /* 0x0000000806007c24 */ /* 0x000fe2000f8e02ff */
[----:B------:R-:W-:Y:S01]  /*bac0*/  BSSY B1, `(.L_x_4179) ;  /* 0x0000032000017945 */ /* 0x000fe20003800000 */
[----:B--2---:R-:W-:-:S04]  /*bad0*/  IMAD.WIDE.U32 R2, R9, UR8, R200 ;  /* 0x0000000809027c25 */ /* 0x004fc8000f8e00c8 */
[----:B------:R-:W-:Y:S01]  /*bae0*/  IMAD R9, R9, UR9, R0 ;  /* 0x0000000909097c24 */ /* 0x000fe2000f8e0200 */
[----:B------:R-:W-:Y:S01]  /*baf0*/  ULDC.64 UR8, c[0x0][0xbe0] ;  /* 0x0002f80000087ab9 */ /* 0x000fe20000000a00 */
[C---:B------:R-:W-:Y:S01]  /*bb00*/  VIADD R0, R202.reuse, 0x20 ;  /* 0x00000020ca007836 */ /* 0x040fe20000000000 */
[----:B------:R-:W-:Y:S01]  /*bb10*/  UIMAD UR6, UR7, UR8, URZ ;  /* 0x00000008070672a4 */ /* 0x000fe2000f8e023f */
[----:B------:R-:W-:Y:S01]  /*bb20*/  IMAD.IADD R3, R3, 0x1, R9 ;  /* 0x0000000103037824 */ /* 0x000fe200078e0209 */
[----:B------:R-:W-:Y:S01]  /*bb30*/  UIMAD UR4, UR10, -0x80, UR4 ;  /* 0xffffff800a0478a4 */ /* 0x000fe2000f8e0204 */
[----:B------:R-:W-:Y:S01]  /*bb40*/  IMAD.U32 R5, RZ, RZ, UR8 ;  /* 0x00000008ff057e24 */ /* 0x000fe2000f8e00ff */
[----:B------:R-:W-:Y:S01]  /*bb50*/  UIMAD UR6, UR11, UR9, UR6 ;  /* 0x000000090b0672a4 */ /* 0x000fe2000f8e0206 */
[C---:B------:R-:W-:Y:S01]  /*bb60*/  VIADD R4, R202.reuse, 0x40 ;  /* 0x00000040ca047836 */ /* 0x040fe20000000000 */
[----:B------:R-:W-:Y:S01]  /*bb70*/  SHF.R.S32.HI R9, RZ, 0x1f, R202 ;  /* 0x0000001fff097819 */ /* 0x000fe200000114ca */
[----:B------:R-:W-:Y:S01]  /*bb80*/  IMAD.WIDE.U32 R2, R5, UR11, R2 ;  /* 0x0000000b05027c25 */ /* 0x000fe2000f8e0002 */
[----:B------:R-:W-:-:S02]  /*bb90*/  ISETP.GE.AND P2, PT, R202, UR4, PT ;  /* 0x00000004ca007c0c */ /* 0x000fc4000bf46270 */
[----:B------:R-:W-:Y:S01]  /*bba0*/  ISETP.GE.AND P1, PT, R0, UR4, PT ;  /* 0x0000000400007c0c */ /* 0x000fe2000bf26270 */
[----:B------:R-:W-:Y:S01]  /*bbb0*/  VIADD R3, R3, UR6 ;  /* 0x0000000603037c36 */ /* 0x000fe20008000000 */
[----:B------:R-:W-:Y:S01]  /*bbc0*/  ULDC.64 UR6, c[0x0][0xbe8] ;  /* 0x0002fa0000067ab9 */ /* 0x000fe20000000a00 */
[----:B------:R-:W-:Y:S01]  /*bbd0*/  ISETP.GE.AND P0, PT, R4, UR4, PT ;  /* 0x0000000404007c0c */ /* 0x000fe2000bf06270 */
[----:B------:R-:W-:Y:S02]  /*bbe0*/  IMAD R0, R218, UR6, RZ ;  /* 0x00000006da007c24 */ /* 0x000fe4000f8e02ff */
[----:B------:R-:W-:Y:S02]  /*bbf0*/  IMAD.U32 R15, RZ, RZ, UR10 ;  /* 0x0000000aff0f7e24 */ /* 0x000fe4000f8e00ff */
[C---:B------:R-:W-:Y:S02]  /*bc00*/  IMAD R11, R13.reuse, UR7, R0 ;  /* 0x000000070d0b7c24 */ /* 0x040fe4000f8e0200 */
[----:B------:R-:W-:-:S04]  /*bc10*/  IMAD.WIDE.U32 R4, R13, UR6, R2 ;  /* 0x000000060d047c25 */ /* 0x000fc8000f8e0002 */
[----:B------:R-:W-:Y:S02]  /*bc20*/  IMAD.MOV.U32 R8, RZ, RZ, R202 ;  /* 0x000000ffff087224 */ /* 0x000fe400078e00ca */
[----:B------:R-:W-:Y:S02]  /*bc30*/  VIADD R6, R202, 0x60 ;  /* 0x00000060ca067836 */ /* 0x000fe40000000000 */
[----:B------:R-:W-:-:S04]  /*bc40*/  IMAD.WIDE R8, R15, 0x80, R8 ;  /* 0x000000800f087825 */ /* 0x000fc800078e0208 */
        /* <DEDUP_REMOVED lines=12> */
[----:B------:R-:W-:Y:S01]  /*bd10*/  IMAD.MOV.U32 R2, RZ, RZ, R4 ;  /* 0x000000ffff027224 */ /* 0x000fe200078e0004 */
[----:B------:R-:W-:Y:S01]  /*bd20*/  ULDC.64 UR10, c[0x0][0x208] ;  /* 0x00008200000a7ab9 */ /* 0x000fe20000000a00 */
        /* <DEDUP_REMOVED lines=11> */
.L_x_4180:
[----:B------:R-:W-:Y:S05]  /*bde0*/  BSYNC B1 ;  /* 0x0000000000017941 */ /* 0x000fea0003800000 */
.L_x_4179:
[----:B------:R-:W-:Y:S01]  /*bdf0*/  BSSY B1, `(.L_x_4181) ;  /* 0x000001c000017945 */ /* 0x000fe20003800000 */
[----:B------:R-:W-:-:S03]  /*be00*/  ISETP.GE.AND P2, PT, R6, UR4, PT ;  /* 0x0000000406007c0c */ /* 0x000fc6000bf46270 */
[----:B------:R-:W-:Y:S10]  /*be10*/  @P1 BRA `(.L_x_4182) ;  /* 0x0000000000641947 */ /* 0x000ff40003800000 */
        /* <DEDUP_REMOVED lines=25> */
.L_x_4182:
[----:B------:R-:W-:Y:S05]  /*bfb0*/  BSYNC B1 ;  /* 0x0000000000017941 */ /* 0x000fea0003800000 */
.L_x_4181:
[----:B------:R-:W-:Y:S04]  /*bfc0*/  BSSY B1, `(.L_x_4183) ;  /* 0x000001b000017945 */ /* 0x000fe80003800000 */
[----:B------:R-:W-:Y:S05]  /*bfd0*/  @P0 BRA `(.L_x_4184) ;  /* 0x0000000000640947 */ /* 0x000fea0003800000 */
[----:B--23--:R-:W-:Y:S01]  /*bfe0*/  IADD3 R11, P0, R8, 0x40, RZ ;  /* 0x00000040080b7810 */ /* 0x00cfe20007f1e0ff */
        /* <DEDUP_REMOVED lines=24> */
.L_x_4184:
[----:B------:R-:W-:Y:S05]  /*c170*/  BSYNC B1 ;  /* 0x0000000000017941 */ /* 0x000fea0003800000 */
.L_x_4183:
        /* <DEDUP_REMOVED lines=10> */
[----:B------:R-:W-:Y:S01]  /*c220*/  ULDC.64 UR8, c[0x0][0x208] ;  /* 0x0000820000087ab9 */ /* 0x000fe20000000a00 */
        /* <DEDUP_REMOVED lines=15> */
.L_x_4175:
[----:B------:R-:W-:Y:S05]  /*c320*/  BSYNC B0 ;  /* 0x0000000000007941 */ /* 0x000fea0003800000 */
.L_x_4166:
[----:B------:R-:W-:Y:S02]  /*c330*/  ULDC UR4, c[0x0][0xd14] ;  /* 0x0003450000047ab9 */ /* 0x000fe40000000800 */
[----:B------:R-:W-:-:S13]  /*c340*/  ISETP.GE.AND P0, PT, R7, UR4, PT ;  /* 0x0000000407007c0c */ /* 0x000fda000bf06270 */
[----:B------:R-:W-:Y:S05]  /*c350*/  @!P0 BRA `(.L_x_4185) ;  /* 0xffffff4800b88947 */ /* 0x000fea000383ffff */
[----:B------:R-:W-:Y:S05]  /*c360*/  EXIT ;  /* 0x000000000000794d */ /* 0x000fea0003800000 */
.L_x_4129:
        /* <DEDUP_REMOVED lines=10> */
[----:B------:R-:W-:Y:S01]  /*c410*/  ULDC.64 UR6, c[0x0][0x208] ;  /* 0x0000820000067ab9 */ /* 0x000fe20000000a00 */
        /* <DEDUP_REMOVED lines=9> */
[----:B------:R-:W0:Y:S01]  /*c4b0*/  S2UR UR6, SR_CTAID.X ;  /* 0x00000000000679c3 */ /* 0x000e220000002500 */
[----:B------:R-:W-:Y:S01]  /*c4c0*/  ISETP.GE.U32.AND P0, PT, R7, 0x2, PT ;  /* 0x000000020700780c */ /* 0x000fe20003f06070 */
[----:B------:R-:W-:Y:S01]  /*c4d0*/  IMAD.MOV.U32 R16, RZ, RZ, RZ ;  /* 0x000000ffff107224 */ /* 0x000fe200078e00ff */
        /* <DEDUP_REMOVED lines=39> */
.L_x_4190:
        /* <DEDUP_REMOVED lines=12> */
[----:B------:R-:W0:Y:S01]  /*c810*/  LDC.64 R2, c[0x0][0xd58] ;  /* 0x00035600ff027b82 */ /* 0x000e220000000a00 */
[----:B------:R-:W-:Y:S01]  /*c820*/  ULDC.64 UR8, c[0x0][0x208] ;  /* 0x0000820000087ab9 */ /* 0x000fe20000000a00 */
[----:B0-----:R-:W-:-:S05]  /*c830*/  IMAD.WIDE R2, R7, 0x4, R2 ;  /* 0x0000000407027825 */ /* 0x001fca00078e0202 */
[----:B------:R0:W5:Y:S02]  /*c840*/  LDG.E R10, desc[UR8][R2.64] ;  /* 0x00000008020a7981 */ /* 0x000164000c1e1900 */
.L_x_4189:
[----:B------:R-:W-:Y:S05]  /*c850*/  BSYNC B0 ;  /* 0x0000000000007941 */ /* 0x000fea0003800000 */
.L_x_4188:
        /* <DEDUP_REMOVED lines=25> */
.L_x_4186:
[----:B------:R-:W-:Y:S01]  /*c9f0*/  IMAD.IADD R7, R5, 0x1, -R2 ;  /* 0x0000000105077824 */ /* 0x000fe200078e0a02 */
[----:B------:R-:W-:-:S03]  /*ca00*/  ULDC.64 UR8, c[0x0][0x208] ;  /* 0x0000820000087ab9 */ /* 0x000fc60000000a00 */
        /* <DEDUP_REMOVED lines=19> */
.L_x_4191:
        /* <DEDUP_REMOVED lines=56> */
.L_x_4187:
[----:B------:R-:W-:Y:S02]  /*cec0*/  IMAD.MOV.U32 R17, RZ, RZ, RZ ;  /* 0x000000ffff117224 */ /* 0x000fe400078e00ff */
[----:B------:R-:W-:Y:S02]  /*ced0*/  IMAD.U32 R16, RZ, RZ, UR6 ;  /* 0x00000006ff107e24 */ /* 0x000fe4000f8e00ff */
[----:B------:R-:W-:-:S07]  /*cee0*/  IMAD.MOV.U32 R18, RZ, RZ, RZ ;  /* 0x000000ffff127224 */ /* 0x000fce00078e00ff */
.L_x_4192:
[----:B------:R-:W1:Y:S01]  /*cef0*/  S2R R2, SR_TID.X ;  /* 0x0000000000027919 */ /* 0x000e620000002100 */
[----:B------:R-:W-:Y:S01]  /*cf00*/  UMOV UR50, URZ ;  /* 0x0000003f00327c82 */ /* 0x000fe20008000000 */
        /* <DEDUP_REMOVED lines=13> */
[----:B------:R1:W-:Y:S01]  /*cfe0*/  STL [R1], RZ ;  /* 0x000000ff01007387 */ /* 0x0003e20000100800 */
[----:B------:R-:W-:Y:S01]  /*cff0*/  ULDC UR51, c[0x0][0xc] ;  /* 0x0000030000337ab9 */ /* 0x000fe20000000800 */
[----:B------:R-:W-:Y:S01]  /*d000*/  ULDC.64 UR48, c[0x0][0x198] ;  /* 0x0000660000307ab9 */ /* 0x000fe20000000a00 */
[----:B------:R-:W-:Y:S01]  /*d010*/  UMOV UR50, URZ ;  /* 0x0000003f00327c82 */ /* 0x000fe20008000000 */
[----:B------:R1:W-:Y:S04]  /*d020*/  STL [R1+0x4], R0 ;  /* 0x0000040001007387 */ /* 0x0003e80000100800 */
.L_x_4259:
[----:B--2---:R-:W2:Y:S01]  /*d030*/  LDC.64 R2, c[0x0][0xd60] ;  /* 0x00035800ff027b82 */ /* 0x004ea20000000a00 */
[----:B------:R-:W-:Y:S01]  /*d040*/  ULDC.64 UR4, c[0x0][0x208] ;  /* 0x0000820000047ab9 */ /* 0x000fe20000000a00 */
[----:B--2---:R-:W-:-:S05]  /*d050*/  IMAD.WIDE R2, R19, 0x4, R2 ;  /* 0x0000000413027825 */ /* 0x004fca00078e0202 */
[----:B------:R-:W2:Y:S01]  /*d060*/  LDG.E R5, desc[UR4][R2.64] ;  /* 0x0000000402057981 */ /* 0x000ea2000c1e1900 */
[----:B------:R-:W-:Y:S05]  /*d070*/  YIELD ;  /* 0x0000000000007946 */ /* 0x000fea0003800000 */
[----:B------:R-:W-:Y:S01]  /*d080*/  ULDC.64 UR4, c[0x0][0xb20] ;  /* 0x0002c80000047ab9 */ /* 0x000fe20000000a00 */
[----:B-1----:R-:W-:Y:S01]  /*d090*/  IMAD.MOV.U32 R0, RZ, RZ, RZ ;  /* 0x000000ffff007224 */ /* 0x002fe200078e00ff */
[----:B------:R-:W-:Y:S01]  /*d0a0*/  ISETP.NE.U32.AND P0, PT, RZ, UR4, PT ;  /* 0x00000004ff007c0c */ /* 0x000fe2000bf05070 */
[----:B------:R-:W-:Y:S01]  /*d0b0*/  ULDC.64 UR8, c[0x0][0x208] ;  /* 0x0000820000087ab9 */ /* 0x000fe20000000a00 */
[----:B------:R-:W-:Y:S01]  /*d0c0*/  IMAD.MOV.U32 R8, RZ, RZ, RZ ;  /* 0x000000ffff087224 */ /* 0x000fe200078e00ff */
[----:B------:R-:W-:Y:S01]  /*d0d0*/  ULDC.64 UR6, c[0x0][0xb00] ;  /* 0x0002c00000067ab9 */ /* 0x000fe20000000a00 */
[----:B------:R-:W-:-:S02]  /*d0e0*/  ISETP.NE.AND.EX P0, PT, RZ, UR5, PT, P0 ;  /* 0x00000005ff007c0c */ /* 0x000fc4000bf05300 */
        /* <DEDUP_REMOVED lines=23> */
[----:B------:R-:W-:-:S04]  /*d260*/  ISETP.NE.U32.AND P0, PT, RZ, UR6, PT ;  /* 0x00000006ff007c0c */ /* 0x000fc8000bf05070 */
[----:B------:R-:W-:Y:S01]  /*d270*/  ISETP.NE.AND.EX P0, PT, RZ, UR7, PT, P0 ;  /* 0x00000007ff007c0c */ /* 0x000fe2000bf05300 */
[----:B--2---:R1:W-:Y:S02]  /*d280*/  STL [R1+0x20], R8 ;  /* 0x0000200801007387 */ /* 0x0043e40000100800 */
[----:B-1----:R-:W-:Y:S01]  /*d290*/  IMAD.U32 R8, RZ, RZ, UR4 ;  /* 0x00000004ff087e24 */ /* 0x002fe2000f8e00ff */
[----:B------:R-:W-:Y:S02]  /*d2a0*/  ULDC.64 UR4, c[0x0][0x3f8] ;  /* 0x0000fe0000047ab9 */ /* 0x000fe40000000a00 */
[----:B------:R-:W-:-:S03]  /*d2b0*/  UISETP.NE.U32.AND UP0, UPT, UR4, URZ, UPT ;  /* 0x0000003f0400728c */ /* 0x000fc6000bf05070 */
[----:B------:R-:W-:Y:S01]  /*d2c0*/  ULDC UR4, c[0x0][0x404] ;  /* 0x0001010000047ab9 */ /* 0x000fe20000000800 */
[----:B------:R-:W-:Y:S01]  /*d2d0*/  UISETP.NE.AND.EX UP0, UPT, UR5, URZ, UPT, UP0 ;  /* 0x0000003f0500728c */ /* 0x000fe2000bf05300 */
[----:B------:R1:W5:Y:S02]  /*d2e0*/  @P1 LDG.E R8, desc[UR8][R6.64] ;  /* 0x0000000806081981 */ /* 0x000364000c1e1900 */
[----:B------:R-:W-:Y:S01]  /*d2f0*/  ULDC UR5, c[0x0][0x2e0] ;  /* 0x0000b80000057ab9 */ /* 0x000fe20000000800 */
[----:B------:R-:W-:-:S04]  /*d300*/  USEL UR4, UR4, 0x1, UP0 ;  /* 0x0000000104047887 */ /* 0x000fc80008000000 */
[----:B------:R-:W-:-:S06]  /*d310*/  UIMAD UR4, UR4, UR5, URZ ;  /* 0x00000005040472a4 */ /* 0x000fcc000f8e023f */
[----:B-1----:R-:W-:Y:S01]  /*d320*/  IMAD.U32 R6, RZ, RZ, UR4 ;  /* 0x00000004ff067e24 */ /* 0x002fe2000f8e00ff */
[----:B------:R-:W-:Y:S06]  /*d330*/  @P1 BRA `(.L_x_4194) ;  /* 0x0000000000141947 */ /* 0x000fec0003800000 */
[----:B------:R-:W-:Y:S05]  /*d340*/  @!P2 BRA `(.L_x_4194) ;  /* 0x000000000010a947 */ /* 0x000fea0003800000 */
[----:B------:R-:W-:Y:S02]  /*d350*/  ULDC.64 UR4, c[0x0][0x208] ;  /* 0x0000820000047ab9 */ /* 0x000fe40000000a00 */
[----:B-----5:R-:W2:Y:S04]  /*d360*/  LDG.E R8, desc[UR4][R2.64] ;  /* 0x0000000402087981 */ /* 0x020ea8000c1e1900 */
[----:B------:R-:W2:Y:S02]  /*d370*/  LDG.E R7, desc[UR4][R2.64+0x4] ;  /* 0x0000040402077981 */ /* 0x000ea4000c1e1900 */
[----:B--2---:R-:W-:-:S07]  /*d380*/  IMAD.IADD R8, R7, 0x1, -R8 ;  /* 0x0000000107087824 */ /* 0x004fce00078e0a08 */
.L_x_4194:
[----:B------:R-:W-:Y:S01]  /*d390*/  IMAD.MOV.U32 R3, RZ, RZ, RZ ;  /* 0x000000ffff037224 */ /* 0x000fe200078e00ff */
[----:B------:R-:W-:-:S05]  /*d3a0*/  ULDC.64 UR4, c[0x0][0x208] ;  /* 0x0000820000047ab9 */ /* 0x000fca0000000a00 */
[----:B------:R-:W2:Y:S01]  /*d3b0*/  @P0 LDG.E R3, desc[UR4][R4.64] ;  /* 0x0000000404030981 */ /* 0x000ea2000c1e1900 */
[----:B------:R-:W-:Y:S02]  /*d3c0*/  ULDC.64 UR4, c[0x0][0xb18] ;  /* 0x0002c60000047ab9 */ /* 0x000fe40000000a00 */
[----:B------:R-:W-:-:S04]  /*d3d0*/  ISETP.NE.U32.AND P1, PT, RZ, UR4, PT ;  /* 0x00000004ff007c0c */ /* 0x000fc8000bf25070 */
[----:B------:R-:W-:Y:S01]  /*d3e0*/  ISETP.NE.AND.EX P1, PT, RZ, UR5, PT, P1 ;  /* 0x00000005ff007c0c */ /* 0x000fe2000bf25310 */
[----:B--2--5:R-:W-:-:S05]  /*d3f0*/  IMAD.IADD R2, R3, 0x1, R0 ;  /* 0x0000000103027824 */ /* 0x024fca00078e0200 */
[----:B------:R1:W-:Y:S07]  /*d400*/  STL [R1+0x8], R2 ;  /* 0x0000080201007387 */ /* 0x0003ee0000100800 */
[----:B------:R-:W-:Y:S05]  /*d410*/  @!P1 BRA `(.L_x_4195) ;  /* 0x0000000000149947 */ /* 0x000fea0003800000 */
[----:B-1----:R-:W-:Y:S01]  /*d420*/  IADD3 R2, P0, R10, UR4, RZ ;  /* 0x000000040a027c10 */ /* 0x002fe2000ff1e0ff */
[----:B------:R-:W-:-:S03]  /*d430*/  ULDC.64 UR6, c[0x0][0x208] ;  /* 0x0000820000067ab9 */ /* 0x000fc60000000a00 */
[----:B------:R-:W-:-:S05]  /*d440*/  IADD3.X R3, R9, UR5, RZ, P0, !PT ;  /* 0x0000000509037c10 */ /* 0x000fca00087fe4ff */
[----:B------:R2:W5:Y:S01]  /*d450*/  LDG.E R6, desc[UR6][R2.64] ;  /* 0x0000000602067981 */ /* 0x000562000c1e1900 */
[----:B------:R-:W-:Y:S05]  /*d460*/  BRA `(.L_x_4196) ;  /* 0x0000000000147947 */ /* 0x000fea0003800000 */
.L_x_4195:
[----:B------:R-:W-:Y:S05]  /*d470*/  @!P0 BRA `(.L_x_4196) ;  /* 0x0000000000108947 */ /* 0x000fea0003800000 */
[----:B------:R-:W-:Y:S02]  /*d480*/  ULDC.64 UR4, c[0x0][0x208] ;  /* 0x0000820000047ab9 */ /* 0x000fe40000000a00 */
[----:B------:R-:W2:Y:S04]  /*d490*/  LDG.E R3, desc[UR4][R4.64] ;  /* 0x0000000404037981 */ /* 0x000ea8000c1e1900 */
[----:B------:R-:W2:Y:S02]  /*d4a0*/  LDG.E R6, desc[UR4][R4.64+0x4] ;  /* 0x0000040404067981 */ /* 0x000ea4000c1e1900 */
[----:B--2---:R-:W-:-:S07]  /*d4b0*/  IMAD.IADD R6, R6, 0x1, -R3 ;  /* 0x0000000106067824 */ /* 0x004fce00078e0a03 */
.L_x_4196:
[----:B--2--5:R-:W-:Y:S01]  /*d4c0*/  IMAD.IADD R3, R6, 0x1, -R0 ;  /* 0x0000000106037824 */ /* 0x024fe200078e0a00 */
[----:B------:R-:W-:Y:S01]  /*d4d0*/  LEA R0, R17, 0xdf, 0x7 ;  /* 0x000000df11007811 */ /* 0x000fe200078e38ff */
[----:B------:R-:W-:Y:S03]  /*d4e0*/  BSSY B6, `(.L_x_4197) ;  /* 0x00002d7000067945 */ /* 0x000fe60003800000 */
[C---:B------:R-:W-:Y:S01]  /*d4f0*/  IADD3 R0, R3.reuse, R0, -R8 ;  /* 0x0000000003007210 */ /* 0x040fe20007ffe808 */
[----:B------:R-:W-:-:S04]  /*d500*/  VIADD R3, R3, 0x5f ;  /* 0x0000005f03037836 */ /* 0x000fc80000000000 */
[----:B------:R-:W-:-:S04]  /*d510*/  IMAD.HI R3, R3, 0x2aaaaaab, RZ ;  /* 0x2aaaaaab03037827 */ /* 0x000fc800078e02ff */
[----:B-1----:R-:W-:Y:S01]  /*d520*/  IMAD.HI R2, R0, 0x2aaaaaab, RZ ;  /* 0x2aaaaaab00027827 */ /* 0x002fe200078e02ff */
[----:B------:R-:W-:-:S04]  /*d530*/  SHF.R.U32.HI R0, RZ, 0x1f, R3 ;  /* 0x0000001fff007819 */ /* 0x000fc80000011603 */
[----:B------:R-:W-:Y:S02]  /*d540*/  LEA.HI.SX32 R0, R3, R0, 0x1c ;  /* 0x0000000003007211 */ /* 0x000fe400078fe2ff */
[----:B------:R-:W-:-:S04]  /*d550*/  SHF.R.U32.HI R3, RZ, 0x1f, R2 ;  /* 0x0000001fff037819 */ /* 0x000fc80000011602 */
        /* <DEDUP_REMOVED lines=12> */
[----:B------:R-:W1:Y:S01]  /*d620*/  FLO.U32 R0, UR4 ;  /* 0x0000000400007d00 */ /* 0x000e6200080e0000 */
[----:B------:R-:W-:-:S07]  /*d630*/  ULDC.64 UR6, c[0x0][0x208] ;  /* 0x0000820000067ab9 */ /* 0x000fce0000000a00 */
        /* <DEDUP_REMOVED lines=9> */
.L_x_4198:
        /* <DEDUP_REMOVED lines=23> */
.L_x_4200:
        /* <DEDUP_REMOVED lines=20> */
.L_x_4202:
        /* <DEDUP_REMOVED lines=16> */
.L_x_4201:
[----:B------:R-:W2:Y:S01]  /*da80*/  LDL.LU R2, [R1+0x18] ;  /* 0x0000180001027983 */ /* 0x000ea20000300800 */
[----:B------:R-:W-:Y:S01]  /*da90*/  ULDC.64 UR4, c[0x0][0xaf0] ;  /* 0x0002bc0000047ab9 */ /* 0x000fe20000000a00 */
[----:B------:R-:W1:Y:S02]  /*daa0*/  LDC R4, c[0x0][0x428] ;  /* 0x00010a00ff047b82 */ /* 0x000e640000000800 */
[----:B------:R-:W3:Y:S04]  /*dab0*/  LDL.LU R0, [R1+0x1c] ;  /* 0x00001c0001007983 */ /* 0x000ee80000300800 */
[----:B------:R-:W4:Y:S04]  /*dac0*/  LDL.LU R8, [R1+0x10] ;  /* 0x0000100001087983 */ /* 0x000f280000300800 */
[----:B------:R-:W4:Y:S01]  /*dad0*/  LDL.LU R7, [R1+0x20] ;  /* 0x0000200001077983 */ /* 0x000f220000300800 */
[----:B------:R-:W-:Y:S01]  /*dae0*/  ISETP.NE.U32.AND P0, PT, RZ, UR4, PT ;  /* 0x00000004ff007c0c */ /* 0x000fe2000bf05070 */
[----:B------:R-:W-:-:S03]  /*daf0*/  ULDC.64 UR6, c[0x0][0x208] ;  /* 0x0000820000067ab9 */ /* 0x000fc60000000a00 */
        /* <DEDUP_REMOVED lines=24> */
.L_x_4203:
        /* <DEDUP_REMOVED lines=19> */
.L_x_4275:
[----:B------:R-:W-:Y:S01]  /*ddb0*/  UMOV UR4, 0xffffffff ;  /* 0xffffffff00047882 */ /* 0x000fe20000000000 */
[----:B------:R-:W-:Y:S02]  /*ddc0*/  SHF.R.S32.HI R5, RZ, 0x1f, R0 ;  /* 0x0000001fff057819 */ /* 0x000fe40000011400 */
[----:B------:R-:W-:Y:S05]  /*ddd0*/  BRA.DIV UR4, `(.L_x_4205) ;  /* 0x0000003a04087947 */ /* 0x000fea000b800000 */
[----:B------:R-:W-:-:S13]  /*dde0*/  ELECT P6, URZ, PT ;  /* 0x00000000003f782f */ /* 0x000fda00038c0000 */
.L_x_4278:
[----:B------:R-:W-:Y:S05]  /*ddf0*/  @!P6 BRA `(.L_x_4206) ;  /* 0x0000000000fce947 */ /* 0x000fea0003800000 */
[----:B------:R-:W-:-:S04]  /*de00*/  ISETP.NE.U32.AND P0, PT, R2, RZ, PT ;  /* 0x000000ff0200720c */ /* 0x000fc80003f05070 */
[----:B------:R-:W-:-:S13]  /*de10*/  ISETP.NE.AND.EX P0, PT, R3, RZ, PT, P0 ;  /* 0x000000ff0300720c */ /* 0x000fda0003f05300 */
[----:B------:R-:W-:Y:S05]  /*de20*/  @!P0 BRA `(.L_x_4207) ;  /* 0x0000000000488947 */ /* 0x000fea0003800000 */
[----:B------:R-:W0:Y:S01]  /*de30*/  LDC R11, c[0x0][0x41c] ;  /* 0x00010700ff0b7b82 */ /* 0x000e220000000800 */
[----:B------:R-:W-:Y:S01]  /*de40*/  ULDC.64 UR4, c[0x0][0x408] ;  /* 0x0001020000047ab9 */ /* 0x000fe20000000a00 */
        /* <DEDUP_REMOVED lines=16> */
.L_x_4207:
        /* <DEDUP_REMOVED lines=9> */
.L_x_4279:
        /* <DEDUP_REMOVED lines=11> */
.L_x_4209:
        /* <DEDUP_REMOVED lines=22> */
.L_x_4206:
        /* <DEDUP_REMOVED lines=55> */
.L_x_4211:
[----:B------:R-:W-:Y:S05]  /*e560*/  BSYNC B0 ;  /* 0x0000000000007941 */ /* 0x000fea0003800000 */
.L_x_4210:
        /* <DEDUP_REMOVED lines=8> */
.L_x_4280:
        /* <DEDUP_REMOVED lines=13> */
.L_x_4281:
        /* <DEDUP_REMOVED lines=11> */
.L_x_4216:
        /* <DEDUP_REMOVED lines=37> */
.L_x_4214:
[----:B------:R-:W-:Y:S05]  /*e9c0*/  BSYNC B0 ;  /* 0x0000000000007941 */ /* 0x000fea0003800000 */
.L_x_4213:
        /* <DEDUP_REMOVED lines=27> */
[----:B------:R-:W-:Y:S01]  /*eb80*/  ULDC.64 UR4, c[0x0][0x408] ;  /* 0x0001020000047ab9 */ /* 0x000fe20000000a00 */
[----:B------:R-:W-:Y:S01]  /*eb90*/  ULDC.64 UR6, c[0x0][0x208] ;  /* 0x0000820000067ab9 */ /* 0x000fe20000000a00 */
        /* <DEDUP_REMOVED lines=15> */
.L_x_4223:
[----:B-1----:R-:W1:Y:S01]  /*ec90*/  S2R R3, SR_CgaCtaId ;  /* 0x0000000000037919 */ /* 0x002e620000008800 */
[----:B------:R-:W-:-:S04]  /*eca0*/  MOV R2, 0x400 ;  /* 0x0000040000027802 */ /* 0x000fc80000000f00 */
[----:B-1----:R-:W-:Y:S02]  /*ecb0*/  LEA R2, R3, R2, 0x18 ;  /* 0x0000000203027211 */ /* 0x002fe400078ec0ff */
[----:B------:R-:W-:-:S03]  /*ecc0*/  SHF.L.U32 R3, R12, 0x1f, RZ ;  /* 0x0000001f0c037819 */ /* 0x000fc600000006ff */
[----:B------:R-:W-:-:S04]  /*ecd0*/  IMAD R2, R13, 0x8, R2 ;  /* 0x000000080d027824 */ /* 0x000fc800078e0202 */
[----:B------:R-:W1:Y:S02]  /*ece0*/  SYNCS.PHASECHK.TRANS64.TRYWAIT P0, [R2+URZ+0x32440], R3 ;  /* 0x03244003020075a7 */ /* 0x000e64000800017f */
[----:B-1----:R-:W-:Y:S05]  /*ecf0*/  @!P0 BRA `(.L_x_4224) ;  /* 0x0000002800a88947 */ /* 0x002fea0003800000 */
.L_x_4282:
        /* <DEDUP_REMOVED lines=11> */
.L_x_4225:
        /* <DEDUP_REMOVED lines=22> */
.L_x_4283:
        /* <DEDUP_REMOVED lines=8> */
.L_x_4227:
        /* <DEDUP_REMOVED lines=34> */
.L_x_4222:
[----:B------:R-:W-:Y:S05]  /*f1b0*/  BSYNC B2 ;  /* 0x0000000000027941 */ /* 0x000fea0003800000 */
.L_x_4221:
[----:B------:R-:W2:Y:S02]  /*f1c0*/  LDL.LU R2, [R1+0x14] ;  /* 0x0000140001027983 */ /* 0x000ea40000300800 */
[----:B--2---:R-:W-:-:S07]  /*f1d0*/  VIADD R8, R2, 0xfffffffd ;  /* 0xfffffffd02087836 */ /* 0x004fce0000000000 */
.L_x_4220:
[----:B------:R-:W-:Y:S05]  /*f1e0*/  BSYNC B1 ;  /* 0x0000000000017941 */ /* 0x000fea0003800000 */
.L_x_4219:
[----:B------:R-:W-:-:S13]  /*f1f0*/  ISETP.NE.AND P0, PT, R10, RZ, PT ;  /* 0x000000ff0a00720c */ /* 0x000fda0003f05270 */
[----:B------:R-:W-:Y:S05]  /*f200*/  @!P0 BRA `(.L_x_4218) ;  /* 0x0000000c009c8947 */ /* 0x000fea0003800000 */
.L_x_4242:
        /* <DEDUP_REMOVED lines=10> */
[----:B------:R-:W-:Y:S01]  /*f2b0*/  ISETP.NE.U32.AND P0, PT, RZ, UR38, PT ;  /* 0x00000026ff007c0c */ /* 0x000fe2000bf05070 */
[----:B------:R-:W-:-:S03]  /*f2c0*/  IMAD.MOV.U32 R3, RZ, RZ, R8 ;  /* 0x000000ffff037224 */ /* 0x000fc600078e0008 */
[----:B------:R-:W-:-:S13]  /*f2d0*/  ISETP.NE.AND.EX P0, PT, RZ, UR39, PT, P0 ;  /* 0x00000027ff007c0c */ /* 0x000fda000bf05300 */
[----:B------:R-:W-:Y:S05]  /*f2e0*/  @!P0 BRA `(.L_x_4230) ;  /* 0x0000000000488947 */ /* 0x000fea0003800000 */
[----:B------:R-:W1:Y:S01]  /*f2f0*/  LDC R9, c[0x0][0x41c] ;  /* 0x00010700ff097b82 */ /* 0x000e620000000800 */
[----:B0-----:R-:W-:Y:S01]  /*f300*/  IMAD.MOV.U32 R12, RZ, RZ, R8 ;  /* 0x000000ffff0c7224 */ /* 0x001fe200078e0008 */
[----:B------:R-:W-:Y:S01]  /*f310*/  ULDC.64 UR4, c[0x0][0x208] ;  /* 0x0000820000047ab9 */ /* 0x000fe20000000a00 */
        /* <DEDUP_REMOVED lines=13> */
[----:B------:R-:W-:Y:S02]  /*f3f0*/  IMAD R3, R9, R3, R8 ;  /* 0x0000000309037224 */ /* 0x000fe400078e0208 */
[----:B------:R1:W5:Y:S05]  /*f400*/  LDG.E R9, desc[UR4][R6.64] ;  /* 0x0000000406097981 */ /* 0x00036a000c1e1900 */
.L_x_4230:
[----:B-1----:R-:W1:Y:S01]  /*f410*/  S2R R6, SR_CgaCtaId ;  /* 0x0000000000067919 */ /* 0x002e620000008800 */
[----:B------:R-:W-:Y:S02]  /*f420*/  MOV R2, 0x400 ;  /* 0x0000040000027802 */ /* 0x000fe40000000f00 */
[----:B------:R-:W-:Y:S02]  /*f430*/  SHF.L.U32 R7, R11, 0x1f, RZ ;  /* 0x0000001f0b077819 */ /* 0x000fe400000006ff */
[----:B-1----:R-:W-:-:S05]  /*f440*/  LEA R2, R6, R2, 0x18 ;  /* 0x0000000206027211 */ /* 0x002fca00078ec0ff */
[----:B------:R-:W-:-:S04]  /*f450*/  IMAD R2, R10, 0x8, R2 ;  /* 0x000000080a027824 */ /* 0x000fc800078e0202 */
[----:B------:R-:W1:Y:S02]  /*f460*/  SYNCS.PHASECHK.TRANS64.TRYWAIT P0, [R2+URZ+0x32440], R7 ;  /* 0x03244007020075a7 */ /* 0x000e64000800017f */
[----:B-1----:R-:W-:Y:S05]  /*f470*/  @!P0 BRA `(.L_x_4231) ;  /* 0x0000002000f08947 */ /* 0x002fea0003800000 */
.L_x_4284:
[----:B------:R-:W2:Y:S02]  /*f480*/  S2R R6, SR_TID.X ;  /* 0x0000000000067919 */ /* 0x000ea40000002100 */
[----:B--2---:R-:W-:-:S04]  /*f490*/  LOP3.LUT R6, R6, 0x7f, RZ, 0xc0, !PT ;  /* 0x0000007f06067812 */ /* 0x004fc800078ec0ff */
[----:B------:R-:W-:-:S13]  /*f4a0*/  ISETP.NE.AND P0, PT, R6, RZ, PT ;  /* 0x000000ff0600720c */ /* 0x000fda0003f05270 */
[----:B------:R-:W-:Y:S05]  /*f4b0*/  @P0 BRA `(.L_x_4232) ;  /* 0x00000000001c0947 */ /* 0x000fea0003800000 */
[----:B------:R-:W2:Y:S01]  /*f4c0*/  S2R R6, SR_TID.X ;  /* 0x0000000000067919 */ /* 0x000ea20000002100 */
[----:B0-----:R-:W-:-:S04]  /*f4d0*/  IMAD.MOV.U32 R13, RZ, RZ, 0x3000 ;  /* 0x00003000ff0d7424 */ /* 0x001fc800078e00ff */
[----:B------:R3:W-:Y:S01]  /*f4e0*/  SYNCS.ARRIVE.TRANS64 RZ, [R2+URZ+0x32430], R13 ;  /* 0x0324300d02ff79a7 */ /* 0x0007e2000800003f */
[----:B--2---:R-:W-:-:S04]  /*f4f0*/  LOP3.LUT R6, R6, 0x1f, RZ, 0xc0, !PT ;  /* 0x0000001f06067812 */ /* 0x004fc800078ec0ff */
[----:B------:R-:W-:-:S13]  /*f500*/  ISETP.NE.AND P1, PT, R6, RZ, PT ;  /* 0x000000ff0600720c */ /* 0x000fda0003f25270 */
[----:B---3--:R-:W-:Y:S05]  /*f510*/  @!P1 BRA `(.L_x_4232) ;  /* 0x0000000000049947 */ /* 0x008fea0003800000 */
[----:B------:R-:W-:Y:S01]  /*f520*/  BPT.TRAP 0x1 ;  /* 0x000000040000795c */ /* 0x000fe20000300000 */
.L_x_4232:
[----:B0-----:R-:W2:Y:S01]  /*f530*/  LDL R12, [R1+0x8] ;  /* 0x00000800010c7983 */ /* 0x001ea20000100800 */
        /* <DEDUP_REMOVED lines=20> */
.L_x_4285:
        /* <DEDUP_REMOVED lines=8> */
.L_x_4234:
[----:B01----:R-:W0:Y:S01]  /*f700*/  S2R R7, SR_CgaCtaId ;  /* 0x0000000000077919 */ /* 0x003e220000008800 */
[----:B--2---:R-:W-:Y:S01]  /*f710*/  MOV R3, 0x400 ;  /* 0x0000040000037802 */ /* 0x004fe20000000f00 */
        /* <DEDUP_REMOVED lines=11> */
[----:B0-----:R-:W-:-:S05]  /*f7d0*/  LEA R3, R7, R3, 0x18 ;  /* 0x0000000307037211 */ /* 0x001fca00078ec0ff */
        /* <DEDUP_REMOVED lines=19> */
.L_x_4229:
[----:B------:R-:W-:Y:S05]  /*f910*/  BSYNC B1 ;  /* 0x0000000000017941 */ /* 0x000fea0003800000 */
.L_x_4228:
        /* <DEDUP_REMOVED lines=13> */
[----:B------:R-:W1:Y:S01]  /*f9f0*/  LDC R11, c[0x0][0x41c] ;  /* 0x00010700ff0b7b82 */ /* 0x000e620000000800 */
[----:B------:R-:W-:Y:S01]  /*fa00*/  IMAD.MOV.U32 R9, RZ, RZ, R10 ;  /* 0x000000ffff097224 */ /* 0x000fe200078e000a */
        /* <DEDUP_REMOVED lines=16> */
.L_x_4237:
[----:B------:R-:W2:Y:S01]  /*fb10*/  S2R R3, SR_CgaCtaId ;  /* 0x0000000000037919 */ /* 0x000ea20000008800 */
[----:B------:R-:W-:-:S04]  /*fb20*/  MOV R2, 0x400 ;  /* 0x0000040000027802 */ /* 0x000fc80000000f00 */
[----:B--2---:R-:W-:Y:S02]  /*fb30*/  LEA R2, R3, R2, 0x18 ;  /* 0x0000000203027211 */ /* 0x004fe400078ec0ff */
[----:B------:R-:W-:-:S03]  /*fb40*/  SHF.L.U32 R3, R12, 0x1f, RZ ;  /* 0x0000001f0c037819 */ /* 0x000fc600000006ff */
[----:B------:R-:W-:-:S04]  /*fb50*/  IMAD R2, R13, 0x8, R2 ;  /* 0x000000080d027824 */ /* 0x000fc800078e0202 */
[----:B------:R-:W2:Y:S02]  /*fb60*/  SYNCS.PHASECHK.TRANS64.TRYWAIT P0, [R2+URZ+0x32440], R3 ;  /* 0x03244003020075a7 */ /* 0x000ea4000800017f */
[----:B--2---:R-:W-:Y:S05]  /*fb70*/  @!P0 BRA `(.L_x_4238) ;  /* 0x0000001c00588947 */ /* 0x004fea0003800000 */
.L_x_4286:
        /* <DEDUP_REMOVED lines=11> */
.L_x_4239:
[----:B------:R-:W3:Y:S01]  /*fc30*/  LDL R6, [R1] ;  /* 0x0000000001067983 */ /* 0x000ee20000100800 */
        /* <DEDUP_REMOVED lines=21> */
.L_x_4287:
        /* <DEDUP_REMOVED lines=8> */
.L_x_4241:
        /* <DEDUP_REMOVED lines=34> */
.L_x_4236:
[----:B------:R-:W-:Y:S05]  /*10030*/  BSYNC B1 ;  /* 0x0000000000017941 */ /* 0x000fea0003800000 */
.L_x_4235:
[C---:B------:R-:W-:Y:S01]  /*10040*/  ISETP.GT.AND P0, PT, R8.reuse, 0x1, PT ;  /* 0x000000010800780c */ /* 0x040fe20003f04270 */
[----:B------:R-:W-:-:S04]  /*10050*/  VIADD R2, R8, 0xfffffffe ;  /* 0xfffffffe08027836 */ /* 0x000fc80000000000 */
[----:B------:R-:W-:-:S08]  /*10060*/  IMAD.MOV.U32 R8, RZ, RZ, R2 ;  /* 0x000000ffff087224 */ /* 0x000fd000078e0002 */
[----:B------:R-:W-:Y:S05]  /*10070*/  @P0 BRA `(.L_x_4242) ;  /* 0xfffffff000640947 */ /* 0x000fea000383ffff */
.L_x_4218:
[----:B------:R-:W-:Y:S05]  /*10080*/  BSYNC B0 ;  /* 0x0000000000007941 */ /* 0x000fea0003800000 */
.L_x_4217:
        /* <DEDUP_REMOVED lines=14> */
[----:B------:R-:W2:Y:S01]  /*10170*/  FLO.U32 R4, UR4 ;  /* 0x0000000400047d00 */ /* 0x000ea200080e0000 */
[----:B------:R-:W-:-:S07]  /*10180*/  ULDC.64 UR6, c[0x0][0x208] ;  /* 0x0000820000067ab9 */ /* 0x000fce0000000a00 */
        /* <DEDUP_REMOVED lines=8> */
.L_x_4244:
[----:B------:R-:W-:Y:S05]  /*10210*/  BSYNC B0 ;  /* 0x0000000000007941 */ /* 0x000fea0003800000 */
.L_x_4243:
[----:B-1----:R-:W2:Y:S02]  /*10220*/  LDL.LU R2, [R1+0x4] ;  /* 0x0000040001027983 */ /* 0x002ea40000300800 */
[----:B--2---:R-:W-:-:S05]  /*10230*/  LOP3.LUT R2, R2, R0, RZ, 0x3c, !PT ;  /* 0x0000000002027212 */ /* 0x004fca00078e3cff */
[----:B------:R1:W-:Y:S02]  /*10240*/  STL [R1+0x4], R2 ;  /* 0x0000040201007387 */ /* 0x0003e40000100800 */
.L_x_4199:
[----:B------:R-:W-:Y:S05]  /*10250*/  BSYNC B6 ;  /* 0x0000000000067941 */ /* 0x000fea0003800000 */
.L_x_4197:
[----:B------:R-:W-:-:S03]  /*10260*/  UMOV UR4, 0xffffffff ;  /* 0xffffffff00047882 */ /* 0x000fc60000000000 */
[----:B------:R-:W-:Y:S05]  /*10270*/  BRA.DIV UR4, `(.L_x_4245) ;  /* 0x0000001604c07947 */ /* 0x000fea000b800000 */
[----:B------:R2:W3:Y:S04]  /*10280*/  SHFL.IDX PT, R4, R16, RZ, 0x1f ;  /* 0x00001fff10047589 */ /* 0x0004e800000e0000 */
[----:B------:R2:W4:Y:S02]  /*10290*/  SHFL.IDX PT, R7, R16, 0x1, 0x1f ;  /* 0x00201f0010077f89 */ /* 0x00052400000e0000 */
.L_x_4291:
        /* <DEDUP_REMOVED lines=10> */
[----:B-1----:R-:W0:Y:S01]  /*10340*/  LDC.64 R2, c[0x0][0xd58] ;  /* 0x00035600ff027b82 */ /* 0x002e220000000a00 */
[----:B------:R-:W-:Y:S01]  /*10350*/  ULDC.64 UR4, c[0x0][0x208] ;  /* 0x0000820000047ab9 */ /* 0x000fe20000000a00 */
[----:B0-----:R-:W-:-:S05]  /*10360*/  IMAD.WIDE R2, R5, 0x4, R2 ;  /* 0x0000000405027825 */ /* 0x001fca00078e0202 */
[----:B------:R0:W5:Y:S02]  /*10370*/  LDG.E R17, desc[UR4][R2.64] ;  /* 0x0000000402117981 */ /* 0x000164000c1e1900 */
.L_x_4247:
[----:B------:R-:W-:Y:S05]  /*10380*/  BSYNC B0 ;  /* 0x0000000000007941 */ /* 0x000fea0003800000 */
.L_x_4246:
        /* <DEDUP_REMOVED lines=23> */
.L_x_4299:
[----:B------:R-:W-:Y:S02]  /*10500*/  ULDC UR4, c[0x0][0xd10] ;  /* 0x0003440000047ab9 */ /* 0x000fe40000000800 */
[----:B------:R-:W-:-:S04]  /*10510*/  IMAD.U32 R5, RZ, RZ, UR4 ;  /* 0x00000004ff057e24 */ /* 0x000fc8000f8e00ff */
[----:B-1----:R-:W-:-:S04]  /*10520*/  IMAD R14, R14, R5, RZ ;  /* 0x000000050e0e7224 */ /* 0x002fc800078e02ff */
[----:B----4-:R-:W-:-:S05]  /*10530*/  IMAD.IADD R7, R7, 0x1, R14 ;  /* 0x0000000107077824 */ /* 0x010fca00078e020e */
[----:B---3--:R-:W-:-:S13]  /*10540*/  ISETP.GT.AND P0, PT, R7, R4, PT ;  /* 0x000000040700720c */ /* 0x008fda0003f04270 */
[----:B------:R-:W-:Y:S05]  /*10550*/  @P0 BRA `(.L_x_4249) ;  /* 0x0000000000b80947 */ /* 0x000fea0003800000 */
[----:B------:R-:W1:Y:S02]  /*10560*/  LDC R0, c[0x0][0xd14] ;  /* 0x00034500ff007b82 */ /* 0x000e640000000800 */
.L_x_4254:
        /* <DEDUP_REMOVED lines=11> */
[----:B------:R-:W0:Y:S01]  /*10620*/  LDC.64 R2, c[0x0][0xd58] ;  /* 0x00035600ff027b82 */ /* 0x000e220000000a00 */
[----:B------:R-:W-:Y:S01]  /*10630*/  ULDC.64 UR4, c[0x0][0x208] ;  /* 0x0000820000047ab9 */ /* 0x000fe20000000a00 */
[----:B0-----:R-:W-:-:S05]  /*10640*/  IMAD.WIDE R2, R5, 0x4, R2 ;  /* 0x0000000405027825 */ /* 0x001fca00078e0202 */
[----:B------:R0:W5:Y:S02]  /*10650*/  LDG.E R17, desc[UR4][R2.64] ;  /* 0x0000000402117981 */ /* 0x000164000c1e1900 */
.L_x_4252:
[----:B------:R-:W-:Y:S05]  /*10660*/  BSYNC B0 ;  /* 0x0000000000007941 */ /* 0x000fea0003800000 */
.L_x_4251:
        /* <DEDUP_REMOVED lines=23> */
.L_x_4307:
[----:B------:R-:W-:Y:S02]  /*107e0*/  ULDC UR4, c[0x0][0xd10] ;  /* 0x0003440000047ab9 */ /* 0x000fe40000000800 */
[----:B------:R-:W-:-:S04]  /*107f0*/  IMAD.U32 R5, RZ, RZ, UR4 ;  /* 0x00000004ff057e24 */ /* 0x000fc8000f8e00ff */
[----:B-1----:R-:W-:-:S04]  /*10800*/  IMAD R14, R14, R5, RZ ;  /* 0x000000050e0e7224 */ /* 0x002fc800078e02ff */
[----:B------:R-:W-:-:S05]  /*10810*/  IMAD.IADD R7, R14, 0x1, R7 ;  /* 0x000000010e077824 */ /* 0x000fca00078e0207 */
[----:B------:R-:W-:-:S13]  /*10820*/  ISETP.GT.AND P0, PT, R7, R4, PT ;  /* 0x000000040700720c */ /* 0x000fda0003f04270 */
[----:B------:R-:W-:Y:S05]  /*10830*/  @!P0 BRA `(.L_x_4254) ;  /* 0xfffffffc004c8947 */ /* 0x000fea000383ffff */
.L_x_4249:
        /* <DEDUP_REMOVED lines=8> */
.L_x_4311:
[----:B------:R-:W-:Y:S01]  /*108c0*/  ISETP.NE.AND P0, PT, R3, RZ, PT ;  /* 0x000000ff0300720c */ /* 0x000fe20003f05270 */
[----:B------:R-:W-:-:S12]  /*108d0*/  IMAD.MOV.U32 R7, RZ, RZ, RZ ;  /* 0x000000ffff077224 */ /* 0x000fd800078e00ff */
[----:B------:R-:W-:Y:S05]  /*108e0*/  @!P0 BRA `(.L_x_4256) ;  /* 0x0000000000108947 */ /* 0x000fea0003800000 */
[----:B------:R-:W-:Y:S01]  /*108f0*/  UMOV UR4, 0xffffffff ;  /* 0xffffffff00047882 */ /* 0x000fe20000000000 */
[----:B------:R-:W-:Y:S02]  /*10900*/  VIADD R12, R6, 0xffffffff ;  /* 0xffffffff060c7836 */ /* 0x000fe40000000000 */
[----:B------:R-:W-:Y:S05]  /*10910*/  BRA.DIV UR4, `(.L_x_4257) ;  /* 0x0000001a044c7947 */ /* 0x000fea000b800000 */
[----:B------:R3:W4:Y:S02]  /*10920*/  SHFL.IDX PT, R7, R2, R12, 0x1f ;  /* 0x00001f0c02077589 */ /* 0x00072400000e0000 */
.L_x_4256:
[----:B0--3--:R-:W0:Y:S01]  /*10930*/  LDC.64 R2, c[0x0][0xd68] ;  /* 0x00035a00ff027b82 */ /* 0x009e220000000a00 */
[----:B------:R-:W-:Y:S01]  /*10940*/  IMAD.IADD R19, R6, 0x1, R19 ;  /* 0x0000000106137824 */ /* 0x000fe200078e0213 */
[----:B------:R-:W-:-:S03]  /*10950*/  ULDC.64 UR4, c[0x0][0x208] ;  /* 0x0000820000047ab9 */ /* 0x000fc60000000a00 */
[----:B0-----:R-:W-:-:S05]  /*10960*/  IMAD.WIDE R2, R19, 0x4, R2 ;  /* 0x0000000413027825 */ /* 0x001fca00078e0202 */
[----:B------:R0:W1:Y:S01]  /*10970*/  LDG.E R8, desc[UR4][R2.64] ;  /* 0x0000000402087981 */ /* 0x000062000c1e1900 */
[----:B----4-:R-:W-:Y:S02]  /*10980*/  IMAD R16, R7, R5, R16 ;  /* 0x0000000507107224 */ /* 0x010fe400078e0210 */
[----:B0-----:R-:W-:Y:S02]  /*10990*/  IMAD.MOV.U32 R2, RZ, RZ, RZ ;  /* 0x000000ffff027224 */ /* 0x001fe400078e00ff */
[----:B-12---:R-:W-:-:S05]  /*109a0*/  IMAD R6, R17, R8, RZ ;  /* 0x0000000811067224 */ /* 0x006fca00078e02ff */
        /* <DEDUP_REMOVED lines=60> */
.L_x_4250:
[----:B------:R-:W-:Y:S01]  /*10d70*/  UMOV UR4, URZ ;  /* 0x0000003f00047c82 */ /* 0x000fe20008000000 */
[----:B------:R-:W-:Y:S01]  /*10d80*/  UMOV UR5, URZ ;  /* 0x0000003f00057c82 */ /* 0x000fe20008000000 */
[----:B------:R-:W-:Y:S01]  /*10d90*/  ULDC UR6, c[0x0][0xd14] ;  /* 0x0003450000067ab9 */ /* 0x000fe20000000800 */
[----:B--2---:R-:W-:Y:S02]  /*10da0*/  IMAD.MOV.U32 R16, RZ, RZ, R4 ;  /* 0x000000ffff107224 */ /* 0x004fe400078e0004 */
[----:B------:R-:W-:Y:S02]  /*10db0*/  IMAD.U32 R17, RZ, RZ, UR4 ;  /* 0x00000004ff117e24 */ /* 0x000fe4000f8e00ff */
[----:B------:R-:W-:Y:S02]  /*10dc0*/  IMAD.U32 R18, RZ, RZ, UR5 ;  /* 0x00000005ff127e24 */ /* 0x000fe4000f8e00ff */
[----:B------:R-:W-:-:S07]  /*10dd0*/  IMAD.U32 R19, RZ, RZ, UR6 ;  /* 0x00000006ff137e24 */ /* 0x000fce000f8e00ff */
.L_x_4258:
        /* <DEDUP_REMOVED lines=12> */
.L_x_4193:
        /* <DEDUP_REMOVED lines=11> */
.L_x_4314:
[----:B------:R-:W-:-:S03]  /*10f50*/  UMOV UR4, 0xffffffff ;  /* 0xffffffff00047882 */ /* 0x000fc60000000000 */
[----:B------:R-:W-:Y:S05]  /*10f60*/  BRA.DIV UR4, `(.L_x_4261) ;  /* 0x0000001204f47947 */ /* 0x000fea000b800000 */
[----:B--2---:R-:W2:Y:S02]  /*10f70*/  S2R R2, SR_TID.X ;  /* 0x0000000000027919 */ /* 0x004ea40000002100 */
[----:B--2---:R-:W-:-:S04]  /*10f80*/  SHF.R.U32.HI R2, RZ, 0x5, R2 ;  /* 0x00000005ff027819 */ /* 0x004fc80000011602 */
[----:B------:R-:W-:-:S05]  /*10f90*/  LOP3.LUT R2, R2, 0x3, RZ, 0xc0, !PT ;  /* 0x0000000302027812 */ /* 0x000fca00078ec0ff */
[----:B------:R2:W3:Y:S02]  /*10fa0*/  SHFL.IDX PT, R14, R2, RZ, 0x1f ;  /* 0x00001fff020e7589 */ /* 0x0004e400000e0000 */
.L_x_4317:
[----:B---3--:R-:W-:Y:S01]  /*10fb0*/  ISETP.NE.AND P0, PT, R14, RZ, PT ;  /* 0x000000ff0e00720c */ /* 0x008fe20003f05270 */
[----:B------:R-:W-:-:S12]  /*10fc0*/  BSSY B0, `(.L_x_4262) ;  /* 0x0000029000007945 */ /* 0x000fd80003800000 */
[----:B------:R-:W-:Y:S05]  /*10fd0*/  @P0 BRA `(.L_x_4263) ;  /* 0x00000000009c0947 */ /* 0x000fea0003800000 */
[----:B------:R-:W-:-:S03]  /*10fe0*/  UMOV UR4, 0xffffffff ;  /* 0xffffffff00047882 */ /* 0x000fc60000000000 */
[----:B------:R-:W-:Y:S05]  /*10ff0*/  BRA.DIV UR4, `(.L_x_4264) ;  /* 0x0000001604047947 */ /* 0x000fea000b800000 */
[----:B------:R-:W-:-:S13]  /*11000*/  ELECT P6, URZ, PT ;  /* 0x00000000003f782f */ /* 0x000fda00038c0000 */
.L_x_4320:
        /* <DEDUP_REMOVED lines=8> */
.L_x_4265:
        /* <DEDUP_REMOVED lines=14> */
.L_x_4321:
[----:B------:R-:W2:Y:S02]  /*11170*/  SYNCS.PHASECHK.TRANS64.TRYWAIT P0, [R7+URZ], R2 ;  /* 0x00000002070075a7 */ /* 0x000ea4000800017f */
[----:B--2---:R-:W-:Y:S05]  /*11180*/  @!P0 BRA `(.L_x_4267) ;  /* 0x0000001000d48947 */ /* 0x004fea0003800000 */
.L_x_4322:
[----:B------:R-:W-:Y:S05]  /*11190*/  @!P2 BRA `(.L_x_4268) ;  /* 0x000000000004a947 */ /* 0x000fea0003800000 */
[----:B------:R-:W-:Y:S01]  /*111a0*/  BPT.TRAP 0x1 ;  /* 0x000000040000795c */ /* 0x000fe20000300000 */
.L_x_4268:
[----:B------:R-:W3:Y:S01]  /*111b0*/  LDL.LU R4, [R1] ;  /* 0x0000000001047983 */ /* 0x000ee20000300800 */
[----:B------:R-:W-:-:S04]  /*111c0*/  VIADD R0, R0, 0x32460 ;  /* 0x0003246000007836 */ /* 0x000fc80000000000 */
[----:B---3--:R-:W-:-:S04]  /*111d0*/  IMAD R4, R4, 0x8, R0 ;  /* 0x0000000804047824 */ /* 0x008fc800078e0200 */
[----:B------:R-:W3:Y:S02]  /*111e0*/  SYNCS.PHASECHK.TRANS64.TRYWAIT P0, [R4+URZ], R5 ;  /* 0x00000005040075a7 */ /* 0x000ee4000800017f */
[----:B---3--:R-:W-:Y:S05]  /*111f0*/  @!P0 BRA `(.L_x_4269) ;  /* 0x0000001000cc8947 */ /* 0x008fea0003800000 */
.L_x_4323:
[----:B------:R-:W-:-:S07]  /*11200*/  IMAD R3, R3, 0x8, R0 ;  /* 0x0000000803037824 */ /* 0x000fce00078e0200 */
.L_x_4270:
[----:B----4-:R4:W0:Y:S02]  /*11210*/  SYNCS.PHASECHK.TRANS64.TRYWAIT P0, [R3+URZ], R2 ;  /* 0x00000002030075a7 */ /* 0x010824000800017f */
[----:B0-----:R-:W-:Y:S05]  /*11220*/  @!P0 NANOSLEEP.SYNCS 0x989680 ;  /* 0x009896800000895d */ /* 0x001fea0003900000 */
[----:B------:R-:W0:Y:S02]  /*11230*/  @!P0 SYNCS.PHASECHK.TRANS64 P0, [R3+URZ], R2 ;  /* 0x00000002030085a7 */ /* 0x000e24000800007f */
[----:B0-----:R-:W-:Y:S05]  /*11240*/  @!P0 BRA `(.L_x_4270) ;  /* 0xfffffffc00f08947 */ /* 0x001fea000383ffff */
.L_x_4263:
[----:B------:R-:W-:Y:S05]  /*11250*/  BSYNC B0 ;  /* 0x0000000000007941 */ /* 0x000fea0003800000 */
.L_x_4262:
[----:B------:R-:W-:Y:S05]  /*11260*/  EXIT ;  /* 0x000000000000794d */ /* 0x000fea0003800000 */
.L_x_4136:
[----:B0-----:R0:W1:Y:S02]  /*11270*/  SYNCS.PHASECHK.TRANS64.TRYWAIT P0, [R5+URZ+0x32400], R2 ;  /* 0x03240002050075a7 */ /* 0x001064000800017f */
[----:B-1----:R-:W-:Y:S05]  /*11280*/  @!P0 NANOSLEEP.SYNCS 0x989680 ;  /* 0x009896800000895d */ /* 0x002fea0003900000 */
[----:B------:R-:W1:Y:S02]  /*11290*/  @!P0 SYNCS.PHASECHK.TRANS64 P0, [R5+URZ+0x32400], R2 ;  /* 0x03240002050085a7 */ /* 0x000e64000800007f */
[----:B-1----:R-:W-:Y:S05]  /*112a0*/  @!P0 BRA `(.L_x_4136) ;  /* 0xfffffffc00f08947 */ /* 0x002fea000383ffff */
[----:B------:R-:W-:Y:S05]  /*112b0*/  BRA `(.L_x_4271) ;  /* 0xffffff0800007947 */ /* 0x000fea000383ffff */
.L_x_4140:
[----:B--2---:R2:W3:Y:S02]  /*112c0*/  SYNCS.PHASECHK.TRANS64.TRYWAIT P1, [R0+URZ+0x32430], R3 ;  /* 0x03243003000075a7 */ /* 0x0044e4000802017f */
[----:B---3--:R-:W-:Y:S05]  /*112d0*/  @!P1 NANOSLEEP.SYNCS 0x989680 ;  /* 0x009896800000995d */ /* 0x008fea0003900000 */
[----:B------:R-:W3:Y:S02]  /*112e0*/  @!P1 SYNCS.PHASECHK.TRANS64 P1, [R0+URZ+0x32430], R3 ;  /* 0x03243003000095a7 */ /* 0x000ee4000802007f */
[----:B---3--:R-:W-:Y:S05]  /*112f0*/  @!P1 BRA `(.L_x_4140) ;  /* 0xfffffffc00f09947 */ /* 0x008fea000383ffff */
[----:B------:R-:W-:Y:S05]  /*11300*/  BRA `(.L_x_4139) ;  /* 0xffffff0800307947 */ /* 0x000fea000383ffff */
.L_x_4141:
[----:B---3--:R3:W4:Y:S02]  /*11310*/  SYNCS.PHASECHK.TRANS64.TRYWAIT P1, [R5+URZ+0x32410], R2 ;  /* 0x03241002050075a7 */ /* 0x008724000802017f */
[----:B----4-:R-:W-:Y:S05]  /*11320*/  @!P1 NANOSLEEP.SYNCS 0x989680 ;  /* 0x009896800000995d */ /* 0x010fea0003900000 */
[----:B------:R-:W4:Y:S02]  /*11330*/  @!P1 SYNCS.PHASECHK.TRANS64 P1, [R5+URZ+0x32410], R2 ;  /* 0x03241002050095a7 */ /* 0x000f24000802007f */
[----:B----4-:R-:W-:Y:S05]  /*11340*/  @!P1 BRA `(.L_x_4141) ;  /* 0xfffffffc00f09947 */ /* 0x010fea000383ffff */
[----:B------:R-:W-:Y:S05]  /*11350*/  BRA `(.L_x_4272) ;  /* 0xffffff0800dc7947 */ /* 0x000fea000383ffff */
.L_x_4145:
[----:B------:R0:W0:Y:S02]  /*11360*/  SYNCS.PHASECHK.TRANS64.TRYWAIT P1, [R0+URZ+0x32450], R3 ;  /* 0x03245003000075a7 */ /* 0x000024000802017f */
[----:B0-----:R-:W-:Y:S05]  /*11370*/  @!P1 NANOSLEEP.SYNCS 0x989680 ;  /* 0x009896800000995d */ /* 0x001fea0003900000 */
[----:B------:R-:W0:Y:S02]  /*11380*/  @!P1 SYNCS.PHASECHK.TRANS64 P1, [R0+URZ+0x32450], R3 ;  /* 0x03245003000095a7 */ /* 0x000e24000802007f */
[----:B0-----:R-:W-:Y:S05]  /*11390*/  @!P1 BRA `(.L_x_4145) ;  /* 0xfffffffc00f09947 */ /* 0x001fea000383ffff */
[----:B------:R-:W-:Y:S05]  /*113a0*/  BRA `(.L_x_4144) ;  /* 0xffffff0800e87947 */ /* 0x000fea000383ffff */
.L_x_4150:
[----:B-1----:R-:W-:-:S04]  /*113b0*/  IMAD.U32 R20, RZ, RZ, UR5 ;  /* 0x00000005ff147e24 */ /* 0x002fc8000f8e00ff */
[----:B------:R1:W2:Y:S03]  /*113c0*/  SYNCS.PHASECHK.TRANS64.TRYWAIT P2, [R20+URZ+0x32430], R13 ;  /* 0x0324300d140075a7 */ /* 0x0002a6000804017f */
[----:B--2---:R-:W-:Y:S05]  /*113d0*/  @!P2 NANOSLEEP.SYNCS 0x989680 ;  /* 0x009896800000a95d */ /* 0x004fea0003900000 */
[----:B------:R-:W2:Y:S02]  /*113e0*/  @!P2 SYNCS.PHASECHK.TRANS64 P2, [R20+URZ+0x32430], R13 ;  /* 0x0324300d1400a5a7 */ /* 0x000ea4000804007f */
[----:B--2---:R-:W-:Y:S05]  /*113f0*/  @!P2 BRA `(.L_x_4150) ;  /* 0xfffffffc00eca947 */ /* 0x004fea000383ffff */
[----:B------:R-:W-:Y:S05]  /*11400*/  BRA `(.L_x_4149) ;  /* 0xffffff2c00607947 */ /* 0x000fea000383ffff */
.L_x_4154:
[----:B-1----:R-:W-:-:S04]  /*11410*/  IMAD.U32 R20, RZ, RZ, UR5 ;  /* 0x00000005ff147e24 */ /* 0x002fc8000f8e00ff */
[----:B------:R1:W3:Y:S03]  /*11420*/  SYNCS.PHASECHK.TRANS64.TRYWAIT P2, [R20+URZ+0x32450], R13 ;  /* 0x0324500d140075a7 */ /* 0x0002e6000804017f */
[----:B---3--:R-:W-:Y:S05]  /*11430*/  @!P2 NANOSLEEP.SYNCS 0x989680 ;  /* 0x009896800000a95d */ /* 0x008fea0003900000 */
[----:B------:R-:W3:Y:S02]  /*11440*/  @!P2 SYNCS.PHASECHK.TRANS64 P2, [R20+URZ+0x32450], R13 ;  /* 0x0324500d1400a5a7 */ /* 0x000ee4000804007f */
[----:B---3--:R-:W-:Y:S05]  /*11450*/  @!P2 BRA `(.L_x_4154) ;  /* 0xfffffffc00eca947 */ /* 0x008fea000383ffff */
[----:B------:R-:W-:Y:S05]  /*11460*/  BRA `(.L_x_4153) ;  /* 0xffffff2c00dc7947 */ /* 0x000fea000383ffff */
.L_x_4160:
[----:B--2---:R-:W-:-:S04]  /*11470*/  IMAD.U32 R20, RZ, RZ, UR5 ;  /* 0x00000005ff147e24 */ /* 0x004fc8000f8e00ff */
[----:B------:R2:W3:Y:S03]  /*11480*/  SYNCS.PHASECHK.TRANS64.TRYWAIT P2, [R20+URZ+0x32430], R13 ;  /* 0x0324300d140075a7 */ /* 0x0004e6000804017f */
[----:B---3--:R-:W-:Y:S05]  /*11490*/  @!P2 NANOSLEEP.SYNCS 0x989680 ;  /* 0x009896800000a95d */ /* 0x008fea0003900000 */
[----:B------:R-:W3:Y:S02]  /*114a0*/  @!P2 SYNCS.PHASECHK.TRANS64 P2, [R20+URZ+0x32430], R13 ;  /* 0x0324300d1400a5a7 */ /* 0x000ee4000804007f */
[----:B---3--:R-:W-:Y:S05]  /*114b0*/  @!P2 BRA `(.L_x_4160) ;  /* 0xfffffffc00eca947 */ /* 0x008fea000383ffff */
[----:B------:R-:W-:Y:S05]  /*114c0*/  BRA `(.L_x_4159) ;  /* 0xffffff5400b87947 */ /* 0x000fea000383ffff */
.L_x_4164:
[----:B--2---:R-:W-:-:S04]  /*114d0*/  IMAD.U32 R20, RZ, RZ, UR5 ;  /* 0x00000005ff147e24 */ /* 0x004fc8000f8e00ff */
[----:B------:R2:W4:Y:S03]  /*114e0*/  SYNCS.PHASECHK.TRANS64.TRYWAIT P2, [R20+URZ+0x32450], R13 ;  /* 0x0324500d140075a7 */ /* 0x000526000804017f */
[----:B----4-:R-:W-:Y:S05]  /*114f0*/  @!P2 NANOSLEEP.SYNCS 0x989680 ;  /* 0x009896800000a95d */ /* 0x010fea0003900000 */
[----:B------:R-:W4:Y:S02]  /*11500*/  @!P2 SYNCS.PHASECHK.TRANS64 P2, [R20+URZ+0x32450], R13 ;  /* 0x0324500d1400a5a7 */ /* 0x000f24000804007f */
[----:B----4-:R-:W-:Y:S05]  /*11510*/  @!P2 BRA `(.L_x_4164) ;  /* 0xfffffffc00eca947 */ /* 0x010fea000383ffff */
[----:B------:R-:W-:Y:S05]  /*11520*/  BRA `(.L_x_4163) ;  /* 0xffffff5800347947 */ /* 0x000fea000383ffff */
.L_x_4204:
        /* <DEDUP_REMOVED lines=11> */
.L_x_4274:
[----:B------:R-:W-:Y:S05]  /*115e0*/  BSYNC B0 ;  /* 0x0000000000007941 */ /* 0x000fea0003800000 */
.L_x_4273:
[----:B------:R-:W-:Y:S05]  /*115f0*/  BRA `(.L_x_4275) ;  /* 0xffffffc400ec7947 */ /* 0x000fea000383ffff */
.L_x_4205:
[----:B------:R-:W-:Y:S01]  /*11600*/  BSSY B0, `(.L_x_4276) ;  /* 0x0000006000007945 */ /* 0x000fe20003800000 */
[----:B------:R-:W-:-:S07]  /*11610*/  IMAD.MOV.U32 R15, RZ, RZ, -0x1 ;  /* 0xffffffffff0f7424 */ /* 0x000fce00078e00ff */
[----:B------:R-:W-:Y:S05]  /*11620*/  WARPSYNC.COLLECTIVE R15, `(.L_x_4277) ;  /* 0x000000000f0c7348 */ /* 0x000fea0003c00000 */
[----:B------:R-:W-:Y:S02]  /*11630*/  ELECT P6, UR62, PT ;  /* 0x00000000003e782f */ /* 0x000fe400038c0000 */
[----:B------:R-:W-:Y:S01]  /*11640*/  MOV R14, UR62 ;  /* 0x0000003e000e7c02 */ /* 0x000fe20008000f00 */
[----:B------:R-:W-:Y:S10]  /*11650*/  ENDCOLLECTIVE ;  /* 0x000000000000791b */ /* 0x000ff40003800000 */
.L_x_4277:
[----:B------:R-:W-:Y:S05]  /*11660*/  BSYNC B0 ;  /* 0x0000000000007941 */ /* 0x000fea0003800000 */
.L_x_4276:
[----:B------:R-:W-:Y:S05]  /*11670*/  BRA `(.L_x_4278) ;  /* 0xffffffc400dc7947 */ /* 0x000fea000383ffff */
.L_x_4208:
[----:B0-----:R0:W1:Y:S02]  /*11680*/  SYNCS.PHASECHK.TRANS64.TRYWAIT P0, [R8+URZ+0x32440], R10 ;  /* 0x0324400a080075a7 */ /* 0x001064000800017f */
[----:B-1----:R-:W-:Y:S05]  /*11690*/  @!P0 NANOSLEEP.SYNCS 0x989680 ;  /* 0x009896800000895d */ /* 0x002fea0003900000 */
[----:B------:R-:W1:Y:S02]  /*116a0*/  @!P0 SYNCS.PHASECHK.TRANS64 P0, [R8+URZ+0x32440], R10 ;  /* 0x0324400a080085a7 */ /* 0x000e64000800007f */
[----:B-1----:R-:W-:Y:S05]  /*116b0*/  @!P0 BRA `(.L_x_4208) ;  /* 0xfffffffc00f08947 */ /* 0x002fea000383ffff */
[----:B------:R-:W-:Y:S05]  /*116c0*/  BRA `(.L_x_4279) ;  /* 0xffffffc800447947 */ /* 0x000fea000383ffff */
.L_x_4212:
        /* <DEDUP_REMOVED lines=8> */
.L_x_4215:
[----:B0-----:R0:W1:Y:S02]  /*11750*/  SYNCS.PHASECHK.TRANS64.TRYWAIT P0, [R11+URZ+0x32460], R6 ;  /* 0x032460060b0075a7 */ /* 0x001064000800017f */
[----:B-1----:R-:W-:Y:S05]  /*11760*/  @!P0 NANOSLEEP.SYNCS 0x989680 ;  /* 0x009896800000895d */ /* 0x002fea0003900000 */
[----:B------:R-:W1:Y:S02]  /*11770*/  @!P0 SYNCS.PHASECHK.TRANS64 P0, [R11+URZ+0x32460], R6 ;  /* 0x032460060b0085a7 */ /* 0x000e64000800007f */
[----:B-1----:R-:W-:Y:S05]  /*11780*/  @!P0 BRA `(.L_x_4215) ;  /* 0xfffffffc00f08947 */ /* 0x002fea000383ffff */
[----:B------:R-:W-:Y:S05]  /*11790*/  BRA `(.L_x_4281) ;  /* 0xffffffcc00c87947 */ /* 0x000fea000383ffff */
.L_x_4224:
[----:B-1----:R1:W2:Y:S02]  /*117a0*/  SYNCS.PHASECHK.TRANS64.TRYWAIT P0, [R2+URZ+0x32440], R3 ;  /* 0x03244003020075a7 */ /* 0x0022a4000800017f */
[----:B--2---:R-:W-:Y:S05]  /*117b0*/  @!P0 NANOSLEEP.SYNCS 0x989680 ;  /* 0x009896800000895d */ /* 0x004fea0003900000 */
[----:B------:R-:W2:Y:S02]  /*117c0*/  @!P0 SYNCS.PHASECHK.TRANS64 P0, [R2+URZ+0x32440], R3 ;  /* 0x03244003020085a7 */ /* 0x000ea4000800007f */
[----:B--2---:R-:W-:Y:S05]  /*117d0*/  @!P0 BRA `(.L_x_4224) ;  /* 0xfffffffc00f08947 */ /* 0x004fea000383ffff */
[----:B------:R-:W-:Y:S05]  /*117e0*/  BRA `(.L_x_4282) ;  /* 0xffffffd400447947 */ /* 0x000fea000383ffff */
.L_x_4226:
[----:B0-----:R0:W2:Y:S02]  /*117f0*/  SYNCS.PHASECHK.TRANS64.TRYWAIT P0, [R2+URZ+0x32460], R3 ;  /* 0x03246003020075a7 */ /* 0x0010a4000800017f */
[----:B--2---:R-:W-:Y:S05]  /*11800*/  @!P0 NANOSLEEP.SYNCS 0x989680 ;  /* 0x009896800000895d */ /* 0x004fea0003900000 */
[----:B------:R-:W2:Y:S02]  /*11810*/  @!P0 SYNCS.PHASECHK.TRANS64 P0, [R2+URZ+0x32460], R3 ;  /* 0x03246003020085a7 */ /* 0x000ea4000800007f */
[----:B--2---:R-:W-:Y:S05]  /*11820*/  @!P0 BRA `(.L_x_4226) ;  /* 0xfffffffc00f08947 */ /* 0x004fea000383ffff */
[----:B------:R-:W-:Y:S05]  /*11830*/  BRA `(.L_x_4283) ;  /* 0xffffffd400b47947 */ /* 0x000fea000383ffff */
.L_x_4231:
[----:B-1----:R1:W2:Y:S02]  /*11840*/  SYNCS.PHASECHK.TRANS64.TRYWAIT P0, [R2+URZ+0x32440], R7 ;  /* 0x03244007020075a7 */ /* 0x0022a4000800017f */
[----:B--2---:R-:W-:Y:S05]  /*11850*/  @!P0 NANOSLEEP.SYNCS 0x989680 ;  /* 0x009896800000895d */ /* 0x004fea0003900000 */
[----:B------:R-:W2:Y:S02]  /*11860*/  @!P0 SYNCS.PHASECHK.TRANS64 P0, [R2+URZ+0x32440], R7 ;  /* 0x03244007020085a7 */ /* 0x000ea4000800007f */
[----:B--2---:R-:W-:Y:S05]  /*11870*/  @!P0 BRA `(.L_x_4231) ;  /* 0xfffffffc00f08947 */ /* 0x004fea000383ffff */
[----:B------:R-:W-:Y:S05]  /*11880*/  BRA `(.L_x_4284) ;  /* 0xffffffd800fc7947 */ /* 0x000fea000383ffff */
.L_x_4233:
[----:B0-----:R0:W2:Y:S02]  /*11890*/  SYNCS.PHASECHK.TRANS64.TRYWAIT P1, [R2+URZ+0x32460], R7 ;  /* 0x03246007020075a7 */ /* 0x0010a4000802017f */
[----:B--2---:R-:W-:Y:S05]  /*118a0*/  @!P1 NANOSLEEP.SYNCS 0x989680 ;  /* 0x009896800000995d */ /* 0x004fea0003900000 */
[----:B------:R-:W2:Y:S02]  /*118b0*/  @!P1 SYNCS.PHASECHK.TRANS64 P1, [R2+URZ+0x32460], R7 ;  /* 0x03246007020095a7 */ /* 0x000ea4000802007f */
[----:B--2---:R-:W-:Y:S05]  /*118c0*/  @!P1 BRA `(.L_x_4233) ;  /* 0xfffffffc00f09947 */ /* 0x004fea000383ffff */
[----:B------:R-:W-:Y:S05]  /*118d0*/  BRA `(.L_x_4285) ;  /* 0xffffffdc00687947 */ /* 0x000fea000383ffff */
.L_x_4238:
[----:B--2---:R2:W3:Y:S02]  /*118e0*/  SYNCS.PHASECHK.TRANS64.TRYWAIT P0, [R2+URZ+0x32440], R3 ;  /* 0x03244003020075a7 */ /* 0x0044e4000800017f */
[----:B---3--:R-:W-:Y:S05]  /*118f0*/  @!P0 NANOSLEEP.SYNCS 0x989680 ;  /* 0x009896800000895d */ /* 0x008fea0003900000 */
[----:B------:R-:W3:Y:S02]  /*11900*/  @!P0 SYNCS.PHASECHK.TRANS64 P0, [R2+URZ+0x32440], R3 ;  /* 0x03244003020085a7 */ /* 0x000ee4000800007f */
[----:B---3--:R-:W-:Y:S05]  /*11910*/  @!P0 BRA `(.L_x_4238) ;  /* 0xfffffffc00f08947 */ /* 0x008fea000383ffff */
[----:B------:R-:W-:Y:S05]  /*11920*/  BRA `(.L_x_4286) ;  /* 0xffffffe000947947 */ /* 0x000fea000383ffff */
.L_x_4240:
[----:B0-----:R0:W1:Y:S02]  /*11930*/  SYNCS.PHASECHK.TRANS64.TRYWAIT P1, [R2+URZ+0x32460], R3 ;  /* 0x03246003020075a7 */ /* 0x001064000802017f */
[----:B-1----:R-:W-:Y:S05]  /*11940*/  @!P1 NANOSLEEP.SYNCS 0x989680 ;  /* 0x009896800000995d */ /* 0x002fea0003900000 */
[----:B------:R-:W1:Y:S02]  /*11950*/  @!P1 SYNCS.PHASECHK.TRANS64 P1, [R2+URZ+0x32460], R3 ;  /* 0x03246003020095a7 */ /* 0x000e64000802007f */
[----:B-1----:R-:W-:Y:S05]  /*11960*/  @!P1 BRA `(.L_x_4240) ;  /* 0xfffffffc00f09947 */ /* 0x002fea000383ffff */
[----:B------:R-:W-:Y:S05]  /*11970*/  BRA `(.L_x_4287) ;  /* 0xffffffe400047947 */ /* 0x000fea000383ffff */
.L_x_4245:
        /* <DEDUP_REMOVED lines=8> */
.L_x_4289:
[----:B------:R-:W-:Y:S05]  /*11a00*/  BSYNC B0 ;  /* 0x0000000000007941 */ /* 0x000fea0003800000 */
.L_x_4288:
        /* <DEDUP_REMOVED lines=8> */
.L_x_4290:
[----:B------:R-:W-:Y:S01]  /*11a90*/  IMAD.MOV.U32 R7, RZ, RZ, R14 ;  /* 0x000000ffff077224 */ /* 0x000fe200078e000e */
[----:B------:R-:W-:Y:S06]  /*11aa0*/  BRA `(.L_x_4291) ;  /* 0xffffffe400fc7947 */ /* 0x000fec000383ffff */
.L_x_4248:
        /* <DEDUP_REMOVED lines=8> */
.L_x_4293:
[----:B------:R-:W-:Y:S05]  /*11b30*/  BSYNC B0 ;  /* 0x0000000000007941 */ /* 0x000fea0003800000 */
.L_x_4292:
        /* <DEDUP_REMOVED lines=10> */
.L_x_4294:
        /* <DEDUP_REMOVED lines=8> */
.L_x_4295:
        /* <DEDUP_REMOVED lines=8> */
.L_x_4296:
        /* <DEDUP_REMOVED lines=8> */
.L_x_4297:
        /* <DEDUP_REMOVED lines=8> */
.L_x_4298:
[----:B------:R-:W-:Y:S05]  /*11de0*/  BRA `(.L_x_4299) ;  /* 0xffffffe400c47947 */ /* 0x000fea000383ffff */
.L_x_4253:
        /* <DEDUP_REMOVED lines=8> */
.L_x_4301:
[----:B------:R-:W-:Y:S05]  /*11e70*/  BSYNC B0 ;  /* 0x0000000000007941 */ /* 0x000fea0003800000 */
.L_x_4300:
        /* <DEDUP_REMOVED lines=10> */
.L_x_4302:
        /* <DEDUP_REMOVED lines=8> */
.L_x_4303:
        /* <DEDUP_REMOVED lines=8> */
.L_x_4304:
        /* <DEDUP_REMOVED lines=8> */
.L_x_4305:
        /* <DEDUP_REMOVED lines=8> */
.L_x_4306:
[----:B------:R-:W-:Y:S05]  /*12120*/  BRA `(.L_x_4307) ;  /* 0xffffffe400ac7947 */ /* 0x000fea000383ffff */
.L_x_4255:
[----:B------:R-:W-:Y:S01]  /*12130*/  BSSY B0, `(.L_x_4308) ;  /* 0x0000006000007945 */ /* 0x000fe20003800000 */
[----:B------:R-:W-:Y:S01]  /*12140*/  PLOP3.LUT P6, PT, P6, PT, PT, 0x8, 0x0 ;  /* 0x000000000000781c */ /* 0x000fe200037ce170 */
[----:B------:R-:W-:-:S12]  /*12150*/  IMAD.MOV.U32 R15, RZ, RZ, -0x1 ;  /* 0xffffffffff0f7424 */ /* 0x000fd800078e00ff */
[----:B0-----:R-:W-:Y:S05]  /*12160*/  WARPSYNC.COLLECTIVE R15, `(.L_x_4309) ;  /* 0x000000000f087348 */ /* 0x001fea0003c00000 */
[----:B------:R-:W-:Y:S01]  /*12170*/  VOTE.ANY R14, PT, P6 ;  /* 0x00000000000e7806 */ /* 0x000fe200030e0100 */
[----:B0-----:R-:W-:Y:S06]  /*12180*/  ENDCOLLECTIVE ;  /* 0x000000000000791b */ /* 0x001fec0003800000 */
.L_x_4309:
[----:B------:R-:W-:Y:S05]  /*12190*/  BSYNC B0 ;  /* 0x0000000000007941 */ /* 0x000fea0003800000 */
.L_x_4308:
        /* <DEDUP_REMOVED lines=9> */
.L_x_4310:
[----:B------:R-:W-:Y:S01]  /*12230*/  IMAD.MOV.U32 R17, RZ, RZ, R14 ;  /* 0x000000ffff117224 */ /* 0x000fe200078e000e */
[----:B------:R-:W-:Y:S06]  /*12240*/  BRA `(.L_x_4311) ;  /* 0xffffffe4009c7947 */ /* 0x000fec000383ffff */
.L_x_4257:
[----:B------:R-:W-:Y:S01]  /*12250*/  BSSY B0, `(.L_x_4312) ;  /* 0x0000007000007945 */ /* 0x000fe20003800000 */
[----:B------:R-:W-:Y:S02]  /*12260*/  IMAD.MOV.U32 R13, RZ, RZ, R2 ;  /* 0x000000ffff0d7224 */ /* 0x000fe400078e0002 */
[----:B------:R-:W-:Y:S02]  /*12270*/  IMAD.MOV.U32 R11, RZ, RZ, 0x1f ;  /* 0x0000001fff0b7424 */ /* 0x000fe400078e00ff */
[----:B------:R-:W-:-:S07]  /*12280*/  IMAD.MOV.U32 R15, RZ, RZ, -0x1 ;  /* 0xffffffffff0f7424 */ /* 0x000fce00078e00ff */
[----:B012---:R-:W-:Y:S05]  /*12290*/  WARPSYNC.COLLECTIVE R15, `(.L_x_4313) ;  /* 0x000000000f087348 */ /* 0x007fea0003c00000 */
[----:B------:R3:W4:Y:S02]  /*122a0*/  SHFL.IDX P6, R14, R13, R12, R11 ;  /* 0x0000000c0d0e7389 */ /* 0x00072400000c000b */
[----:B01234-:R-:W-:Y:S01]  /*122b0*/  ENDCOLLECTIVE ;  /* 0x000000000000791b */ /* 0x01ffe20003800000 */
.L_x_4313:
[----:B------:R-:W-:Y:S05]  /*122c0*/  BSYNC B0 ;  /* 0x0000000000007941 */ /* 0x000fea0003800000 */
.L_x_4312:
[----:B------:R-:W-:Y:S01]  /*122d0*/  IMAD.MOV.U32 R7, RZ, RZ, R14 ;  /* 0x000000ffff077224 */ /* 0x000fe200078e000e */
[----:B------:R-:W-:Y:S06]  /*122e0*/  BRA `(.L_x_4256) ;  /* 0xffffffe400907947 */ /* 0x000fec000383ffff */
.L_x_4260:
[----:B-1----:R1:W3:Y:S02]  /*122f0*/  SYNCS.PHASECHK.TRANS64.TRYWAIT P0, [R0+URZ+0x32420], R3 ;  /* 0x03242003000075a7 */ /* 0x0022e4000800017f */
[----:B---3--:R-:W-:Y:S05]  /*12300*/  @!P0 NANOSLEEP.SYNCS 0x989680 ;  /* 0x009896800000895d */ /* 0x008fea0003900000 */
[----:B------:R-:W3:Y:S02]  /*12310*/  @!P0 SYNCS.PHASECHK.TRANS64 P0, [R0+URZ+0x32420], R3 ;  /* 0x03242003000085a7 */ /* 0x000ee4000800007f */
[----:B---3--:R-:W-:Y:S05]  /*12320*/  @!P0 BRA `(.L_x_4260) ;  /* 0xfffffffc00f08947 */ /* 0x008fea000383ffff */
[----:B------:R-:W-:Y:S05]  /*12330*/  BRA `(.L_x_4314) ;  /* 0xffffffec00047947 */ /* 0x000fea000383ffff */
.L_x_4261:
[----:B--2---:R-:W2:Y:S01]  /*12340*/  S2R R2, SR_TID.X ;  /* 0x0000000000027919 */ /* 0x004ea20000002100 */
        /* <DEDUP_REMOVED lines=10> */
.L_x_4316:
[----:B------:R-:W-:Y:S05]  /*123f0*/  BSYNC B0 ;  /* 0x0000000000007941 */ /* 0x000fea0003800000 */
.L_x_4315:
[----:B------:R-:W-:Y:S05]  /*12400*/  BRA `(.L_x_4317) ;  /* 0xffffffe800e87947 */ /* 0x000fea000383ffff */
.L_x_4264:
[----:B------:R-:W-:Y:S01]  /*12410*/  BSSY B1, `(.L_x_4318) ;  /* 0x0000006000017945 */ /* 0x000fe20003800000 */
[----:B------:R-:W-:-:S07]  /*12420*/  IMAD.MOV.U32 R15, RZ, RZ, -0x1 ;  /* 0xffffffffff0f7424 */ /* 0x000fce00078e00ff */
[----:B012---:R-:W-:Y:S05]  /*12430*/  WARPSYNC.COLLECTIVE R15, `(.L_x_4319) ;  /* 0x000000000f0c7348 */ /* 0x007fea0003c00000 */
[----:B------:R-:W-:Y:S02]  /*12440*/  ELECT P6, UR62, PT ;  /* 0x00000000003e782f */ /* 0x000fe400038c0000 */
[----:B------:R-:W-:Y:S01]  /*12450*/  MOV R14, UR62 ;  /* 0x0000003e000e7c02 */ /* 0x000fe20008000f00 */
[----:B012---:R-:W-:Y:S10]  /*12460*/  ENDCOLLECTIVE ;  /* 0x000000000000791b */ /* 0x007ff40003800000 */
.L_x_4319:
[----:B------:R-:W-:Y:S05]  /*12470*/  BSYNC B1 ;  /* 0x0000000000017941 */ /* 0x000fea0003800000 */
.L_x_4318:
[----:B------:R-:W-:Y:S05]  /*12480*/  BRA `(.L_x_4320) ;  /* 0xffffffe800e07947 */ /* 0x000fea000383ffff */
.L_x_4266:
[----:B-1----:R1:W2:Y:S02]  /*12490*/  SYNCS.PHASECHK.TRANS64.TRYWAIT P0, [R6+URZ], R5 ;  /* 0x00000005060075a7 */ /* 0x0022a4000800017f */
[----:B--2---:R-:W-:Y:S05]  /*124a0*/  @!P0 NANOSLEEP.SYNCS 0x989680 ;  /* 0x009896800000895d */ /* 0x004fea0003900000 */
[----:B------:R-:W2:Y:S02]  /*124b0*/  @!P0 SYNCS.PHASECHK.TRANS64 P0, [R6+URZ], R5 ;  /* 0x00000005060085a7 */ /* 0x000ea4000800007f */
[----:B--2---:R-:W-:Y:S05]  /*124c0*/  @!P0 BRA `(.L_x_4266) ;  /* 0xfffffffc00f08947 */ /* 0x004fea000383ffff */
[----:B------:R-:W-:Y:S05]  /*124d0*/  BRA `(.L_x_4321) ;  /* 0xffffffec00247947 */ /* 0x000fea000383ffff */
.L_x_4267:
[----:B--2---:R2:W3:Y:S02]  /*124e0*/  SYNCS.PHASECHK.TRANS64.TRYWAIT P0, [R7+URZ], R2 ;  /* 0x00000002070075a7 */ /* 0x0044e4000800017f */
[----:B---3--:R-:W-:Y:S05]  /*124f0*/  @!P0 NANOSLEEP.SYNCS 0x989680 ;  /* 0x009896800000895d */ /* 0x008fea0003900000 */
[----:B------:R-:W3:Y:S02]  /*12500*/  @!P0 SYNCS.PHASECHK.TRANS64 P0, [R7+URZ], R2 ;  /* 0x00000002070085a7 */ /* 0x000ee4000800007f */
[----:B---3--:R-:W-:Y:S05]  /*12510*/  @!P0 BRA `(.L_x_4267) ;  /* 0xfffffffc00f08947 */ /* 0x008fea000383ffff */
[----:B------:R-:W-:Y:S05]  /*12520*/  BRA `(.L_x_4322) ;  /* 0xffffffec00187947 */ /* 0x000fea000383ffff */
.L_x_4269:
[----:B---3--:R3:W4:Y:S02]  /*12530*/  SYNCS.PHASECHK.TRANS64.TRYWAIT P0, [R4+URZ], R5 ;  /* 0x00000005040075a7 */ /* 0x008724000800017f */
[----:B----4-:R-:W-:Y:S05]  /*12540*/  @!P0 NANOSLEEP.SYNCS 0x989680 ;  /* 0x009896800000895d */ /* 0x010fea0003900000 */
[----:B------:R-:W4:Y:S02]  /*12550*/  @!P0 SYNCS.PHASECHK.TRANS64 P0, [R4+URZ], R5 ;  /* 0x00000005040085a7 */ /* 0x000f24000800007f */
[----:B----4-:R-:W-:Y:S05]  /*12560*/  @!P0 BRA `(.L_x_4269) ;  /* 0xfffffffc00f08947 */ /* 0x010fea000383ffff */
[----:B------:R-:W-:Y:S05]  /*12570*/  BRA `(.L_x_4323) ;  /* 0xffffffec00207947 */ /* 0x000fea000383ffff */
.L_x_4324:
        /* <DEDUP_REMOVED lines=16> */
.L_x_4733:


//--------------------- .text._ZN7cutlass13device_kernelIN5flash11enable_sm90INS1_16FlashAttnFwdSm90INS1_25CollectiveMainloopFwdSm90ILi2EN4cute5tupleIJNS5_1CILi1EEES8_S8_EEENS6_IJNS7_ILi128EEENS7_ILi96EEENS7_ILi64EEEEEELi256ENS_6half_tEfNS_4arch4Sm90ELb1ELb0ELb0ELb1ELb0ELb1ELb1ELb1ELb0ELb0ELb0ELb0EEENS1_21CollectiveEpilogueFwdINS6_IJSA_NS7_ILi256EEESB_EEES9_SE_SG_Li256ELb1ELb0ELb0ELb0EEENS1_36VarlenDynamicPersistentTileSchedulerILi128ELi96ELi256ELi32ELb0ELb0ELb1ELb1ELb1ELb1EEEEEEEEEvNT_6ParamsE --------------------------
	.section	.text._ZN7cutlass13device_kernelIN5flash11enable_sm90INS1_16FlashAttnFwdSm90INS1_25CollectiveMainloopFwdSm90ILi2EN4cute5tupleIJNS5_1CILi1EEES8_S8_EEENS6_IJNS7_ILi128EEENS7_ILi96EEENS7_ILi64EEEEEELi256ENS_6half_tEfNS_4arch4Sm90ELb1ELb0ELb0ELb1ELb0ELb1ELb1ELb1ELb0ELb0ELb0ELb0EEENS1_21CollectiveEpilogueFwdINS6_IJSA_NS7_ILi256EEESB_EEES9_SE_SG_Li256ELb1ELb0ELb0ELb0EEENS1_36VarlenDynamicPersistentTileSchedulerILi128ELi96ELi256ELi32ELb0ELb0ELb1ELb1ELb1ELb1EEEEEEEEEvNT_6ParamsE,"ax",@progbits
	.align	128
.text._ZN7cutlass13device_kernelIN5flash11enable_sm90INS1_16FlashAttnFwdSm90INS1_25CollectiveMainloopFwdSm90ILi2EN4cute5tupleIJNS5_1CILi1EEES8_S8_EEENS6_IJNS7_ILi128EEENS7_ILi96EEENS7_ILi64EEEEEELi256ENS_6half_tEfNS_4arch4Sm90ELb1ELb0ELb0ELb1ELb0ELb1ELb1ELb1ELb0ELb0ELb0ELb0EEENS1_21CollectiveEpilogueFwdINS6_IJSA_NS7_ILi256EEESB_EEES9_SE_SG_Li256ELb1ELb0ELb0ELb0EEENS1_36VarlenDynamicPersistentTileSchedulerILi128ELi96ELi256ELi32ELb0ELb0ELb1ELb1ELb1ELb1EEEEEEEEEvNT_6ParamsE:
        .type           _ZN7cutlass13device_kernelIN5flash11enable_sm90INS1_16FlashAttnFwdSm90INS1_25CollectiveMainloopFwdSm90ILi2EN4cute5tupleIJNS5_1CILi1EEES8_S8_EEENS6_IJNS7_ILi128EEENS7_ILi96EEENS7_ILi64EEEEEELi256ENS_6half_tEfNS_4arch4Sm90ELb1ELb0ELb0ELb1ELb0ELb1ELb1ELb1ELb0ELb0ELb0ELb0EEENS1_21CollectiveEpilogueFwdINS6_IJSA_NS7_ILi256EEESB_EEES9_SE_SG_Li256ELb1ELb0ELb0ELb0EEENS1_36VarlenDynamicPersistentTileSchedulerILi128ELi96ELi256ELi32ELb0ELb0ELb1ELb1ELb1ELb1EEEEEEEEEvNT_6ParamsE,@function
        .size           _ZN7cutlass13device_kernelIN5flash11enable_sm90INS1_16FlashAttnFwdSm90INS1_25CollectiveMainloopFwdSm90ILi2EN4cute5tupleIJNS5_1CILi1EEES8_S8_EEENS6_IJNS7_ILi128EEENS7_ILi96EEENS7_ILi64EEEEEELi256ENS_6half_tEfNS_4arch4Sm90ELb1ELb0ELb0ELb1ELb0ELb1ELb1ELb1ELb0ELb0ELb0ELb0EEENS1_21CollectiveEpilogueFwdINS6_IJSA_NS7_ILi256EEESB_EEES9_SE_SG_Li256ELb1ELb0ELb0ELb0EEENS1_36VarlenDynamicPersistentTileSchedulerILi128ELi96ELi256ELi32ELb0ELb0ELb1ELb1ELb1ELb1EEEEEEEEEvNT_6ParamsE,(.L_x_4734 - _ZN7cutlass13device_kernelIN5flash11enable_sm90INS1_16FlashAttnFwdSm90INS1_25CollectiveMainloopFwdSm90ILi2EN4cute5tupleIJNS5_1CILi1EEES8_S8_EEENS6_IJNS7_ILi128EEENS7_ILi96EEENS7_ILi64EEEEEELi256ENS_6half_tEfNS_4arch4Sm90ELb1ELb0ELb0ELb1ELb0ELb1ELb1ELb1ELb0ELb0ELb0ELb0EEENS1_21CollectiveEpilogueFwdINS6_IJSA_NS7_ILi256EEESB_EEES9_SE_SG_Li256ELb1ELb0ELb0ELb0EEENS1_36VarlenDynamicPersistentTileSchedulerILi128ELi96ELi256ELi32ELb0ELb0ELb1ELb1ELb1ELb1EEEEEEEEEvNT_6ParamsE)
        .other          _ZN7cutlass13device_kernelIN5flash11enable_sm90INS1_16FlashAttnFwdSm90INS1_25CollectiveMainloopFwdSm90ILi2EN4cute5tupleIJNS5_1CILi1EEES8_S8_EEENS6_IJNS7_ILi128EEENS7_ILi96EEENS7_ILi64EEEEEELi256ENS_6half_tEfNS_4arch4Sm90ELb1ELb0ELb0ELb1ELb0ELb1ELb1ELb1ELb0ELb0ELb0ELb0EEENS1_21CollectiveEpilogueFwdINS6_IJSA_NS7_ILi256EEESB_EEES9_SE_SG_Li256ELb1ELb0ELb0ELb0EEENS1_36VarlenDynamicPersistentTileSchedulerILi128ELi96ELi256ELi32ELb0ELb0ELb1ELb1ELb1ELb1EEEEEEEEEvNT_6ParamsE,@"STO_CUDA_ENTRY STV_DEFAULT"
_ZN7cutlass13device_kernelIN5flash11enable_sm90INS1_16FlashAttnFwdSm90INS1_25CollectiveMainloopFwdSm90ILi2EN4cute5tupleIJNS5_1CILi1EEES8_S8_EEENS6_IJNS7_ILi128EEENS7_ILi96EEENS7_ILi64EEEEEELi256ENS_6half_tEfNS_4arch4Sm90ELb1ELb0ELb0ELb1ELb0ELb1ELb1ELb1ELb0ELb0ELb0ELb0EEENS1_21CollectiveEpilogueFwdINS6_IJSA_NS7_ILi256EEESB_EEES9_SE_SG_Li256ELb1ELb0ELb0ELb0EEENS1_36VarlenDynamicPersistentTileSchedulerILi128ELi96ELi256ELi32ELb0ELb0ELb1ELb1ELb1ELb1EEEEEEEEEvNT_6ParamsE:
        /* <DEDUP_REMOVED lines=29> */
.L_x_4326:
[----:B------:R-:W-:Y:S05]  /*01d0*/  BSYNC B0 ;  /* 0x0000000000007941 */ /* 0x000fea0003800000 */
.L_x_4325:
[----:B------:R-:W-:Y:S01]  /*01e0*/  VOTEU.ANY UP0, P0 ;  /* 0x00000000003f7886 */ /* 0x000fe20000000100 */
[----:B------:R-:W0:Y:S01]  /*01f0*/  SHFL.IDX PT, R2, R0, RZ, 0x1f ;  /* 0x00001fff00027589 */ /* 0x000e2200000e0000 */
[----:B------:R-:W-:Y:S01]  /*0200*/  UMOV UR4, 0x1 ;  /* 0x0000000100047882 */ /* 0x000fe20000000000 */
[----:B------:R-:W-:Y:S01]  /*0210*/  UMOV UR7, 0x100 ;  /* 0x0000010000077882 */ /* 0x000fe20000000000 */
[----:B------:R-:W-:Y:S01]  /*0220*/  VOTEU.ANY UP1, P0 ;  /* 0x00000000003f7886 */ /* 0x000fe20000020100 */
[----:B------:R-:W1:Y:S01]  /*0230*/  @UP0 S2UR UR8, SR_CgaCtaId ;  /* 0x00000000000809c3 */ /* 0x000e620000008800 */
[----:B------:R-:W-:Y:S01]  /*0240*/  @UP0 UMOV UR6, 0x400 ;  /* 0x0000040000060882 */ /* 0x000fe20000000000 */
[----:B------:R-:W-:-:S04]  /*0250*/  @UP0 UIADD3 UR4, -UR4, 0x100000, URZ ;  /* 0x0010000004040890 */ /* 0x000fc8000fffe13f */
[----:B------:R-:W-:Y:S02]  /*0260*/  @UP0 USHF.L.U32 UR5, UR4, 0xb, URZ ;  /* 0x0000000b04050899 */ /* 0x000fe4000800063f */
[----:B------:R-:W-:Y:S01]  /*0270*/  @UP0 USHF.L.U32 UR4, UR4, 0x1, URZ ;  /* 0x0000000104040899 */ /* 0x000fe2000800063f */
[----:B------:R-:W-:Y:S01]  /*0280*/  SHF.R.U32.HI R3, RZ, 0x7, R3 ;  /* 0x00000007ff037819 */ /* 0x000fe20000011603 */
[----:B------:R-:W-:Y:S01]  /*0290*/  VOTEU.ANY UP2, P0 ;  /* 0x00000000003f7886 */ /* 0x000fe20000040100 */
[----:B0-----:R-:W-:-:S03]  /*02a0*/  ISETP.NE.AND P1, PT, R2, RZ, PT ;  /* 0x000000ff0200720c */ /* 0x001fc60003f25270 */
[----:B------:R0:W2:Y:S01]  /*02b0*/  SHFL.IDX PT, R2, R3, RZ, 0x1f ;  /* 0x00001fff03027589 */ /* 0x0000a200000e0000 */
[----:B-1----:R-:W-:Y:S02]  /*02c0*/  @UP0 ULEA UR8, UR8, UR6, 0x18 ;  /* 0x0000000608080291 */ /* 0x002fe4000f8ec03f */
[----:B------:R-:W-:-:S04]  /*02d0*/  @UP0 UIADD3 UR6, -UR7, 0x100000, URZ ;  /* 0x0010000007060890 */ /* 0x000fc8000fffe13f */
[----:B------:R-:W-:Y:S02]  /*02e0*/  @UP0 USHF.L.U32 UR7, UR6, 0xb, URZ ;  /* 0x0000000b06070899 */ /* 0x000fe4000800063f */
[----:B------:R-:W-:Y:S01]  /*02f0*/  @UP0 USHF.L.U32 UR6, UR6, 0x1, URZ ;  /* 0x0000000106060899 */ /* 0x000fe2000800063f */
[----:B------:R-:W-:Y:S01]  /*0300*/  VOTEU.ANY UP0, P0 ;  /* 0x00000000003f7886 */ /* 0x000fe20000000100 */
[----:B------:R-:W1:Y:S04]  /*0310*/  FENCE.VIEW.ASYNC.S ;  /* 0x00000000000073c6 */ /* 0x000e680000000000 */
[----:B-1----:R0:W1:Y:S01]  /*0320*/  @UP0 SYNCS.EXCH.64 URZ, [UR8+0x32400], UR4 ;  /* 0x03240004083f05b2 */ /* 0x0020620008000100 */
[----:B------:R0:W3:Y:S05]  /*0330*/  @UP1 SYNCS.EXCH.64 URZ, [UR8+0x32410], UR4 ;  /* 0x03241004083f15b2 */ /* 0x0000ea0008000100 */
[----:B------:R0:W4:Y:S02]  /*0340*/  @UP2 SYNCS.EXCH.64 URZ, [UR8+0x32420], UR6 ;  /* 0x03242006083f25b2 */ /* 0x0001240008000100 */
        /* <DEDUP_REMOVED lines=19> */
.L_x_4327:
        /* <DEDUP_REMOVED lines=22> */
.L_x_4328:
        /* <DEDUP_REMOVED lines=18> */
.L_x_4329:
        /* <DEDUP_REMOVED lines=22> */
.L_x_4330:
        /* <DEDUP_REMOVED lines=22> */
.L_x_4331:
        /* <DEDUP_REMOVED lines=9> */
.L_x_4334:
[----:B------:R-:W-:-:S08]  /*0a50*/  NOP ;  /* 0x0000000000007918 */ /* 0x000fd00000000000 */
[----:B------:R-:W0:Y:S02]  /*0a60*/  USETMAXREG.TRY_ALLOC.CTAPOOL UP0, 0xf0 ;  /* 0x000000f0000079c8 */ /* 0x000e240008000600 */
[----:B0-----:R-:W-:-:S13]  /*0a70*/  PLOP3.LUT P0, PT, PT, PT, UP0, 0x80, 0x0 ;  /* 0x000000000000781c */ /* 0x001fda0003f0f008 */
[----:B------:R-:W-:Y:S05]  /*0a80*/  @!P0 BRA `(.L_x_4334) ;  /* 0xfffffffc00f08947 */ /* 0x000fea000383ffff */
[----:B------:R-:W3:Y:S01]  /*0a90*/  LDL.LU R0, [R1] ;  /* 0x0000000001007983 */ /* 0x000ee20000300800 */
[----:B--2---:R-:W0:Y:S01]  /*0aa0*/  S2R R2, SR_TID.X ;  /* 0x0000000000027919 */ /* 0x004e220000002100 */
        /* <DEDUP_REMOVED lines=12> */
[----:B---3--:R-:W-:-:S04]  /*0b70*/  LOP3.LUT R0, R0, 0xffffffef, RZ, 0xc0, !PT ;  /* 0xffffffef00007812 */ /* 0x008fc800078ec0ff */
[----:B------:R-:W-:-:S05]  /*0b80*/  @P0 LOP3.LUT R0, R0, 0x10, RZ, 0xfc, !PT ;  /* 0x0000001000000812 */ /* 0x000fca00078efcff */
[----:B------:R1:W-:Y:S01]  /*0b90*/  STL [R1], R0 ;  /* 0x0000000001007387 */ /* 0x0003e20000100800 */
[----:B0-----:R-:W-:-:S13]  /*0ba0*/  ISETP.GE.AND P0, PT, R227, UR4, PT ;  /* 0x00000004e3007c0c */ /* 0x001fda000bf06270 */
[----:B-1----:R-:W-:Y:S05]  /*0bb0*/  @P0 BRA `(.L_x_4335) ;  /* 0x00000198001c0947 */ /* 0x002fea0003800000 */
[----:B------:R-:W2:Y:S01]  /*0bc0*/  LDL.LU R13, [R1+0x34] ;  /* 0x00003400010d7983 */ /* 0x000ea20000300800 */
[----:B------:R-:W0:Y:S02]  /*0bd0*/  S2R R0, SR_TID.X ;  /* 0x0000000000007919 */ /* 0x000e240000002100 */
[----:B0-----:R-:W-:-:S05]  /*0be0*/  VIADD R12, R0, 0xffffff80 ;  /* 0xffffff80000c7836 */ /* 0x001fca0000000000 */
[----:B------:R-:W-:-:S04]  /*0bf0*/  SHF.R.S32.HI R0, RZ, 0x1f, R12 ;  /* 0x0000001fff007819 */ /* 0x000fc8000001140c */
[----:B------:R-:W-:-:S04]  /*0c00*/  LEA.HI R2, R0, R12, RZ, 0x7 ;  /* 0x0000000c00027211 */ /* 0x000fc800078f38ff */
[----:B------:R-:W-:-:S05]  /*0c10*/  LOP3.LUT R3, R2, 0xffffff80, RZ, 0xc0, !PT ;  /* 0xffffff8002037812 */ /* 0x000fca00078ec0ff */
[----:B------:R-:W-:-:S05]  /*0c20*/  IMAD.IADD R11, R12, 0x1, -R3 ;  /* 0x000000010c0b7824 */ /* 0x000fca00078e0a03 */
[----:B------:R-:W-:-:S04]  /*0c30*/  SHF.R.S32.HI R7, RZ, 0x1f, R11 ;  /* 0x0000001fff077819 */ /* 0x000fc8000001140b */
[----:B------:R-:W-:-:S04]  /*0c40*/  LEA.HI R8, R7, R11, RZ, 0x2 ;  /* 0x0000000b07087211 */ /* 0x000fc800078f10ff */
[--C-:B------:R-:W-:Y:S02]  /*0c50*/  SHF.R.S32.HI R4, RZ, 0x2, R8.reuse ;  /* 0x00000002ff047819 */ /* 0x100fe40000011408 */
[----:B------:R-:W-:-:S04]  /*0c60*/  SHF.R.S32.HI R3, RZ, 0x1f, R8 ;  /* 0x0000001fff037819 */ /* 0x000fc80000011408 */
[----:B------:R-:W-:Y:S02]  /*0c70*/  LEA.HI R5, R3, R4, RZ, 0x3 ;  /* 0x0000000403057211 */ /* 0x000fe400078f18ff */
[----:B------:R-:W-:Y:S02]  /*0c80*/  LEA.HI R3, R0, R12, RZ, 0x4 ;  /* 0x0000000c00037211 */ /* 0x000fe400078f20ff */
[----:B------:R-:W-:Y:S02]  /*0c90*/  LOP3.LUT R9, R5, 0xfffffff8, RZ, 0xc0, !PT ;  /* 0xfffffff805097812 */ /* 0x000fe400078ec0ff */
[----:B------:R-:W-:-:S03]  /*0ca0*/  SHF.R.S32.HI R6, RZ, 0x4, R3 ;  /* 0x00000004ff067819 */ /* 0x000fc60000011403 */
[----:B------:R-:W-:Y:S01]  /*0cb0*/  IMAD.IADD R10, R4, 0x1, -R9 ;  /* 0x00000001040a7824 */ /* 0x000fe200078e0a09 */
[C---:B------:R-:W-:Y:S02]  /*0cc0*/  LOP3.LUT R4, R3.reuse, 0x3fffff0, RZ, 0xc0, !PT ;  /* 0x03fffff003047812 */ /* 0x040fe400078ec0ff */
[----:B------:R-:W-:Y:S02]  /*0cd0*/  LEA.HI R5, R0, R12, RZ, 0x5 ;  /* 0x0000000c00057211 */ /* 0x000fe400078f28ff */
[----:B------:R-:W-:Y:S01]  /*0ce0*/  LEA.HI R3, R3, R6, RZ, 0x1 ;  /* 0x0000000603037211 */ /* 0x000fe200078f08ff */
[----:B------:R-:W-:Y:S01]  /*0cf0*/  IMAD.IADD R4, R12, 0x1, -R4 ;  /* 0x000000010c047824 */ /* 0x000fe200078e0a04 */
[----:B------:R-:W-:Y:S02]  /*0d00*/  SHF.R.S32.HI R16, RZ, 0x5, R5 ;  /* 0x00000005ff107819 */ /* 0x000fe40000011405 */
[----:B------:R-:W-:Y:S02]  /*0d10*/  LOP3.LUT R3, R3, 0x1ffffffe, RZ, 0xc0, !PT ;  /* 0x1ffffffe03037812 */ /* 0x000fe400078ec0ff */
[----:B------:R-:W-:Y:S01]  /*0d20*/  SHF.R.S32.HI R14, RZ, 0x7, R2 ;  /* 0x00000007ff0e7819 */ /* 0x000fe20000011402 */
[----:B------:R-:W-:Y:S01]  /*0d30*/  IMAD R4, R16, 0x10, R4 ;  /* 0x0000001010047824 */ /* 0x000fe200078e0204 */
[----:B------:R-:W-:Y:S01]  /*0d40*/  LEA.HI R7, R7, R11, RZ, 0x5 ;  /* 0x0000000b07077211 */ /* 0x000fe200078f28ff */
[----:B------:R-:W-:Y:S01]  /*0d50*/  IMAD.IADD R3, R6, 0x1, -R3 ;  /* 0x0000000106037824 */ /* 0x000fe200078e0a03 */
[----:B------:R-:W-:-:S02]  /*0d60*/  LEA.HI R2, R2, R14, RZ, 0x1 ;  /* 0x0000000e02027211 */ /* 0x000fc400078f08ff */
[----:B------:R-:W-:Y:S01]  /*0d70*/  SHF.R.S32.HI R7, RZ, 0x5, R7 ;  /* 0x00000005ff077819 */ /* 0x000fe20000011407 */
[----:B------:R-:W-:Y:S01]  /*0d80*/  IMAD R9, R4, 0x8, R3 ;  /* 0x0000000804097824 */ /* 0x000fe200078e0203 */
[----:B------:R-:W-:Y:S02]  /*0d90*/  LOP3.LUT R2, R2, 0x3fffffe, RZ, 0xc0, !PT ;  /* 0x03fffffe02027812 */ /* 0x000fe400078ec0ff */
[----:B------:R-:W-:Y:S02]  /*0da0*/  LEA.HI R3, R0, R12, RZ, 0x2 ;  /* 0x0000000c00037211 */ /* 0x000fe400078f10ff */
[----:B------:R-:W-:Y:S01]  /*0db0*/  LEA R7, R7, R10, 0x4 ;  /* 0x0000000a07077211 */ /* 0x000fe200078e20ff */
[----:B------:R-:W-:Y:S01]  /*0dc0*/  IMAD.IADD R2, R14, 0x1, -R2 ;  /* 0x000000010e027824 */ /* 0x000fe200078e0a02 */
[----:B------:R-:W-:-:S03]  /*0dd0*/  SHF.R.S32.HI R18, RZ, 0x2, R3 ;  /* 0x00000002ff127819 */ /* 0x000fc60000011403 */
[----:B------:R-:W-:Y:S02]  /*0de0*/  IMAD R2, R2, 0x40, R7 ;  /* 0x0000004002027824 */ /* 0x000fe400078e0207 */
[----:B------:R-:W-:Y:S01]  /*0df0*/  VIADD R7, R18, 0x40 ;  /* 0x0000004012077836 */ /* 0x000fe20000000000 */
[----:B------:R-:W-:Y:S02]  /*0e00*/  LOP3.LUT R4, R3, 0xfffffffc, RZ, 0xc0, !PT ;  /* 0xfffffffc03047812 */ /* 0x000fe400078ec0ff */
[----:B------:R-:W-:Y:S02]  /*0e10*/  LEA.HI R0, R0, R12, RZ, 0x3 ;  /* 0x0000000c00007211 */ /* 0x000fe400078f18ff */
[----:B------:R-:W-:Y:S01]  /*0e20*/  SHF.R.S32.HI R6, RZ, 0x1f, R7 ;  /* 0x0000001fff067819 */ /* 0x000fe20000011407 */
[----:B------:R-:W-:Y:S01]  /*0e30*/  IMAD.IADD R4, R12, 0x1, -R4 ;  /* 0x000000010c047824 */ /* 0x000fe200078e0a04 */
[----:B------:R-:W-:Y:S02]  /*0e40*/  SHF.R.S32.HI R3, RZ, 0x1f, R3 ;  /* 0x0000001fff037819 */ /* 0x000fe40000011403 */
[----:B------:R-:W-:-:S02]  /*0e50*/  LEA.HI R6, R6, R7, RZ, 0x3 ;  /* 0x0000000706067211 */ /* 0x000fc400078f18ff */
[----:B------:R-:W-:Y:S02]  /*0e60*/  SHF.L.U32 R5, R7, 0x6, RZ ;  /* 0x0000000607057819 */ /* 0x000fe400000006ff */
[----:B------:R-:W-:Y:S01]  /*0e70*/  SHF.R.S32.HI R14, RZ, 0x3, R0 ;  /* 0x00000003ff0e7819 */ /* 0x000fe20000011400 */
[----:B------:R-:W-:Y:S01]  /*0e80*/  IMAD.SHL.U32 R4, R4, 0x8, RZ ;  /* 0x0000000804047824 */ /* 0x000fe200078e00ff */
[----:B------:R-:W-:Y:S01]  /*0e90*/  LOP3.LUT R0, R0, 0x1ffffff8, RZ, 0xc0, !PT ;  /* 0x1ffffff800007812 */ /* 0x000fe200078ec0ff */
[----:B------:R-:W-:Y:S01]  /*0ea0*/  IMAD.SHL.U32 R6, R6, 0x40, RZ ;  /* 0x0000004006067824 */ /* 0x000fe200078e00ff */
[----:B------:R-:W-:Y:S02]  /*0eb0*/  LEA.HI R3, R3, R18, RZ, 0x3 ;  /* 0x0000001203037211 */ /* 0x000fe400078f18ff */
[----:B------:R-:W-:Y:S01]  /*0ec0*/  LOP3.LUT R5, R5, 0x1c0, RZ, 0xc0, !PT ;  /* 0x000001c005057812 */ /* 0x000fe200078ec0ff */
[----:B------:R-:W-:Y:S01]  /*0ed0*/  IMAD.IADD R0, R12, 0x1, -R0 ;  /* 0x000000010c007824 */ /* 0x000fe200078e0a00 */
[----:B------:R-:W-:-:S02]  /*0ee0*/  LOP3.LUT R3, R3, 0xfffffff8, RZ, 0xc0, !PT ;  /* 0xfffffff803037812 */ /* 0x000fc400078ec0ff */
[----:B------:R-:W-:Y:S02]  /*0ef0*/  LOP3.LUT R4, R5, 0x38, R4, 0xf8, !PT ;  /* 0x0000003805047812 */ /* 0x000fe400078ef804 */
[----:B------:R-:W-:Y:S02]  /*0f00*/  SHF.R.U32.HI R7, RZ, 0x3, R5 ;  /* 0x00000003ff077819 */ /* 0x000fe40000011605 */
[----:B------:R-:W-:Y:S01]  /*0f10*/  LOP3.LUT R5, R6, 0xfffffe00, RZ, 0xc0, !PT ;  /* 0xfffffe0006057812 */ /* 0x000fe200078ec0ff */
[----:B------:R-:W-:Y:S01]  /*0f20*/  IMAD.SHL.U32 R219, R0, 0x8, RZ ;  /* 0x0000000800db7824 */ /* 0x000fe200078e00ff */
[----:B------:R-:W-:Y:S01]  /*0f30*/  LOP3.LUT R8, R8, 0x7ffffffc, RZ, 0xc0, !PT ;  /* 0x7ffffffc08087812 */ /* 0x000fe200078ec0ff */
[----:B------:R-:W-:Y:S01]  /*0f40*/  IMAD.IADD R0, R18, 0x1, -R3 ;  /* 0x0000000112007824 */ /* 0x000fe200078e0a03 */
[----:B------:R-:W-:Y:S01]  /*0f50*/  STL [R1+0x30], R2 ;  /* 0x0000300201007387 */ /* 0x000fe20000100800 */
[----:B------:R-:W-:-:S03]  /*0f60*/  LOP3.LUT R4, R5, R4, R7, 0xf6, !PT ;  /* 0x0000000405047212 */ /* 0x000fc600078ef607 */
[----:B------:R-:W-:Y:S04]  /*0f70*/  STL [R1+0x44], RZ ;  /* 0x000044ff01007387 */ /* 0x000fe80000100800 */
[----:B------:R-:W-:Y:S01]  /*0f80*/  STL [R1+0x20], R14 ;  /* 0x0000200e01007387 */ /* 0x000fe20000100800 */
[----:B------:R-:W-:-:S03]  /*0f90*/  IMAD.SHL.U32 R3, R9, 0x8, RZ ;  /* 0x0000000809037824 */ /* 0x000fc600078e00ff */
[----:B------:R0:W-:Y:S04]  /*0fa0*/  STL [R1+0x28], R5 ;  /* 0x0000280501007387 */ /* 0x0001e80000100800 */
[----:B------:R1:W-:Y:S01]  /*0fb0*/  STL [R1+0x4c], R0 ;  /* 0x00004c0001007387 */ /* 0x0003e20000100800 */
[----:B0-----:R-:W-:Y:S02]  /*0fc0*/  IMAD.IADD R5, R11, 0x1, -R8 ;  /* 0x000000010b057824 */ /* 0x001fe400078e0a08 */
[----:B-1----:R-:W-:-:S03]  /*0fd0*/  IMAD R0, R4, 0x2, R17 ;  /* 0x0000000204007824 */ /* 0x002fc600078e0211 */
[----:B------:R0:W-:Y:S04]  /*0fe0*/  STL [R1+0x2c], R5 ;  /* 0x00002c0501007387 */ /* 0x0001e80000100800 */
[----:B------:R0:W-:Y:S04]  /*0ff0*/  STL [R1+0x54], R0 ;  /* 0x0000540001007387 */ /* 0x0001e80000100800 */
[----:B------:R0:W-:Y:S01]  /*1000*/  STL [R1+0x58], R3 ;  /* 0x0000580301007387 */ /* 0x0001e20000100800 */
[----:B------:R-:W-:Y:S02]  /*1010*/  IMAD.MOV.U32 R16, RZ, RZ, RZ ;  /* 0x000000ffff107224 */ /* 0x000fe400078e00ff */
[----:B------:R-:W-:-:S02]  /*1020*/  IMAD.MOV.U32 R22, RZ, RZ, RZ ;  /* 0x000000ffff167224 */ /* 0x000fc400078e00ff */
[----:B------:R-:W-:Y:S02]  /*1030*/  IMAD.MOV.U32 R19, RZ, RZ, RZ ;  /* 0x000000ffff137224 */ /* 0x000fe400078e00ff */
[----:B------:R-:W-:Y:S01]  /*1040*/  IMAD.MOV.U32 R2, RZ, RZ, RZ ;  /* 0x000000ffff027224 */ /* 0x000fe200078e00ff */
[----:B0-2---:R-:W-:-:S07]  /*1050*/  LOP3.LUT R218, R13, 0x1, RZ, 0xfc, !PT ;  /* 0x000000010dda7812 */ /* 0x005fce00078efcff */
.L_x_4491:
[----:B0-2--5:R-:W0:Y:S02]  /*1060*/  LDC.64 R4, c[0x0][0xd60] ;  /* 0x00035800ff047b82 */ /* 0x025e240000000a00 */
[----:B0-----:R-:W-:-:S05]  /*1070*/  IMAD.WIDE R4, R227, 0x4, R4 ;  /* 0x00000004e3047825 */ /* 0x001fca00078e0204 */
[----:B------:R-:W2:Y:S01]  /*1080*/  LDG.E R0, desc[UR52][R4.64] ;  /* 0x0000003404007981 */ /* 0x000ea2000c1e1900 */
[----:B------:R-:W-:Y:S05]  /*1090*/  YIELD ;  /* 0x0000000000007946 */ /* 0x000fea0003800000 */
[----:B------:R-:W-:Y:S01]  /*10a0*/  ULDC.64 UR4, c[0x0][0xb20] ;  /* 0x0002c80000047ab9 */ /* 0x000fe20000000a00 */
[----:B------:R-:W-:Y:S01]  /*10b0*/  ULDC.64 UR8, c[0x0][0xb10] ;  /* 0x0002c40000087ab9 */ /* 0x000fe20000000a00 */
[----:B------:R-:W-:Y:S01]  /*10c0*/  ISETP.NE.U32.AND P1, PT, RZ, UR4, PT ;  /* 0x00000004ff007c0c */ /* 0x000fe2000bf25070 */
[----:B------:R-:W-:Y:S01]  /*10d0*/  ULDC.64 UR6, c[0x0][0xb00] ;  /* 0x0002c00000067ab9 */ /* 0x000fe20000000a00 */
[----:B---3--:R-:W-:Y:S01]  /*10e0*/  IMAD.MOV.U32 R27, RZ, RZ, RZ ;  /* 0x000000ffff1b7224 */ /* 0x008fe200078e00ff */
[----:B------:R-:W-:-:S02]  /*10f0*/  ISETP.NE.U32.AND P0, PT, RZ, UR6, PT ;  /* 0x00000006ff007c0c */ /* 0x000fc4000bf05070 */
[----:B------:R-:W-:Y:S02]  /*1100*/  ISETP.NE.AND.EX P1, PT, RZ, UR5, PT, P1 ;  /* 0x00000005ff007c0c */ /* 0x000fe4000bf25310 */
[----:B------:R-:W-:Y:S02]  /*1110*/  ISETP.NE.AND.EX P0, PT, RZ, UR7, PT, P0 ;  /* 0x00000007ff007c0c */ /* 0x000fe4000bf05300 */
[----:B--2---:R-:W-:Y:S01]  /*1120*/  SHF.R.S32.HI R3, RZ, 0x1f, R0 ;  /* 0x0000001fff037819 */ /* 0x004fe20000011400 */
[----:B------:R-:W-:Y:S08]  /*1130*/  STL [R1+0x40], R0 ;  /* 0x0000400001007387 */ /* 0x000ff00000100800 */
[C---:B----4-:R-:W-:Y:S01]  /*1140*/  @P1 LEA R6, P2, R0.reuse, UR4, 0x2 ;  /* 0x0000000400061c11 */ /* 0x050fe2000f8410ff */
[C---:B------:R-:W-:Y:S01]  /*1150*/  IMAD.SHL.U32 R28, R0.reuse, 0x4, RZ ;  /* 0x00000004001c7824 */ /* 0x040fe200078e00ff */
[C-C-:B------:R-:W-:Y:S01]  /*1160*/  SHF.L.U64.HI R26, R0.reuse, 0x2, R3.reuse ;  /* 0x00000002001a7819 */ /* 0x140fe20000010203 */
[----:B------:R0:W-:Y:S01]  /*1170*/  STL [R1+0x50], R3 ;  /* 0x0000500301007387 */ /* 0x0001e20000100800 */
[----:B------:R-:W-:-:S02]  /*1180*/  @P1 LEA.HI.X R7, R0, UR5, R3, 0x2, P2 ;  /* 0x0000000500071c11 */ /* 0x000fc400090f1403 */
[----:B------:R-:W-:Y:S01]  /*1190*/  ISETP.NE.U32.AND P2, PT, RZ, UR8, PT ;  /* 0x00000008ff007c0c */ /* 0x000fe2000bf45070 */
[----:B------:R-:W-:Y:S01]  /*11a0*/  ULDC UR4, c[0x0][0x288] ;  /* 0x0000a20000047ab9 */ /* 0x000fe20000000800 */
[----:B------:R-:W-:Y:S01]  /*11b0*/  IADD3 R8, P3, R28, UR6, RZ ;  /* 0x000000061c087c10 */ /* 0x000fe2000ff7e0ff */
[----:B-1----:R1:W-:Y:S01]  /*11c0*/  STL [R1+0x38], R28 ;  /* 0x0000381c01007387 */ /* 0x0023e20000100800 */
[----:B------:R-:W-:Y:S02]  /*11d0*/  ISETP.NE.AND.EX P2, PT, RZ, UR9, PT, P2 ;  /* 0x00000009ff007c0c */ /* 0x000fe4000bf45320 */
[----:B0-----:R-:W-:Y:S01]  /*11e0*/  MOV R3, RZ ;  /* 0x000000ff00037202 */ /* 0x001fe20000000f00 */
[----:B------:R-:W-:Y:S01]  /*11f0*/  IMAD.U32 R224, RZ, RZ, UR4 ;  /* 0x00000004ffe07e24 */ /* 0x000fe2000f8e00ff */
[----:B------:R-:W-:Y:S01]  /*1200*/  IADD3.X R9, R26, UR7, RZ, P3, !PT ;  /* 0x000000071a097c10 */ /* 0x000fe20009ffe4ff */
[----:B------:R-:W-:Y:S01]  /*1210*/  ULDC.64 UR4, c[0x0][0x3f8] ;  /* 0x0000fe0000047ab9 */ /* 0x000fe20000000a00 */
[----:B------:R1:W-:Y:S04]  /*1220*/  STL [R1+0x3c], R26 ;  /* 0x00003c1a01007387 */ /* 0x0003e80000100800 */
[----:B------:R1:W5:Y:S03]  /*1230*/  @P1 LDG.E R3, desc[UR52][R6.64] ;  /* 0x0000003406031981 */ /* 0x000366000c1e1900 */
[----:B------:R-:W-:Y:S01]  /*1240*/  @P2 IADD3 R4, P1, R28, UR8, RZ ;  /* 0x000000081c042c10 */ /* 0x000fe2000ff3e0ff */
[----:B------:R1:W5:Y:S03]  /*1250*/  @P0 LDG.E R27, desc[UR52][R8.64] ;  /* 0x00000034081b0981 */ /* 0x000366000c1e1900 */
[----:B------:R-:W-:-:S05]  /*1260*/  @P2 IADD3.X R5, R26, UR9, RZ, P1, !PT ;  /* 0x000000091a052c10 */ /* 0x000fca0008ffe4ff */
[----:B------:R1:W5:Y:S01]  /*1270*/  @P2 LDG.E R224, desc[UR52][R4.64] ;  /* 0x0000003404e02981 */ /* 0x000362000c1e1900 */
[----:B------:R-:W-:Y:S01]  /*1280*/  UISETP.NE.U32.AND UP0, UPT, UR4, URZ, UPT ;  /* 0x0000003f0400728c */ /* 0x000fe2000bf05070 */
[----:B------:R-:W-:Y:S02]  /*1290*/  IMAD.MOV.U32 R25, RZ, RZ, R0 ;  /* 0x000000ffff197224 */ /* 0x000fe400078e0000 */
        /* <DEDUP_REMOVED lines=8> */
[----:B-1----:R-:W-:Y:S06]  /*1320*/  @P2 BRA `(.L_x_4336) ;  /* 0x0000000000242947 */ /* 0x002fec0003800000 */
        /* <DEDUP_REMOVED lines=9> */
.L_x_4336:
[----:B------:R-:W-:Y:S01]  /*13c0*/  ULDC.64 UR4, c[0x0][0xb18] ;  /* 0x0002c60000047ab9 */ /* 0x000fe20000000a00 */
[----:B------:R0:W-:Y:S01]  /*13d0*/  STL [R1+0x48], R225 ;  /* 0x000048e101007387 */ /* 0x0001e20000100800 */
[----:B------:R-:W-:-:S03]  /*13e0*/  ISETP.NE.U32.AND P1, PT, RZ, UR4, PT ;  /* 0x00000004ff007c0c */ /* 0x000fc6000bf25070 */
[----:B------:R0:W-:Y:S01]  /*13f0*/  STL [R1+0x34], R226 ;  /* 0x000034e201007387 */ /* 0x0001e20000100800 */
[----:B------:R-:W-:-:S13]  /*1400*/  ISETP.NE.AND.EX P1, PT, RZ, UR5, PT, P1 ;  /* 0x00000005ff007c0c */ /* 0x000fda000bf25310 */
[----:B0-----:R-:W-:Y:S05]  /*1410*/  @!P1 BRA `(.L_x_4337) ;  /* 0x0000000000109947 */ /* 0x001fea0003800000 */
[----:B------:R-:W-:-:S04]  /*1420*/  IADD3 R4, P0, R28, UR4, RZ ;  /* 0x000000041c047c10 */ /* 0x000fc8000ff1e0ff */
[----:B------:R-:W-:-:S05]  /*1430*/  IADD3.X R5, R26, UR5, RZ, P0, !PT ;  /* 0x000000051a057c10 */ /* 0x000fca00087fe4ff */
[----:B------:R0:W5:Y:S01]  /*1440*/  LDG.E R24, desc[UR52][R4.64] ;  /* 0x0000003404187981 */ /* 0x000162000c1e1900 */
[----:B------:R-:W-:Y:S05]  /*1450*/  BRA `(.L_x_4338) ;  /* 0x0000000000107947 */ /* 0x000fea0003800000 */
.L_x_4337:
[----:B------:R-:W-:Y:S05]  /*1460*/  @!P0 BRA `(.L_x_4338) ;  /* 0x00000000000c8947 */ /* 0x000fea0003800000 */
[----:B------:R-:W2:Y:S04]  /*1470*/  LDG.E R5, desc[UR52][R8.64] ;  /* 0x0000003408057981 */ /* 0x000ea8000c1e1900 */
[----:B------:R-:W2:Y:S02]  /*1480*/  LDG.E R24, desc[UR52][R8.64+0x4] ;  /* 0x0000043408187981 */ /* 0x000ea4000c1e1900 */
[----:B--2---:R-:W-:-:S07]  /*1490*/  IMAD.IADD R24, R24, 0x1, -R5 ;  /* 0x0000000118187824 */ /* 0x004fce00078e0a05 */
.L_x_4338:
        /* <DEDUP_REMOVED lines=18> */
[----:B--2---:R-:W-:-:S05]  /*15c0*/  @P0 IADD3 R62, -R0, R9, RZ ;  /* 0x00000009003e0210 */ /* 0x004fca0007ffe1ff */
[----:B------:R-:W-:-:S04]  /*15d0*/  IMAD.IADD R8, R11, 0x1, R62 ;  /* 0x000000010b087824 */ /* 0x000fc800078e023e */
[C---:B------:R-:W-:Y:S01]  /*15e0*/  VIADD R0, R8.reuse, 0x5f ;  /* 0x0000005f08007836 */ /* 0x040fe20000000000 */
[----:B------:R-:W-:Y:S01]  /*15f0*/  IADD3 R3, R8, R3, -R224 ;  /* 0x0000000308037210 */ /* 0x000fe20007ffe8e0 */
[----:B------:R0:W-:Y:S02]  /*1600*/  STL [R1+0x10], R8 ;  /* 0x0000100801007387 */ /* 0x0001e40000100800 */
        /* <DEDUP_REMOVED lines=40> */
.L_x_4341:
[----:B------:R-:W-:Y:S05]  /*1890*/  BSYNC B6 ;  /* 0x0000000000067941 */ /* 0x000fea0003800000 */
.L_x_4340:
        /* <DEDUP_REMOVED lines=20> */
.L_x_4343:
[----:B------:R-:W-:Y:S05]  /*19e0*/  BSYNC B6 ;  /* 0x0000000000067941 */ /* 0x000fea0003800000 */
.L_x_4342:
        /* <DEDUP_REMOVED lines=8> */
[----:B------:R-:W-:-:S03]  /*1a70*/  SHF.R.S32.HI R97, RZ, 0x1f, R18 ;  /* 0x0000001fff617819 */ /* 0x000fc60000011412 */
[----:B------:R-:W3:Y:S06]  /*1a80*/  LDC.64 R48, c[0x0][0x3e8] ;  /* 0x0000fa00ff307b82 */ /* 0x000eec0000000a00 */
[----:B------:R-:W-:Y:S02]  /*1a90*/  @P0 IADD3 R4, P1, R28, UR4, RZ ;  /* 0x000000041c040c10 */ /* 0x000fe4000ff3e0ff */
[----:B------:R-:W4:Y:S02]  /*1aa0*/  LDC.64 R54, c[0x0][0x3d8] ;  /* 0x0000f600ff367b82 */ /* 0x000f240000000a00 */
[----:B------:R-:W-:Y:S01]  /*1ab0*/  @P0 IADD3.X R5, R26, UR5, RZ, P1, !PT ;  /* 0x000000051a050c10 */ /* 0x000fe20008ffe4ff */
[----:B------:R-:W-:-:S04]  /*1ac0*/  ULDC.64 UR4, c[0x0][0x2f8] ;  /* 0x0000be0000047ab9 */ /* 0x000fc80000000a00 */
[----:B------:R2:W3:Y:S01]  /*1ad0*/  @P0 LDG.E R25, desc[UR52][R4.64] ;  /* 0x0000003404190981 */ /* 0x0004e2000c1e1900 */
[----:B0-----:R-:W-:Y:S02]  /*1ae0*/  ISETP.NE.AND P0, PT, R0, 0x1, PT ;  /* 0x000000010000780c */ /* 0x001fe40003f05270 */
[----:B------:R-:W-:Y:S01]  /*1af0*/  SHF.R.S32.HI R24, RZ, 0x1f, R27 ;  /* 0x0000001fff187819 */ /* 0x000fe2000001141b */
[----:B------:R-:W0:Y:S04]  /*1b00*/  S2R R26, SR_TID.X ;  /* 0x00000000001a7919 */ /* 0x000e280000002100 */
[-C--:B-1----:R-:W-:Y:S02]  /*1b10*/  IMAD R6, R24, R42.reuse, RZ ;  /* 0x0000002a18067224 */ /* 0x082fe400078e02ff */
[----:B--2---:R-:W-:-:S04]  /*1b20*/  IMAD.WIDE.U32 R4, R27, R42, RZ ;  /* 0x0000002a1b047225 */ /* 0x004fc800078e00ff */
[----:B------:R-:W-:Y:S01]  /*1b30*/  VIADD R20, R20, 0xffffff80 ;  /* 0xffffff8014147836 */ /* 0x000fe20000000000 */
[----:B------:R-:W1:Y:S04]  /*1b40*/  @P0 LDC R3, c[0x0][0x42c] ;  /* 0x00010b00ff030b82 */ /* 0x000e680000000800 */
[----:B------:R-:W-:-:S04]  /*1b50*/  SHF.R.S32.HI R28, RZ, 0x1f, R20 ;  /* 0x0000001fff1c7819 */ /* 0x000fc80000011414 */
[----:B------:R-:W2:Y:S01]  /*1b60*/  @P0 LDC R7, c[0x0][0x430] ;  /* 0x00010c00ff070b82 */ /* 0x000ea20000000800 */
[----:B------:R-:W-:-:S04]  /*1b70*/  LEA.HI R28, R28, R20, RZ, 0x2 ;  /* 0x000000141c1c7211 */ /* 0x000fc800078f10ff */
[----:B------:R-:W-:-:S05]  /*1b80*/  LOP3.LUT R28, R28, 0xfffffffc, RZ, 0xc0, !PT ;  /* 0xfffffffc1c1c7812 */ /* 0x000fca00078ec0ff */
[----:B------:R-:W-:Y:S01]  /*1b90*/  IMAD.IADD R28, R20, 0x1, -R28 ;  /* 0x00000001141c7824 */ /* 0x000fe200078e0a1c */
[----:B0-----:R-:W-:-:S03]  /*1ba0*/  SHF.R.U32.HI R26, RZ, 0x7, R26 ;  /* 0x00000007ff1a7819 */ /* 0x001fc6000001161a */
[C---:B------:R-:W-:Y:S01]  /*1bb0*/  IMAD.SHL.U32 R38, R28.reuse, 0x4, RZ ;  /* 0x000000041c267824 */ /* 0x040fe200078e00ff */
[----:B------:R-:W-:Y:S01]  /*1bc0*/  SHF.L.U32 R20, R28, 0x3, RZ ;  /* 0x000000031c147819 */ /* 0x000fe200000006ff */
[----:B-1----:R-:W-:Y:S01]  /*1bd0*/  @P0 IMAD.HI.U32 R0, R226, R3, RZ ;  /* 0x00000003e2000227 */ /* 0x002fe200078e00ff */
[----:B------:R-:W4:Y:S01]  /*1be0*/  LDL R28, [R1+0x4c] ;  /* 0x00004c00011c7983 */ /* 0x000f220000100800 */
[----:B------:R-:W-:Y:S02]  /*1bf0*/  ISETP.NE.AND P6, PT, R26, 0x1, PT ;  /* 0x000000011a00780c */ /* 0x000fe40003fc5270 */
[----:B------:R-:W-:Y:S01]  /*1c00*/  IMAD R3, R27, R43, R6 ;  /* 0x0000002b1b037224 */ /* 0x000fe200078e0206 */
[----:B------:R-:W-:Y:S01]  /*1c10*/  SHF.R.S32.HI R21, RZ, 0x1f, R20 ;  /* 0x0000001fff157819 */ /* 0x000fe20000011414 */
[C---:B------:R-:W-:Y:S01]  /*1c20*/  VIADD R99, R20.reuse, 0x20 ;  /* 0x0000002014637836 */ /* 0x040fe20000000000 */
[C---:B------:R-:W-:Y:S01]  /*1c30*/  IADD3 R92, R20.reuse, 0xa0, RZ ;  /* 0x000000a0145c7810 */ /* 0x040fe20007ffe0ff */
[----:B------:R-:W-:Y:S01]  /*1c40*/  IMAD.IADD R5, R5, 0x1, R3 ;  /* 0x0000000105057824 */ /* 0x000fe200078e0203 */
[----:B--2---:R-:W-:Y:S01]  /*1c50*/  @P0 SHF.R.U32.HI R226, RZ, R7, R0 ;  /* 0x00000007ffe20219 */ /* 0x004fe20000011600 */
[C---:B------:R-:W-:Y:S01]  /*1c60*/  VIADD R98, R20.reuse, 0x40 ;  /* 0x0000004014627836 */ /* 0x040fe20000000000 */
[----:B------:R-:W-:Y:S01]  /*1c70*/  ISETP.NE.U32.AND P0, PT, RZ, UR6, PT ;  /* 0x00000006ff007c0c */ /* 0x000fe2000bf05070 */
[----:B------:R-:W-:Y:S01]  /*1c80*/  VIADD R96, R20, 0x60 ;  /* 0x0000006014607836 */ /* 0x000fe20000000000 */
[----:B------:R-:W-:Y:S01]  /*1c90*/  SHF.R.S32.HI R6, RZ, 0x1f, R226 ;  /* 0x0000001fff067819 */ /* 0x000fe200000114e2 */
[----:B------:R-:W-:Y:S01]  /*1ca0*/  IMAD.WIDE.U32 R4, R226, UR4, R4 ;  /* 0x00000004e2047c25 */ /* 0x000fe2000f8e0004 */
[----:B------:R-:W-:-:S03]  /*1cb0*/  ISETP.NE.AND.EX P0, PT, RZ, UR7, PT, P0 ;  /* 0x00000007ff007c0c */ /* 0x000fc6000bf05300 */
[----:B------:R-:W-:Y:S02]  /*1cc0*/  IMAD R3, R6, UR4, RZ ;  /* 0x0000000406037c24 */ /* 0x000fe4000f8e02ff */
[----:B------:R-:W-:Y:S02]  /*1cd0*/  VIADD R7, R20, 0xe0 ;  /* 0x000000e014077836 */ /* 0x000fe40000000000 */
[----:B------:R-:W-:Y:S01]  /*1ce0*/  IMAD R3, R226, UR5, R3 ;  /* 0x00000005e2037c24 */ /* 0x000fe2000f8e0203 */
[----:B------:R-:W-:Y:S01]  /*1cf0*/  ULDC.64 UR4, c[0x0][0x300] ;  /* 0x0000c00000047ab9 */ /* 0x000fe20000000a00 */
[----:B------:R-:W-:Y:S02]  /*1d00*/  VIADD R94, R20, 0x80 ;  /* 0x00000080145e7836 */ /* 0x000fe40000000000 */
[----:B------:R-:W-:Y:S02]  /*1d10*/  IMAD.IADD R5, R5, 0x1, R3 ;  /* 0x0000000105057824 */ /* 0x000fe400078e0203 */
[----:B------:R-:W-:-:S04]  /*1d20*/  IMAD R3, R97, R42, RZ ;  /* 0x0000002a61037224 */ /* 0x000fc800078e02ff */
[----:B------:R-:W-:Y:S01]  /*1d30*/  IMAD R3, R18, R43, R3 ;  /* 0x0000002b12037224 */ /* 0x000fe200078e0203 */
[----:B------:R-:W-:Y:S02]  /*1d40*/  SHF.R.S32.HI R39, RZ, 0x1f, R38 ;  /* 0x0000001fff277819 */ /* 0x000fe40000011426 */
[----:B---3--:R-:W-:Y:S02]  /*1d50*/  SHF.R.S32.HI R0, RZ, 0x1f, R25 ;  /* 0x0000001fff007819 */ /* 0x008fe40000011419 */
[----:B------:R-:W-:Y:S02]  /*1d60*/  SEL R41, R25, RZ, !P0 ;  /* 0x000000ff19297207 */ /* 0x000fe40004000000 */
[----:B------:R-:W-:Y:S01]  /*1d70*/  SEL R8, R0, RZ, !P0 ;  /* 0x000000ff00087207 */ /* 0x000fe20004000000 */
[----:B------:R-:W0:Y:S02]  /*1d80*/  LDC R25, c[0x0][0x3d4] ;  /* 0x0000f500ff197b82 */ /* 0x000e240000000800 */
[----:B------:R-:W-:-:S04]  /*1d90*/  IMAD.WIDE.U32 R36, R41, UR4, R4 ;  /* 0x0000000429247c25 */ /* 0x000fc8000f8e0004 */
[----:B------:R-:W-:Y:S02]  /*1da0*/  IMAD R0, R8, UR4, RZ ;  /* 0x0000000408007c24 */ /* 0x000fe4000f8e02ff */
[----:B------:R-:W-:-:S04]  /*1db0*/  IMAD.WIDE.U32 R4, R18, R42, R20 ;  /* 0x0000002a12047225 */ /* 0x000fc800078e0014 */
[----:B------:R-:W-:Y:S01]  /*1dc0*/  IMAD R95, R41, UR5, R0 ;  /* 0x00000005295f7c24 */ /* 0x000fe2000f8e0200 */
[----:B------:R-:W-:Y:S05]  /*1dd0*/  @!P6 WARPSYNC.ALL ;  /* 0x000000000000e948 */ /* 0x000fea0003800000 */
[----:B------:R-:W-:Y:S01]  /*1de0*/  IMAD.IADD R95, R37, 0x1, R95 ;  /* 0x00000001255f7824 */ /* 0x000fe200078e025f */
[----:B------:R-:W-:Y:S01]  /*1df0*/  ULDC UR4, c[0x0][0x310] ;  /* 0x0000c40000047ab9 */ /* 0x000fe20000000800 */
[----:B------:R-:W-:Y:S01]  /*1e00*/  IADD3 R93, P0, R36, R4, RZ ;  /* 0x00000004245d7210 */ /* 0x000fe20007f1e0ff */
[----:B------:R-:W-:Y:S01]  /*1e10*/  ULDC.64 UR6, c[0x0][0x320] ;  /* 0x0000c80000067ab9 */ /* 0x000fe20000000a00 */
[----:B------:R-:W-:Y:S01]  /*1e20*/  ISETP.GE.AND P1, PT, R99, UR4, PT ;  /* 0x0000000463007c0c */ /* 0x000fe2000bf26270 */
[----:B------:R-:W-:Y:S01]  /*1e30*/  VIADD R4, R20, 0xc0 ;  /* 0x000000c014047836 */ /* 0x000fe20000000000 */
[----:B------:R-:W-:-:S02]  /*1e40*/  IADD3.X R91, R95, R5, R3, P0, !PT ;  /* 0x000000055f5b7210 */ /* 0x000fc400007fe403 */
[----:B------:R-:W-:Y:S02]  /*1e50*/  SEL R3, RZ, 0xffffffff, P1 ;  /* 0xffffffffff037807 */ /* 0x000fe40000800000 */
[----:B------:R-:W-:Y:S02]  /*1e60*/  ISETP.GE.AND P0, PT, R20, UR4, PT ;  /* 0x0000000414007c0c */ /* 0x000fe4000bf06270 */
[----:B------:R-:W-:Y:S01]  /*1e70*/  ISETP.GE.AND P1, PT, R96, UR4, PT ;  /* 0x0000000460007c0c */ /* 0x000fe2000bf26270 */
[----:B------:R-:W-:Y:S01]  /*1e80*/  IMAD.SHL.U32 R5, R3, 0x2, RZ ;  /* 0x0000000203057824 */ /* 0x000fe200078e00ff */
[----:B------:R-:W-:Y:S01]  /*1e90*/  SEL R0, RZ, 0x1, P0 ;  /* 0x00000001ff007807 */ /* 0x000fe20000000000 */
[----:B------:R-:W-:Y:S01]  /*1ea0*/  IMAD R3, R6, UR6, RZ ;  /* 0x0000000606037c24 */ /* 0x000fe2000f8e02ff */
[----:B------:R-:W-:Y:S02]  /*1eb0*/  ISETP.GE.AND P0, PT, R98, UR4, PT ;  /* 0x0000000462007c0c */ /* 0x000fe4000bf06270 */
[----:B------:R-:W-:Y:S01]  /*1ec0*/  ISETP.GE.AND P3, PT, R7, UR4, PT ;  /* 0x0000000407007c0c */ /* 0x000fe2000bf66270 */
[----:B------:R-:W-:Y:S01]  /*1ed0*/  IMAD R7, R226, UR7, R3 ;  /* 0x00000007e2077c24 */ /* 0x000fe2000f8e0203 */
[----:B------:R-:W-:-:S02]  /*1ee0*/  LOP3.LUT R0, R5, 0x2, R0, 0xe2, !PT ;  /* 0x0000000205007812 */ /* 0x000fc400078ee200 */
        /* <DEDUP_REMOVED lines=9> */
[----:B------:R-:W-:Y:S01]  /*1f80*/  IMAD.IADD R5, R5, 0x1, R7 ;  /* 0x0000000105057824 */ /* 0x000fe200078e0207 */
[----:B------:R-:W-:Y:S01]  /*1f90*/  SEL R6, RZ, 0x20, P1 ;  /* 0x00000020ff067807 */ /* 0x000fe20000800000 */
[----:B------:R-:W-:-:S03]  /*1fa0*/  IMAD R7, R8, UR4, RZ ;  /* 0x0000000408077c24 */ /* 0x000fc6000f8e02ff */
[----:B------:R-:W-:Y:S02]  /*1fb0*/  LOP3.LUT R3, R6, R0, R3, 0xfe, !PT ;  /* 0x0000000006037212 */ /* 0x000fe400078efe03 */
[----:B------:R-:W-:Y:S01]  /*1fc0*/  SEL R0, RZ, 0x40, P2 ;  /* 0x00000040ff007807 */ /* 0x000fe20001000000 */
[C---:B------:R-:W-:Y:S02]  /*1fd0*/  IMAD R63, R41.reuse, UR5, R7 ;  /* 0x00000005293f7c24 */ /* 0x040fe4000f8e0207 */
[----:B------:R-:W-:Y:S01]  /*1fe0*/  IMAD.WIDE.U32 R40, R41, UR4, R4 ;  /* 0x0000000429287c25 */ /* 0x000fe2000f8e0004 */
[----:B------:R-:W-:Y:S01]  /*1ff0*/  LOP3.LUT R0, R3, R0, RZ, 0xfc, !PT ;  /* 0x0000000003007212 */ /* 0x000fe200078efcff */
[----:B------:R-:W-:Y:S02]  /*2000*/  ULDC UR4, c[0x0][0x2e4] ;  /* 0x0000b90000047ab9 */ /* 0x000fe40000000800 */
[C---:B------:R-:W-:Y:S02]  /*2010*/  IMAD R4, R97.reuse, R48, RZ ;  /* 0x0000003061047224 */ /* 0x040fe400078e02ff */
[----:B----4-:R-:W-:-:S02]  /*2020*/  IMAD R3, R97, R54, RZ ;  /* 0x0000003661037224 */ /* 0x010fc400078e02ff */
[C---:B------:R-:W-:Y:S02]  /*2030*/  IMAD R15, R18.reuse, R49, R4 ;  /* 0x00000031120f7224 */ /* 0x040fe400078e0204 */
[C---:B------:R-:W-:Y:S02]  /*2040*/  IMAD R13, R18.reuse, R55, R3 ;  /* 0x00000037120d7224 */ /* 0x040fe400078e0203 */
[----:B------:R-:W-:-:S04]  /*2050*/  IMAD.WIDE.U32 R4, R18, R54, R38 ;  /* 0x0000003612047225 */ /* 0x000fc800078e0026 */
[----:B------:R-:W-:Y:S02]  /*2060*/  IMAD.IADD R5, R5, 0x1, R13 ;  /* 0x0000000105057824 */ /* 0x000fe400078e020d */
[----:B-----5:R-:W-:Y:S02]  /*2070*/  IMAD.WIDE.U32 R50, R23, R54, R4 ;  /* 0x0000003617327225 */ /* 0x020fe400078e0004 */
[----:B------:R-:W2:Y:S01]  /*2080*/  LDL R4, [R1+0x28] ;  /* 0x0000280001047983 */ /* 0x000ea20000100800 */
[C---:B------:R-:W-:Y:S01]  /*2090*/  LOP3.LUT P1, RZ, R28.reuse, 0x4, RZ, 0xc0, !PT ;  /* 0x000000041cff7812 */ /* 0x040fe2000782c0ff */
[----:B------:R-:W-:Y:S02]  /*20a0*/  IMAD.SHL.U32 R87, R28, 0x40, RZ ;  /* 0x000000401c577824 */ /* 0x000fe400078e00ff */
[----:B------:R-:W1:Y:S01]  /*20b0*/  S2R R28, SR_TID.X ;  /* 0x00000000001c7919 */ /* 0x000e620000002100 */
[----:B0-----:R-:W-:-:S04]  /*20c0*/  ISETP.GE.AND P0, PT, R20, R25, PT ;  /* 0x000000191400720c */ /* 0x001fc80003f06270 */
[----:B------:R-:W-:Y:S01]  /*20d0*/  SEL R3, R25, RZ, P0 ;  /* 0x000000ff19037207 */ /* 0x000fe20000000000 */
[----:B------:R-:W-:-:S04]  /*20e0*/  VIADD R79, R26, 0x8 ;  /* 0x000000081a4f7836 */ /* 0x000fc80000000000 */
[----:B------:R-:W-:Y:S01]  /*20f0*/  IMAD.IADD R3, R20, 0x1, R3 ;  /* 0x0000000114037824 */ /* 0x000fe200078e0203 */
[----:B------:R-:W-:-:S04]  /*2100*/  LOP3.LUT R87, R87, 0x1c0, RZ, 0xc0, !PT ;  /* 0x000001c057577812 */ /* 0x000fc800078ec0ff */
[----:B------:R-:W-:Y:S02]  /*2110*/  SHF.R.S32.HI R12, RZ, 0x1f, R3 ;  /* 0x0000001fff0c7819 */ /* 0x000fe40000011403 */
[----:B------:R-:W-:Y:S02]  /*2120*/  SHF.R.U32.HI R82, RZ, 0x3, R87 ;  /* 0x00000003ff527819 */ /* 0x000fe40000011657 */
[----:B------:R-:W-:Y:S01]  /*2130*/  LEA.HI R12, R12, R3, RZ, 0x3 ;  /* 0x000000030c0c7211 */ /* 0x000fe200078f18ff */
[----:B-1----:R-:W-:-:S05]  /*2140*/  VIADD R28, R28, 0xffffff80 ;  /* 0xffffff801c1c7836 */ /* 0x002fca0000000000 */
[----:B------:R-:W-:-:S04]  /*2150*/  SHF.R.S32.HI R26, RZ, 0x1f, R28 ;  /* 0x0000001fff1a7819 */ /* 0x000fc8000001141c */
[----:B------:R-:W-:Y:S01]  /*2160*/  LEA.HI R26, R26, R28, RZ, 0x5 ;  /* 0x0000001c1a1a7211 */ /* 0x000fe200078f28ff */
[----:B------:R-:W-:Y:S01]  /*2170*/  VIADD R28, R18, 0x40 ;  /* 0x00000040121c7836 */ /* 0x000fe20000000000 */
[----:B------:R-:W-:-:S03]  /*2180*/  LOP3.LUT R3, R87, 0x18, R20, 0xf8, !PT ;  /* 0x0000001857037812 */ /* 0x000fc600078ef814 */
[----:B------:R-:W-:Y:S01]  /*2190*/  IMAD.SHL.U32 R28, R28, 0x40, RZ ;  /* 0x000000401c1c7824 */ /* 0x000fe200078e00ff */
[----:B------:R-:W-:Y:S02]  /*21a0*/  LOP3.LUT R3, R3, R82, RZ, 0x3c, !PT ;  /* 0x0000005203037212 */ /* 0x000fe400078e3cff */
[----:B------:R-:W-:Y:S02]  /*21b0*/  SHF.R.S32.HI R26, RZ, 0x5, R26 ;  /* 0x00000005ff1a7819 */ /* 0x000fe4000001141a */
[----:B------:R-:W-:Y:S01]  /*21c0*/  LOP3.LUT R28, R28, 0x1c0, RZ, 0xc0, !PT ;  /* 0x000001c01c1c7812 */ /* 0x000fe200078ec0ff */
[----:B------:R-:W-:Y:S01]  /*21d0*/  IMAD.WIDE.U32 R8, R18, R54, R20 ;  /* 0x0000003612087225 */ /* 0x000fe200078e0014 */
[--C-:B------:R-:W-:Y:S02]  /*21e0*/  SHF.R.S32.HI R72, RZ, 0x3, R12.reuse ;  /* 0x00000003ff487819 */ /* 0x100fe4000001140c */
[----:B------:R-:W-:Y:S01]  /*21f0*/  LOP3.LUT R71, R12, 0xfffffff8, RZ, 0xc0, !PT ;  /* 0xfffffff80c477812 */ /* 0x000fe200078ec0ff */
[----:B------:R-:W-:Y:S01]  /*2200*/  IMAD R77, R26, 0x200, R3 ;  /* 0x000002001a4d7824 */ /* 0x000fe200078e0203 */
[----:B------:R-:W-:-:S02]  /*2210*/  LOP3.LUT R3, R87, 0x38, R12, 0xf8, !PT ;  /* 0x0000003857037812 */ /* 0x000fc400078ef80c */
[----:B------:R-:W-:Y:S01]  /*2220*/  LOP3.LUT R12, R28, 0x38, R12, 0xf8, !PT ;  /* 0x000000381c0c7812 */ /* 0x000fe200078ef80c */
[----:B------:R-:W-:Y:S02]  /*2230*/  VIADD R28, R18, 0x40 ;  /* 0x00000040121c7836 */ /* 0x000fe40000000000 */
[----:B------:R-:W-:Y:S01]  /*2240*/  IMAD.IADD R9, R13, 0x1, R9 ;  /* 0x000000010d097824 */ /* 0x000fe200078e0209 */
[----:B------:R-:W-:Y:S01]  /*2250*/  SHF.R.S32.HI R13, RZ, 0x1f, R23 ;  /* 0x0000001fff0d7819 */ /* 0x000fe20000011417 */
[----:B------:R-:W-:Y:S02]  /*2260*/  IMAD.SHL.U32 R28, R28, 0x40, RZ ;  /* 0x000000401c1c7824 */ /* 0x000fe400078e00ff */
[----:B------:R-:W-:-:S03]  /*2270*/  IMAD.WIDE.U32 R6, R18, R48, R38 ;  /* 0x0000003012067225 */ /* 0x000fc600078e0026 */
[----:B------:R-:W-:Y:S01]  /*2280*/  LOP3.LUT R28, R28, 0x1c0, RZ, 0xc0, !PT ;  /* 0x000001c01c1c7812 */ /* 0x000fe200078ec0ff */
[----:B------:R-:W-:-:S04]  /*2290*/  IMAD.WIDE.U32 R10, R18, R48, R20 ;  /* 0x00000030120a7225 */ /* 0x000fc800078e0014 */
[----:B------:R-:W-:Y:S01]  /*22a0*/  IMAD R14, R13, R48, RZ ;  /* 0x000000300d0e7224 */ /* 0x000fe200078e02ff */
[----:B------:R-:W-:Y:S01]  /*22b0*/  SHF.R.U32.HI R28, RZ, 0x3, R28 ;  /* 0x00000003ff1c7819 */ /* 0x000fe2000001161c */
[----:B------:R-:W-:Y:S02]  /*22c0*/  IMAD.IADD R7, R7, 0x1, R15 ;  /* 0x0000000107077824 */ /* 0x000fe400078e020f */
[----:B------:R-:W-:Y:S02]  /*22d0*/  IMAD.IADD R11, R15, 0x1, R11 ;  /* 0x000000010f0b7824 */ /* 0x000fe400078e020b */
[----:B------:R-:W-:Y:S02]  /*22e0*/  IMAD R69, R23, R49, R14 ;  /* 0x0000003117457224 */ /* 0x000fe400078e020e */
[----:B------:R-:W-:Y:S02]  /*22f0*/  IMAD.MOV.U32 R80, RZ, RZ, 0x20 ;  /* 0x00000020ff507424 */ /* 0x000fe400078e00ff */
[----:B------:R-:W-:Y:S01]  /*2300*/  IMAD R14, R13, R54, RZ ;  /* 0x000000360d0e7224 */ /* 0x000fe200078e02ff */
[C---:B------:R-:W-:Y:S01]  /*2310*/  SHF.L.U64.HI R84, R48.reuse, 0x6, R49 ;  /* 0x0000000630547819 */ /* 0x040fe20000010231 */
[----:B------:R-:W-:Y:S01]  /*2320*/  IMAD R75, R49, 0x60, RZ ;  /* 0x00000060314b7824 */ /* 0x000fe200078e02ff */
[----:B------:R-:W-:Y:S01]  /*2330*/  SHF.L.U32 R89, R48, 0x6, RZ ;  /* 0x0000000630597819 */ /* 0x000fe200000006ff */
[----:B------:R-:W-:Y:S01]  /*2340*/  IMAD.WIDE.U32 R44, R23, R48, R6 ;  /* 0x00000030172c7225 */ /* 0x000fe200078e0006 */
[----:B------:R-:W-:-:S02]  /*2350*/  IADD3 R56, P2, R18, R27, RZ ;  /* 0x0000001b12387210 */ /* 0x000fc40007f5e0ff */
[----:B------:R-:W-:Y:S01]  /*2360*/  LOP3.LUT R67, R3, R82, RZ, 0x3c, !PT ;  /* 0x0000005203437212 */ /* 0x000fe200078e3cff */
[----:B------:R-:W-:Y:S01]  /*2370*/  IMAD.WIDE.U32 R46, R23, R48, R10 ;  /* 0x00000030172e7225 */ /* 0x000fe200078e000a */
[----:B------:R-:W-:Y:S02]  /*2380*/  SHF.L.U64.HI R88, R42, 0x6, R43 ;  /* 0x000000062a587819 */ /* 0x000fe4000001022b */
[----:B------:R-:W-:Y:S01]  /*2390*/  SHF.L.U64.HI R85, R54, 0x6, R55 ;  /* 0x0000000636557819 */ /* 0x000fe20000010237 */
[----:B------:R-:W-:Y:S01]  /*23a0*/  IMAD R15, R43, 0x60, RZ ;  /* 0x000000602b0f7824 */ /* 0x000fe200078e02ff */
[----:B------:R-:W-:Y:S01]  /*23b0*/  SEL R80, R80, 0xffffffe0, !P1 ;  /* 0xffffffe050507807 */ /* 0x000fe20004800000 */
[----:B------:R-:W-:Y:S01]  /*23c0*/  IMAD.SHL.U32 R86, R42, 0x40, RZ ;  /* 0x000000402a567824 */ /* 0x000fe200078e00ff */
[----:B------:R-:W-:Y:S01]  /*23d0*/  LOP3.LUT R12, R12, R28, RZ, 0x3c, !PT ;  /* 0x0000001c0c0c7212 */ /* 0x000fe200078e3cff */
[----:B------:R-:W-:Y:S01]  /*23e0*/  IMAD.WIDE.U32 R48, R48, 0x60, RZ ;  /* 0x0000006030307825 */ /* 0x000fe200078e00ff */
[----:B------:R-:W-:-:S03]  /*23f0*/  SEL R3, RZ, 0xffffff80, P3 ;  /* 0xffffff80ff037807 */ /* 0x000fc60001800000 */
[----:B------:R-:W-:Y:S02]  /*2400*/  IMAD R7, R23, R55, R14 ;  /* 0x0000003717077224 */ /* 0x000fe400078e020e */
[----:B------:R-:W-:Y:S02]  /*2410*/  IMAD R11, R55, 0x60, RZ ;  /* 0x00000060370b7824 */ /* 0x000fe400078e02ff */
[----:B------:R-:W-:Y:S02]  /*2420*/  IMAD.SHL.U32 R83, R54, 0x40, RZ ;  /* 0x0000004036537824 */ /* 0x000fe400078e00ff */
[----:B------:R-:W-:-:S04]  /*2430*/  IMAD.WIDE.U32 R52, R23, R54, R8 ;  /* 0x0000003617347225 */ /* 0x000fc800078e0008 */
[----:B------:R-:W-:Y:S02]  /*2440*/  VIADD R29, R18, 0x40 ;  /* 0x00000040121d7836 */ /* 0x000fe40000000000 */
[----:B------:R-:W-:Y:S01]  /*2450*/  IMAD.WIDE.U32 R42, R42, 0x60, RZ ;  /* 0x000000602a2a7825 */ /* 0x000fe200078e00ff */
[----:B------:R-:W-:-:S03]  /*2460*/  LOP3.LUT R3, R0, 0x80, R3, 0xc8, !PT ;  /* 0x0000008000037812 */ /* 0x000fc600078ec803 */
[----:B------:R-:W-:Y:S01]  /*2470*/  IMAD.WIDE.U32 R54, R54, 0x60, RZ ;  /* 0x0000006036367825 */ /* 0x000fe200078e00ff */
[----:B------:R-:W-:Y:S02]  /*2480*/  SHF.R.S32.HI R81, RZ, 0x1f, R29 ;  /* 0x0000001fff517819 */ /* 0x000fe4000001141d */
[----:B------:R-:W-:Y:S01]  /*2490*/  IADD3 R75, R49, R75, RZ ;  /* 0x0000004b314b7210 */ /* 0x000fe20007ffe0ff */
[----:B------:R-:W-:Y:S01]  /*24a0*/  IMAD.X R57, R97, 0x1, R24, P2 ;  /* 0x0000000161397824 */ /* 0x000fe200010e0618 */
[----:B------:R-:W-:Y:S01]  /*24b0*/  IADD3 R66, R7, R53, RZ ;  /* 0x0000003507427210 */ /* 0x000fe20007ffe0ff */
[----:B------:R-:W-:Y:S01]  /*24c0*/  IMAD.IADD R70, R45, 0x1, R69 ;  /* 0x000000012d467824 */ /* 0x000fe200078e0245 */
[----:B------:R-:W-:Y:S01]  /*24d0*/  SHF.R.S32.HI R64, RZ, 0x1f, R71 ;  /* 0x0000001fff407819 */ /* 0x000fe20000011447 */
[----:B------:R-:W-:Y:S01]  /*24e0*/  IMAD.SHL.U32 R78, R25, 0x2, RZ ;  /* 0x00000002194e7824 */ /* 0x000fe200078e00ff */
[----:B------:R-:W-:Y:S01]  /*24f0*/  ISETP.GE.AND P1, PT, R20, UR4, PT ;  /* 0x0000000414007c0c */ /* 0x000fe2000bf26270 */
[----:B------:R-:W-:Y:S01]  /*2500*/  IMAD.IADD R76, R43, 0x1, R15 ;  /* 0x000000012b4c7824 */ /* 0x000fe200078e020f */
[----:B------:R-:W-:Y:S01]  /*2510*/  ISETP.GE.AND P2, PT, R99, UR4, PT ;  /* 0x0000000463007c0c */ /* 0x000fe2000bf46270 */
[----:B------:R-:W-:Y:S01]  /*2520*/  IMAD.IADD R74, R55, 0x1, R11 ;  /* 0x00000001374a7824 */ /* 0x000fe200078e020b */
[----:B------:R-:W-:Y:S01]  /*2530*/  LOP3.LUT R0, R0, 0x40, RZ, 0xc0, !PT ;  /* 0x0000004000007812 */ /* 0x000fe200078ec0ff */
[----:B------:R-:W-:-:S02]  /*2540*/  IMAD.IADD R73, R80, 0x1, R77 ;  /* 0x0000000150497824 */ /* 0x000fc400078e024d */
[----:B------:R-:W-:Y:S02]  /*2550*/  IMAD.IADD R69, R69, 0x1, R47 ;  /* 0x0000000145457824 */ /* 0x000fe400078e022f */
[----:B------:R-:W-:Y:S02]  /*2560*/  IMAD.IADD R68, R51, 0x1, R7 ;  /* 0x0000000133447824 */ /* 0x000fe400078e0207 */
[----:B------:R-:W-:Y:S02]  /*2570*/  IMAD R67, R26, 0x200, R67 ;  /* 0x000002001a437824 */ /* 0x000fe400078e0243 */
[----:B------:R-:W-:Y:S02]  /*2580*/  IMAD.IADD R63, R41, 0x1, R63 ;  /* 0x00000001293f7824 */ /* 0x000fe400078e023f */
[----:B--2---:R-:W-:Y:S01]  /*2590*/  IMAD.IADD R65, R4, 0x1, R12 ;  /* 0x0000000104417824 */ /* 0x004fe200078e020c */
[----:B------:R-:W-:Y:S06]  /*25a0*/  @!P6 BAR.SYNC.DEFER_BLOCKING 0x9, 0x100 ;  /* 0x024400000000eb1d */ /* 0x000fec0000010000 */
.L_x_4391:
        /* <DEDUP_REMOVED lines=35> */
[----:B------:R-:W-:Y:S01]  /*27e0*/  IMAD.WIDE.U32 R6, R54, R59, RZ ;  /* 0x0000003b36067225 */ /* 0x000fe200078e00ff */
[----:B------:R-:W-:-:S03]  /*27f0*/  IADD3 R113, R5, R11, RZ ;  /* 0x0000000b05717210 */ /* 0x000fc60007ffe0ff */
        /* <DEDUP_REMOVED lines=31> */
.L_x_4348:
[----:B------:R-:W-:Y:S05]  /*29f0*/  BSYNC B1 ;  /* 0x0000000000017941 */ /* 0x000fea0003800000 */
.L_x_4347:
[----:B0-----:R-:W-:Y:S01]  /*2a00*/  VIADD R10, R18, 0x40 ;  /* 0x00000040120a7836 */ /* 0x001fe20000000000 */
[----:B------:R-:W-:Y:S01]  /*2a10*/  BSSY B1, `(.L_x_4349) ;  /* 0x000001d000017945 */ /* 0x000fe20003800000 */
[----:B------:R-:W-:Y:S01]  /*2a20*/  CS2R R26, SRZ ;  /* 0x00000000001a7805 */ /* 0x000fe2000001ff00 */
[----:B-----5:R-:W-:Y:S01]  /*2a30*/  IMAD.MOV.U32 R102, RZ, RZ, R30 ;  /* 0x000000ffff667224 */ /* 0x020fe200078e001e */
[----:B------:R-:W-:Y:S02]  /*2a40*/  CS2R R24, SRZ ;  /* 0x0000000000187805 */ /* 0x000fe4000001ff00 */
[----:B------:R-:W-:Y:S02]  /*2a50*/  ISETP.GE.AND P5, PT, R10, R101, PT ;  /* 0x000000650a00720c */ /* 0x000fe40003fa6270 */
[----:B------:R-:W-:Y:S01]  /*2a60*/  CS2R R10, SRZ ;  /* 0x00000000000a7805 */ /* 0x000fe2000001ff00 */
[----:B------:R-:W-:-:S10]  /*2a70*/  IMAD.MOV.U32 R103, RZ, RZ, R31 ;  /* 0x000000ffff677224 */ /* 0x000fd400078e001f */
        /* <DEDUP_REMOVED lines=22> */
.L_x_4350:
[----:B------:R-:W-:Y:S05]  /*2be0*/  BSYNC B1 ;  /* 0x0000000000017941 */ /* 0x000fea0003800000 */
.L_x_4349:
[----:B0-----:R-:W-:Y:S01]  /*2bf0*/  IMAD.MOV.U32 R4, RZ, RZ, R32 ;  /* 0x000000ffff047224 */ /* 0x001fe200078e0020 */
[----:B------:R-:W-:Y:S01]  /*2c00*/  ISETP.NE.AND P3, PT, R218, 0x3, PT ;  /* 0x00000003da00780c */ /* 0x000fe20003f65270 */
[----:B------:R-:W-:Y:S01]  /*2c10*/  IMAD.MOV.U32 R5, RZ, RZ, R33 ;  /* 0x000000ffff057224 */ /* 0x000fe200078e0021 */
[----:B------:R-:W-:Y:S01]  /*2c20*/  PRMT R118, R102, 0x5410, R103 ;  /* 0x0000541066767816 */ /* 0x000fe20000000067 */
[----:B------:R-:W-:Y:S02]  /*2c30*/  IMAD.MOV.U32 R6, RZ, RZ, R34 ;  /* 0x000000ffff067224 */ /* 0x000fe400078e0022 */
[----:B------:R-:W-:Y:S01]  /*2c40*/  IMAD.MOV.U32 R7, RZ, RZ, R35 ;  /* 0x000000ffff077224 */ /* 0x000fe200078e0023 */
[----:B------:R-:W-:Y:S01]  /*2c50*/  PRMT R115, R4, 0x5410, R5 ;  /* 0x0000541004737816 */ /* 0x000fe20000000005 */
[----:B------:R-:W-:Y:S01]  /*2c60*/  IMAD.MOV.U32 R5, RZ, RZ, R29 ;  /* 0x000000ffff057224 */ /* 0x000fe200078e001d */
[----:B------:R-:W-:Y:S02]  /*2c70*/  MOV R4, R28 ;  /* 0x0000001c00047202 */ /* 0x000fe40000000f00 */
[----:B------:R-:W-:Y:S01]  /*2c80*/  PRMT R120, R6, 0x5410, R7 ;  /* 0x0000541006787816 */ /* 0x000fe20000000007 */
[----:B-----5:R-:W-:Y:S01]  /*2c90*/  IMAD.MOV.U32 R7, RZ, RZ, R27 ;  /* 0x000000ffff077224 */ /* 0x020fe200078e001b */
[----:B------:R-:W-:Y:S01]  /*2ca0*/  PRMT R119, R4, 0x5410, R5 ;  /* 0x0000541004777816 */ /* 0x000fe20000000005 */
[----:B------:R-:W-:-:S02]  /*2cb0*/  IMAD.MOV.U32 R4, RZ, RZ, R8 ;  /* 0x000000ffff047224 */ /* 0x000fc400078e0008 */
        /* <DEDUP_REMOVED lines=8> */
[----:B------:R-:W-:Y:S02]  /*2d40*/  MOV R6, R24 ;  /* 0x0000001800067202 */ /* 0x000fe40000000f00 */
[----:B------:R-:W-:-:S02]  /*2d50*/  PRMT R106, R106, 0x5410, R7 ;  /* 0x000054106a6a7816 */ /* 0x000fc40000000007 */
[----:B------:R-:W-:Y:S02]  /*2d60*/  PRMT R103, R4, 0x5410, R5 ;  /* 0x0000541004677816 */ /* 0x000fe40000000005 */
[----:B------:R-:W-:Y:S01]  /*2d70*/  PRMT R107, R6, 0x7610, R107 ;  /* 0x00007610066b7816 */ /* 0x000fe2000000006b */
[----:B------:R-:W-:Y:S06]  /*2d80*/  @!P3 BRA `(.L_x_4351) ;  /* 0x000000000004b947 */ /* 0x000fec0003800000 */
[----:B------:R-:W-:Y:S01]  /*2d90*/  BPT.TRAP 0x1 ;  /* 0x000000040000795c */ /* 0x000fe20000300000 */
.L_x_4351:
[----:B------:R-:W-:Y:S01]  /*2da0*/  IMAD R90, R16, 0x8, R17 ;  /* 0x00000008105a7824 */ /* 0x000fe200078e0211 */
[----:B------:R-:W-:Y:S01]  /*2db0*/  SHF.L.U32 R111, R22, 0x1f, RZ ;  /* 0x0000001f166f7819 */ /* 0x000fe200000006ff */
[----:B------:R-:W-:Y:S03]  /*2dc0*/  BSSY B1, `(.L_x_4352) ;  /* 0x0000003000017945 */ /* 0x000fe60003800000 */
[----:B------:R-:W0:Y:S02]  /*2dd0*/  SYNCS.PHASECHK.TRANS64.TRYWAIT P6, [R90+URZ+0x32490], R111 ;  /* 0x0324906f5a0075a7 */ /* 0x000e2400080c017f */
[----:B0-----:R-:W-:Y:S05]  /*2de0*/  @!P6 BRA `(.L_x_4353) ;  /* 0x000001740098e947 */ /* 0x001fea0003800000 */
.L_x_4593:
[----:B------:R-:W-:Y:S05]  /*2df0*/  BSYNC B1 ;  /* 0x0000000000017941 */ /* 0x000fea0003800000 */
.L_x_4352:
        /* <DEDUP_REMOVED lines=49> */
.L_x_4359:
[----:B------:R-:W-:Y:S05]  /*3110*/  BSYNC B3 ;  /* 0x0000000000037941 */ /* 0x000fea0003800000 */
.L_x_4358:
[----:B--2---:R1:W-:Y:S02]  /*3120*/  STG.E.128 desc[UR52][R14.64], R4 ;  /* 0x000000040e007986 */ /* 0x0043e4000c101d34 */
.L_x_4357:
[----:B------:R-:W-:Y:S05]  /*3130*/  BSYNC B2 ;  /* 0x0000000000027941 */ /* 0x000fea0003800000 */
.L_x_4356:
        /* <DEDUP_REMOVED lines=47> */
.L_x_4361:
[----:B------:R-:W-:Y:S05]  /*3430*/  BSYNC B2 ;  /* 0x0000000000027941 */ /* 0x000fea0003800000 */
.L_x_4360:
[----:B--2---:R2:W-:Y:S02]  /*3440*/  STG.E.128 desc[UR52][R14.64+0x40], R4 ;  /* 0x000040040e007986 */ /* 0x0045e4000c101d34 */
.L_x_4355:
[----:B------:R-:W-:Y:S05]  /*3450*/  BSYNC B1 ;  /* 0x0000000000017941 */ /* 0x000fea0003800000 */
.L_x_4354:
        /* <DEDUP_REMOVED lines=48> */
.L_x_4366:
[----:B------:R-:W-:Y:S05]  /*3760*/  BSYNC B2 ;  /* 0x0000000000027941 */ /* 0x000fea0003800000 */
.L_x_4365:
[----:B--2---:R3:W-:Y:S02]  /*3770*/  STG.E.128 desc[UR52][R12.64], R4 ;  /* 0x000000040c007986 */ /* 0x0047e4000c101d34 */
.L_x_4364:
[----:B------:R-:W-:Y:S05]  /*3780*/  BSYNC B1 ;  /* 0x0000000000017941 */ /* 0x000fea0003800000 */
.L_x_4363:
[----:B------:R-:W-:Y:S05]  /*3790*/  @P2 BRA `(.L_x_4362) ;  /* 0x0000001800582947 */ /* 0x000fea0003800000 */
[----:B-123--:R1:W2:Y:S01]  /*37a0*/  LDS.128 R4, [R104+0x2000] ;  /* 0x0020000068047984 */ /* 0x00e2a20000000c00 */
[----:B------:R-:W-:Y:S01]  /*37b0*/  VIADD R14, R38, 0x10 ;  /* 0x00000010260e7836 */ /* 0x000fe20000000000 */
[----:B------:R-:W-:Y:S04]  /*37c0*/  BSSY B1, `(.L_x_4367) ;  /* 0x000002c000017945 */ /* 0x000fe80003800000 */
[----:B------:R-:W-:-:S13]  /*37d0*/  ISETP.GE.AND P4, PT, R14, R105, PT ;  /* 0x000000690e00720c */ /* 0x000fda0003f86270 */
        /* <DEDUP_REMOVED lines=42> */
.L_x_4368:
[----:B------:R-:W-:Y:S05]  /*3a80*/  BSYNC B1 ;  /* 0x0000000000017941 */ /* 0x000fea0003800000 */
.L_x_4367:
[----:B--2---:R1:W-:Y:S01]  /*3a90*/  STG.E.128 desc[UR52][R12.64+0x40], R4 ;  /* 0x000040040c007986 */ /* 0x0043e2000c101d34 */
[----:B------:R-:W-:Y:S05]  /*3aa0*/  BRA `(.L_x_4362) ;  /* 0x0000001400947947 */ /* 0x000fea0003800000 */
.L_x_4346:
[----:B------:R-:W-:Y:S01]  /*3ab0*/  VIADD R8, R18, 0x40 ;  /* 0x0000004012087836 */ /* 0x000fe20000000000 */
[----:B------:R-:W-:Y:S02]  /*3ac0*/  CS2R R14, SRZ ;  /* 0x00000000000e7805 */ /* 0x000fe4000001ff00 */
[----:B------:R-:W-:Y:S02]  /*3ad0*/  CS2R R12, SRZ ;  /* 0x00000000000c7805 */ /* 0x000fe4000001ff00 */
[----:B------:R-:W-:Y:S02]  /*3ae0*/  CS2R R26, SRZ ;  /* 0x00000000001a7805 */ /* 0x000fe4000001ff00 */
[----:B------:R-:W-:Y:S02]  /*3af0*/  CS2R R24, SRZ ;  /* 0x0000000000187805 */ /* 0x000fe4000001ff00 */
        /* <DEDUP_REMOVED lines=11> */
[----:B------:R-:W-:-:S04]  /*3bb0*/  @!P4 IADD3 R6, P5, R52, R6, RZ ;  /* 0x000000063406c210 */ /* 0x000fc80007fbe0ff */
[----:B------:R-:W-:-:S03]  /*3bc0*/  @!P4 IADD3.X R9, R111, R66, RZ, P5, !PT ;  /* 0x000000426f09c210 */ /* 0x000fc60002ffe4ff */
        /* <DEDUP_REMOVED lines=28> */
[----:B----4-:R-:W-:Y:S02]  /*3d90*/  IMAD.MOV.U32 R28, RZ, RZ, R26 ;  /* 0x000000ffff1c7224 */ /* 0x010fe400078e001a */
[----:B------:R-:W-:Y:S02]  /*3da0*/  IMAD.MOV.U32 R29, RZ, RZ, R27 ;  /* 0x000000ffff1d7224 */ /* 0x000fe400078e001b */
[----:B------:R-:W-:Y:S02]  /*3db0*/  IMAD.MOV.U32 R30, RZ, RZ, R24 ;  /* 0x000000ffff1e7224 */ /* 0x000fe400078e0018 */
[----:B------:R-:W-:Y:S01]  /*3dc0*/  IMAD.MOV.U32 R31, RZ, RZ, R25 ;  /* 0x000000ffff1f7224 */ /* 0x000fe200078e0019 */
[----:B------:R-:W-:-:S02]  /*3dd0*/  PRMT R125, R125, 0x5410, R29 ;  /* 0x000054107d7d7816 */ /* 0x000fc4000000001d */
[----:B------:R-:W-:Y:S02]  /*3de0*/  PRMT R133, R28, 0x5410, R30 ;  /* 0x000054101c857816 */ /* 0x000fe4000000001e */
[----:B------:R-:W-:Y:S01]  /*3df0*/  PRMT R122, R122, 0x5410, R31 ;  /* 0x000054107a7a7816 */ /* 0x000fe2000000001f */
[----:B-----5:R-:W-:Y:S01]  /*3e00*/  IMAD.MOV.U32 R29, RZ, RZ, R11 ;  /* 0x000000ffff1d7224 */ /* 0x020fe200078e000b */
[----:B------:R-:W-:Y:S01]  /*3e10*/  MOV R28, R10 ;  /* 0x0000000a001c7202 */ /* 0x000fe20000000f00 */
[----:B------:R-:W-:Y:S02]  /*3e20*/  IMAD.MOV.U32 R30, RZ, RZ, R8 ;  /* 0x000000ffff1e7224 */ /* 0x000fe400078e0008 */
[----:B------:R-:W-:Y:S01]  /*3e30*/  IMAD.MOV.U32 R31, RZ, RZ, R9 ;  /* 0x000000ffff1f7224 */ /* 0x000fe200078e0009 */
[----:B------:R-:W-:Y:S01]  /*3e40*/  PRMT R117, R28, 0x5410, R29 ;  /* 0x000054101c757816 */ /* 0x000fe2000000001d */
[----:B------:R-:W-:-:S03]  /*3e50*/  IMAD.MOV.U32 R28, RZ, RZ, R6 ;  /* 0x000000ffff1c7224 */ /* 0x000fc600078e0006 */
[----:B------:R-:W-:Y:S01]  /*3e60*/  PRMT R118, R30, 0x5410, R31 ;  /* 0x000054101e767816 */ /* 0x000fe2000000001f */
[----:B------:R-:W-:Y:S02]  /*3e70*/  IMAD.MOV.U32 R29, RZ, RZ, R7 ;  /* 0x000000ffff1d7224 */ /* 0x000fe400078e0007 */
[----:B------:R-:W-:Y:S02]  /*3e80*/  IMAD.MOV.U32 R30, RZ, RZ, R4 ;  /* 0x000000ffff1e7224 */ /* 0x000fe400078e0004 */
[----:B------:R-:W-:Y:S01]  /*3e90*/  IMAD.MOV.U32 R31, RZ, RZ, R5 ;  /* 0x000000ffff1f7224 */ /* 0x000fe200078e0005 */
[----:B------:R-:W-:-:S04]  /*3ea0*/  PRMT R119, R28, 0x5410, R29 ;  /* 0x000054101c777816 */ /* 0x000fc8000000001d */
[----:B------:R-:W-:Y:S01]  /*3eb0*/  PRMT R120, R30, 0x5410, R31 ;  /* 0x000054101e787816 */ /* 0x000fe2000000001f */
[----:B------:R-:W-:Y:S06]  /*3ec0*/  @!P3 BRA `(.L_x_4369) ;  /* 0x000000000004b947 */ /* 0x000fec0003800000 */
[----:B------:R-:W-:Y:S01]  /*3ed0*/  BPT.TRAP 0x1 ;  /* 0x000000040000795c */ /* 0x000fe20000300000 */
.L_x_4369:
[----:B------:R-:W-:Y:S01]  /*3ee0*/  IMAD R90, R16, 0x8, R17 ;  /* 0x00000008105a7824 */ /* 0x000fe200078e0211 */
[----:B------:R-:W-:Y:S01]  /*3ef0*/  SHF.L.U32 R111, R22, 0x1f, RZ ;  /* 0x0000001f166f7819 */ /* 0x000fe200000006ff */
[----:B------:R-:W0:Y:S01]  /*3f00*/  LDC R113, c[0x0][0x2e4] ;  /* 0x0000b900ff717b82 */ /* 0x000e220000000800 */
[----:B------:R-:W-:Y:S01]  /*3f10*/  BSSY B1, `(.L_x_4370) ;  /* 0x0000006000017945 */ /* 0x000fe20003800000 */
[----:B------:R-:W-:Y:S01]  /*3f20*/  IMAD.MOV.U32 R107, RZ, RZ, R109 ;  /* 0x000000ffff6b7224 */ /* 0x000fe200078e006d */
[----:B------:R-:W1:Y:S05]  /*3f30*/  SYNCS.PHASECHK.TRANS64.TRYWAIT P5, [R90+URZ+0x32490], R111 ;  /* 0x0324906f5a0075a7 */ /* 0x000e6a00080a017f */
[----:B------:R-:W2:Y:S01]  /*3f40*/  LDC.64 R104, c[0x0][0x2f0] ;  /* 0x0000bc00ff687b82 */ /* 0x000ea20000000a00 */
[----:B0-----:R-:W-:Y:S01]  /*3f50*/  IADD3 R115, -R78, R113, RZ ;  /* 0x000000714e737210 */ /* 0x001fe20007ffe1ff */
[----:B-1----:R-:W-:Y:S06]  /*3f60*/  @!P5 BRA `(.L_x_4371) ;  /* 0x00000164004cd947 */ /* 0x002fec0003800000 */
.L_x_4594:
[----:B------:R-:W-:Y:S05]  /*3f70*/  BSYNC B1 ;  /* 0x0000000000017941 */ /* 0x000fea0003800000 */
.L_x_4370:
[----:B------:R-:W-:Y:S01]  /*3f80*/  ISETP.GE.OR P5, PT, R18, R101, P1 ;  /* 0x000000651200720c */ /* 0x000fe20000fa6670 */
[----:B------:R-:W-:-:S12]  /*3f90*/  BSSY B1, `(.L_x_4372) ;  /* 0x000007c000017945 */ /* 0x000fd80003800000 */
[----:B------:R-:W-:Y:S05]  /*3fa0*/  @P5 BRA `(.L_x_4373) ;  /* 0x0000000400e85947 */ /* 0x000fea0003800000 */
[----:B------:R-:W1:Y:S01]  /*3fb0*/  S2R R30, SR_TID.X ;  /* 0x00000000001e7919 */ /* 0x000e620000002100 */
        /* <DEDUP_REMOVED lines=8> */
[----:B------:R-:W-:Y:S01]  /*4040*/  LEA.HI R29, R29, R28, RZ, 0x4 ;  /* 0x0000001c1d1d7211 */ /* 0x000fe200078f20ff */
[----:B------:R-:W-:Y:S01]  /*4050*/  IMAD R28, R16, 0x1800, R67 ;  /* 0x00001800101c7824 */ /* 0x000fe200078e0243 */
[----:B------:R-:W-:Y:S02]  /*4060*/  IADD3.X R112, R95, R114, R64, P5, P6 ;  /* 0x000000725f707210 */ /* 0x000fe40002fec440 */
[----:B------:R-:W-:Y:S01]  /*4070*/  LEA.HI.SX32 R29, R29, R72, 0x1c ;  /* 0x000000481d1d7211 */ /* 0x000fe200078fe2ff */
[----:B------:R-:W-:-:S04]  /*4080*/  IMAD R28, R28, 0x2, R17 ;  /* 0x000000021c1c7824 */ /* 0x000fc800078e0211 */
[----:B------:R-:W-:-:S05]  /*4090*/  IMAD.SHL.U32 R116, R29, 0x8, RZ ;  /* 0x000000081d747824 */ /* 0x000fca00078e00ff */
[----:B------:R-:W-:Y:S01]  /*40a0*/  LOP3.LUT R29, R87, 0x38, R116, 0xf8, !PT ;  /* 0x00000038571d7812 */ /* 0x000fe200078ef874 */
[----:B-1----:R-:W-:-:S03]  /*40b0*/  VIADD R31, R30, 0xffffff80 ;  /* 0xffffff801e1f7836 */ /* 0x002fc60000000000 */
[----:B------:R-:W-:Y:S02]  /*40c0*/  LOP3.LUT R29, R29, R82, RZ, 0x3c, !PT ;  /* 0x000000521d1d7212 */ /* 0x000fe400078e3cff */
[----:B------:R-:W-:-:S04]  /*40d0*/  SHF.R.S32.HI R30, RZ, 0x1f, R31 ;  /* 0x0000001fff1e7819 */ /* 0x000fc8000001141f */
[----:B------:R-:W-:-:S04]  /*40e0*/  LEA.HI R30, R30, R31, RZ, 0x5 ;  /* 0x0000001f1e1e7211 */ /* 0x000fc800078f28ff */
[----:B------:R-:W-:-:S05]  /*40f0*/  SHF.R.S32.HI R30, RZ, 0x5, R30 ;  /* 0x00000005ff1e7819 */ /* 0x000fca000001141e */
        /* <DEDUP_REMOVED lines=57> */
[----:B------:R-:W-:-:S02]  /*4490*/  HADD2.F32 R14, -RZ, R132.H1_H1 ;  /* 0x30000084ff0e7230 */ /* 0x000fc40000004100 */
[-C--:B------:R-:W-:Y:S01]  /*44a0*/  FMUL.FTZ R29, R32, R25.reuse ;  /* 0x00000019201d7220 */ /* 0x080fe20000410000 */
[----:B------:R-:W-:Y:S02]  /*44b0*/  HADD2.F32 R15, -RZ, R131.H0_H0 ;  /* 0x20000083ff0f7230 */ /* 0x000fe40000004100 */
[----:B------:R-:W-:Y:S01]  /*44c0*/  FMUL.FTZ R25, R28, R25 ;  /* 0x000000191c197220 */ /* 0x000fe20000410000 */
[-C--:B------:R-:W-:Y:S01]  /*44d0*/  FFMA.FTZ R26, R13, R14.reuse, R24 ;  /* 0x0000000e0d1a7223 */ /* 0x080fe20000010018 */
[----:B------:R-:W-:Y:S01]  /*44e0*/  FFMA.FTZ R27, R12, R14, -R27 ;  /* 0x0000000e0c1b7223 */ /* 0x000fe2000001081b */
[-C--:B------:R-:W-:Y:S01]  /*44f0*/  FFMA.FTZ R28, R28, R15.reuse, -R29 ;  /* 0x0000000f1c1c7223 */ /* 0x080fe2000001081d */
[----:B------:R-:W-:Y:S01]  /*4500*/  FFMA.FTZ R29, R32, R15, R25 ;  /* 0x0000000f201d7223 */ /* 0x000fe20000010019 */
[----:B------:R-:W-:Y:S02]  /*4510*/  HADD2.F32 R13, -RZ, R34.H0_H0 ;  /* 0x20000022ff0d7230 */ /* 0x000fe40000004100 */
[----:B------:R-:W-:Y:S01]  /*4520*/  HADD2.F32 R24, -RZ, R133.H0_H0 ;  /* 0x20000085ff187230 */ /* 0x000fe20000004100 */
[----:B------:R-:W-:Y:S01]  /*4530*/  F2FP.F16.F32.PACK_AB R28, R28, R27 ;  /* 0x0000001b1c1c723e */ /* 0x000fe200000000ff */
        /* <DEDUP_REMOVED lines=11> */
[----:B------:R-:W-:-:S02]  /*45f0*/  IMAD.MOV.U32 R29, RZ, RZ, R121 ;  /* 0x000000ffff1d7224 */ /* 0x000fc400078e0079 */
[-C--:B------:R-:W-:Y:S01]  /*4600*/  FFMA.FTZ R31, R12, R14.reuse, -R31 ;  /* 0x0000000e0c1f7223 */ /* 0x080fe2000001081f */
[----:B------:R-:W-:Y:S01]  /*4610*/  FFMA.FTZ R24, R13, R14, R24 ;  /* 0x0000000e0d187223 */ /* 0x000fe20000010018 */
[-C--:B------:R-:W-:Y:S01]  /*4620*/  FFMA.FTZ R30, R30, R15.reuse, -R35 ;  /* 0x0000000f1e1e7223 */ /* 0x080fe20000010823 */
[----:B------:R-:W-:Y:S01]  /*4630*/  FFMA.FTZ R25, R34, R15, R25 ;  /* 0x0000000f22197223 */ /* 0x000fe20000010019 */
[----:B------:R-:W-:-:S03]  /*4640*/  F2FP.F16.F32.PACK_AB R35, R125, R126 ;  /* 0x0000007e7d23723e */ /* 0x000fc600000000ff */
[----:B------:R-:W-:Y:S01]  /*4650*/  F2FP.F16.F32.PACK_AB R30, R30, R31 ;  /* 0x0000001f1e1e723e */ /* 0x000fe200000000ff */
[----:B------:R-:W-:Y:S01]  /*4660*/  IMAD.MOV.U32 R31, RZ, RZ, R123 ;  /* 0x000000ffff1f7224 */ /* 0x000fe200078e007b */
[----:B------:R-:W-:-:S07]  /*4670*/  F2FP.F16.F32.PACK_AB R34, R25, R24 ;  /* 0x000000181922723e */ /* 0x000fce00000000ff */
.L_x_4375:
[----:B------:R-:W-:Y:S05]  /*4680*/  BSYNC B2 ;  /* 0x0000000000027941 */ /* 0x000fea0003800000 */
.L_x_4374:
        /* <DEDUP_REMOVED lines=12> */
.L_x_4373:
[----:B------:R-:W-:Y:S05]  /*4750*/  BSYNC B1 ;  /* 0x0000000000017941 */ /* 0x000fea0003800000 */
.L_x_4372:
[----:B-1----:R-:W-:Y:S02]  /*4760*/  VIADD R13, R18, 0x40 ;  /* 0x00000040120d7836 */ /* 0x002fe40000000000 */
[-C--:B--2---:R-:W-:Y:S02]  /*4770*/  IMAD R12, R81, R104.reuse, RZ ;  /* 0x00000068510c7224 */ /* 0x084fe400078e02ff */
[C---:B------:R-:W-:Y:S01]  /*4780*/  IMAD.WIDE.U32 R106, R13.reuse, R104, R106 ;  /* 0x000000680d6a7225 */ /* 0x040fe200078e006a */
[----:B------:R-:W-:-:S03]  /*4790*/  ISETP.GE.OR P5, PT, R13, R101, P1 ;  /* 0x000000650d00720c */ /* 0x000fc60000fa6670 */
[----:B------:R-:W-:-:S10]  /*47a0*/  IMAD R105, R13, R105, R12 ;  /* 0x000000690d697224 */ /* 0x000fd400078e020c */
[----:B------:R-:W-:Y:S05]  /*47b0*/  @P5 BRA `(.L_x_4362) ;  /* 0x0000000800505947 */ /* 0x000fea0003800000 */
[----:B------:R-:W2:Y:S01]  /*47c0*/  LDL R14, [R1+0x28] ;  /* 0x00002800010e7983 */ /* 0x000ea20000100800 */
[----:B------:R-:W-:Y:S01]  /*47d0*/  IADD3 R30, R107, R105, RZ ;  /* 0x000000696b1e7210 */ /* 0x000fe20007ffe0ff */
[----:B------:R-:W-:Y:S01]  /*47e0*/  VIADD R15, R18, 0x40 ;  /* 0x00000040120f7836 */ /* 0x000fe20000000000 */
[----:B------:R-:W-:Y:S01]  /*47f0*/  IADD3 R12, P5, P6, R36, R106, R71 ;  /* 0x0000006a240c7210 */ /* 0x000fe20007ebe047 */
[----:B------:R-:W-:Y:S01]  /*4800*/  VIADD R24, R18, 0x40 ;  /* 0x0000004012187836 */ /* 0x000fe20000000000 */
[----:B------:R-:W-:Y:S01]  /*4810*/  SEL R115, R78, R115, !P0 ;  /* 0x000000734e737207 */ /* 0x000fe20004000000 */
[----:B------:R-:W-:Y:S01]  /*4820*/  IMAD.SHL.U32 R15, R15, 0x40, RZ ;  /* 0x000000400f0f7824 */ /* 0x000fe200078e00ff */
[----:B------:R-:W-:Y:S01]  /*4830*/  IADD3.X R13, R95, R30, R64, P5, P6 ;  /* 0x0000001e5f0d7210 */ /* 0x000fe20002fec440 */
[----:B------:R-:W-:Y:S01]  /*4840*/  IMAD.SHL.U32 R24, R24, 0x40, RZ ;  /* 0x0000004018187824 */ /* 0x000fe200078e00ff */
[----:B------:R-:W-:Y:S01]  /*4850*/  LEA R28, P5, R12, R102, 0x1 ;  /* 0x000000660c1c7211 */ /* 0x000fe200078a08ff */
[----:B------:R-:W-:Y:S01]  /*4860*/  BSSY B1, `(.L_x_4376) ;  /* 0x0000065000017945 */ /* 0x000fe20003800000 */
[----:B------:R-:W-:-:S02]  /*4870*/  LOP3.LUT R15, R15, 0x1c0, RZ, 0xc0, !PT ;  /* 0x000001c00f0f7812 */ /* 0x000fc400078ec0ff */
[----:B------:R-:W-:Y:S02]  /*4880*/  LEA.HI.X R29, R12, R103, R13, 0x1, P5 ;  /* 0x000000670c1d7211 */ /* 0x000fe400028f0c0d */
[----:B------:R-:W-:Y:S02]  /*4890*/  SHF.R.S32.HI R12, RZ, 0x1f, R115 ;  /* 0x0000001fff0c7819 */ /* 0x000fe40000011473 */
[----:B------:R-:W-:Y:S02]  /*48a0*/  LOP3.LUT R24, R24, 0x1c0, RZ, 0xc0, !PT ;  /* 0x000001c018187812 */ /* 0x000fe400078ec0ff */
[----:B------:R-:W-:Y:S02]  /*48b0*/  LEA.HI R115, R12, R115, RZ, 0x4 ;  /* 0x000000730c737211 */ /* 0x000fe400078f20ff */
[----:B------:R-:W-:Y:S02]  /*48c0*/  SHF.R.U32.HI R15, RZ, 0x3, R15 ;  /* 0x00000003ff0f7819 */ /* 0x000fe4000001160f */
[----:B------:R-:W-:-:S05]  /*48d0*/  LEA.HI.SX32 R31, R115, R72, 0x1c ;  /* 0x00000048731f7211 */ /* 0x000fca00078fe2ff */
[----:B------:R-:W-:-:S05]  /*48e0*/  IMAD.SHL.U32 R31, R31, 0x8, RZ ;  /* 0x000000081f1f7824 */ /* 0x000fca00078e00ff */
[----:B------:R-:W-:-:S04]  /*48f0*/  LOP3.LUT R12, R24, 0x38, R31, 0xf8, !PT ;  /* 0x00000038180c7812 */ /* 0x000fc800078ef81f */
[----:B------:R-:W-:-:S05]  /*4900*/  LOP3.LUT R12, R12, R15, RZ, 0x3c, !PT ;  /* 0x0000000f0c0c7212 */ /* 0x000fca00078e3cff */
[----:B--2---:R-:W-:Y:S02]  /*4910*/  IMAD.IADD R13, R14, 0x1, R12 ;  /* 0x000000010e0d7824 */ /* 0x004fe400078e020c */
        /* <DEDUP_REMOVED lines=32> */
[----:B------:R-:W-:Y:S02]  /*4b20*/  HADD2.F32 R5, -RZ, R27.H0_H0 ;  /* 0x2000001bff057230 */ /* 0x000fe40000004100 */
        /* <DEDUP_REMOVED lines=53> */
[----:B------:R-:W-:Y:S02]  /*4e80*/  F2FP.F16.F32.PACK_AB R14, R14, R15 ;  /* 0x0000000f0e0e723e */ /* 0x000fe400000000ff */
[----:B------:R-:W-:Y:S02]  /*4e90*/  F2FP.F16.F32.PACK_AB R26, R9, R6 ;  /* 0x00000006091a723e */ /* 0x000fe400000000ff */
[----:B------:R-:W-:-:S07]  /*4ea0*/  MOV R15, R10 ;  /* 0x0000000a000f7202 */ /* 0x000fce0000000f00 */
.L_x_4377:
[----:B------:R-:W-:Y:S05]  /*4eb0*/  BSYNC B1 ;  /* 0x0000000000017941 */ /* 0x000fea0003800000 */
.L_x_4376:
        /* <DEDUP_REMOVED lines=10> */
.L_x_4345:
[----:B------:R-:W-:-:S13]  /*4f60*/  ISETP.NE.AND P3, PT, R218, 0x3, PT ;  /* 0x00000003da00780c */ /* 0x000fda0003f65270 */
[----:B------:R-:W-:Y:S05]  /*4f70*/  @!P3 BRA `(.L_x_4378) ;  /* 0x000000000004b947 */ /* 0x000fea0003800000 */
[----:B------:R-:W-:Y:S01]  /*4f80*/  BPT.TRAP 0x1 ;  /* 0x000000040000795c */ /* 0x000fe20000300000 */
.L_x_4378:
[----:B------:R-:W-:Y:S01]  /*4f90*/  IMAD R90, R16, 0x8, R17 ;  /* 0x00000008105a7824 */ /* 0x000fe200078e0211 */
[----:B------:R-:W-:Y:S01]  /*4fa0*/  SHF.L.U32 R111, R22, 0x1f, RZ ;  /* 0x0000001f166f7819 */ /* 0x000fe200000006ff */
[----:B------:R-:W-:Y:S01]  /*4fb0*/  IMAD R101, R59, -0x60, R62 ;  /* 0xffffffa03b657824 */ /* 0x000fe200078e023e */
[----:B------:R-:W-:Y:S02]  /*4fc0*/  BSSY B1, `(.L_x_4379) ;  /* 0x0000004000017945 */ /* 0x000fe40003800000 */
[----:B------:R-:W0:Y:S02]  /*4fd0*/  SYNCS.PHASECHK.TRANS64.TRYWAIT P4, [R90+URZ+0x32490], R111 ;  /* 0x0324906f5a0075a7 */ /* 0x000e24000808017f */
[----:B------:R-:W-:Y:S01]  /*4fe0*/  VIMNMX R101, R101, 0x60, PT ;  /* 0x0000006065657848 */ /* 0x000fe20003fe0100 */
[----:B0-----:R-:W-:Y:S06]  /*4ff0*/  @!P4 BRA `(.L_x_4380) ;  /* 0x00000154003cc947 */ /* 0x001fec0003800000 */
.L_x_4595:
[----:B------:R-:W-:Y:S05]  /*5000*/  BSYNC B1 ;  /* 0x0000000000017941 */ /* 0x000fea0003800000 */
.L_x_4379:
[CC--:B------:R-:W-:Y:S01]  /*5010*/  ISETP.GE.AND P5, PT, R18.reuse, R101.reuse, PT ;  /* 0x000000651200720c */ /* 0x0c0fe20003fa6270 */
[----:B------:R-:W-:Y:S01]  /*5020*/  VIADD R4, R18, 0x40 ;  /* 0x0000004012047836 */ /* 0x000fe20000000000 */
[----:B------:R-:W-:Y:S04]  /*5030*/  BSSY B1, `(.L_x_4381) ;  /* 0x0000007000017945 */ /* 0x000fe80003800000 */
[----:B------:R-:W-:-:S07]  /*5040*/  ISETP.GE.AND P4, PT, R4, R101, PT ;  /* 0x000000650400720c */ /* 0x000fce0003f86270 */
[----:B------:R-:W-:Y:S06]  /*5050*/  @P5 BRA `(.L_x_4382) ;  /* 0x0000000000105947 */ /* 0x000fec0003800000 */
[----:B------:R-:W1:Y:S04]  /*5060*/  @!P1 LDS.128 R4, [R108] ;  /* 0x000000006c049984 */ /* 0x000e680000000c00 */
[----:B------:R-:W2:Y:S04]  /*5070*/  @!P2 LDS.128 R8, [R104] ;  /* 0x000000006808a984 */ /* 0x000ea80000000c00 */
[----:B-1----:R1:W-:Y:S04]  /*5080*/  @!P1 STG.E.128 desc[UR52][R14.64], R4 ;  /* 0x000000040e009986 */ /* 0x0023e8000c101d34 */
[----:B--2---:R1:W-:Y:S02]  /*5090*/  @!P2 STG.E.128 desc[UR52][R14.64+0x40], R8 ;  /* 0x000040080e00a986 */ /* 0x0043e4000c101d34 */
.L_x_4382:
[----:B------:R-:W-:Y:S05]  /*50a0*/  BSYNC B1 ;  /* 0x0000000000017941 */ /* 0x000fea0003800000 */
.L_x_4381:
[----:B------:R-:W-:Y:S05]  /*50b0*/  @P4 BRA `(.L_x_4362) ;  /* 0x0000000000104947 */ /* 0x000fea0003800000 */
[----:B-1----:R-:W1:Y:S04]  /*50c0*/  @!P1 LDS.128 R4, [R108+0x2000] ;  /* 0x002000006c049984 */ /* 0x002e680000000c00 */
[----:B------:R-:W2:Y:S04]  /*50d0*/  @!P2 LDS.128 R8, [R104+0x2000] ;  /* 0x002000006808a984 */ /* 0x000ea80000000c00 */
[----:B-1----:R3:W-:Y:S04]  /*50e0*/  @!P1 STG.E.128 desc[UR52][R12.64], R4 ;  /* 0x000000040c009986 */ /* 0x0027e8000c101d34 */
[----:B--2---:R3:W-:Y:S02]  /*50f0*/  @!P2 STG.E.128 desc[UR52][R12.64+0x40], R8 ;  /* 0x000040080c00a986 */ /* 0x0047e4000c101d34 */
.L_x_4362:
[----:B------:R-:W-:Y:S05]  /*5100*/  BSYNC B0 ;  /* 0x0000000000007941 */ /* 0x000fea0003800000 */
.L_x_4344:
        /* <DEDUP_REMOVED lines=17> */
.L_x_4384:
[----:B------:R-:W-:Y:S05]  /*5220*/  BSYNC B0 ;  /* 0x0000000000007941 */ /* 0x000fea0003800000 */
.L_x_4383:
[----:B------:R-:W2:Y:S01]  /*5230*/  SYNCS.PHASECHK.TRANS64.TRYWAIT P3, [R90+URZ+0x324b0], R111 ;  /* 0x0324b06f5a0075a7 */ /* 0x000ea2000806017f */
[----:B------:R-:W-:Y:S01]  /*5240*/  ULDC UR40, c[0x0][0x310] ;  /* 0x0000c40000287ab9 */ /* 0x000fe20000000800 */
[----:B------:R-:W-:Y:S01]  /*5250*/  ULDC.64 UR38, c[0x0][0x318] ;  /* 0x0000c60000267ab9 */ /* 0x000fe20000000a00 */
[----:B------:R-:W-:Y:S01]  /*5260*/  ULDC.64 UR36, c[0x0][0x308] ;  /* 0x0000c20000247ab9 */ /* 0x000fe20000000a00 */
[----:B------:R-:W-:Y:S01]  /*5270*/  BSSY B0, `(.L_x_4385) ;  /* 0x0000003000007945 */ /* 0x000fe20003800000 */
[----:B-1----:R-:W-:-:S03]  /*5280*/  IMAD R4, R16, 0x6000, R77 ;  /* 0x0000600010047824 */ /* 0x002fc600078e024d */
[----:B--2---:R-:W-:Y:S05]  /*5290*/  @!P3 BRA `(.L_x_4386) ;  /* 0x0000015000a8b947 */ /* 0x004fea0003800000 */
.L_x_4596:
[----:B------:R-:W-:Y:S05]  /*52a0*/  BSYNC B0 ;  /* 0x0000000000007941 */ /* 0x000fea0003800000 */
.L_x_4385:
[----:B------:R-:W-:Y:S01]  /*52b0*/  ISETP.GE.AND P3, PT, R18, R101, PT ;  /* 0x000000651200720c */ /* 0x000fe20003f66270 */
[----:B------:R-:W-:Y:S01]  /*52c0*/  IMAD.IADD R6, R80, 0x1, R4 ;  /* 0x0000000150067824 */ /* 0x000fe200078e0204 */
[----:B------:R-:W-:Y:S01]  /*52d0*/  BSSY B0, `(.L_x_4387) ;  /* 0x0000025000007945 */ /* 0x000fe20003800000 */
[----:B------:R-:W-:Y:S02]  /*52e0*/  IMAD R32, R4, 0x2, R61 ;  /* 0x0000000204207824 */ /* 0x000fe400078e023d */
[----:B----4-:R-:W-:-:S04]  /*52f0*/  IMAD.WIDE R28, R59, 0x60, R56 ;  /* 0x000000603b1c7825 */ /* 0x010fc800078e0238 */
[----:B------:R-:W-:-:S04]  /*5300*/  IMAD R33, R6, 0x2, R61 ;  /* 0x0000000206217824 */ /* 0x000fc800078e023d */
[----:B------:R-:W-:Y:S05]  /*5310*/  @P3 BRA `(.L_x_4388) ;  /* 0x0000000000803947 */ /* 0x000fea0003800000 */
[----:B------:R-:W-:Y:S02]  /*5320*/  IMAD R7, R29, UR38, RZ ;  /* 0x000000261d077c24 */ /* 0x000fe4000f8e02ff */
[----:B------:R-:W-:Y:S02]  /*5330*/  IMAD.MOV.U32 R4, RZ, RZ, R40 ;  /* 0x000000ffff047224 */ /* 0x000fe400078e0028 */
        /* <DEDUP_REMOVED lines=30> */
.L_x_4388:
[----:B------:R-:W-:Y:S05]  /*5520*/  BSYNC B0 ;  /* 0x0000000000007941 */ /* 0x000fea0003800000 */
.L_x_4387:
[----:B------:R-:W-:Y:S01]  /*5530*/  IADD3 R4, R18, 0x40, RZ ;  /* 0x0000004012047810 */ /* 0x000fe20007ffe0ff */
[----:B------:R-:W-:Y:S03]  /*5540*/  BSSY B0, `(.L_x_4389) ;  /* 0x0000025000007945 */ /* 0x000fe60003800000 */
[----:B------:R-:W-:-:S13]  /*5550*/  ISETP.GE.AND P3, PT, R4, R101, PT ;  /* 0x000000650400720c */ /* 0x000fda0003f66270 */
        /* <DEDUP_REMOVED lines=35> */
.L_x_4390:
[----:B------:R-:W-:Y:S05]  /*5790*/  BSYNC B0 ;  /* 0x0000000000007941 */ /* 0x000fea0003800000 */
.L_x_4389:
        /* <DEDUP_REMOVED lines=22> */
.L_x_4339:
[----:B------:R-:W-:Y:S01]  /*5900*/  ISETP.GE.AND P2, PT, R214, 0x1, PT ;  /* 0x00000001d600780c */ /* 0x000fe20003f46270 */
[----:B------:R-:W-:Y:S01]  /*5910*/  IMAD.MOV.U32 R3, RZ, RZ, RZ ;  /* 0x000000ffff037224 */ /* 0x000fe200078e00ff */
[----:B------:R-:W-:Y:S02]  /*5920*/  PLOP3.LUT P1, PT, PT, PT, PT, 0x80, 0x0 ;  /* 0x000000000000781c */ /* 0x000fe40003f2f070 */
[----:B------:R-:W-:Y:S01]  /*5930*/  CS2R R4, SRZ ;  /* 0x0000000000047805 */ /* 0x000fe2000001ff00 */
[----:B------:R-:W-:Y:S01]  /*5940*/  IMAD.MOV.U32 R0, RZ, RZ, RZ ;  /* 0x000000ffff007224 */ /* 0x000fe200078e00ff */
[----:B------:R-:W-:Y:S02]  /*5950*/  MOV R150, RZ ;  /* 0x000000ff00967202 */ /* 0x000fe40000000f00 */
        /* <DEDUP_REMOVED lines=31> */
[----:B----4-:R-:W-:Y:S02]  /*5b50*/  CS2R R78, SRZ ;  /* 0x00000000004e7805 */ /* 0x010fe4000001ff00 */
        /* <DEDUP_REMOVED lines=28> */
[----:B--23--:R-:W-:Y:S02]  /*5d20*/  CS2R R26, SRZ ;  /* 0x00000000001a7805 */ /* 0x00cfe4000001ff00 */
[----:B------:R-:W-:Y:S01]  /*5d30*/  CS2R R28, SRZ ;  /* 0x00000000001c7805 */ /* 0x000fe2000001ff00 */
[----:B------:R-:W-:Y:S06]  /*5d40*/  @P0 BRA `(.L_x_4392) ;  /* 0x00000000000c0947 */ /* 0x000fec0003800000 */
[----:B------:R-:W0:Y:S01]  /*5d50*/  FENCE.VIEW.ASYNC.G ;  /* 0x00000000000073c6 */ /* 0x000e220000000100 */
[----:B------:R-:W-:Y:S05]  /*5d60*/  WARPSYNC.ALL ;  /* 0x0000000000007948 */ /* 0x000fea0003800000 */
[----:B0-----:R-:W-:Y:S06]  /*5d70*/  BAR.ARV 0xc, 0x120 ;  /* 0x0304800000007b1d */ /* 0x001fec0000002000 */
.L_x_4392:
[----:B------:R-:W-:Y:S01]  /*5d80*/  CS2R R24, SRZ ;  /* 0x0000000000187805 */ /* 0x000fe2000001ff00 */
[----:B------:R-:W-:Y:S06]  /*5d90*/  @!P2 BRA `(.L_x_4393) ;  /* 0x000000bc00a8a947 */ /* 0x000fec0003800000 */
[----:B------:R-:W-:-:S03]  /*5da0*/  UMOV UR4, 0xffffffff ;  /* 0xffffffff00047882 */ /* 0x000fc60000000000 */
[----:B------:R-:W-:Y:S05]  /*5db0*/  BRA.DIV UR4, `(.L_x_4394) ;  /* 0x0000014604f47947 */ /* 0x000fea000b800000 */
[----:B------:R-:W0:Y:S02]  /*5dc0*/  S2R R0, SR_TID.X ;  /* 0x0000000000007919 */ /* 0x000e240000002100 */
[----:B0-----:R-:W-:-:S05]  /*5dd0*/  VIADD R3, R0, 0xffffff80 ;  /* 0xffffff8000037836 */ /* 0x001fca0000000000 */
[----:B------:R-:W-:-:S04]  /*5de0*/  SHF.R.S32.HI R0, RZ, 0x1f, R3 ;  /* 0x0000001fff007819 */ /* 0x000fc80000011403 */
[----:B------:R-:W-:-:S04]  /*5df0*/  LEA.HI R0, R0, R3, RZ, 0x7 ;  /* 0x0000000300007211 */ /* 0x000fc800078f38ff */
[----:B------:R-:W-:-:S05]  /*5e00*/  SHF.R.S32.HI R0, RZ, 0x7, R0 ;  /* 0x00000007ff007819 */ /* 0x000fca0000011400 */
[----:B------:R0:W1:Y:S02]  /*5e10*/  SHFL.IDX PT, R14, R0, RZ, 0x1f ;  /* 0x00001fff000e7589 */ /* 0x00006400000e0000 */
.L_x_4599:
[----:B01----:R-:W-:Y:S01]  /*5e20*/  LEA.HI R0, R14, R14, RZ, 0x1 ;  /* 0x0000000e0e007211 */ /* 0x003fe200078f08ff */
[----:B------:R-:W-:Y:S01]  /*5e30*/  VIADD R26, R17, 0x18400 ;  /* 0x00018400111a7836 */ /* 0x000fe20000000000 */
[----:B------:R-:W-:Y:S01]  /*5e40*/  BSSY B6, `(.L_x_4395) ;  /* 0x000001d000067945 */ /* 0x000fe20003800000 */
[----:B------:R-:W-:Y:S01]  /*5e50*/  IMAD.MOV.U32 R217, RZ, RZ, 0x40000040 ;  /* 0x40000040ffd97424 */ /* 0x000fe200078e00ff */
[----:B------:R-:W-:Y:S02]  /*5e60*/  LOP3.LUT R3, R0, 0x7fffe, RZ, 0xc0, !PT ;  /* 0x0007fffe00037812 */ /* 0x000fe400078ec0ff */
[----:B------:R-:W-:-:S03]  /*5e70*/  LOP3.LUT P0, RZ, R26, 0x1bf, RZ, 0xc0, !PT ;  /* 0x000001bf1aff7812 */ /* 0x000fc6000780c0ff */
[----:B------:R-:W-:-:S04]  /*5e80*/  IMAD.IADD R3, R14, 0x1, -R3 ;  /* 0x000000010e037824 */ /* 0x000fc800078e0a03 */
[----:B------:R-:W-:-:S05]  /*5e90*/  IMAD R3, R3, 0x2000, R26 ;  /* 0x0000200003037824 */ /* 0x000fca00078e021a */
[----:B------:R-:W-:Y:S01]  /*5ea0*/  SHF.R.U32.HI R0, RZ, 0x4, R3 ;  /* 0x00000004ff007819 */ /* 0x000fe20000011603 */
[----:B------:R-:W-:-:S03]  /*5eb0*/  VIADD R3, R3, 0xa000 ;  /* 0x0000a00003037836 */ /* 0x000fc60000000000 */
[----:B------:R-:W-:Y:S02]  /*5ec0*/  LOP3.LUT R0, R0, 0x3fff, RZ, 0xc0, !PT ;  /* 0x00003fff00007812 */ /* 0x000fe400078ec0ff */
[----:B------:R-:W-:Y:S02]  /*5ed0*/  SHF.R.U32.HI R3, RZ, 0x4, R3 ;  /* 0x00000004ff037819 */ /* 0x000fe40000011603 */
[----:B------:R-:W-:Y:S02]  /*5ee0*/  LOP3.LUT R216, R0, 0x10000, RZ, 0xfc, !PT ;  /* 0x0001000000d87812 */ /* 0x000fe400078efcff */
[----:B------:R-:W-:Y:S01]  /*5ef0*/  LOP3.LUT R72, R3, 0x3fff, RZ, 0xc0, !PT ;  /* 0x00003fff03487812 */ /* 0x000fe200078ec0ff */
[----:B------:R-:W-:Y:S06]  /*5f00*/  @!P0 BRA `(.L_x_4396) ;  /* 0x0000000000408947 */ /* 0x000fec0003800000 */
[----:B------:R-:W-:Y:S01]  /*5f10*/  MOV R0, 0x0 ;  /* 0x0000000000007802 */ /* 0x000fe20000000f00 */
[----:B------:R-:W-:Y:S01]  /*5f20*/  ULDC.64 UR4, c[0x4][0x90] ;  /* 0x0100240000047ab9 */ /* 0x000fe20000000a00 */
[----:B------:R-:W-:Y:S01]  /*5f30*/  ULDC.64 UR6, c[0x4][0x98] ;  /* 0x0100260000067ab9 */ /* 0x000fe20000000a00 */
[----:B------:R-:W-:Y:S01]  /*5f40*/  IMAD.U32 R4, RZ, RZ, UR4 ;  /* 0x00000004ff047e24 */ /* 0x000fe2000f8e00ff */
[----:B------:R0:W1:Y:S01]  /*5f50*/  LDC.64 R14, c[0x4][R0] ;  /* 0x01000000000e7b82 */ /* 0x0000620000000a00 */
[----:B------:R-:W-:Y:S01]  /*5f60*/  MOV R5, UR5 ;  /* 0x0000000500057c02 */ /* 0x000fe20008000f00 */
        /* <DEDUP_REMOVED lines=10> */
.L_x_4396:
[----:B------:R-:W-:Y:S05]  /*6010*/  BSYNC B6 ;  /* 0x0000000000067941 */ /* 0x000fea0003800000 */
.L_x_4395:
[----:B------:R-:W-:Y:S02]  /*6020*/  ULDC UR4, c[0x0][0x3d4] ;  /* 0x0000f50000047ab9 */ /* 0x000fe40000000800 */
[----:B------:R-:W-:-:S13]  /*6030*/  ISETP.LT.AND P0, PT, RZ, UR4, PT ;  /* 0x00000004ff007c0c */ /* 0x000fda000bf01270 */
[----:B------:R-:W-:Y:S05]  /*6040*/  @P0 BRA `(.L_x_4397) ;  /* 0x0000000000400947 */ /* 0x000fea0003800000 */
[----:B------:R-:W2:Y:S02]  /*6050*/  LDL R20, [R1+0x44] ;  /* 0x0000440001147983 */ /* 0x000ea40000100800 */
[----:B--2---:R-:W-:-:S04]  /*6060*/  LEA.HI R0, R20, R20, RZ, 0x1 ;  /* 0x0000001414007211 */ /* 0x004fc800078f08ff */
        /* <DEDUP_REMOVED lines=8> */
.L_x_4400:
[----:B-1----:R1:W2:Y:S02]  /*60f0*/  SYNCS.PHASECHK.TRANS64.TRYWAIT P0, [R17+URZ+0x32400], R0 ;  /* 0x03240000110075a7 */ /* 0x0022a4000800017f */
[----:B--2---:R-:W-:Y:S05]  /*6100*/  @!P0 NANOSLEEP.SYNCS 0x989680 ;  /* 0x009896800000895d */ /* 0x004fea0003900000 */
[----:B------:R-:W2:Y:S02]  /*6110*/  @!P0 SYNCS.PHASECHK.TRANS64 P0, [R17+URZ+0x32400], R0 ;  /* 0x03240000110085a7 */ /* 0x000ea4000800007f */
[----:B--2---:R-:W-:Y:S05]  /*6120*/  @!P0 BRA `(.L_x_4400) ;  /* 0xfffffffc00f08947 */ /* 0x004fea000383ffff */
.L_x_4399:
[----:B------:R-:W-:Y:S05]  /*6130*/  BSYNC B0 ;  /* 0x0000000000007941 */ /* 0x000fea0003800000 */
.L_x_4398:
[----:B------:R-:W-:Y:S05]  /*6140*/  BRA `(.L_x_4401) ;  /* 0x0000002c00e47947 */ /* 0x000fea0003800000 */
.L_x_4397:
[----:B------:R-:W0:Y:S01]  /*6150*/  S2R R0, SR_TID.X ;  /* 0x0000000000007919 */ /* 0x000e220000002100 */
[----:B------:R-:W1:Y:S01]  /*6160*/  LDC.64 R12, c[0x0][0x3d8] ;  /* 0x0000f600ff0c7b82 */ /* 0x000e620000000a00 */
[----:B-----5:R-:W-:Y:S01]  /*6170*/  SHF.R.S32.HI R3, RZ, 0x1f, R23 ;  /* 0x0000001fff037819 */ /* 0x020fe20000011417 */
[----:B------:R-:W-:Y:S01]  /*6180*/  BSSY B6, `(.L_x_4402) ;  /* 0x000003a000067945 */ /* 0x000fe20003800000 */
[----:B------:R-:W-:Y:S02]  /*6190*/  SHF.R.S32.HI R7, RZ, 0x1f, R18 ;  /* 0x0000001fff077819 */ /* 0x000fe40000011412 */
[----:B------:R-:W-:-:S03]  /*61a0*/  LOP3.LUT P0, RZ, R26, 0x3ff, RZ, 0xc0, !PT ;  /* 0x000003ff1aff7812 */ /* 0x000fc6000780c0ff */
[----:B------:R-:W2:Y:S01]  /*61b0*/  LDC.64 R14, c[0x0][0x3e8] ;  /* 0x0000fa00ff0e7b82 */ /* 0x000ea20000000a00 */
[-C--:B-1----:R-:W-:Y:S01]  /*61c0*/  IMAD R5, R7, R12.reuse, RZ ;  /* 0x0000000c07057224 */ /* 0x082fe200078e02ff */
[----:B------:R-:W-:Y:S01]  /*61d0*/  SHF.L.U64.HI R56, R12, 0x6, R13 ;  /* 0x000000060c387819 */ /* 0x000fe2000001020d */
[----:B------:R-:W-:-:S04]  /*61e0*/  IMAD.WIDE.U32 R44, R23, R12, RZ ;  /* 0x0000000c172c7225 */ /* 0x000fc800078e00ff */
[----:B------:R-:W-:Y:S01]  /*61f0*/  IMAD R27, R18, R13, R5 ;  /* 0x0000000d121b7224 */ /* 0x000fe200078e0205 */
[----:B0-----:R-:W-:Y:S01]  /*6200*/  IADD3 R0, R0, -0x80, RZ ;  /* 0xffffff8000007810 */ /* 0x001fe20007ffe0ff */
[-C--:B--2---:R-:W-:Y:S01]  /*6210*/  IMAD R4, R3, R14.reuse, RZ ;  /* 0x0000000e03047224 */ /* 0x084fe200078e02ff */
[----:B------:R-:W-:Y:S01]  /*6220*/  SHF.L.U64.HI R57, R14, 0x6, R15 ;  /* 0x000000060e397819 */ /* 0x000fe2000001020f */
[----:B------:R-:W-:Y:S01]  /*6230*/  IMAD R6, R7, R14, RZ ;  /* 0x0000000e07067224 */ /* 0x000fe200078e02ff */
[----:B------:R-:W-:Y:S01]  /*6240*/  SHF.R.S32.HI R30, RZ, 0x1f, R0 ;  /* 0x0000001fff1e7819 */ /* 0x000fe20000011400 */
[CC--:B------:R-:W-:Y:S02]  /*6250*/  IMAD R47, R23.reuse, R15.reuse, R4 ;  /* 0x0000000f172f7224 */ /* 0x0c0fe400078e0204 */
[----:B------:R-:W-:Y:S01]  /*6260*/  IMAD R29, R18, R15, R6 ;  /* 0x0000000f121d7224 */ /* 0x000fe200078e0206 */
[----:B------:R-:W-:Y:S01]  /*6270*/  LEA.HI R30, R30, R0, RZ, 0x2 ;  /* 0x000000001e1e7211 */ /* 0x000fe200078f10ff */
[----:B------:R-:W-:-:S03]  /*6280*/  IMAD.WIDE.U32 R42, R23, R14, RZ ;  /* 0x0000000e172a7225 */ /* 0x000fc600078e00ff */
[----:B------:R-:W-:Y:S01]  /*6290*/  LOP3.LUT R30, R30, 0xfffffffc, RZ, 0xc0, !PT ;  /* 0xfffffffc1e1e7812 */ /* 0x000fe200078ec0ff */
[----:B------:R-:W-:Y:S02]  /*62a0*/  IMAD.IADD R47, R47, 0x1, R43 ;  /* 0x000000012f2f7824 */ /* 0x000fe400078e022b */
[----:B------:R-:W-:Y:S02]  /*62b0*/  IMAD.SHL.U32 R55, R12, 0x40, RZ ;  /* 0x000000400c377824 */ /* 0x000fe400078e00ff */
[----:B------:R-:W-:Y:S02]  /*62c0*/  IMAD.IADD R30, R0, 0x1, -R30 ;  /* 0x00000001001e7824 */ /* 0x000fe400078e0a1e */
[----:B------:R-:W-:Y:S02]  /*62d0*/  IMAD R0, R3, R12, RZ ;  /* 0x0000000c03007224 */ /* 0x000fe400078e02ff */
[C---:B------:R-:W-:Y:S02]  /*62e0*/  IMAD.SHL.U32 R24, R30.reuse, 0x4, RZ ;  /* 0x000000041e187824 */ /* 0x040fe400078e00ff */
[----:B------:R-:W-:-:S02]  /*62f0*/  IMAD.SHL.U32 R40, R30, 0x8, RZ ;  /* 0x000000081e287824 */ /* 0x000fc400078e00ff */
[----:B------:R-:W-:Y:S01]  /*6300*/  IMAD R3, R23, R13, R0 ;  /* 0x0000000d17037224 */ /* 0x000fe200078e0200 */
[----:B------:R-:W-:Y:S01]  /*6310*/  SHF.R.S32.HI R25, RZ, 0x1f, R24 ;  /* 0x0000001fff197819 */ /* 0x000fe20000011418 */
[----:B------:R-:W-:Y:S01]  /*6320*/  IMAD.SHL.U32 R59, R14, 0x40, RZ ;  /* 0x000000400e3b7824 */ /* 0x000fe200078e00ff */
[----:B------:R-:W-:Y:S01]  /*6330*/  SHF.R.S32.HI R41, RZ, 0x1f, R40 ;  /* 0x0000001fff297819 */ /* 0x000fe20000011428 */
[----:B------:R-:W-:Y:S02]  /*6340*/  IMAD.IADD R23, R3, 0x1, R45 ;  /* 0x0000000103177824 */ /* 0x000fe400078e022d */
[----:B------:R-:W-:-:S04]  /*6350*/  IMAD.WIDE.U32 R4, R18, R12, R24 ;  /* 0x0000000c12047225 */ /* 0x000fc800078e0018 */
[----:B------:R-:W-:Y:S01]  /*6360*/  IMAD.WIDE.U32 R6, R18, R14, R24 ;  /* 0x0000000e12067225 */ /* 0x000fe200078e0018 */
[----:B------:R-:W-:-:S03]  /*6370*/  IADD3 R46, P1, R4, R44, RZ ;  /* 0x0000002c042e7210 */ /* 0x000fc60007f3e0ff */
[----:B------:R-:W-:Y:S01]  /*6380*/  IMAD.WIDE.U32 R8, R18, R12, R40 ;  /* 0x0000000c12087225 */ /* 0x000fe200078e0028 */
[----:B------:R-:W-:Y:S02]  /*6390*/  IADD3 R49, P2, R6, R42, RZ ;  /* 0x0000002a06317210 */ /* 0x000fe40007f5e0ff */
[----:B------:R-:W-:Y:S01]  /*63a0*/  IADD3.X R48, R23, R5, R27, P1, !PT ;  /* 0x0000000517307210 */ /* 0x000fe20000ffe41b */
[----:B------:R-:W-:Y:S01]  /*63b0*/  IMAD.WIDE.U32 R10, R18, R14, R40 ;  /* 0x0000000e120a7225 */ /* 0x000fe200078e0028 */
[----:B------:R-:W-:Y:S02]  /*63c0*/  IADD3 R26, P3, R8, R44, RZ ;  /* 0x0000002c081a7210 */ /* 0x000fe40007f7e0ff */
[----:B------:R-:W-:Y:S02]  /*63d0*/  IADD3.X R50, R47, R7, R29, P2, !PT ;  /* 0x000000072f327210 */ /* 0x000fe400017fe41d */
[----:B------:R-:W-:Y:S02]  /*63e0*/  IADD3 R28, P4, R10, R42, RZ ;  /* 0x0000002a0a1c7210 */ /* 0x000fe40007f9e0ff */
[----:B------:R-:W-:-:S02]  /*63f0*/  IADD3.X R27, R23, R27, R9, P3, !PT ;  /* 0x0000001b171b7210 */ /* 0x000fc40001ffe409 */
[----:B------:R-:W-:Y:S01]  /*6400*/  IADD3.X R29, R47, R29, R11, P4, !PT ;  /* 0x0000001d2f1d7210 */ /* 0x000fe200027fe40b */
[----:B------:R-:W-:Y:S08]  /*6410*/  @!P0 BRA `(.L_x_4403) ;  /* 0x0000000000408947 */ /* 0x000ff00003800000 */
        /* <DEDUP_REMOVED lines=16> */
.L_x_4403:
[----:B------:R-:W-:Y:S05]  /*6520*/  BSYNC B6 ;  /* 0x0000000000067941 */ /* 0x000fea0003800000 */
.L_x_4402:
[----:B------:R-:W0:Y:S01]  /*6530*/  LDC.64 R6, c[0x0][0x3d8] ;  /* 0x0000f600ff067b82 */ /* 0x000e220000000a00 */
[----:B------:R-:W-:Y:S01]  /*6540*/  SHF.R.S32.HI R3, RZ, 0x1f, R225 ;  /* 0x0000001fff037819 */ /* 0x000fe200000114e1 */
[----:B------:R-:W-:Y:S01]  /*6550*/  ULDC.U8 UR4, c[0x0][0x3f0] ;  /* 0x0000fc0000047ab9 */ /* 0x000fe20000000000 */
[----:B------:R-:W-:Y:S01]  /*6560*/  BSSY B0, `(.L_x_4404) ;  /* 0x00002af000007945 */ /* 0x000fe20003800000 */
[----:B------:R-:W-:-:S04]  /*6570*/  ISETP.NE.AND P0, PT, RZ, UR4, PT ;  /* 0x00000004ff007c0c */ /* 0x000fc8000bf05270 */
[----:B------:R-:W1:Y:S01]  /*6580*/  LDC.64 R4, c[0x0][0x3e8] ;  /* 0x0000fa00ff047b82 */ /* 0x000e620000000a00 */
[-C--:B0-----:R-:W-:Y:S02]  /*6590*/  IMAD R0, R3, R6.reuse, RZ ;  /* 0x0000000603007224 */ /* 0x081fe400078e02ff */
[----:B------:R-:W-:-:S04]  /*65a0*/  IMAD.WIDE.U32 R8, R225, R6, RZ ;  /* 0x00000006e1087225 */ /* 0x000fc800078e00ff */
[----:B------:R-:W-:Y:S02]  /*65b0*/  IMAD.SHL.U32 R53, R8, 0x80, RZ ;  /* 0x0000008008357824 */ /* 0x000fe400078e00ff */
[-C--:B-1----:R-:W-:Y:S02]  /*65c0*/  IMAD R12, R3, R4.reuse, RZ ;  /* 0x00000004030c7224 */ /* 0x082fe400078e02ff */
[C---:B------:R-:W-:Y:S02]  /*65d0*/  IMAD R3, R225.reuse, R7, R0 ;  /* 0x00000007e1037224 */ /* 0x040fe400078e0200 */
[----:B------:R-:W-:-:S04]  /*65e0*/  IMAD.WIDE.U32 R10, R225, R4, RZ ;  /* 0x00000004e10a7225 */ /* 0x000fc800078e00ff */
[----:B------:R-:W-:Y:S02]  /*65f0*/  IMAD R13, R225, R5, R12 ;  /* 0x00000005e10d7224 */ /* 0x000fe400078e020c */
[----:B------:R-:W-:Y:S02]  /*6600*/  IMAD.IADD R9, R9, 0x1, R3 ;  /* 0x0000000109097824 */ /* 0x000fe400078e0203 */
[----:B------:R-:W-:Y:S01]  /*6610*/  IMAD R0, R225, -0x80, R224 ;  /* 0xffffff80e1007824 */ /* 0x000fe200078e02e0 */
[----:B------:R-:W-:Y:S01]  /*6620*/  IADD3 R3, R11, R13, RZ ;  /* 0x0000000d0b037210 */ /* 0x000fe20007ffe0ff */
[----:B------:R-:W-:Y:S01]  /*6630*/  IMAD.SHL.U32 R54, R10, 0x80, RZ ;  /* 0x000000800a367824 */ /* 0x000fe200078e00ff */
[----:B------:R-:W-:Y:S02]  /*6640*/  SHF.L.U64.HI R51, R8, 0x7, R9 ;  /* 0x0000000708337819 */ /* 0x000fe40000010209 */
[----:B------:R-:W-:Y:S02]  /*6650*/  SHF.L.U64.HI R52, R10, 0x7, R3 ;  /* 0x000000070a347819 */ /* 0x000fe40000010203 */
[----:B------:R-:W-:Y:S01]  /*6660*/  VIMNMX R9, R0, 0x80, PT ;  /* 0x0000008000097848 */ /* 0x000fe20003fe0100 */
[----:B------:R-:W-:Y:S06]  /*6670*/  @!P0 BRA `(.L_x_4405) ;  /* 0x0000001400688947 */ /* 0x000fec0003800000 */
[----:B------:R-:W0:Y:S01]  /*6680*/  LDC R0, c[0x0][0x428] ;  /* 0x00010a00ff007b82 */ /* 0x000e220000000800 */
[C---:B------:R-:W-:Y:S01]  /*6690*/  ISETP.GE.AND P0, PT, R18.reuse, R9, PT ;  /* 0x000000091200720c */ /* 0x040fe20003f06270 */
[----:B------:R-:W-:Y:S01]  /*66a0*/  VIADD R20, R18, 0x40 ;  /* 0x0000004012147836 */ /* 0x000fe20000000000 */
[----:B------:R-:W-:Y:S01]  /*66b0*/  BSSY B1, `(.L_x_4406) ;  /* 0x000002d000017945 */ /* 0x000fe20003800000 */
[----:B------:R-:W-:Y:S01]  /*66c0*/  IMAD.MOV.U32 R11, RZ, RZ, R23 ;  /* 0x000000ffff0b7224 */ /* 0x000fe200078e0017 */
[----:B------:R-:W-:Y:S01]  /*66d0*/  MOV R13, R47 ;  /* 0x0000002f000d7202 */ /* 0x000fe20000000f00 */
[----:B------:R-:W-:Y:S01]  /*66e0*/  IMAD.MOV.U32 R10, RZ, RZ, R44 ;  /* 0x000000ffff0a7224 */ /* 0x000fe200078e002c */
[----:B------:R-:W-:Y:S01]  /*66f0*/  ISETP.GE.AND P1, PT, R20, R9, PT ;  /* 0x000000091400720c */ /* 0x000fe20003f26270 */
[----:B------:R-:W-:Y:S01]  /*6700*/  IMAD.MOV.U32 R12, RZ, RZ, R42 ;  /* 0x000000ffff0c7224 */ /* 0x000fe200078e002a */
[----:B------:R-:W-:Y:S02]  /*6710*/  CS2R R28, SRZ ;  /* 0x00000000001c7805 */ /* 0x000fe4000001ff00 */
[----:B------:R-:W-:-:S02]  /*6720*/  CS2R R36, SRZ ;  /* 0x0000000000247805 */ /* 0x000fc4000001ff00 */
[----:B------:R-:W-:Y:S02]  /*6730*/  CS2R R32, SRZ ;  /* 0x0000000000207805 */ /* 0x000fe4000001ff00 */
[----:B------:R-:W-:Y:S02]  /*6740*/  CS2R R38, SRZ ;  /* 0x0000000000267805 */ /* 0x000fe4000001ff00 */
[----:B------:R-:W-:Y:S02]  /*6750*/  CS2R R20, SRZ ;  /* 0x0000000000147805 */ /* 0x000fe4000001ff00 */
[----:B------:R-:W-:Y:S02]  /*6760*/  CS2R R26, SRZ ;  /* 0x00000000001a7805 */ /* 0x000fe4000001ff00 */
[----:B------:R-:W-:Y:S02]  /*6770*/  CS2R R34, SRZ ;  /* 0x0000000000227805 */ /* 0x000fe4000001ff00 */
[----:B0-----:R-:W-:Y:S01]  /*6780*/  ISETP.NE.AND P2, PT, R0, 0x1, PT ;  /* 0x000000010000780c */ /* 0x001fe20003f45270 */
[----:B------:R-:W-:-:S04]  /*6790*/  IMAD R0, R225, 0x80, R18 ;  /* 0x00000080e1007824 */ /* 0x000fc800078e0212 */
[----:B------:R-:W-:Y:S01]  /*67a0*/  IMAD R3, R30, 0x40, R0 ;  /* 0x000000401e037824 */ /* 0x000fe200078e0200 */
[----:B------:R-:W-:-:S07]  /*67b0*/  CS2R R30, SRZ ;  /* 0x00000000001e7805 */ /* 0x000fce000001ff00 */
[----:B------:R-:W0:Y:S08]  /*67c0*/  @P2 LDC R8, c[0x0][0x42c] ;  /* 0x00010b00ff082b82 */ /* 0x000e300000000800 */
[----:B------:R-:W1:Y:S01]  /*67d0*/  @P2 LDC R15, c[0x0][0x430] ;  /* 0x00010c00ff0f2b82 */ /* 0x000e620000000800 */
[----:B0-----:R-:W-:-:S05]  /*67e0*/  @P2 IMAD.HI.U32 R0, R3, R8, RZ ;  /* 0x0000000803002227 */ /* 0x001fca00078e00ff */
[----:B-1----:R-:W-:-:S04]  /*67f0*/  @P2 SHF.R.U32.HI R3, RZ, R15, R0 ;  /* 0x0000000fff032219 */ /* 0x002fc80000011600 */
        /* <DEDUP_REMOVED lines=17> */
[----:B------:R-:W-:Y:S02]  /*6910*/  CS2R R32, SRZ ;  /* 0x0000000000207805 */ /* 0x000fe4000001ff00 */
[C---:B------:R-:W-:Y:S01]  /*6920*/  LEA R14, P3, R0.reuse, UR4, 0x1 ;  /* 0x00000004000e7c11 */ /* 0x040fe2000f8608ff */
[----:B------:R0:W5:Y:S03]  /*6930*/  @!P5 LDG.E.64 R38, desc[UR52][R8.64] ;  /* 0x000000340826d981 */ /* 0x000166000c1e1b00 */
[----:B------:R-:W-:Y:S01]  /*6940*/  LEA.HI.X R15, R0, UR5, R15, 0x1, P3 ;  /* 0x00000005000f7c11 */ /* 0x000fe200098f0c0f */
[----:B------:R0:W5:Y:S04]  /*6950*/  @!P2 LDG.E.64 R34, desc[UR52][R8.64+0x20] ;  /* 0x000020340822a981 */ /* 0x000168000c1e1b00 */
[----:B------:R0:W5:Y:S04]  /*6960*/  @!P5 LDG.E.64 R36, desc[UR52][R14.64] ;  /* 0x000000340e24d981 */ /* 0x000168000c1e1b00 */
[----:B------:R0:W5:Y:S02]  /*6970*/  @!P2 LDG.E.64 R32, desc[UR52][R14.64+0x20] ;  /* 0x000020340e20a981 */ /* 0x000164000c1e1b00 */
.L_x_4407:
[----:B------:R-:W-:Y:S05]  /*6980*/  BSYNC B1 ;  /* 0x0000000000017941 */ /* 0x000fea0003800000 */
.L_x_4406:
[----:B------:R-:W-:Y:S04]  /*6990*/  BSSY B1, `(.L_x_4408) ;  /* 0x0000018000017945 */ /* 0x000fe80003800000 */
[----:B------:R-:W-:Y:S05]  /*69a0*/  @P1 BRA `(.L_x_4409) ;  /* 0x0000000000581947 */ /* 0x000fea0003800000 */
[----:B------:R-:W-:Y:S01]  /*69b0*/  IADD3 R0, P4, P5, R49, R59, R54 ;  /* 0x0000003b31007210 */ /* 0x000fe20007d9e036 */
[----:B0-----:R-:W-:Y:S01]  /*69c0*/  VIADD R8, R24, 0x10 ;  /* 0x0000001018087836 */ /* 0x001fe20000000000 */
        /* <DEDUP_REMOVED lines=10> */
[C---:B------:R-:W-:Y:S02]  /*6a70*/  LEA R8, P2, R9.reuse, UR6, 0x1 ;  /* 0x0000000609087c11 */ /* 0x040fe4000f8408ff */
[----:B------:R-:W-:Y:S02]  /*6a80*/  CS2R R28, SRZ ;  /* 0x00000000001c7805 */ /* 0x000fe4000001ff00 */
[----:B------:R-:W-:Y:S02]  /*6a90*/  LEA R14, P3, R0, UR4, 0x1 ;  /* 0x00000004000e7c11 */ /* 0x000fe4000f8608ff */
[----:B------:R-:W-:Y:S02]  /*6aa0*/  LEA.HI.X R9, R9, UR7, R20, 0x1, P2 ;  /* 0x0000000709097c11 */ /* 0x000fe400090f0c14 */
[----:B------:R-:W-:-:S02]  /*6ab0*/  CS2R R20, SRZ ;  /* 0x0000000000147805 */ /* 0x000fc4000001ff00 */
[----:B------:R-:W-:Y:S01]  /*6ac0*/  LEA.HI.X R15, R0, UR5, R15, 0x1, P3 ;  /* 0x00000005000f7c11 */ /* 0x000fe200098f0c0f */
[----:B------:R1:W5:Y:S04]  /*6ad0*/  @!P4 LDG.E.64 R30, desc[UR52][R8.64] ;  /* 0x00000034081ec981 */ /* 0x000368000c1e1b00 */
[----:B------:R1:W5:Y:S04]  /*6ae0*/  @!P5 LDG.E.64 R26, desc[UR52][R8.64+0x20] ;  /* 0x00002034081ad981 */ /* 0x000368000c1e1b00 */
[----:B------:R1:W5:Y:S04]  /*6af0*/  @!P4 LDG.E.64 R28, desc[UR52][R14.64] ;  /* 0x000000340e1cc981 */ /* 0x000368000c1e1b00 */
[----:B------:R1:W5:Y:S02]  /*6b00*/  @!P5 LDG.E.64 R20, desc[UR52][R14.64+0x20] ;  /* 0x000020340e14d981 */ /* 0x000364000c1e1b00 */
.L_x_4409:
[----:B------:R-:W-:Y:S05]  /*6b10*/  BSYNC B1 ;  /* 0x0000000000017941 */ /* 0x000fea0003800000 */
.L_x_4408:
[----:B------:R-:W2:Y:S04]  /*6b20*/  LDL R47, [R1+0x4c] ;  /* 0x00004c00012f7983 */ /* 0x000ea80000100800 */
[----:B01----:R-:W3:Y:S01]  /*6b30*/  LDL R14, [R1+0x44] ;  /* 0x00004400010e7983 */ /* 0x003ee20000100800 */
[C---:B------:R-:W-:Y:S01]  /*6b40*/  IMAD.WIDE.U32 R10, R3.reuse, R6, R10 ;  /* 0x00000006030a7225 */ /* 0x040fe200078e000a */
[----:B------:R-:W-:Y:S01]  /*6b50*/  ULDC.64 UR4, c[0x0][0x3c8] ;  /* 0x0000f20000047ab9 */ /* 0x000fe20000000a00 */
[----:B------:R-:W-:Y:S02]  /*6b60*/  ULDC.64 UR6, c[0x0][0x3e0] ;  /* 0x0000f80000067ab9 */ /* 0x000fe40000000a00 */
[----:B------:R-:W-:-:S04]  /*6b70*/  IMAD.WIDE.U32 R12, R3, R4, R12 ;  /* 0x00000004030c7225 */ /* 0x000fc800078e000c */
[C---:B------:R-:W-:Y:S02]  /*6b80*/  IMAD R6, R23.reuse, R6, RZ ;  /* 0x0000000617067224 */ /* 0x040fe400078e02ff */
[----:B------:R-:W-:Y:S02]  /*6b90*/  IMAD R4, R23, R4, RZ ;  /* 0x0000000417047224 */ /* 0x000fe400078e02ff */
[C---:B------:R-:W-:Y:S02]  /*6ba0*/  IMAD R7, R3.reuse, R7, R6 ;  /* 0x0000000703077224 */ /* 0x040fe400078e0206 */
[----:B------:R-:W-:Y:S01]  /*6bb0*/  IMAD R3, R3, R5, R4 ;  /* 0x0000000503037224 */ /* 0x000fe200078e0204 */
[----:B------:R-:W-:Y:S01]  /*6bc0*/  LEA R4, P2, R10, UR4, 0x1 ;  /* 0x000000040a047c11 */ /* 0x000fe2000f8408ff */
[----:B------:R-:W-:Y:S02]  /*6bd0*/  IMAD.IADD R5, R11, 0x1, R7 ;  /* 0x000000010b057824 */ /* 0x000fe400078e0207 */
[----:B------:R-:W-:Y:S01]  /*6be0*/  IMAD.IADD R3, R13, 0x1, R3 ;  /* 0x000000010d037824 */ /* 0x000fe200078e0203 */
[----:B------:R-:W-:-:S02]  /*6bf0*/  UMOV UR4, 0xffffffff ;  /* 0xffffffff00047882 */ /* 0x000fc40000000000 */
[----:B------:R-:W-:Y:S01]  /*6c00*/  LEA.HI.X R5, R10, UR5, R5, 0x1, P2 ;  /* 0x000000050a057c11 */ /* 0x000fe200090f0c05 */
[----:B--2---:R-:W-:Y:S01]  /*6c10*/  IMAD.SHL.U32 R8, R47, 0x40, RZ ;  /* 0x000000402f087824 */ /* 0x004fe200078e00ff */
[----:B---3--:R-:W-:-:S04]  /*6c20*/  LEA.HI R0, R14, R14, RZ, 0x1 ;  /* 0x0000000e0e007211 */ /* 0x008fc800078f08ff */
[----:B------:R-:W-:Y:S02]  /*6c30*/  LOP3.LUT R9, R8, 0x1c0, RZ, 0xc0, !PT ;  /* 0x000001c008097812 */ /* 0x000fe400078ec0ff */
[----:B------:R-:W-:Y:S02]  /*6c40*/  LOP3.LUT R8, R0, 0xfffffffe, RZ, 0xc0, !PT ;  /* 0xfffffffe00087812 */ /* 0x000fe400078ec0ff */
[----:B------:R-:W-:Y:S02]  /*6c50*/  LEA R0, P3, R12, UR6, 0x1 ;  /* 0x000000060c007c11 */ /* 0x000fe4000f8608ff */
[----:B------:R-:W-:Y:S01]  /*6c60*/  LOP3.LUT R40, R9, 0x18, R40, 0xf8, !PT ;  /* 0x0000001809287812 */ /* 0x000fe200078ef828 */
[----:B------:R-:W-:Y:S01]  /*6c70*/  IMAD.IADD R8, R14, 0x1, -R8 ;  /* 0x000000010e087824 */ /* 0x000fe200078e0a08 */
[----:B------:R-:W-:Y:S02]  /*6c80*/  SHF.R.U32.HI R9, RZ, 0x3, R9 ;  /* 0x00000003ff097819 */ /* 0x000fe40000011609 */
[----:B------:R-:W-:-:S02]  /*6c90*/  LEA.HI.X R3, R12, UR7, R3, 0x1, P3 ;  /* 0x000000070c037c11 */ /* 0x000fc400098f0c03 */
[----:B------:R-:W-:Y:S02]  /*6ca0*/  LOP3.LUT R9, R40, R9, RZ, 0x3c, !PT ;  /* 0x0000000928097212 */ /* 0x000fe400078e3cff */
[----:B------:R-:W-:Y:S01]  /*6cb0*/  SHF.L.U32 R6, R8, 0x1f, RZ ;  /* 0x0000001f08067819 */ /* 0x000fe200000006ff */
[----:B------:R-:W-:Y:S06]  /*6cc0*/  BRA.DIV UR4, `(.L_x_4410) ;  /* 0x0000013a046c7947 */ /* 0x000fec000b800000 */
.L_x_4602:
[----:B------:R-:W-:-:S03]  /*6cd0*/  UMOV UR4, 0xffffffff ;  /* 0xffffffff00047882 */ /* 0x000fc60000000000 */
[----:B------:R-:W-:Y:S05]  /*6ce0*/  BRA.DIV UR4, `(.L_x_4411) ;  /* 0x0000013a048c7947 */ /* 0x000fea000b800000 */
.L_x_4605:
[----:B------:R-:W-:-:S03]  /*6cf0*/  UMOV UR4, 0xffffffff ;  /* 0xffffffff00047882 */ /* 0x000fc60000000000 */
[----:B------:R-:W-:Y:S05]  /*6d00*/  BRA.DIV UR4, `(.L_x_4412) ;  /* 0x0000013a04ac7947 */ /* 0x000fea000b800000 */
.L_x_4608:
[----:B------:R-:W-:-:S03]  /*6d10*/  UMOV UR4, 0xffffffff ;  /* 0xffffffff00047882 */ /* 0x000fc60000000000 */
[----:B------:R-:W-:Y:S05]  /*6d20*/  BRA.DIV UR4, `(.L_x_4413) ;  /* 0x0000013a04cc7947 */ /* 0x000fea000b800000 */
.L_x_4611:
[----:B------:R-:W-:-:S03]  /*6d30*/  UMOV UR4, 0xffffffff ;  /* 0xffffffff00047882 */ /* 0x000fc60000000000 */
[----:B------:R-:W-:Y:S05]  /*6d40*/  BRA.DIV UR4, `(.L_x_4414) ;  /* 0x0000013a04ec7947 */ /* 0x000fea000b800000 */
.L_x_4614:
[----:B------:R-:W-:-:S03]  /*6d50*/  UMOV UR4, 0xffffffff ;  /* 0xffffffff00047882 */ /* 0x000fc60000000000 */
[----:B------:R-:W-:Y:S05]  /*6d60*/  BRA.DIV UR4, `(.L_x_4415) ;  /* 0x0000013e040c7947 */ /* 0x000fea000b800000 */
.L_x_4617:
[----:B------:R-:W-:-:S03]  /*6d70*/  UMOV UR4, 0xffffffff ;  /* 0xffffffff00047882 */ /* 0x000fc60000000000 */
[----:B------:R-:W-:Y:S05]  /*6d80*/  BRA.DIV UR4, `(.L_x_4416) ;  /* 0x0000013e042c7947 */ /* 0x000fea000b800000 */
.L_x_4620:
[----:B------:R-:W-:-:S03]  /*6d90*/  UMOV UR4, 0xffffffff ;  /* 0xffffffff00047882 */ /* 0x000fc60000000000 */
[----:B------:R-:W-:Y:S05]  /*6da0*/  BRA.DIV UR4, `(.L_x_4417) ;  /* 0x0000013e044c7947 */ /* 0x000fea000b800000 */
.L_x_4623:
[----:B------:R-:W0:Y:S01]  /*6db0*/  S2R R7, SR_TID.X ;  /* 0x0000000000077919 */ /* 0x000e220000002100 */
[----:B------:R-:W1:Y:S01]  /*6dc0*/  SYNCS.PHASECHK.TRANS64.TRYWAIT P2, [R17+URZ+0x32400], R6 ;  /* 0x03240006110075a7 */ /* 0x000e62000804017f */
[----:B-----5:R-:W-:Y:S01]  /*6dd0*/  IMAD.MOV.U32 R3, RZ, RZ, R37 ;  /* 0x000000ffff037224 */ /* 0x020fe200078e0025 */
[----:B------:R-:W-:Y:S01]  /*6de0*/  MOV R0, R36 ;  /* 0x0000002400007202 */ /* 0x000fe20000000f00 */
[----:B------:R-:W-:Y:S01]  /*6df0*/  IMAD.MOV.U32 R4, RZ, RZ, R32 ;  /* 0x000000ffff047224 */ /* 0x000fe200078e0020 */
[----:B------:R-:W-:Y:S01]  /*6e00*/  LOP3.LUT P3, RZ, R47, 0x4, RZ, 0xc0, !PT ;  /* 0x000000042fff7812 */ /* 0x000fe2000786c0ff */
[----:B------:R-:W-:Y:S01]  /*6e10*/  IMAD.MOV.U32 R5, RZ, RZ, R33 ;  /* 0x000000ffff057224 */ /* 0x000fe200078e0021 */
[----:B------:R-:W-:Y:S01]  /*6e20*/  PRMT R15, R0, 0x7610, R15 ;  /* 0x00007610000f7816 */ /* 0x000fe2000000000f */
[----:B------:R-:W-:Y:S01]  /*6e30*/  BSSY B1, `(.L_x_4418) ;  /* 0x0000020000017945 */ /* 0x000fe20003800000 */
[----:B------:R-:W-:Y:S01]  /*6e40*/  PRMT R41, R3, 0x5410, R4 ;  /* 0x0000541003297816 */ /* 0x000fe20000000004 */
[----:B------:R-:W-:Y:S01]  /*6e50*/  IMAD.MOV.U32 R3, RZ, RZ, R38 ;  /* 0x000000ffff037224 */ /* 0x000fe200078e0026 */
[----:B------:R-:W-:Y:S01]  /*6e60*/  PRMT R42, R5, 0x7610, R42 ;  /* 0x00007610052a7816 */ /* 0x000fe2000000002a */
[----:B------:R-:W-:-:S02]  /*6e70*/  IMAD.MOV.U32 R5, RZ, RZ, R34 ;  /* 0x000000ffff057224 */ /* 0x000fc400078e0022 */
[----:B------:R-:W-:Y:S01]  /*6e80*/  IMAD.MOV.U32 R4, RZ, RZ, R39 ;  /* 0x000000ffff047224 */ /* 0x000fe200078e0027 */
[----:B------:R-:W-:Y:S02]  /*6e90*/  PRMT R13, R3, 0x7610, R13 ;  /* 0x00007610030d7816 */ /* 0x000fe4000000000d */
[----:B------:R-:W-:Y:S01]  /*6ea0*/  PRMT R43, R5, 0x7610, R43 ;  /* 0x00007610052b7816 */ /* 0x000fe2000000002b */
[----:B------:R-:W-:Y:S01]  /*6eb0*/  IMAD.MOV.U32 R5, RZ, RZ, R35 ;  /* 0x000000ffff057224 */ /* 0x000fe200078e0023 */
[----:B------:R-:W-:-:S04]  /*6ec0*/  PRMT R42, R42, 0x5410, R4 ;  /* 0x000054102a2a7816 */ /* 0x000fc80000000004 */
[----:B------:R-:W-:Y:S01]  /*6ed0*/  PRMT R43, R43, 0x5410, R5 ;  /* 0x000054102b2b7816 */ /* 0x000fe20000000005 */
[----:B------:R-:W-:Y:S02]  /*6ee0*/  IMAD.MOV.U32 R5, RZ, RZ, R21 ;  /* 0x000000ffff057224 */ /* 0x000fe400078e0015 */
[----:B0-----:R-:W-:-:S05]  /*6ef0*/  VIADD R10, R7, 0xffffff80 ;  /* 0xffffff80070a7836 */ /* 0x001fca0000000000 */
[----:B------:R-:W-:-:S04]  /*6f00*/  SHF.R.S32.HI R7, RZ, 0x1f, R10 ;  /* 0x0000001fff077819 */ /* 0x000fc8000001140a */
[----:B------:R-:W-:-:S04]  /*6f10*/  LEA.HI R7, R7, R10, RZ, 0x5 ;  /* 0x0000000a07077211 */ /* 0x000fc800078f28ff */
[----:B------:R-:W-:-:S05]  /*6f20*/  SHF.R.S32.HI R7, RZ, 0x5, R7 ;  /* 0x00000005ff077819 */ /* 0x000fca0000011407 */
[----:B------:R-:W-:Y:S02]  /*6f30*/  IMAD R0, R7, 0x200, R9 ;  /* 0x0000020007007824 */ /* 0x000fe400078e0209 */
[----:B------:R-:W-:Y:S02]  /*6f40*/  IMAD.MOV.U32 R7, RZ, RZ, R28 ;  /* 0x000000ffff077224 */ /* 0x000fe400078e001c */
[----:B------:R-:W-:Y:S01]  /*6f50*/  IMAD.MOV.U32 R9, RZ, RZ, R29 ;  /* 0x000000ffff097224 */ /* 0x000fe200078e001d */
[----:B------:R-:W-:-:S04]  /*6f60*/  LEA R3, R0, R17, 0x1 ;  /* 0x0000001100037211 */ /* 0x000fc800078e08ff */
[----:B------:R-:W-:Y:S01]  /*6f70*/  PRMT R44, R7, 0x5410, R9 ;  /* 0x00005410072c7816 */ /* 0x000fe20000000009 */
[C---:B------:R-:W-:Y:S01]  /*6f80*/  VIADD R4, R3.reuse, 0x18400 ;  /* 0x0001840003047836 */ /* 0x040fe20000000000 */
[----:B------:R-:W-:Y:S01]  /*6f90*/  MOV R7, R30 ;  /* 0x0000001e00077202 */ /* 0x000fe20000000f00 */
[----:B------:R-:W-:Y:S02]  /*6fa0*/  VIADD R0, R3, 0x18440 ;  /* 0x0001844003007836 */ /* 0x000fe40000000000 */
[----:B------:R-:W-:Y:S02]  /*6fb0*/  @P3 VIADD R0, R4, 0xffffffc0 ;  /* 0xffffffc004003836 */ /* 0x000fe40000000000 */
[----:B------:R-:W-:Y:S02]  /*6fc0*/  IMAD.MOV.U32 R4, RZ, RZ, R20 ;  /* 0x000000ffff047224 */ /* 0x000fe400078e0014 */
[----:B------:R-:W-:-:S03]  /*6fd0*/  IMAD.MOV.U32 R9, RZ, RZ, R31 ;  /* 0x000000ffff097224 */ /* 0x000fc600078e001f */
[----:B------:R-:W-:Y:S01]  /*6fe0*/  PRMT R45, R4, 0x5410, R5 ;  /* 0x00005410042d7816 */ /* 0x000fe20000000005 */
[----:B------:R-:W-:Y:S01]  /*6ff0*/  IMAD.MOV.U32 R4, RZ, RZ, R26 ;  /* 0x000000ffff047224 */ /* 0x000fe200078e001a */
[----:B------:R-:W-:Y:S01]  /*7000*/  PRMT R46, R7, 0x5410, R9 ;  /* 0x00005410072e7816 */ /* 0x000fe20000000009 */
[----:B------:R-:W-:Y:S01]  /*7010*/  IMAD.MOV.U32 R5, RZ, RZ, R27 ;  /* 0x000000ffff057224 */ /* 0x000fe200078e001b */
[----:B-1----:R-:W-:Y:S06]  /*7020*/  @!P2 BRA `(.L_x_4419) ;  /* 0x0000013800d4a947 */ /* 0x002fec0003800000 */
.L_x_4624:
[----:B------:R-:W-:Y:S05]  /*7030*/  BSYNC B1 ;  /* 0x0000000000017941 */ /* 0x000fea0003800000 */
.L_x_4418:
[----:B------:R-:W-:Y:S01]  /*7040*/  BSSY B1, `(.L_x_4420) ;  /* 0x000005f000017945 */ /* 0x000fe20003800000 */
[----:B------:R-:W-:-:S03]  /*7050*/  PRMT R47, R4, 0x5410, R5 ;  /* 0x00005410042f7816 */ /* 0x000fc60000000005 */
[----:B------:R-:W-:Y:S05]  /*7060*/  @P0 BRA `(.L_x_4421) ;  /* 0x0000000400700947 */ /* 0x000fea0003800000 */
[----:B------:R-:W1:Y:S01]  /*7070*/  LDC R5, c[0x0][0x3d4] ;  /* 0x0000f500ff057b82 */ /* 0x000e620000000800 */
[C---:B------:R-:W-:Y:S01]  /*7080*/  VIADD R4, R24.reuse, 0x10 ;  /* 0x0000001018047836 */ /* 0x040fe20000000000 */
[----:B------:R-:W-:Y:S01]  /*7090*/  BSSY B2, `(.L_x_4422) ;  /* 0x000002e000027945 */ /* 0x000fe20003800000 */
[----:B-1----:R-:W-:-:S03]  /*70a0*/  ISETP.GE.AND P0, PT, R24, R5, PT ;  /* 0x000000051800720c */ /* 0x002fc60003f06270 */
[----:B------:R-:W-:-:S10]  /*70b0*/  ISETP.GE.AND P2, PT, R4, R5, PT ;  /* 0x000000050400720c */ /* 0x000fd40003f46270 */
[----:B------:R-:W-:Y:S05]  /*70c0*/  @P0 BRA `(.L_x_4423) ;  /* 0x0000000000a80947 */ /* 0x000fea0003800000 */
[----:B0-----:R-:W0:Y:S01]  /*70d0*/  LDS.128 R4, [R3+0x18400] ;  /* 0x0184000003047984 */ /* 0x001e220000000c00 */
        /* <DEDUP_REMOVED lines=8> */
[----:B0-----:R-:W-:-:S02]  /*7160*/  HADD2.F32 R11, -RZ, R7.H0_H0 ;  /* 0x20000007ff0b7230 */ /* 0x001fc40000004100 */
[----:B------:R-:W-:Y:S02]  /*7170*/  HADD2.F32 R12, -RZ, R7.H1_H1 ;  /* 0x30000007ff0c7230 */ /* 0x000fe40000004100 */
[--C-:B------:R-:W-:Y:S02]  /*7180*/  HADD2.F32 R7, -RZ, R4.reuse.H0_H0 ;  /* 0x20000004ff077230 */ /* 0x100fe40000004100 */
[----:B------:R-:W-:Y:S02]  /*7190*/  HADD2.F32 R4, -RZ, R4.H1_H1 ;  /* 0x30000004ff047230 */ /* 0x000fe40000004100 */
[C---:B------:R-:W-:Y:S01]  /*71a0*/  FMUL.FTZ R36, R12.reuse, R23 ;  /* 0x000000170c247220 */ /* 0x040fe20000410000 */
[-C--:B------:R-:W-:Y:S01]  /*71b0*/  FMUL.FTZ R38, R12, R14.reuse ;  /* 0x0000000e0c267220 */ /* 0x080fe20000410000 */
[--C-:B------:R-:W-:Y:S02]  /*71c0*/  HADD2.F32 R9, -RZ, R6.reuse.H0_H0 ;  /* 0x20000006ff097230 */ /* 0x100fe40000004100 */
[----:B------:R-:W-:Y:S01]  /*71d0*/  FMUL.FTZ R12, R4, R15 ;  /* 0x0000000f040c7220 */ /* 0x000fe20000410000 */
[----:B------:R-:W-:Y:S01]  /*71e0*/  FFMA.FTZ R37, R11, R14, -R36 ;  /* 0x0000000e0b257223 */ /* 0x000fe20000010824 */
[----:B------:R-:W-:-:S02]  /*71f0*/  HADD2.F32 R10, -RZ, R6.H1_H1 ;  /* 0x30000006ff0a7230 */ /* 0x000fc40000004100 */
[-C--:B------:R-:W-:Y:S01]  /*7200*/  FMUL.FTZ R36, R4, R13.reuse ;  /* 0x0000000d04247220 */ /* 0x080fe20000410000 */
[----:B------:R-:W-:Y:S01]  /*7210*/  FFMA.FTZ R14, R7, R13, -R12 ;  /* 0x0000000d070e7223 */ /* 0x000fe2000001080c */
[----:B------:R-:W-:Y:S02]  /*7220*/  HADD2.F32 R6, -RZ, R5.H0_H0 ;  /* 0x20000005ff067230 */ /* 0x000fe40000004100 */
[----:B------:R-:W-:Y:S01]  /*7230*/  FFMA.FTZ R38, R11, R23, R38 ;  /* 0x000000170b267223 */ /* 0x000fe20000010026 */
[----:B------:R-:W-:Y:S02]  /*7240*/  HADD2.F32 R13, -RZ, R41.H0_H0 ;  /* 0x20000029ff0d7230 */ /* 0x000fe40000004100 */
[----:B------:R-:W-:Y:S01]  /*7250*/  FFMA.FTZ R15, R7, R15, R36 ;  /* 0x0000000f070f7223 */ /* 0x000fe20000010024 */
[----:B------:R-:W-:Y:S02]  /*7260*/  HADD2.F32 R5, -RZ, R5.H1_H1 ;  /* 0x30000005ff057230 */ /* 0x000fe40000004100 */
[----:B------:R-:W-:-:S02]  /*7270*/  HADD2.F32 R11, -RZ, R42.H1_H1 ;  /* 0x3000002aff0b7230 */ /* 0x000fc40000004100 */
[C---:B------:R-:W-:Y:S01]  /*7280*/  FMUL.FTZ R36, R10.reuse, R13 ;  /* 0x0000000d0a247220 */ /* 0x040fe20000410000 */
[----:B------:R-:W-:Y:S02]  /*7290*/  HADD2.F32 R12, -RZ, R39.H0_H0 ;  /* 0x20000027ff0c7230 */ /* 0x000fe40000004100 */
[----:B------:R-:W-:Y:S02]  /*72a0*/  HADD2.F32 R4, -RZ, R40.H0_H0 ;  /* 0x20000028ff047230 */ /* 0x000fe40000004100 */
[-C--:B------:R-:W-:Y:S01]  /*72b0*/  FMUL.FTZ R10, R10, R11.reuse ;  /* 0x0000000b0a0a7220 */ /* 0x080fe20000410000 */
[----:B------:R-:W-:Y:S01]  /*72c0*/  FFMA.FTZ R36, R9, R11, -R36 ;  /* 0x0000000b09247223 */ /* 0x000fe20000010824 */
[C---:B------:R-:W-:Y:S01]  /*72d0*/  FMUL.FTZ R7, R5.reuse, R12 ;  /* 0x0000000c05077220 */ /* 0x040fe20000410000 */
[-C--:B------:R-:W-:Y:S01]  /*72e0*/  FMUL.FTZ R23, R5, R4.reuse ;  /* 0x0000000405177220 */ /* 0x080fe20000410000 */
[----:B------:R-:W-:Y:S02]  /*72f0*/  FFMA.FTZ R9, R9, R13, R10 ;  /* 0x0000000d09097223 */ /* 0x000fe4000001000a */
[----:B------:R-:W-:Y:S01]  /*7300*/  FFMA.FTZ R5, R6, R4, -R7 ;  /* 0x0000000406057223 */ /* 0x000fe20000010807 */
[----:B------:R-:W-:Y:S01]  /*7310*/  F2FP.F16.F32.PACK_AB R7, R38, R37 ;  /* 0x000000252607723e */ /* 0x000fe200000000ff */
[----:B------:R-:W-:Y:S01]  /*7320*/  FFMA.FTZ R12, R6, R12, R23 ;  /* 0x0000000c060c7223 */ /* 0x000fe20000010017 */
[----:B------:R-:W-:-:S02]  /*7330*/  F2FP.F16.F32.PACK_AB R4, R15, R14 ;  /* 0x0000000e0f04723e */ /* 0x000fc400000000ff */
[----:B------:R-:W-:Y:S02]  /*7340*/  F2FP.F16.F32.PACK_AB R6, R9, R36 ;  /* 0x000000240906723e */ /* 0x000fe400000000ff */
[----:B------:R-:W-:-:S05]  /*7350*/  F2FP.F16.F32.PACK_AB R5, R12, R5 ;  /* 0x000000050c05723e */ /* 0x000fca00000000ff */
[----:B------:R1:W-:Y:S02]  /*7360*/  STS.128 [R3+0x18400], R4 ;  /* 0x0184000403007388 */ /* 0x0003e40000000c00 */
.L_x_4423:
[----:B------:R-:W-:Y:S05]  /*7370*/  BSYNC B2 ;  /* 0x0000000000027941 */ /* 0x000fea0003800000 */
.L_x_4422:
[----:B------:R-:W-:Y:S05]  /*7380*/  @P2 BRA `(.L_x_4421) ;  /* 0x0000000000a82947 */ /* 0x000fea0003800000 */
[----:B01----:R-:W0:Y:S01]  /*7390*/  LDS.128 R4, [R0] ;  /* 0x0000000000047984 */ /* 0x003e220000000c00 */
[----:B------:R-:W-:Y:S01]  /*73a0*/  SHF.R.U32.HI R14, RZ, 0x10, R35 ;  /* 0x00000010ff0e7819 */ /* 0x000fe20000011623 */
[----:B------:R-:W-:Y:S01]  /*73b0*/  HADD2.F32 R15, -RZ, R41.H1_H1 ;  /* 0x30000029ff0f7230 */ /* 0x000fe20000004100 */
        /* <DEDUP_REMOVED lines=18> */
[--C-:B------:R-:W-:Y:S02]  /*74e0*/  HADD2.F32 R6, -RZ, R5.reuse.H0_H0 ;  /* 0x20000005ff067230 */ /* 0x100fe40000004100 */
        /* <DEDUP_REMOVED lines=19> */
[----:B------:R2:W-:Y:S02]  /*7620*/  STS.128 [R0], R4 ;  /* 0x0000000400007388 */ /* 0x0005e40000000c00 */
.L_x_4421:
[----:B------:R-:W-:Y:S05]  /*7630*/  BSYNC B1 ;  /* 0x0000000000017941 */ /* 0x000fea0003800000 */
.L_x_4420:
[----:B------:R-:W-:Y:S05]  /*7640*/  @P1 BRA `(.L_x_4424) ;  /* 0x0000001800801947 */ /* 0x000fea0003800000 */
[----:B-12---:R-:W1:Y:S01]  /*7650*/  LDC R5, c[0x0][0x3d4] ;  /* 0x0000f500ff057b82 */ /* 0x006e620000000800 */
        /* <DEDUP_REMOVED lines=19> */
[----:B------:R-:W-:Y:S01]  /*7790*/  FMUL.FTZ R28, R12, R14 ;  /* 0x0000000e0c1c7220 */ /* 0x000fe20000410000 */
[--C-:B------:R-:W-:Y:S02]  /*77a0*/  HADD2.F32 R9, -RZ, R6.reuse.H0_H0 ;  /* 0x20000006ff097230 */ /* 0x100fe40000004100 */
[----:B------:R-:W-:Y:S01]  /*77b0*/  FMUL.FTZ R12, R4, R15 ;  /* 0x0000000f040c7220 */ /* 0x000fe20000410000 */
[----:B------:R-:W-:-:S02]  /*77c0*/  HADD2.F32 R10, -RZ, R6.H1_H1 ;  /* 0x30000006ff0a7230 */ /* 0x000fc40000004100 */
[----:B------:R-:W-:Y:S01]  /*77d0*/  FFMA.FTZ R25, R11, R14, -R24 ;  /* 0x0000000e0b197223 */ /* 0x000fe20000010818 */
[--C-:B------:R-:W-:Y:S02]  /*77e0*/  HADD2.F32 R6, -RZ, R5.reuse.H0_H0 ;  /* 0x20000005ff067230 */ /* 0x100fe40000004100 */
[-C--:B------:R-:W-:Y:S01]  /*77f0*/  FMUL.FTZ R24, R4, R13.reuse ;  /* 0x0000000d04187220 */ /* 0x080fe20000410000 */
[----:B------:R-:W-:Y:S01]  /*7800*/  FFMA.FTZ R14, R7, R13, -R12 ;  /* 0x0000000d070e7223 */ /* 0x000fe2000001080c */
[----:B------:R-:W-:Y:S02]  /*7810*/  HADD2.F32 R5, -RZ, R5.H1_H1 ;  /* 0x30000005ff057230 */ /* 0x000fe40000004100 */
[----:B------:R-:W-:Y:S01]  /*7820*/  FFMA.FTZ R28, R11, R23, R28 ;  /* 0x000000170b1c7223 */ /* 0x000fe2000001001c */
[----:B------:R-:W-:Y:S02]  /*7830*/  HADD2.F32 R13, -RZ, R44.H1_H1 ;  /* 0x3000002cff0d7230 */ /* 0x000fe40000004100 */
[----:B------:R-:W-:Y:S01]  /*7840*/  FFMA.FTZ R7, R7, R15, R24 ;  /* 0x0000000f07077223 */ /* 0x000fe20000010018 */
[----:B------:R-:W-:-:S02]  /*7850*/  HADD2.F32 R12, -RZ, R30.H0_H0 ;  /* 0x2000001eff0c7230 */ /* 0x000fc40000004100 */
[----:B------:R-:W-:Y:S02]  /*7860*/  HADD2.F32 R11, -RZ, R46.H1_H1 ;  /* 0x3000002eff0b7230 */ /* 0x000fe40000004100 */
[----:B------:R-:W-:Y:S01]  /*7870*/  FMUL.FTZ R24, R10, R13 ;  /* 0x0000000d0a187220 */ /* 0x000fe20000410000 */
[----:B------:R-:W-:Y:S02]  /*7880*/  HADD2.F32 R4, -RZ, R32.H0_H0 ;  /* 0x20000020ff047230 */ /* 0x000fe40000004100 */
[----:B------:R-:W-:Y:S01]  /*7890*/  FMUL.FTZ R15, R5, R12 ;  /* 0x0000000c050f7220 */ /* 0x000fe20000410000 */
[----:B------:R-:W-:Y:S01]  /*78a0*/  F2FP.F16.F32.PACK_AB R31, R28, R25 ;  /* 0x000000191c1f723e */ /* 0x000fe200000000ff */
[-C--:B------:R-:W-:Y:S01]  /*78b0*/  FMUL.FTZ R10, R10, R11.reuse ;  /* 0x0000000b0a0a7220 */ /* 0x080fe20000410000 */
[----:B------:R-:W-:Y:S01]  /*78c0*/  FFMA.FTZ R24, R9, R11, -R24 ;  /* 0x0000000b09187223 */ /* 0x000fe20000010818 */
[-C--:B------:R-:W-:Y:S01]  /*78d0*/  FMUL.FTZ R5, R5, R4.reuse ;  /* 0x0000000405057220 */ /* 0x080fe20000410000 */
[C---:B------:R-:W-:Y:S01]  /*78e0*/  FFMA.FTZ R15, R6.reuse, R4, -R15 ;  /* 0x00000004060f7223 */ /* 0x040fe2000001080f */
[----:B------:R-:W-:Y:S01]  /*78f0*/  FFMA.FTZ R9, R9, R13, R10 ;  /* 0x0000000d09097223 */ /* 0x000fe2000001000a */
[----:B------:R-:W-:Y:S01]  /*7900*/  F2FP.F16.F32.PACK_AB R28, R7, R14 ;  /* 0x0000000e071c723e */ /* 0x000fe200000000ff */
[----:B------:R-:W-:-:S03]  /*7910*/  FFMA.FTZ R6, R6, R12, R5 ;  /* 0x0000000c06067223 */ /* 0x000fc60000010005 */
[----:B------:R-:W-:Y:S02]  /*7920*/  F2FP.F16.F32.PACK_AB R30, R9, R24 ;  /* 0x00000018091e723e */ /* 0x000fe400000000ff */
[----:B------:R-:W-:-:S05]  /*7930*/  F2FP.F16.F32.PACK_AB R29, R6, R15 ;  /* 0x0000000f061d723e */ /* 0x000fca00000000ff */
[----:B------:R1:W-:Y:S02]  /*7940*/  STS.128 [R3+0x1a400], R28 ;  /* 0x01a4001c03007388 */ /* 0x0003e40000000c00 */
.L_x_4426:
[----:B------:R-:W-:Y:S05]  /*7950*/  BSYNC B1 ;  /* 0x0000000000017941 */ /* 0x000fea0003800000 */
.L_x_4425:
[----:B------:R-:W-:Y:S05]  /*7960*/  @P1 BRA `(.L_x_4424) ;  /* 0x0000001400b81947 */ /* 0x000fea0003800000 */
[----:B0-----:R-:W0:Y:S01]  /*7970*/  LDS.128 R4, [R0+0x2000] ;  /* 0x0020000000047984 */ /* 0x001e220000000c00 */
[----:B------:R-:W-:Y:S01]  /*7980*/  SHF.R.U32.HI R13, RZ, 0x10, R27 ;  /* 0x00000010ff0d7819 */ /* 0x000fe2000001161b */
[----:B------:R-:W-:Y:S01]  /*7990*/  HADD2.F32 R14, -RZ, R45.H0_H0 ;  /* 0x2000002dff0e7230 */ /* 0x000fe20000004100 */
[--C-:B------:R-:W-:Y:S01]  /*79a0*/  SHF.R.U32.HI R15, RZ, 0x10, R21.reuse ;  /* 0x00000010ff0f7819 */ /* 0x100fe20000011615 */
[----:B------:R-:W-:Y:S01]  /*79b0*/  HADD2.F32 R12, -RZ, R47.H0_H0 ;  /* 0x2000002fff0c7230 */ /* 0x000fe20000004100 */
[----:B------:R-:W-:Y:S01]  /*79c0*/  SHF.R.U64 R23, R20, 0x10, R21 ;  /* 0x0000001014177819 */ /* 0x000fe20000001215 */
[----:B------:R-:W-:Y:S01]  /*79d0*/  HADD2.F32 R13, -RZ, R13.H0_H0 ;  /* 0x2000000dff0d7230 */ /* 0x000fe20000004100 */
[----:B------:R-:W-:Y:S01]  /*79e0*/  SHF.R.U64 R25, R26, 0x10, R27 ;  /* 0x000000101a197819 */ /* 0x000fe2000000121b */
[----:B------:R-:W-:Y:S02]  /*79f0*/  HADD2.F32 R15, -RZ, R15.H0_H0 ;  /* 0x2000000fff0f7230 */ /* 0x000fe40000004100 */
[----:B0-----:R-:W-:-:S02]  /*7a00*/  HADD2.F32 R11, -RZ, R7.H1_H1 ;  /* 0x30000007ff0b7230 */ /* 0x001fc40000004100 */
[--C-:B-1----:R-:W-:Y:S02]  /*7a10*/  HADD2.F32 R3, -RZ, R4.reuse.H0_H0 ;  /* 0x20000004ff037230 */ /* 0x102fe40000004100 */
[----:B------:R-:W-:Y:S02]  /*7a20*/  HADD2.F32 R4, -RZ, R4.H1_H1 ;  /* 0x30000004ff047230 */ /* 0x000fe40000004100 */
[C---:B------:R-:W-:Y:S01]  /*7a30*/  FMUL.FTZ R24, R11.reuse, R13 ;  /* 0x0000000d0b187220 */ /* 0x040fe20000410000 */
[----:B------:R-:W-:Y:S02]  /*7a40*/  HADD2.F32 R10, -RZ, R7.H0_H0 ;  /* 0x20000007ff0a7230 */ /* 0x000fe40000004100 */
[----:B------:R-:W-:Y:S01]  /*7a50*/  FMUL.FTZ R21, R11, R15 ;  /* 0x0000000f0b157220 */ /* 0x000fe20000410000 */
[--C-:B------:R-:W-:Y:S02]  /*7a60*/  HADD2.F32 R7, -RZ, R6.reuse.H0_H0 ;  /* 0x20000006ff077230 */ /* 0x100fe40000004100 */
[----:B------:R-:W-:Y:S01]  /*7a70*/  FMUL.FTZ R20, R4, R14 ;  /* 0x0000000e04147220 */ /* 0x000fe20000410000 */
[----:B------:R-:W-:-:S02]  /*7a80*/  HADD2.F32 R9, -RZ, R6.H1_H1 ;  /* 0x30000006ff097230 */ /* 0x000fc40000004100 */
[C---:B------:R-:W-:Y:S01]  /*7a90*/  FFMA.FTZ R26, R10.reuse, R15, R24 ;  /* 0x0000000f0a1a7223 */ /* 0x040fe20000010018 */
[----:B------:R-:W-:Y:S01]  /*7aa0*/  FFMA.FTZ R21, R10, R13, -R21 ;  /* 0x0000000d0a157223 */ /* 0x000fe20000010815 */
[-C--:B------:R-:W-:Y:S01]  /*7ab0*/  FMUL.FTZ R24, R4, R12.reuse ;  /* 0x0000000c04187220 */ /* 0x080fe20000410000 */
[C---:B------:R-:W-:Y:S01]  /*7ac0*/  FFMA.FTZ R20, R3.reuse, R12, -R20 ;  /* 0x0000000c03147223 */ /* 0x040fe20000010814 */
[----:B------:R-:W-:Y:S02]  /*7ad0*/  HADD2.F32 R6, -RZ, R5.H0_H0 ;  /* 0x20000005ff067230 */ /* 0x000fe40000004100 */
        /* <DEDUP_REMOVED lines=9> */
[----:B------:R-:W-:Y:S01]  /*7b70*/  FMUL.FTZ R9, R5, R11 ;  /* 0x0000000b05097220 */ /* 0x000fe20000410000 */
[----:B------:R-:W-:Y:S01]  /*7b80*/  FFMA.FTZ R13, R7, R12, R13 ;  /* 0x0000000c070d7223 */ /* 0x000fe2000001000d */
[-C--:B------:R-:W-:Y:S01]  /*7b90*/  FMUL.FTZ R14, R5, R4.reuse ;  /* 0x00000004050e7220 */ /* 0x080fe20000410000 */
[----:B------:R-:W-:Y:S01]  /*7ba0*/  F2FP.F16.F32.PACK_AB R7, R26, R21 ;  /* 0x000000151a07723e */ /* 0x000fe200000000ff */
[C---:B------:R-:W-:Y:S01]  /*7bb0*/  FFMA.FTZ R9, R6.reuse, R4, -R9 ;  /* 0x0000000406097223 */ /* 0x040fe20000010809 */
[----:B------:R-:W-:Y:S01]  /*7bc0*/  F2FP.F16.F32.PACK_AB R4, R3, R20 ;  /* 0x000000140304723e */ /* 0x000fe200000000ff */
[----:B------:R-:W-:Y:S01]  /*7bd0*/  FFMA.FTZ R14, R6, R11, R14 ;  /* 0x0000000b060e7223 */ /* 0x000fe2000001000e */
[----:B------:R-:W-:-:S04]  /*7be0*/  F2FP.F16.F32.PACK_AB R6, R13, R24 ;  /* 0x000000180d06723e */ /* 0x000fc800000000ff */
[----:B------:R-:W-:-:S05]  /*7bf0*/  F2FP.F16.F32.PACK_AB R5, R14, R9 ;  /* 0x000000090e05723e */ /* 0x000fca00000000ff */
[----:B------:R3:W-:Y:S01]  /*7c00*/  STS.128 [R0+0x2000], R4 ;  /* 0x0020000400007388 */ /* 0x0007e20000000c00 */
[----:B------:R-:W-:Y:S05]  /*7c10*/  BRA `(.L_x_4424) ;  /* 0x00000014000c7947 */ /* 0x000fea0003800000 */
.L_x_4405:
[----:B------:R-:W0:Y:S01]  /*7c20*/  LDC R43, c[0x0][0x3d4] ;  /* 0x0000f500ff2b7b82 */ /* 0x000e220000000800 */
[----:B------:R-:W-:Y:S01]  /*7c30*/  VIADD R0, R18, 0x40 ;  /* 0x0000004012007836 */ /* 0x000fe20000000000 */
[----:B------:R-:W2:Y:S01]  /*7c40*/  LDL R46, [R1+0x44] ;  /* 0x00004400012e7983 */ /* 0x000ea20000100800 */
[----:B------:R-:W-:Y:S01]  /*7c50*/  ULDC.64 UR4, c[0x0][0x3c8] ;  /* 0x0000f20000047ab9 */ /* 0x000fe20000000a00 */
[----:B------:R-:W-:Y:S01]  /*7c60*/  ULDC.64 UR6, c[0x0][0x3e0] ;  /* 0x0000f80000067ab9 */ /* 0x000fe20000000a00 */
[----:B0-----:R-:W-:-:S04]  /*7c70*/  ISETP.GE.AND P0, PT, R40, R43, PT ;  /* 0x0000002b2800720c */ /* 0x001fc80003f06270 */
[-C--:B------:R-:W-:Y:S02]  /*7c80*/  ISETP.GE.OR P1, PT, R0, R9.reuse, P0 ;  /* 0x000000090000720c */ /* 0x080fe40000726670 */
[----:B------:R-:W-:-:S11]  /*7c90*/  ISETP.GE.OR P0, PT, R18, R9, P0 ;  /* 0x000000091200720c */ /* 0x000fd60000706670 */
[----:B------:R-:W0:Y:S08]  /*7ca0*/  @!P1 LDC.64 R14, c[0x0][0x3c8] ;  /* 0x0000f200ff0e9b82 */ /* 0x000e300000000a00 */
[----:B------:R-:W1:Y:S01]  /*7cb0*/  @!P1 LDC.64 R30, c[0x0][0x3e0] ;  /* 0x0000f800ff1e9b82 */ /* 0x000e620000000a00 */
[----:B------:R-:W-:-:S04]  /*7cc0*/  @!P1 IADD3 R13, P2, P3, R26, R55, R53 ;  /* 0x000000371a0d9210 */ /* 0x000fc80007b5e035 */
[----:B------:R-:W-:Y:S02]  /*7cd0*/  @!P1 IADD3.X R20, R27, R56, R51, P2, P3 ;  /* 0x000000381b149210 */ /* 0x000fe400017e6433 */
[----:B------:R-:W-:Y:S02]  /*7ce0*/  @!P1 IADD3 R0, P3, P4, R28, R59, R54 ;  /* 0x0000003b1c009210 */ /* 0x000fe40007c7e036 */
[----:B------:R-:W-:Y:S02]  /*7cf0*/  @!P0 IADD3 R11, P2, R54, R28, RZ ;  /* 0x0000001c360b8210 */ /* 0x000fe40007f5e0ff */
[----:B------:R-:W-:Y:S02]  /*7d00*/  @!P1 IADD3.X R3, R29, R57, R52, P3, P4 ;  /* 0x000000391d039210 */ /* 0x000fe40001fe8434 */
[----:B0-----:R-:W-:Y:S01]  /*7d10*/  @!P1 LEA R12, P3, R13, R14, 0x1 ;  /* 0x0000000e0d0c9211 */ /* 0x001fe200078608ff */
[----:B------:R-:W-:Y:S01]  /*7d20*/  @!P0 IMAD.X R24, R52, 0x1, R29, P2 ;  /* 0x0000000134188824 */ /* 0x000fe200010e061d */
[----:B------:R-:W-:-:S02]  /*7d30*/  CS2R R28, SRZ ;  /* 0x00000000001c7805 */ /* 0x000fc4000001ff00 */
[----:B------:R-:W-:Y:S02]  /*7d40*/  @!P1 LEA.HI.X R13, R13, R15, R20, 0x1, P3 ;  /* 0x0000000f0d0d9211 */ /* 0x000fe400018f0c14 */
[----:B-1----:R-:W-:-:S04]  /*7d50*/  @!P1 LEA R14, P4, R0, R30, 0x1 ;  /* 0x0000001e000e9211 */ /* 0x002fc800078808ff */
[----:B------:R-:W-:Y:S02]  /*7d60*/  @!P1 LEA.HI.X R15, R0, R31, R3, 0x1, P4 ;  /* 0x0000001f000f9211 */ /* 0x000fe400020f0c03 */
[----:B------:R-:W-:Y:S01]  /*7d70*/  CS2R R30, SRZ ;  /* 0x00000000001e7805 */ /* 0x000fe2000001ff00 */
[----:B------:R-:W0:Y:S05]  /*7d80*/  LDC R0, c[0x0][0x428] ;  /* 0x00010a00ff007b82 */ /* 0x000e2a0000000800 */
[----:B------:R-:W5:Y:S01]  /*7d90*/  @!P1 LDG.E.128 R28, desc[UR52][R14.64] ;  /* 0x000000340e1c9981 */ /* 0x000f62000c1e1d00 */
[----:B------:R-:W1:Y:S01]  /*7da0*/  S2R R21, SR_TID.X ;  /* 0x0000000000157919 */ /* 0x000e620000002100 */
[----:B------:R-:W-:-:S05]  /*7db0*/  @!P0 IADD3 R9, P5, R53, R26, RZ ;  /* 0x0000001a35098210 */ /* 0x000fca0007fbe0ff */
[----:B------:R-:W-:Y:S01]  /*7dc0*/  @!P0 IMAD.X R10, R51, 0x1, R27, P5 ;  /* 0x00000001330a8824 */ /* 0x000fe200028e061b */
[----:B------:R-:W-:-:S04]  /*7dd0*/  @!P0 LEA R8, P5, R9, UR4, 0x1 ;  /* 0x0000000409088c11 */ /* 0x000fc8000f8a08ff */
[----:B------:R-:W-:Y:S02]  /*7de0*/  @!P0 LEA.HI.X R9, R9, UR5, R10, 0x1, P5 ;  /* 0x0000000509098c11 */ /* 0x000fe4000a8f0c0a */
[----:B------:R-:W-:-:S04]  /*7df0*/  @!P0 LEA R10, P2, R11, UR6, 0x1 ;  /* 0x000000060b0a8c11 */ /* 0x000fc8000f8408ff */
[----:B------:R-:W-:Y:S02]  /*7e00*/  @!P0 LEA.HI.X R11, R11, UR7, R24, 0x1, P2 ;  /* 0x000000070b0b8c11 */ /* 0x000fe400090f0c18 */
[----:B0-----:R-:W-:Y:S02]  /*7e10*/  ISETP.NE.AND P2, PT, R0, 0x1, PT ;  /* 0x000000010000780c */ /* 0x001fe40003f45270 */
[----:B------:R-:W-:Y:S02]  /*7e20*/  CS2R R32, SRZ ;  /* 0x0000000000207805 */ /* 0x000fe4000001ff00 */
[----:B------:R-:W-:-:S06]  /*7e30*/  CS2R R34, SRZ ;  /* 0x0000000000227805 */ /* 0x000fcc000001ff00 */
[----:B------:R0:W5:Y:S01]  /*7e40*/  @!P0 LDG.E.128 R32, desc[UR52][R8.64] ;  /* 0x0000003408208981 */ /* 0x000162000c1e1d00 */
[----:B-1----:R-:W-:Y:S02]  /*7e50*/  IADD3 R48, R21, -0x80, RZ ;  /* 0xffffff8015307810 */ /* 0x002fe40007ffe0ff */
[----:B------:R-:W1:Y:S02]  /*7e60*/  @P2 LDC R0, c[0x0][0x42c] ;  /* 0x00010b00ff002b82 */ /* 0x000e640000000800 */
[----:B------:R-:W-:-:S06]  /*7e70*/  SHF.R.S32.HI R21, RZ, 0x1f, R48 ;  /* 0x0000001fff157819 */ /* 0x000fcc0000011430 */
[----:B0-----:R-:W0:Y:S01]  /*7e80*/  @P2 LDC R9, c[0x0][0x430] ;  /* 0x00010c00ff092b82 */ /* 0x001e220000000800 */
[----:B------:R-:W-:-:S04]  /*7e90*/  LEA.HI R21, R21, R48, RZ, 0x2 ;  /* 0x0000003015157211 */ /* 0x000fc800078f10ff */
[----:B------:R-:W-:Y:S01]  /*7ea0*/  LOP3.LUT R21, R21, 0xfffffffc, RZ, 0xc0, !PT ;  /* 0xfffffffc15157812 */ /* 0x000fe200078ec0ff */
[----:B------:R-:W-:-:S04]  /*7eb0*/  IMAD R3, R225, 0x80, R18 ;  /* 0x00000080e1037824 */ /* 0x000fc800078e0212 */
[----:B------:R-:W-:-:S04]  /*7ec0*/  IMAD.IADD R21, R48, 0x1, -R21 ;  /* 0x0000000130157824 */ /* 0x000fc800078e0a15 */
[----:B------:R-:W-:-:S04]  /*7ed0*/  IMAD R3, R21, 0x40, R3 ;  /* 0x0000004015037824 */ /* 0x000fc800078e0203 */
[----:B-1----:R-:W-:Y:S01]  /*7ee0*/  @P2 IMAD.HI.U32 R0, R3, R0, RZ ;  /* 0x0000000003002227 */ /* 0x002fe200078e00ff */
[----:B------:R-:W-:Y:S02]  /*7ef0*/  CS2R R36, SRZ ;  /* 0x0000000000247805 */ /* 0x000fe4000001ff00 */
[----:B------:R-:W-:Y:S02]  /*7f00*/  CS2R R38, SRZ ;  /* 0x0000000000267805 */ /* 0x000fe4000001ff00 */
[----:B------:R-:W-:Y:S02]  /*7f10*/  CS2R R24, SRZ ;  /* 0x0000000000187805 */ /* 0x000fe4000001ff00 */
[----:B0-----:R-:W-:Y:S02]  /*7f20*/  @P2 SHF.R.U32.HI R3, RZ, R9, R0 ;  /* 0x00000009ff032219 */ /* 0x001fe40000011600 */
[----:B------:R-:W-:Y:S01]  /*7f30*/  CS2R R26, SRZ ;  /* 0x00000000001a7805 */ /* 0x000fe2000001ff00 */
[----:B------:R0:W5:Y:S01]  /*7f40*/  @!P0 LDG.E.128 R36, desc[UR52][R10.64] ;  /* 0x000000340a248981 */ /* 0x000162000c1e1d00 */
[----:B------:R-:W-:Y:S01]  /*7f50*/  SHF.R.S32.HI R21, RZ, 0x1f, R3 ;  /* 0x0000001fff157819 */ /* 0x000fe20000011403 */
[----:B------:R-:W-:-:S03]  /*7f60*/  IMAD.MOV.U32 R8, RZ, RZ, R44 ;  /* 0x000000ffff087224 */ /* 0x000fc600078e002c */
[----:B------:R1:W5:Y:S01]  /*7f70*/  @!P1 LDG.E.128 R24, desc[UR52][R12.64] ;  /* 0x000000340c189981 */ /* 0x000362000c1e1d00 */
[----:B------:R-:W-:Y:S02]  /*7f80*/  IMAD.MOV.U32 R9, RZ, RZ, R23 ;  /* 0x000000ffff097224 */ /* 0x000fe400078e0017 */
[C---:B------:R-:W-:Y:S02]  /*7f90*/  IMAD R0, R21.reuse, R6, RZ ;  /* 0x0000000615007224 */ /* 0x040fe400078e02ff */
[----:B0-----:R-:W-:Y:S02]  /*7fa0*/  IMAD.MOV.U32 R10, RZ, RZ, R42 ;  /* 0x000000ffff0a7224 */ /* 0x001fe400078e002a */
[----:B------:R-:W-:Y:S02]  /*7fb0*/  IMAD.MOV.U32 R11, RZ, RZ, R47 ;  /* 0x000000ffff0b7224 */ /* 0x000fe400078e002f */
[----:B-1----:R-:W-:Y:S02]  /*7fc0*/  IMAD R12, R21, R4, RZ ;  /* 0x00000004150c7224 */ /* 0x002fe400078e02ff */
[----:B------:R-:W-:-:S04]  /*7fd0*/  IMAD.WIDE.U32 R8, R3, R6, R8 ;  /* 0x0000000603087225 */ /* 0x000fc800078e0008 */
[----:B------:R-:W-:-:S04]  /*7fe0*/  IMAD.WIDE.U32 R10, R3, R4, R10 ;  /* 0x00000004030a7225 */ /* 0x000fc800078e000a */
[C---:B------:R-:W-:Y:S02]  /*7ff0*/  IMAD R7, R3.reuse, R7, R0 ;  /* 0x0000000703077224 */ /* 0x040fe400078e0200 */
[----:B------:R-:W-:Y:S01]  /*8000*/  IMAD R3, R3, R5, R12 ;  /* 0x0000000503037224 */ /* 0x000fe200078e020c */
[----:B------:R-:W-:Y:S01]  /*8010*/  LEA R4, P2, R8, UR4, 0x1 ;  /* 0x0000000408047c11 */ /* 0x000fe2000f8408ff */
[----:B------:R-:W-:Y:S01]  /*8020*/  IMAD.IADD R5, R9, 0x1, R7 ;  /* 0x0000000109057824 */ /* 0x000fe200078e0207 */
[----:B------:R-:W-:Y:S02]  /*8030*/  LEA R0, P3, R10, UR6, 0x1 ;  /* 0x000000060a007c11 */ /* 0x000fe4000f8608ff */
[----:B------:R-:W-:Y:S01]  /*8040*/  IADD3 R3, R11, R3, RZ ;  /* 0x000000030b037210 */ /* 0x000fe20007ffe0ff */
[----:B------:R-:W-:Y:S01]  /*8050*/  UMOV UR4, 0xffffffff ;  /* 0xffffffff00047882 */ /* 0x000fe20000000000 */
[----:B------:R-:W-:Y:S02]  /*8060*/  LEA.HI.X R5, R8, UR5, R5, 0x1, P2 ;  /* 0x0000000508057c11 */ /* 0x000fe400090f0c05 */
[----:B------:R-:W-:-:S02]  /*8070*/  LEA.HI.X R3, R10, UR7, R3, 0x1, P3 ;  /* 0x000000070a037c11 */ /* 0x000fc400098f0c03 */
[----:B--2---:R-:W-:Y:S01]  /*8080*/  LEA.HI R6, R46, R46, RZ, 0x1 ;  /* 0x0000002e2e067211 */ /* 0x004fe200078f08ff */
[----:B------:R-:W-:Y:S06]  /*8090*/  BRA.DIV UR4, `(.L_x_4427) ;  /* 0x0000012a04cc7947 */ /* 0x000fec000b800000 */
.L_x_4627:
[----:B------:R-:W-:-:S03]  /*80a0*/  UMOV UR4, 0xffffffff ;  /* 0xffffffff00047882 */ /* 0x000fc60000000000 */
[----:B------:R-:W-:Y:S05]  /*80b0*/  BRA.DIV UR4, `(.L_x_4428) ;  /* 0x0000012a04ec7947 */ /* 0x000fea000b800000 */
.L_x_4630:
[----:B------:R-:W-:-:S03]  /*80c0*/  UMOV UR4, 0xffffffff ;  /* 0xffffffff00047882 */ /* 0x000fc60000000000 */
[----:B------:R-:W-:Y:S05]  /*80d0*/  BRA.DIV UR4, `(.L_x_4429) ;  /* 0x0000012e040c7947 */ /* 0x000fea000b800000 */
.L_x_4633:
[----:B------:R-:W-:-:S03]  /*80e0*/  UMOV UR4, 0xffffffff ;  /* 0xffffffff00047882 */ /* 0x000fc60000000000 */
[----:B------:R-:W-:Y:S05]  /*80f0*/  BRA.DIV UR4, `(.L_x_4430) ;  /* 0x0000012e042c7947 */ /* 0x000fea000b800000 */
.L_x_4636:
[----:B------:R-:W-:-:S03]  /*8100*/  UMOV UR4, 0xffffffff ;  /* 0xffffffff00047882 */ /* 0x000fc60000000000 */
[----:B------:R-:W-:Y:S05]  /*8110*/  BRA.DIV UR4, `(.L_x_4431) ;  /* 0x0000012e044c7947 */ /* 0x000fea000b800000 */
.L_x_4639:
[----:B------:R-:W-:Y:S01]  /*8120*/  UMOV UR4, 0xffffffff ;  /* 0xffffffff00047882 */ /* 0x000fe20000000000 */
[----:B------:R-:W-:Y:S02]  /*8130*/  LOP3.LUT R6, R6, 0xfffffffe, RZ, 0xc0, !PT ;  /* 0xfffffffe06067812 */ /* 0x000fe400078ec0ff */
[----:B------:R-:W-:Y:S05]  /*8140*/  BRA.DIV UR4, `(.L_x_4432) ;  /* 0x0000012e04687947 */ /* 0x000fea000b800000 */
.L_x_4642:
[----:B------:R-:W-:Y:S01]  /*8150*/  UMOV UR4, 0xffffffff ;  /* 0xffffffff00047882 */ /* 0x000fe20000000000 */
[----:B------:R-:W-:Y:S02]  /*8160*/  IMAD.IADD R8, R46, 0x1, -R6 ;  /* 0x000000012e087824 */ /* 0x000fe400078e0a06 */
[----:B------:R-:W-:Y:S05]  /*8170*/  BRA.DIV UR4, `(.L_x_4433) ;  /* 0x0000012e04847947 */ /* 0x000fea000b800000 */
.L_x_4645:
[----:B------:R-:W-:Y:S01]  /*8180*/  UMOV UR4, 0xffffffff ;  /* 0xffffffff00047882 */ /* 0x000fe20000000000 */
[----:B------:R-:W-:Y:S02]  /*8190*/  SHF.L.U32 R4, R8, 0x1f, RZ ;  /* 0x0000001f08047819 */ /* 0x000fe400000006ff */
[----:B------:R-:W-:Y:S05]  /*81a0*/  BRA.DIV UR4, `(.L_x_4434) ;  /* 0x0000012e04a07947 */ /* 0x000fea000b800000 */
.L_x_4648:
[----:B------:R-:W0:Y:S01]  /*81b0*/  SYNCS.PHASECHK.TRANS64.TRYWAIT P2, [R17+URZ+0x32400], R4 ;  /* 0x03240004110075a7 */ /* 0x000e22000804017f */
[----:B-----5:R-:W-:Y:S01]  /*81c0*/  IMAD.MOV.U32 R0, RZ, RZ, R32 ;  /* 0x000000ffff007224 */ /* 0x020fe200078e0020 */
[----:B------:R-:W-:Y:S01]  /*81d0*/  BSSY B1, `(.L_x_4435) ;  /* 0x000001b000017945 */ /* 0x000fe20003800000 */
        /* <DEDUP_REMOVED lines=23> */
[----:B------:R-:W-:-:S03]  /*8350*/  IMAD.IADD R0, R40, 0x1, R43 ;  /* 0x0000000128007824 */ /* 0x000fc600078e022b */
[----:B------:R-:W-:Y:S01]  /*8360*/  PRMT R53, R5, 0x5410, R6 ;  /* 0x0000541005357816 */ /* 0x000fe20000000006 */
[----:B0-----:R-:W-:Y:S06]  /*8370*/  @!P2 BRA `(.L_x_4436) ;  /* 0x0000012c0054a947 */ /* 0x001fec0003800000 */
.L_x_4649:
[----:B------:R-:W-:Y:S05]  /*8380*/  BSYNC B1 ;  /* 0x0000000000017941 */ /* 0x000fea0003800000 */
.L_x_4435:
[----:B------:R-:W-:Y:S01]  /*8390*/  BSSY B1, `(.L_x_4437) ;  /* 0x0000069000017945 */ /* 0x000fe20003800000 */
[----:B------:R-:W-:Y:S01]  /*83a0*/  IMAD.MOV.U32 R54, RZ, RZ, R30 ;  /* 0x000000ffff367224 */ /* 0x000fe200078e001e */
[----:B------:R-:W-:Y:S02]  /*83b0*/  MOV R55, R31 ;  /* 0x0000001f00377202 */ /* 0x000fe40000000f00 */
[----:B------:R-:W-:Y:S01]  /*83c0*/  LOP3.LUT R0, R0, 0x38, RZ, 0xc0, !PT ;  /* 0x0000003800007812 */ /* 0x000fe200078ec0ff */
[----:B------:R-:W-:Y:S06]  /*83d0*/  @P0 BRA `(.L_x_4438) ;  /* 0x0000000400900947 */ /* 0x000fec0003800000 */
[----:B------:R-:W2:Y:S01]  /*83e0*/  LDL R3, [R1+0x4c] ;  /* 0x00004c0001037983 */ /* 0x000ea20000100800 */
[----:B------:R-:W1:Y:S02]  /*83f0*/  S2R R5, SR_TID.X ;  /* 0x0000000000057919 */ /* 0x000e640000002100 */
[----:B-1----:R-:W-:-:S05]  /*8400*/  VIADD R5, R5, 0xffffff80 ;  /* 0xffffff8005057836 */ /* 0x002fca0000000000 */
[----:B------:R-:W-:-:S04]  /*8410*/  SHF.R.S32.HI R6, RZ, 0x1f, R5 ;  /* 0x0000001fff067819 */ /* 0x000fc80000011405 */
[----:B------:R-:W-:-:S04]  /*8420*/  LEA.HI R6, R6, R5, RZ, 0x5 ;  /* 0x0000000506067211 */ /* 0x000fc800078f28ff */
[----:B------:R-:W-:Y:S02]  /*8430*/  SHF.R.S32.HI R6, RZ, 0x5, R6 ;  /* 0x00000005ff067819 */ /* 0x000fe40000011406 */
[--C-:B------:R-:W-:Y:S02]  /*8440*/  SHF.R.U64 R48, R32, 0x10, R33.reuse ;  /* 0x0000001020307819 */ /* 0x100fe40000001221 */
[----:B------:R-:W-:Y:S01]  /*8450*/  SHF.R.U32.HI R42, RZ, 0x10, R33 ;  /* 0x00000010ff2a7819 */ /* 0x000fe20000011621 */
[--C-:B------:R-:W-:Y:S01]  /*8460*/  HADD2.F32 R33, -RZ, R20.reuse.H1_H1 ;  /* 0x30000014ff217230 */ /* 0x100fe20000004100 */
[----:B------:R-:W-:Y:S01]  /*8470*/  SHF.R.U64 R47, R34, 0x10, R35 ;  /* 0x00000010222f7819 */ /* 0x000fe20000001223 */
[----:B------:R-:W-:Y:S01]  /*8480*/  HADD2.F32 R34, -RZ, R20.H0_H0 ;  /* 0x20000014ff227230 */ /* 0x000fe20000004100 */
[--C-:B------:R-:W-:Y:S02]  /*8490*/  SHF.R.U64 R46, R36, 0x10, R37.reuse ;  /* 0x00000010242e7819 */ /* 0x100fe40000001225 */
[----:B------:R-:W-:-:S02]  /*84a0*/  SHF.R.U32.HI R36, RZ, 0x10, R37 ;  /* 0x00000010ff247819 */ /* 0x000fc40000011625 */
[----:B------:R-:W-:-:S03]  /*84b0*/  SHF.R.U64 R45, R38, 0x10, R39 ;  /* 0x00000010262d7819 */ /* 0x000fc60000001227 */
[----:B------:R-:W-:Y:S01]  /*84c0*/  HADD2.F32 R36, -RZ, R36.H0_H0 ;  /* 0x20000024ff247230 */ /* 0x000fe20000004100 */
[----:B------:R-:W-:Y:S02]  /*84d0*/  SHF.R.U32.HI R39, RZ, 0x10, R39 ;  /* 0x00000010ff277819 */ /* 0x000fe40000011627 */
[----:B------:R-:W-:Y:S01]  /*84e0*/  SHF.R.U32.HI R37, RZ, 0x10, R35 ;  /* 0x00000010ff257819 */ /* 0x000fe20000011623 */
[----:B--2---:R-:W-:-:S05]  /*84f0*/  IMAD.SHL.U32 R3, R3, 0x40, RZ ;  /* 0x0000004003037824 */ /* 0x004fca00078e00ff */
[----:B------:R-:W-:-:S04]  /*8500*/  LOP3.LUT R3, R3, 0x1c0, RZ, 0xc0, !PT ;  /* 0x000001c003037812 */ /* 0x000fc800078ec0ff */
[--C-:B------:R-:W-:Y:S02]  /*8510*/  SHF.R.U32.HI R5, RZ, 0x3, R3.reuse ;  /* 0x00000003ff057819 */ /* 0x100fe40000011603 */
[----:B------:R-:W-:Y:S02]  /*8520*/  LOP3.LUT R40, R3, 0x38, R40, 0xf8, !PT ;  /* 0x0000003803287812 */ /* 0x000fe400078ef828 */
[----:B------:R-:W-:Y:S02]  /*8530*/  LOP3.LUT R3, R5, R0, R3, 0x1e, !PT ;  /* 0x0000000005037212 */ /* 0x000fe400078e1e03 */
[----:B------:R-:W-:-:S03]  /*8540*/  LOP3.LUT R40, R40, R5, RZ, 0x3c, !PT ;  /* 0x0000000528287212 */ /* 0x000fc600078e3cff */
[C---:B0-----:R-:W-:Y:S02]  /*8550*/  IMAD R4, R6.reuse, 0x200, R3 ;  /* 0x0000020006047824 */ /* 0x041fe400078e0203 */
[----:B------:R-:W-:Y:S02]  /*8560*/  IMAD R40, R6, 0x200, R40 ;  /* 0x0000020006287824 */ /* 0x000fe400078e0228 */
[--C-:B------:R-:W-:Y:S02]  /*8570*/  IMAD R43, R4, 0x2, R17.reuse ;  /* 0x00000002042b7824 */ /* 0x100fe400078e0211 */
[----:B------:R-:W-:-:S03]  /*8580*/  IMAD R41, R40, 0x2, R17 ;  /* 0x0000000228297824 */ /* 0x000fc600078e0211 */
        /* <DEDUP_REMOVED lines=8> */
[----:B------:R-:W-:Y:S01]  /*8610*/  FFMA.FTZ R33, R9, R33, -R38 ;  /* 0x0000002109217223 */ /* 0x000fe20000010826 */
[----:B------:R-:W-:Y:S02]  /*8620*/  HADD2.F32 R20, -RZ, R42.H0_H0 ;  /* 0x2000002aff147230 */ /* 0x000fe40000004100 */
[----:B------:R-:W-:Y:S01]  /*8630*/  FMUL.FTZ R42, R21, R36 ;  /* 0x00000024152a7220 */ /* 0x000fe20000410000 */
[----:B------:R-:W-:Y:S02]  /*8640*/  HADD2.F32 R23, -RZ, R7.H0_H0 ;  /* 0x20000007ff177230 */ /* 0x000fe40000004100 */
[----:B------:R-:W-:Y:S01]  /*8650*/  FFMA.FTZ R40, R9, R34, R40 ;  /* 0x0000002209287223 */ /* 0x000fe20000010028 */
[--C-:B------:R-:W-:Y:S02]  /*8660*/  HADD2.F32 R38, -RZ, R44.reuse.H0_H0 ;  /* 0x2000002cff267230 */ /* 0x100fe40000004100 */
[----:B------:R-:W-:Y:S02]  /*8670*/  HADD2.F32 R34, -RZ, R44.H1_H1 ;  /* 0x3000002cff227230 */ /* 0x000fe40000004100 */
[----:B------:R-:W-:Y:S01]  /*8680*/  FMUL.FTZ R44, R21, R20 ;  /* 0x00000014152c7220 */ /* 0x000fe20000410000 */
[----:B------:R-:W-:-:S02]  /*8690*/  HADD2.F32 R11, -RZ, R15.H0_H0 ;  /* 0x2000000fff0b7230 */ /* 0x000fc40000004100 */
[----:B------:R-:W-:Y:S01]  /*86a0*/  FFMA.FTZ R42, R13, R20, -R42 ;  /* 0x000000140d2a7223 */ /* 0x000fe2000001082a */
[----:B------:R-:W-:Y:S02]  /*86b0*/  HADD2.F32 R32, -RZ, R7.H1_H1 ;  /* 0x30000007ff207230 */ /* 0x000fe40000004100 */
[C---:B------:R-:W-:Y:S01]  /*86c0*/  FMUL.FTZ R20, R23.reuse, R38 ;  /* 0x0000002617147220 */ /* 0x040fe20000410000 */
[----:B------:R-:W-:Y:S02]  /*86d0*/  HADD2.F32 R21, -RZ, R39.H0_H0 ;  /* 0x20000027ff157230 */ /* 0x000fe40000004100 */
[----:B------:R-:W-:Y:S01]  /*86e0*/  FMUL.FTZ R23, R23, R34 ;  /* 0x0000002217177220 */ /* 0x000fe20000410000 */
[----:B------:R-:W-:Y:S02]  /*86f0*/  HADD2.F32 R9, -RZ, R37.H0_H0 ;  /* 0x20000025ff097230 */ /* 0x000fe40000004100 */
[----:B------:R-:W-:Y:S01]  /*8700*/  FFMA.FTZ R13, R13, R36, R44 ;  /* 0x000000240d0d7223 */ /* 0x000fe2000001002c */
[----:B------:R-:W-:-:S02]  /*8710*/  HADD2.F32 R15, -RZ, R15.H1_H1 ;  /* 0x3000000fff0f7230 */ /* 0x000fc40000004100 */
[C---:B------:R-:W-:Y:S01]  /*8720*/  FFMA.FTZ R35, R11.reuse, R34, -R20 ;  /* 0x000000220b237223 */ /* 0x040fe20000010814 */
[----:B------:R-:W-:Y:S02]  /*8730*/  HADD2.F32 R5, -RZ, R4.H0_H0 ;  /* 0x20000004ff057230 */ /* 0x000fe40000004100 */
[----:B------:R-:W-:Y:S01]  /*8740*/  FFMA.FTZ R38, R11, R38, R23 ;  /* 0x000000260b267223 */ /* 0x000fe20000010017 */
[C---:B------:R-:W-:Y:S01]  /*8750*/  FMUL.FTZ R36, R32.reuse, R21 ;  /* 0x0000001520247220 */ /* 0x040fe20000410000 */
[--C-:B------:R-:W-:Y:S02]  /*8760*/  HADD2.F32 R34, -RZ, R49.reuse.H0_H0 ;  /* 0x20000031ff227230 */ /* 0x100fe40000004100 */
[----:B------:R-:W-:Y:S01]  /*8770*/  FMUL.FTZ R44, R32, R9 ;  /* 0x00000009202c7220 */ /* 0x000fe20000410000 */
[----:B------:R-:W-:Y:S02]  /*8780*/  HADD2.F32 R7, -RZ, R6.H0_H0 ;  /* 0x20000006ff077230 */ /* 0x000fe40000004100 */
[----:B------:R-:W-:-:S02]  /*8790*/  HADD2.F32 R11, -RZ, R49.H1_H1 ;  /* 0x30000031ff0b7230 */ /* 0x000fc40000004100 */
[----:B------:R-:W-:Y:S02]  /*87a0*/  HADD2.F32 R20, -RZ, R50.H0_H0 ;  /* 0x20000032ff147230 */ /* 0x000fe40000004100 */
[----:B------:R-:W-:Y:S01]  /*87b0*/  FFMA.FTZ R36, R15, R9, -R36 ;  /* 0x000000090f247223 */ /* 0x000fe20000010824 */
[----:B------:R-:W-:Y:S02]  /*87c0*/  HADD2.F32 R3, -RZ, R12.H0_H0 ;  /* 0x2000000cff037230 */ /* 0x000fe40000004100 */
[----:B------:R-:W-:Y:S01]  /*87d0*/  FMUL.FTZ R32, R5, R34 ;  /* 0x0000002205207220 */ /* 0x000fe20000410000 */
[----:B------:R-:W-:Y:S02]  /*87e0*/  HADD2.F32 R10, -RZ, R14.H0_H0 ;  /* 0x2000000eff0a7230 */ /* 0x000fe40000004100 */
[----:B------:R-:W-:Y:S01]  /*87f0*/  FFMA.FTZ R37, R15, R21, R44 ;  /* 0x000000150f257223 */ /* 0x000fe2000001002c */
[----:B------:R-:W-:Y:S02]  /*8800*/  HADD2.F32 R9, -RZ, R50.H1_H1 ;  /* 0x30000032ff097230 */ /* 0x000fe40000004100 */
[----:B------:R-:W-:Y:S01]  /*8810*/  FMUL.FTZ R15, R7, R11 ;  /* 0x0000000b070f7220 */ /* 0x000fe20000410000 */
[-C--:B------:R-:W-:Y:S01]  /*8820*/  FMUL.FTZ R5, R5, R20.reuse ;  /* 0x0000001405057220 */ /* 0x080fe20000410000 */
[----:B------:R-:W-:Y:S01]  /*8830*/  FFMA.FTZ R32, R3, R20, -R32 ;  /* 0x0000001403207223 */ /* 0x000fe20000010820 */
[----:B------:R-:W-:-:S02]  /*8840*/  HADD2.F32 R4, -RZ, R4.H1_H1 ;  /* 0x30000004ff047230 */ /* 0x000fc40000004100 */
[-C--:B------:R-:W-:Y:S01]  /*8850*/  FMUL.FTZ R21, R7, R9.reuse ;  /* 0x0000000907157220 */ /* 0x080fe20000410000 */
[----:B------:R-:W-:Y:S01]  /*8860*/  FFMA.FTZ R20, R10, R9, -R15 ;  /* 0x000000090a147223 */ /* 0x000fe2000001080f */
[----:B------:R-:W-:Y:S02]  /*8870*/  HADD2.F32 R6, -RZ, R6.H1_H1 ;  /* 0x30000006ff067230 */ /* 0x000fe40000004100 */
[----:B------:R-:W-:Y:S01]  /*8880*/  FFMA.FTZ R34, R3, R34, R5 ;  /* 0x0000002203227223 */ /* 0x000fe20000010005 */
[----:B------:R-:W-:Y:S02]  /*8890*/  HADD2.F32 R7, -RZ, R46.H0_H0 ;  /* 0x2000002eff077230 */ /* 0x000fe40000004100 */
[----:B------:R-:W-:Y:S02]  /*88a0*/  HADD2.F32 R9, -RZ, R45.H0_H0 ;  /* 0x2000002dff097230 */ /* 0x000fe40000004100 */
[----:B------:R-:W-:Y:S02]  /*88b0*/  HADD2.F32 R3, -RZ, R48.H0_H0 ;  /* 0x20000030ff037230 */ /* 0x000fe40000004100 */
[----:B------:R-:W-:-:S02]  /*88c0*/  HADD2.F32 R5, -RZ, R47.H0_H0 ;  /* 0x2000002fff057230 */ /* 0x000fc40000004100 */
        /* <DEDUP_REMOVED lines=21> */
.L_x_4438:
[----:B------:R-:W-:Y:S05]  /*8a20*/  BSYNC B1 ;  /* 0x0000000000017941 */ /* 0x000fea0003800000 */
.L_x_4437:
[----:B------:R-:W-:Y:S01]  /*8a30*/  PRMT R40, R54, 0x5410, R55 ;  /* 0x0000541036287816 */ /* 0x000fe20000000037 */
[----:B------:R-:W-:Y:S06]  /*8a40*/  @P1 BRA `(.L_x_4424) ;  /* 0x0000000400801947 */ /* 0x000fec0003800000 */
[----:B------:R-:W2:Y:S01]  /*8a50*/  LDL R3, [R1+0x28] ;  /* 0x0000280001037983 */ /* 0x000ea20000100800 */
[C---:B01----:R-:W-:Y:S01]  /*8a60*/  VIADD R4, R18.reuse, 0x40 ;  /* 0x0000004012047836 */ /* 0x043fe20000000000 */
[----:B------:R-:W-:Y:S02]  /*8a70*/  IADD3 R5, R18, 0x40, RZ ;  /* 0x0000004012057810 */ /* 0x000fe40007ffe0ff */
[----:B------:R-:W3:Y:S01]  /*8a80*/  LDL R41, [R1+0x54] ;  /* 0x0000540001297983 */ /* 0x000ee20000100800 */
[----:B------:R-:W-:Y:S02]  /*8a90*/  IMAD.SHL.U32 R4, R4, 0x40, RZ ;  /* 0x0000004004047824 */ /* 0x000fe400078e00ff */
[----:B------:R-:W-:-:S03]  /*8aa0*/  IMAD.SHL.U32 R5, R5, 0x40, RZ ;  /* 0x0000004005057824 */ /* 0x000fc600078e00ff */
[----:B------:R-:W-:Y:S02]  /*8ab0*/  LOP3.LUT R4, R4, 0x1c0, RZ, 0xc0, !PT ;  /* 0x000001c004047812 */ /* 0x000fe400078ec0ff */
[----:B------:R-:W-:Y:S02]  /*8ac0*/  LOP3.LUT R5, R5, 0x1c0, RZ, 0xc0, !PT ;  /* 0x000001c005057812 */ /* 0x000fe400078ec0ff */
[----:B------:R-:W-:-:S04]  /*8ad0*/  SHF.R.U32.HI R4, RZ, 0x3, R4 ;  /* 0x00000003ff047819 */ /* 0x000fc80000011604 */
[----:B------:R-:W-:Y:S02]  /*8ae0*/  LOP3.LUT R0, R4, R0, R5, 0x1e, !PT ;  /* 0x0000000004007212 */ /* 0x000fe400078e1e05 */
[--C-:B------:R-:W-:Y:S02]  /*8af0*/  SHF.R.U64 R38, R26, 0x10, R27.reuse ;  /* 0x000000101a267819 */ /* 0x100fe4000000121b */
[----:B------:R-:W-:Y:S01]  /*8b00*/  SHF.R.U32.HI R37, RZ, 0x10, R27 ;  /* 0x00000010ff257819 */ /* 0x000fe2000001161b */
[----:B------:R-:W-:Y:S01]  /*8b10*/  HADD2.F32 R27, -RZ, R51.H1_H1 ;  /* 0x30000033ff1b7230 */ /* 0x000fe20000004100 */
[--C-:B------:R-:W-:Y:S02]  /*8b20*/  SHF.R.U64 R39, R24, 0x10, R25.reuse ;  /* 0x0000001018277819 */ /* 0x100fe40000001219 */
[----:B------:R-:W-:Y:S01]  /*8b30*/  SHF.R.U32.HI R32, RZ, 0x10, R25 ;  /* 0x00000010ff207819 */ /* 0x000fe20000011619 */
[----:B------:R-:W-:Y:S01]  /*8b40*/  HADD2.F32 R25, -RZ, R52.H1_H1 ;  /* 0x30000034ff197230 */ /* 0x000fe20000004100 */
[----:B------:R-:W-:-:S02]  /*8b50*/  SHF.R.U64 R36, R28, 0x10, R29 ;  /* 0x000000101c247819 */ /* 0x000fc4000000121d */
[----:B------:R-:W-:Y:S02]  /*8b60*/  SHF.R.U32.HI R28, RZ, 0x10, R29 ;  /* 0x00000010ff1c7819 */ /* 0x000fe4000001161d */
[----:B------:R-:W-:-:S03]  /*8b70*/  SHF.R.U64 R35, R30, 0x10, R31 ;  /* 0x000000101e237819 */ /* 0x000fc6000000121f */
[----:B------:R-:W-:Y:S02]  /*8b80*/  HADD2.F32 R30, -RZ, R28.H0_H0 ;  /* 0x2000001cff1e7230 */ /* 0x000fe40000004100 */
[----:B------:R-:W-:Y:S01]  /*8b90*/  HADD2.F32 R28, -RZ, R51.H0_H0 ;  /* 0x20000033ff1c7230 */ /* 0x000fe20000004100 */
[----:B------:R-:W-:Y:S01]  /*8ba0*/  SHF.R.U32.HI R33, RZ, 0x10, R31 ;  /* 0x00000010ff217819 */ /* 0x000fe2000001161f */
[----:B--2---:R-:W-:-:S04]  /*8bb0*/  IMAD.IADD R0, R3, 0x1, R0 ;  /* 0x0000000103007824 */ /* 0x004fc800078e0200 */
[----:B------:R-:W-:Y:S01]  /*8bc0*/  IMAD R0, R0, 0x2, R17 ;  /* 0x0000000200007824 */ /* 0x000fe200078e0211 */
[----:B---3--:R-:W0:Y:S04]  /*8bd0*/  LDS.128 R12, [R41+0x18400] ;  /* 0x01840000290c7984 */ /* 0x008e280000000c00 */
[----:B------:R-:W1:Y:S01]  /*8be0*/  LDS.128 R4, [R0+0x18400] ;  /* 0x0184000000047984 */ /* 0x000e620000000c00 */
[----:B0-----:R-:W-:Y:S02]  /*8bf0*/  HADD2.F32 R9, -RZ, R13.H0_H0 ;  /* 0x2000000dff097230 */ /* 0x001fe40000004100 */
[--C-:B-1----:R-:W-:Y:S02]  /*8c00*/  HADD2.F32 R20, -RZ, R5.reuse.H0_H0 ;  /* 0x20000005ff147230 */ /* 0x102fe40000004100 */
[----:B------:R-:W-:-:S03]  /*8c10*/  HADD2.F32 R21, -RZ, R5.H1_H1 ;  /* 0x30000005ff157230 */ /* 0x000fc60000004100 */
[C---:B------:R-:W-:Y:S01]  /*8c20*/  FMUL.FTZ R26, R20.reuse, R27 ;  /* 0x0000001b141a7220 */ /* 0x040fe20000410000 */
[-C--:B------:R-:W-:Y:S01]  /*8c30*/  FMUL.FTZ R20, R20, R25.reuse ;  /* 0x0000001914147220 */ /* 0x080fe20000410000 */
[----:B------:R-:W-:Y:S02]  /*8c40*/  HADD2.F32 R13, -RZ, R13.H1_H1 ;  /* 0x3000000dff0d7230 */ /* 0x000fe40000004100 */
[C---:B------:R-:W-:Y:S01]  /*8c50*/  FFMA.FTZ R29, R9.reuse, R25, -R26 ;  /* 0x00000019091d7223 */ /* 0x040fe2000001081a */
[----:B------:R-:W-:Y:S02]  /*8c60*/  HADD2.F32 R26, -RZ, R32.H0_H0 ;  /* 0x20000020ff1a7230 */ /* 0x000fe40000004100 */
[----:B------:R-:W-:Y:S01]  /*8c70*/  FFMA.FTZ R27, R9, R27, R20 ;  /* 0x0000001b091b7223 */ /* 0x000fe20000010014 */
[----:B------:R-:W-:Y:S02]  /*8c80*/  HADD2.F32 R5, -RZ, R4.H0_H0 ;  /* 0x20000004ff057230 */ /* 0x000fe40000004100 */
[----:B------:R-:W-:Y:S01]  /*8c90*/  FMUL.FTZ R32, R21, R30 ;  /* 0x0000001e15207220 */ /* 0x000fe20000410000 */
[----:B------:R-:W-:-:S02]  /*8ca0*/  HADD2.F32 R20, -RZ, R52.H0_H0 ;  /* 0x20000034ff147230 */ /* 0x000fc40000004100 */
[-C--:B------:R-:W-:Y:S01]  /*8cb0*/  FMUL.FTZ R34, R21, R26.reuse ;  /* 0x0000001a15227220 */ /* 0x080fe20000410000 */
[----:B------:R-:W-:Y:S02]  /*8cc0*/  HADD2.F32 R3, -RZ, R12.H0_H0 ;  /* 0x2000000cff037230 */ /* 0x000fe40000004100 */
[----:B------:R-:W-:Y:S01]  /*8cd0*/  FFMA.FTZ R32, R13, R26, -R32 ;  /* 0x0000001a0d207223 */ /* 0x000fe20000010820 */
[----:B------:R-:W-:Y:S02]  /*8ce0*/  HADD2.F32 R23, -RZ, R6.H0_H0 ;  /* 0x20000006ff177230 */ /* 0x000fe40000004100 */
[C---:B------:R-:W-:Y:S01]  /*8cf0*/  FMUL.FTZ R26, R5.reuse, R28 ;  /* 0x0000001c051a7220 */ /* 0x040fe20000410000 */
[----:B------:R-:W-:Y:S02]  /*8d00*/  HADD2.F32 R9, -RZ, R40.H0_H0 ;  /* 0x20000028ff097230 */ /* 0x000fe40000004100 */
[----:B------:R-:W-:Y:S01]  /*8d10*/  FMUL.FTZ R25, R5, R20 ;  /* 0x0000001405197220 */ /* 0x000fe20000410000 */
[----:B------:R-:W-:-:S02]  /*8d20*/  HADD2.F32 R5, -RZ, R53.H0_H0 ;  /* 0x20000035ff057230 */ /* 0x000fc40000004100 */
[----:B------:R-:W-:Y:S01]  /*8d30*/  FFMA.FTZ R34, R13, R30, R34 ;  /* 0x0000001e0d227223 */ /* 0x000fe20000010022 */
[--C-:B------:R-:W-:Y:S02]  /*8d40*/  HADD2.F32 R24, -RZ, R7.reuse.H0_H0 ;  /* 0x20000007ff187230 */ /* 0x100fe40000004100 */
[----:B------:R-:W-:Y:S02]  /*8d50*/  HADD2.F32 R13, -RZ, R40.H1_H1 ;  /* 0x30000028ff0d7230 */ /* 0x000fe40000004100 */
[----:B------:R-:W-:Y:S01]  /*8d60*/  FFMA.FTZ R21, R3, R20, -R26 ;  /* 0x0000001403157223 */ /* 0x000fe2000001081a */
[----:B------:R-:W-:Y:S02]  /*8d70*/  HADD2.F32 R10, -RZ, R14.H0_H0 ;  /* 0x2000000eff0a7230 */ /* 0x000fe40000004100 */
[----:B------:R-:W-:Y:S01]  /*8d80*/  FMUL.FTZ R31, R23, R9 ;  /* 0x00000009171f7220 */ /* 0x000fe20000410000 */
[----:B------:R-:W-:Y:S02]  /*8d90*/  HADD2.F32 R7, -RZ, R7.H1_H1 ;  /* 0x30000007ff077230 */ /* 0x000fe40000004100 */
[----:B------:R-:W-:Y:S01]  /*8da0*/  FFMA.FTZ R25, R3, R28, R25 ;  /* 0x0000001c03197223 */ /* 0x000fe20000010019 */
[----:B------:R-:W-:Y:S01]  /*8db0*/  FMUL.FTZ R23, R23, R5 ;  /* 0x0000000517177220 */ /* 0x000fe20000410000 */
[----:B------:R-:W-:-:S02]  /*8dc0*/  HADD2.F32 R26, -RZ, R33.H0_H0 ;  /* 0x20000021ff1a7230 */ /* 0x000fc40000004100 */
[----:B------:R-:W-:Y:S02]  /*8dd0*/  HADD2.F32 R20, -RZ, R37.H0_H0 ;  /* 0x20000025ff147230 */ /* 0x000fe40000004100 */
[----:B------:R-:W-:Y:S01]  /*8de0*/  FMUL.FTZ R28, R24, R13 ;  /* 0x0000000d181c7220 */ /* 0x000fe20000410000 */
[----:B------:R-:W-:Y:S02]  /*8df0*/  HADD2.F32 R11, -RZ, R15.H0_H0 ;  /* 0x2000000fff0b7230 */ /* 0x000fe40000004100 */
[----:B------:R-:W-:Y:S02]  /*8e00*/  HADD2.F32 R3, -RZ, R53.H1_H1 ;  /* 0x30000035ff037230 */ /* 0x000fe40000004100 */
[C---:B------:R-:W-:Y:S01]  /*8e10*/  FFMA.FTZ R31, R10.reuse, R5, -R31 ;  /* 0x000000050a1f7223 */ /* 0x040fe2000001081f */
[----:B------:R-:W-:Y:S01]  /*8e20*/  FFMA.FTZ R23, R10, R9, R23 ;  /* 0x000000090a177223 */ /* 0x000fe20000010017 */
[C---:B------:R-:W-:Y:S01]  /*8e30*/  FMUL.FTZ R10, R7.reuse, R26 ;  /* 0x0000001a070a7220 */ /* 0x040fe20000410000 */
[----:B------:R-:W-:Y:S01]  /*8e40*/  FMUL.FTZ R30, R7, R20 ;  /* 0x00000014071e7220 */ /* 0x000fe20000410000 */
[----:B------:R-:W-:-:S02]  /*8e50*/  HADD2.F32 R15, -RZ, R15.H1_H1 ;  /* 0x3000000fff0f7230 */ /* 0x000fc40000004100 */
[-C--:B------:R-:W-:Y:S01]  /*8e60*/  FMUL.FTZ R24, R24, R3.reuse ;  /* 0x0000000318187220 */ /* 0x080fe20000410000 */
[----:B------:R-:W-:Y:S02]  /*8e70*/  HADD2.F32 R4, -RZ, R4.H1_H1 ;  /* 0x30000004ff047230 */ /* 0x000fe40000004100 */
[----:B------:R-:W-:Y:S01]  /*8e80*/  FFMA.FTZ R28, R11, R3, -R28 ;  /* 0x000000030b1c7223 */ /* 0x000fe2000001081c */
[----:B------:R-:W-:Y:S02]  /*8e90*/  HADD2.F32 R6, -RZ, R6.H1_H1 ;  /* 0x30000006ff067230 */ /* 0x000fe40000004100 */
[----:B------:R-:W-:Y:S02]  /*8ea0*/  HADD2.F32 R7, -RZ, R36.H0_H0 ;  /* 0x20000024ff077230 */ /* 0x000fe40000004100 */
[----:B------:R-:W-:Y:S02]  /*8eb0*/  HADD2.F32 R9, -RZ, R35.H0_H0 ;  /* 0x20000023ff097230 */ /* 0x000fe40000004100 */
[----:B------:R-:W-:-:S02]  /*8ec0*/  HADD2.F32 R3, -RZ, R39.H0_H0 ;  /* 0x20000027ff037230 */ /* 0x000fc40000004100 */
[----:B------:R-:W-:Y:S02]  /*8ed0*/  HADD2.F32 R5, -RZ, R38.H0_H0 ;  /* 0x20000026ff057230 */ /* 0x000fe40000004100 */
[----:B------:R-:W-:Y:S01]  /*8ee0*/  FFMA.FTZ R24, R11, R13, R24 ;  /* 0x0000000d0b187223 */ /* 0x000fe20000010018 */
[----:B------:R-:W-:Y:S02]  /*8ef0*/  HADD2.F32 R12, -RZ, R12.H1_H1 ;  /* 0x3000000cff0c7230 */ /* 0x000fe40000004100 */
[C---:B------:R-:W-:Y:S01]  /*8f00*/  FFMA.FTZ R33, R15.reuse, R20, -R10 ;  /* 0x000000140f217223 */ /* 0x040fe2000001080a */
        /* <DEDUP_REMOVED lines=20> */
.L_x_4424:
[----:B------:R-:W-:Y:S05]  /*9050*/  BSYNC B0 ;  /* 0x0000000000007941 */ /* 0x000fea0003800000 */
.L_x_4404:
        /* <DEDUP_REMOVED lines=8> */
.L_x_4401:
[----:B01234-:R-:W0:Y:S01]  /*90e0*/  S2R R0, SR_TID.X ;  /* 0x0000000000007919 */ /* 0x01fe220000002100 */
[----:B------:R-:W-:Y:S01]  /*90f0*/  ISETP.NE.AND P0, PT, R218, 0x3, PT ;  /* 0x00000003da00780c */ /* 0x000fe20003f05270 */
[----:B------:R-:W-:Y:S05]  /*9100*/  WARPSYNC.ALL ;  /* 0x0000000000007948 */ /* 0x000fea0003800000 */
[----:B0-----:R-:W-:-:S05]  /*9110*/  SHF.R.U32.HI R0, RZ, 0x7, R0 ;  /* 0x00000007ff007819 */ /* 0x001fca0000011600 */
[----:B------:R-:W-:-:S05]  /*9120*/  VIADD R0, R0, 0x8 ;  /* 0x0000000800007836 */ /* 0x000fca0000000000 */
[----:B------:R0:W-:Y:S06]  /*9130*/  BAR.SYNC.DEFER_BLOCKING R0, 0x100 ;  /* 0x000400000000751d */ /* 0x0001ec0000010000 */
[----:B------:R-:W-:Y:S05]  /*9140*/  @!P0 BRA `(.L_x_4439) ;  /* 0x0000000000048947 */ /* 0x000fea0003800000 */
[----:B------:R-:W-:Y:S01]  /*9150*/  BPT.TRAP 0x1 ;  /* 0x000000040000795c */ /* 0x000fe20000300000 */
.L_x_4439:
[----:B------:R-:W-:Y:S01]  /*9160*/  IMAD R173, R2, 0x8, R17 ;  /* 0x0000000802ad7824 */ /* 0x000fe200078e0211 */
[----:B------:R-:W-:-:S04]  /*9170*/  SHF.L.U32 R6, R19, 0x1f, RZ ;  /* 0x0000001f13067819 */ /* 0x000fc800000006ff */
[----:B------:R1:W2:Y:S01]  /*9180*/  SYNCS.PHASECHK.TRANS64.TRYWAIT P1, [R173+URZ+0x32430], R6 ;  /* 0x03243006ad0075a7 */ /* 0x0002a2000802017f */
[----:B------:R-:W-:Y:S05]  /*9190*/  @!P0 BRA `(.L_x_4440) ;  /* 0x0000000000048947 */ /* 0x000fea0003800000 */
[----:B------:R-:W-:Y:S01]  /*91a0*/  BPT.TRAP 0x1 ;  /* 0x000000040000795c */ /* 0x000fe20000300000 */
.L_x_4440:
[----:B------:R-:W-:-:S05]  /*91b0*/  VIADD R3, R17, 0x1c400 ;  /* 0x0001c40011037836 */ /* 0x000fca0000000000 */
[----:B------:R-:W-:-:S04]  /*91c0*/  SHF.R.U32.HI R3, RZ, 0x4, R3 ;  /* 0x00000004ff037819 */ /* 0x000fc80000011603 */
[----:B------:R-:W-:-:S04]  /*91d0*/  LOP3.LUT R3, R3, 0x3fff, RZ, 0xc0, !PT ;  /* 0x00003fff03037812 */ /* 0x000fc800078ec0ff */
[----:B------:R-:W-:-:S05]  /*91e0*/  LOP3.LUT R3, R3, 0x10000, RZ, 0xfc, !PT ;  /* 0x0001000003037812 */ /* 0x000fca00078efcff */
[----:B------:R3:W-:Y:S01]  /*91f0*/  STL [R1+0x8], R3 ;  /* 0x0000080301007387 */ /* 0x0007e20000100800 */
[----:B--2---:R-:W-:Y:S05]  /*9200*/  @P1 BRA `(.L_x_4441) ;  /* 0x0000000000081947 */ /* 0x004fea0003800000 */
[----:B------:R-:W2:Y:S02]  /*9210*/  SYNCS.PHASECHK.TRANS64.TRYWAIT P1, [R173+URZ+0x32430], R6 ;  /* 0x03243006ad0075a7 */ /* 0x000ea4000802017f */
[----:B--2---:R-:W-:Y:S05]  /*9220*/  @!P1 BRA `(.L_x_4442) ;  /* 0x0000011c00bc9947 */ /* 0x004fea0003800000 */
.L_x_4441:
[----:B---3--:R-:W3:Y:S01]  /*9230*/  LDL R3, [R1+0x8] ;  /* 0x0000080001037983 */ /* 0x008ee20000100800 */
[----:B------:R-:W-:Y:S01]  /*9240*/  IMAD.MOV.U32 R5, RZ, RZ, 0x40000040 ;  /* 0x40000040ff057424 */ /* 0x000fe200078e00ff */
[----:B------:R-:W-:Y:S05]  /*9250*/  WARPSYNC.ALL ;  /* 0x0000000000007948 */ /* 0x000fea0003800000 */
[C---:B------:R-:W-:Y:S01]  /*9260*/  R2UR UR4, R216.reuse ;  /* 0x00000000d80472ca */ /* 0x040fe200000e0000 */
[----:B------:R-:W-:Y:S01]  /*9270*/  WARPGROUP.ARRIVE ;  /* 0x00000000000079c5 */ /* 0x000fe20000000000 */
[----:B------:R-:W-:Y:S01]  /*9280*/  R2UR UR5, R217 ;  /* 0x00000000d90572ca */ /* 0x000fe200000e0000 */
[----:B------:R-:W-:Y:S01]  /*9290*/  VIADD R236, R216, 0x2 ;  /* 0x00000002d8ec7836 */ /* 0x000fe20000000000 */
[----:B------:R-:W-:Y:S01]  /*92a0*/  R2UR UR7, R5 ;  /* 0x00000000050772ca */ /* 0x000fe200000e0000 */
[----:B------:R-:W-:Y:S01]  /*92b0*/  IMAD.MOV.U32 R237, RZ, RZ, 0x40000040 ;  /* 0x40000040ffed7424 */ /* 0x000fe200078e00ff */
[----:B------:R-:W-:Y:S01]  /*92c0*/  MOV R233, 0x40000040 ;  /* 0x4000004000e97802 */ /* 0x000fe20000000f00 */
[----:B------:R-:W-:Y:S01]  /*92d0*/  IMAD.MOV.U32 R11, RZ, RZ, 0x40000040 ;  /* 0x40000040ff0b7424 */ /* 0x000fe200078e00ff */
[----:B------:R-:W-:Y:S01]  /*92e0*/  SHF.L.U32 R8, R8, 0x1f, RZ ;  /* 0x0000001f08087819 */ /* 0x000fe200000006ff */
[----:B------:R-:W-:Y:S01]  /*92f0*/  VIADD R234, R216, 0x4 ;  /* 0x00000004d8ea7836 */ /* 0x000fe20000000000 */
[----:B------:R-:W-:Y:S01]  /*9300*/  BSSY B0, `(.L_x_4443) ;  /* 0x0000023000007945 */ /* 0x000fe20003800000 */
[----:B------:R-:W-:-:S02]  /*9310*/  IMAD.MOV.U32 R235, RZ, RZ, 0x40000040 ;  /* 0x40000040ffeb7424 */ /* 0x000fc400078e00ff */
[----:B------:R-:W-:Y:S02]  /*9320*/  VIADD R232, R216, 0x6 ;  /* 0x00000006d8e87836 */ /* 0x000fe40000000000 */
[----:B------:R-:W-:Y:S02]  /*9330*/  IMAD.MOV.U32 R5, RZ, RZ, 0x40000040 ;  /* 0x40000040ff057424 */ /* 0x000fe400078e00ff */
[----:B---3--:R-:W-:-:S05]  /*9340*/  IMAD R4, R2, 0x300, R3 ;  /* 0x0000030002047824 */ /* 0x008fca00078e0203 */
[C---:B------:R-:W-:Y:S02]  /*9350*/  R2UR UR6, R4.reuse ;  /* 0x00000000040672ca */ /* 0x040fe400000e0000 */
[----:B------:R-:W-:-:S11]  /*9360*/  IADD3 R10, R4, 0x2, RZ ;  /* 0x00000002040a7810 */ /* 0x000fd60007ffe0ff */
[----:B------:R-:W-:Y:S01]  /*9370*/  HGMMA.64x96x16.F32 R24, gdesc[UR4], RZ, !UPT, gsb0 ;  /* 0x01600000041879f0 */ /* 0x000fe2000c0008ff */
[----:B------:R-:W-:Y:S02]  /*9380*/  R2UR UR4, R236 ;  /* 0x00000000ec0472ca */ /* 0x000fe400000e0000 */
[----:B------:R-:W-:Y:S02]  /*9390*/  R2UR UR5, R237 ;  /* 0x00000000ed0572ca */ /* 0x000fe400000e0000 */
[----:B------:R-:W-:Y:S01]  /*93a0*/  R2UR UR6, R10 ;  /* 0x000000000a0672ca */ /* 0x000fe200000e0000 */
[C---:B------:R-:W-:Y:S01]  /*93b0*/  VIADD R10, R4.reuse, 0x4 ;  /* 0x00000004040a7836 */ /* 0x040fe20000000000 */
[----:B------:R-:W-:Y:S01]  /*93c0*/  R2UR UR7, R11 ;  /* 0x000000000b0772ca */ /* 0x000fe200000e0000 */
[----:B------:R-:W-:Y:S02]  /*93d0*/  IMAD.MOV.U32 R11, RZ, RZ, 0x40000040 ;  /* 0x40000040ff0b7424 */ /* 0x000fe400078e00ff */
        /* <DEDUP_REMOVED lines=19> */
[----:B------:R-:W3:Y:S02]  /*9510*/  SYNCS.PHASECHK.TRANS64.TRYWAIT P1, [R17+URZ+0x32410], R8 ;  /* 0x03241008110075a7 */ /* 0x000ee4000802017f */
[----:B---3--:R-:W-:Y:S05]  /*9520*/  @!P1 BRA `(.L_x_4444) ;  /* 0x0000011c00109947 */ /* 0x008fea0003800000 */
.L_x_4650:
[----:B------:R-:W-:Y:S05]  /*9530*/  BSYNC B0 ;  /* 0x0000000000007941 */ /* 0x000fea0003800000 */
.L_x_4443:
[----:B------:R-:W-:Y:S05]  /*9540*/  @!P0 BRA `(.L_x_4445) ;  /* 0x0000000000048947 */ /* 0x000fea0003800000 */
[----:B------:R-:W-:Y:S01]  /*9550*/  BPT.TRAP 0x1 ;  /* 0x000000040000795c */ /* 0x000fe20000300000 */
.L_x_4445:
[----:B------:R4:W0:Y:S01]  /*9560*/  SYNCS.PHASECHK.TRANS64.TRYWAIT P2, [R173+URZ+0x32450], R6 ;  /* 0x03245006ad0075a7 */ /* 0x000822000804017f */
[----:B------:R-:W-:Y:S05]  /*9570*/  @!P0 BRA `(.L_x_4446) ;  /* 0x0000000000048947 */ /* 0x000fea0003800000 */
[----:B------:R-:W-:Y:S01]  /*9580*/  BPT.TRAP 0x1 ;  /* 0x000000040000795c */ /* 0x000fe20000300000 */
.L_x_4446:
[----:B------:R-:W1:Y:S01]  /*9590*/  S2R R3, SR_TID.X ;  /* 0x0000000000037919 */ /* 0x000e620000002100 */
[----:B------:R-:W-:Y:S01]  /*95a0*/  BSSY B0, `(.L_x_4447) ;  /* 0x0000006000007945 */ /* 0x000fe20003800000 */
[----:B-1----:R-:W-:-:S04]  /*95b0*/  LOP3.LUT R3, R3, 0x7f, RZ, 0xc0, !PT ;  /* 0x0000007f03037812 */ /* 0x002fc800078ec0ff */
[----:B------:R-:W-:Y:S01]  /*95c0*/  ISETP.NE.AND P1, PT, R3, RZ, PT ;  /* 0x000000ff0300720c */ /* 0x000fe20003f25270 */
[----:B0-----:R-:W-:-:S12]  /*95d0*/  @P2 BRA `(.L_x_4448) ;  /* 0x0000000000082947 */ /* 0x001fd80003800000 */
[----:B------:R-:W0:Y:S02]  /*95e0*/  SYNCS.PHASECHK.TRANS64.TRYWAIT P2, [R173+URZ+0x32450], R6 ;  /* 0x03245006ad0075a7 */ /* 0x000e24000804017f */
[----:B0-----:R-:W-:Y:S05]  /*95f0*/  @!P2 BRA `(.L_x_4449) ;  /* 0x0000011800f0a947 */ /* 0x001fea0003800000 */
.L_x_4448:
[----:B------:R-:W-:Y:S05]  /*9600*/  BSYNC B0 ;  /* 0x0000000000007941 */ /* 0x000fea0003800000 */
.L_x_4447:
[----:B------:R-:W-:Y:S05]  /*9610*/  WARPSYNC.ALL ;  /* 0x0000000000007948 */ /* 0x000fea0003800000 */
[----:B------:R-:W-:Y:S01]  /*9620*/  VIADD R3, R17, 0x400 ;  /* 0x0000040011037836 */ /* 0x000fe20000000000 */
[----:B------:R-:W-:-:S04]  /*9630*/  LOP3.LUT R4, R72, 0x10000, RZ, 0xfc, !PT ;  /* 0x0001000048047812 */ /* 0x000fc800078efcff */
[----:B------:R-:W-:-:S04]  /*9640*/  SHF.R.U32.HI R3, RZ, 0x4, R3 ;  /* 0x00000004ff037819 */ /* 0x000fc80000011603 */
[----:B------:R-:W-:-:S04]  /*9650*/  LOP3.LUT R3, R3, 0x3fff, RZ, 0xc0, !PT ;  /* 0x00003fff03037812 */ /* 0x000fc800078ec0ff */
[----:B0-2-4-:R-:W-:Y:S01]  /*9660*/  LOP3.LUT R6, R3, 0x10000, RZ, 0xfc, !PT ;  /* 0x0001000003067812 */ /* 0x015fe200078efcff */
[----:B------:R-:W-:Y:S02]  /*9670*/  IMAD.MOV.U32 R5, RZ, RZ, 0x40000040 ;  /* 0x40000040ff057424 */ /* 0x000fe400078e00ff */
[----:B------:R-:W-:Y:S02]  /*9680*/  IMAD.MOV.U32 R11, RZ, RZ, 0x40000040 ;  /* 0x40000040ff0b7424 */ /* 0x000fe400078e00ff */
[----:B------:R-:W-:Y:S01]  /*9690*/  IMAD R10, R2, 0xc00, R6 ;  /* 0x00000c00020a7824 */ /* 0x000fe200078e0206 */
[----:B------:R-:W-:Y:S01]  /*96a0*/  R2UR UR4, R4 ;  /* 0x00000000040472ca */ /* 0x000fe200000e0000 */
[----:B------:R-:W-:Y:S01]  /*96b0*/  WARPGROUP.ARRIVE ;  /* 0x00000000000079c5 */ /* 0x000fe20000000000 */
[----:B------:R-:W-:Y:S01]  /*96c0*/  R2UR UR5, R5 ;  /* 0x00000000050572ca */ /* 0x000fe200000e0000 */
[----:B------:R0:W-:Y:S01]  /*96d0*/  STL [R1+0xc], R6 ;  /* 0x00000c0601007387 */ /* 0x0001e20000100800 */
[----:B------:R-:W-:-:S02]  /*96e0*/  R2UR UR6, R10 ;  /* 0x000000000a0672ca */ /* 0x000fc400000e0000 */
[----:B------:R-:W-:Y:S01]  /*96f0*/  R2UR UR7, R11 ;  /* 0x000000000b0772ca */ /* 0x000fe200000e0000 */
[C---:B------:R-:W-:Y:S02]  /*9700*/  VIADD R230, R4.reuse, 0x2 ;  /* 0x0000000204e67836 */ /* 0x040fe40000000000 */
[----:B------:R-:W-:Y:S02]  /*9710*/  IMAD.MOV.U32 R231, RZ, RZ, 0x40000040 ;  /* 0x40000040ffe77424 */ /* 0x000fe400078e00ff */
[----:B------:R-:W-:Y:S01]  /*9720*/  IMAD.MOV.U32 R7, RZ, RZ, 0x40000040 ;  /* 0x40000040ff077424 */ /* 0x000fe200078e00ff */
[----:B------:R-:W-:Y:S01]  /*9730*/  IADD3 R228, R4, 0x4, RZ ;  /* 0x0000000404e47810 */ /* 0x000fe20007ffe0ff */
[----:B0-----:R-:W-:Y:S02]  /*9740*/  VIADD R6, R10, 0x2 ;  /* 0x000000020a067836 */ /* 0x001fe40000000000 */
[----:B------:R-:W-:Y:S02]  /*9750*/  IMAD.MOV.U32 R229, RZ, RZ, 0x40000040 ;  /* 0x40000040ffe57424 */ /* 0x000fe400078e00ff */
[----:B------:R-:W-:-:S02]  /*9760*/  IMAD.MOV.U32 R227, RZ, RZ, 0x40000040 ;  /* 0x40000040ffe37424 */ /* 0x000fc400078e00ff */
[----:B------:R-:W-:Y:S01]  /*9770*/  IMAD.MOV.U32 R223, RZ, RZ, 0x40000040 ;  /* 0x40000040ffdf7424 */ /* 0x000fe200078e00ff */
[----:B------:R-:W-:Y:S01]  /*9780*/  HGMMA.64x96x16.F32 R24, gdesc[UR4], R24, gsb0 ;  /* 0x01600000041879f0 */ /* 0x000fe20008000818 */
[----:B------:R-:W-:Y:S01]  /*9790*/  R2UR UR4, R230 ;  /* 0x00000000e60472ca */ /* 0x000fe200000e0000 */
[C---:B------:R-:W-:Y:S01]  /*97a0*/  VIADD R226, R4.reuse, 0x6 ;  /* 0x0000000604e27836 */ /* 0x040fe20000000000 */
[----:B------:R-:W-:Y:S01]  /*97b0*/  R2UR UR5, R231 ;  /* 0x00000000e70572ca */ /* 0x000fe200000e0000 */
[----:B------:R-:W-:Y:S01]  /*97c0*/  VIADD R222, R4, 0x400 ;  /* 0x0000040004de7836 */ /* 0x000fe20000000000 */
[----:B------:R-:W-:Y:S01]  /*97d0*/  R2UR UR6, R6 ;  /* 0x00000000060672ca */ /* 0x000fe200000e0000 */
[----:B------:R-:W-:Y:S01]  /*97e0*/  VIADD R220, R4, 0x402 ;  /* 0x0000040204dc7836 */ /* 0x000fe20000000000 */
[----:B------:R-:W-:Y:S01]  /*97f0*/  R2UR UR7, R7 ;  /* 0x00000000070772ca */ /* 0x000fe200000e0000 */
[----:B------:R-:W-:Y:S02]  /*9800*/  VIADD R6, R10, 0x4 ;  /* 0x000000040a067836 */ /* 0x000fe40000000000 */
[----:B------:R-:W-:Y:S01]  /*9810*/  IMAD.MOV.U32 R221, RZ, RZ, 0x40000040 ;  /* 0x40000040ffdd7424 */ /* 0x000fe200078e00ff */
[----:B------:R-:W-:Y:S01]  /*9820*/  MOV R213, 0x40000040 ;  /* 0x4000004000d57802 */ /* 0x000fe20000000f00 */
[----:B------:R-:W-:-:S02]  /*9830*/  IMAD.MOV.U32 R7, RZ, RZ, 0x40000040 ;  /* 0x40000040ff077424 */ /* 0x000fc400078e00ff */
[----:B------:R-:W-:Y:S02]  /*9840*/  IMAD.MOV.U32 R211, RZ, RZ, 0x40000040 ;  /* 0x40000040ffd37424 */ /* 0x000fe400078e00ff */
[----:B------:R-:W-:Y:S02]  /*9850*/  IMAD.MOV.U32 R209, RZ, RZ, 0x40000040 ;  /* 0x40000040ffd17424 */ /* 0x000fe400078e00ff */
[----:B------:R-:W-:Y:S02]  /*9860*/  IMAD.MOV.U32 R207, RZ, RZ, 0x40000040 ;  /* 0x40000040ffcf7424 */ /* 0x000fe400078e00ff */
[----:B------:R-:W-:Y:S01]  /*9870*/  IMAD.MOV.U32 R205, RZ, RZ, 0x40000040 ;  /* 0x40000040ffcd7424 */ /* 0x000fe200078e00ff */
[C---:B------:R-:W-:Y:S01]  /*9880*/  IADD3 R20, R4.reuse, 0x806, RZ ;  /* 0x0000080604147810 */ /* 0x040fe20007ffe0ff */
[C---:B------:R-:W-:Y:S01]  /*9890*/  VIADD R212, R4.reuse, 0x404 ;  /* 0x0000040404d47836 */ /* 0x040fe20000000000 */
[----:B------:R-:W2:Y:S01]  /*98a0*/  LDL R174, [R1+0x10] ;  /* 0x0000100001ae7983 */ /* 0x000ea20000100800 */
[----:B------:R-:W-:-:S02]  /*98b0*/  VIADD R210, R4, 0x406 ;  /* 0x0000040604d27836 */ /* 0x000fc40000000000 */
[C---:B------:R-:W-:Y:S01]  /*98c0*/  VIADD R208, R4.reuse, 0x800 ;  /* 0x0000080004d07836 */ /* 0x040fe20000000000 */
[----:B------:R-:W4:Y:S01]  /*98d0*/  LDL R72, [R1+0x2c] ;  /* 0x00002c0001487983 */ /* 0x000f220000100800 */
[C---:B------:R-:W-:Y:S02]  /*98e0*/  VIADD R206, R4.reuse, 0x802 ;  /* 0x0000080204ce7836 */ /* 0x040fe40000000000 */
[----:B------:R-:W-:Y:S01]  /*98f0*/  VIADD R204, R4, 0x804 ;  /* 0x0000080404cc7836 */ /* 0x000fe20000000000 */
[----:B-----5:R-:W4:Y:S01]  /*9900*/  LDL R23, [R1+0x30] ;  /* 0x0000300001177983 */ /* 0x020f220000100800 */
[----:B------:R-:W-:Y:S02]  /*9910*/  WARPGROUP.DEPBAR.LE gsb0, 0x0 ;  /* 0x00008000000079c5 */ /* 0x000fe40000010000 */
[----:B------:R-:W-:-:S06]  /*9920*/  WARPGROUP.ARRIVE ;  /* 0x00000000000079c5 */ /* 0x000fcc0000000000 */
        /* <DEDUP_REMOVED lines=78> */
[----:B------:R-:W-:-:S02]  /*9e10*/  IMAD.MOV.U32 R21, RZ, RZ, 0x40000040 ;  /* 0x40000040ff157424 */ /* 0x000fc400078e00ff */
[----:B------:R-:W-:Y:S01]  /*9e20*/  IMAD.MOV.U32 R7, RZ, RZ, 0x40000040 ;  /* 0x40000040ff077424 */ /* 0x000fe200078e00ff */
        /* <DEDUP_REMOVED lines=8> */
[----:B------:R-:W-:-:S02]  /*9eb0*/  VIADD R6, R10, 0x900 ;  /* 0x000009000a067836 */ /* 0x000fc40000000000 */
[----:B------:R-:W-:Y:S02]  /*9ec0*/  IMAD.MOV.U32 R15, RZ, RZ, 0x40000040 ;  /* 0x40000040ff0f7424 */ /* 0x000fe400078e00ff */
        /* <DEDUP_REMOVED lines=8> */
[----:B------:R-:W-:Y:S01]  /*9f50*/  VIADD R12, R4, 0xc02 ;  /* 0x00000c02040c7836 */ /* 0x000fe20000000000 */
[----:B------:R-:W-:Y:S01]  /*9f60*/  IADD3 R6, R10, 0x902, RZ ;  /* 0x000009020a067810 */ /* 0x000fe20007ffe0ff */
        /* <DEDUP_REMOVED lines=9> */
[----:B---3--:R-:W-:Y:S02]  /*a000*/  VIADD R8, R4, 0xc04 ;  /* 0x00000c0404087836 */ /* 0x008fe40000000000 */
        /* <DEDUP_REMOVED lines=11> */
[----:B------:R-:W-:Y:S01]  /*a0c0*/  MOV R7, 0x40000040 ;  /* 0x4000004000077802 */ /* 0x000fe20000000f00 */
[----:B------:R-:W-:-:S02]  /*a0d0*/  VIADD R10, R10, 0x906 ;  /* 0x000009060a0a7836 */ /* 0x000fc40000000000 */
        /* <DEDUP_REMOVED lines=8> */
[----:B--2---:R-:W-:-:S04]  /*a160*/  IMAD R11, R214, -0x60, R174 ;  /* 0xffffffa0d60b7824 */ /* 0x004fc800078e02ae */
[----:B------:R-:W-:Y:S01]  /*a170*/  VIADD R10, R11, 0x60 ;  /* 0x000000600b0a7836 */ /* 0x000fe20000000000 */
[----:B------:R-:W-:Y:S01]  /*a180*/  IADD3 R11, -R224, 0x61, R11 ;  /* 0x00000061e00b7810 */ /* 0x000fe20007ffe10b */
[----:B----4-:R-:W-:Y:S01]  /*a190*/  IMAD R76, R225, 0x80, R23 ;  /* 0x00000080e14c7824 */ /* 0x010fe200078e0217 */
[----:B------:R-:W-:Y:S02]  /*a1a0*/  WARPGROUP.DEPBAR.LE gsb0, 0x0 ;  /* 0x00008000000079c5 */ /* 0x000fe40000010000 */
[----:B------:R-:W-:-:S06]  /*a1b0*/  WARPGROUP.ARRIVE ;  /* 0x00000000000079c5 */ /* 0x000fcc0000000000 */
[----:B------:R-:W-:Y:S01]  /*a1c0*/  HGMMA.64x96x16.F32 R24, gdesc[UR4], R24, gsb0 ;  /* 0x01600000041879f0 */ /* 0x000fe20008000818 */
[C---:B------:R-:W-:Y:S01]  /*a1d0*/  IMAD R10, R72.reuse, -0x2, R10 ;  /* 0xfffffffe480a7824 */ /* 0x040fe200078e020a */
[----:B------:R-:W-:Y:S01]  /*a1e0*/  ULDC UR4, c[0x0][0xa80] ;  /* 0x0002a00000047ab9 */ /* 0x000fe20000000800 */
[----:B------:R-:W-:-:S05]  /*a1f0*/  IMAD R11, R72, -0x2, R11 ;  /* 0xfffffffe480b7824 */ /* 0x000fca00078e020b */
[----:B------:R-:W-:-:S04]  /*a200*/  VIADDMNMX R73, R76, R11, R10, PT ;  /* 0x0000000b4c497246 */ /* 0x000fc8000380010a */
[C---:B------:R-:W-:Y:S02]  /*a210*/  ISETP.GT.AND P2, PT, R73.reuse, RZ, PT ;  /* 0x000000ff4900720c */ /* 0x040fe40003f44270 */
[C---:B------:R-:W-:Y:S02]  /*a220*/  ISETP.GT.AND P3, PT, R73.reuse, 0x1, PT ;  /* 0x000000014900780c */ /* 0x040fe40003f64270 */
[----:B------:R-:W-:Y:S01]  /*a230*/  ISETP.GT.AND P4, PT, R73, 0x8, PT ;  /* 0x000000084900780c */ /* 0x000fe20003f84270 */
[----:B------:R-:W-:Y:S02]  /*a240*/  WARPGROUP.DEPBAR.LE gsb0, 0x0 ;  /* 0x00008000000079c5 */ /* 0x000fe40000010000 */
[----:B------:R-:W-:Y:S02]  /*a250*/  FSEL R78, R24, -INF , P2 ;  /* 0xff800000184e7808 */ /* 0x000fe40001000000 */
[----:B------:R-:W-:Y:S02]  /*a260*/  FSEL R25, R25, -INF , P3 ;  /* 0xff80000019197808 */ /* 0x000fe40001800000 */
        /* <DEDUP_REMOVED lines=63> */
[----:B------:R-:W-:Y:S02]  /*a660*/  FSEL R74, R69, -INF , P2 ;  /* 0xff800000454a7808 */ /* 0x000fe40001000000 */
[----:B------:R-:W-:-:S04]  /*a670*/  FMNMX.FTZ R23, R68, R23, !PT ;  /* 0x0000001744177209 */ /* 0x000fc80007810000 */
[----:B------:R-:W-:-:S05]  /*a680*/  FMNMX.FTZ R29, R74, R23, !PT ;  /* 0x000000174a1d7209 */ /* 0x000fca0007810000 */
[----:B------:R-:W0:Y:S01]  /*a690*/  SHFL.BFLY PT, R96, R29, 0x2, 0x1f ;  /* 0x0c401f001d607f89 */ /* 0x000e2200000e0000 */
[----:B------:R-:W-:Y:S02]  /*a6a0*/  IADD3 R11, R11, 0x8, R76 ;  /* 0x000000080b0b7810 */ /* 0x000fe40007ffe04c */
[----:B0-----:R-:W-:-:S05]  /*a6b0*/  FMNMX.FTZ R96, R29, R96, !PT ;  /* 0x000000601d607209 */ /* 0x001fca0007810000 */
[----:B------:R-:W0:Y:S01]  /*a6c0*/  SHFL.BFLY PT, R33, R96, 0x1, 0x1f ;  /* 0x0c201f0060217f89 */ /* 0x000e2200000e0000 */
[----:B------:R-:W-:-:S04]  /*a6d0*/  VIMNMX R23, R10, R11, PT ;  /* 0x0000000b0a177248 */ /* 0x000fc80003fe0100 */
[C---:B------:R-:W-:Y:S02]  /*a6e0*/  ISETP.GT.AND P4, PT, R23.reuse, RZ, PT ;  /* 0x000000ff1700720c */ /* 0x040fe40003f84270 */
[C---:B------:R-:W-:Y:S02]  /*a6f0*/  ISETP.GT.AND P5, PT, R23.reuse, 0x1, PT ;  /* 0x000000011700780c */ /* 0x040fe40003fa4270 */
[----:B------:R-:W-:Y:S01]  /*a700*/  FSEL R29, R26, -INF , P4 ;  /* 0xff8000001a1d7808 */ /* 0x000fe20002000000 */
[----:B------:R-:W-:Y:S01]  /*a710*/  IMAD.U32 R11, RZ, RZ, UR4 ;  /* 0x00000004ff0b7e24 */ /* 0x000fe2000f8e00ff */
[----:B------:R-:W-:Y:S02]  /*a720*/  ISETP.GT.AND P3, PT, R23, 0x8, PT ;  /* 0x000000081700780c */ /* 0x000fe40003f64270 */
[----:B------:R-:W-:Y:S02]  /*a730*/  FSEL R26, R27, -INF , P5 ;  /* 0xff8000001b1a7808 */ /* 0x000fe40002800000 */
[----:B------:R-:W-:-:S02]  /*a740*/  ISETP.GT.AND P2, PT, R23, 0x9, PT ;  /* 0x000000091700780c */ /* 0x000fc40003f44270 */
[----:B------:R-:W-:Y:S02]  /*a750*/  FSEL R30, R30, -INF , P3 ;  /* 0xff8000001e1e7808 */ /* 0x000fe40001800000 */
[----:B------:R-:W-:Y:S02]  /*a760*/  FMNMX.FTZ R27, R29, R26, !PT ;  /* 0x0000001a1d1b7209 */ /* 0x000fe40007810000 */
[----:B0-----:R-:W-:Y:S02]  /*a770*/  FMNMX.FTZ R10, R96, R33, !PT ;  /* 0x00000021600a7209 */ /* 0x001fe40007810000 */
[----:B------:R-:W-:Y:S02]  /*a780*/  ISETP.GT.AND P3, PT, R23, 0x10, PT ;  /* 0x000000101700780c */ /* 0x000fe40003f64270 */
[C---:B------:R-:W-:Y:S01]  /*a790*/  FSETP.NEU.FTZ.AND P4, PT, R10.reuse, -INF , PT ;  /* 0xff8000000a00780b */ /* 0x040fe20003f9d000 */
[----:B------:R-:W-:Y:S01]  /*a7a0*/  FMUL.FTZ R33, R10, R11 ;  /* 0x0000000b0a217220 */ /* 0x000fe20000410000 */
[----:B------:R-:W-:-:S02]  /*a7b0*/  FSEL R76, R31, -INF , P2 ;  /* 0xff8000001f4c7808 */ /* 0x000fc40001000000 */
[----:B------:R-:W-:Y:S02]  /*a7c0*/  FMNMX.FTZ R27, R30, R27, !PT ;  /* 0x0000001b1e1b7209 */ /* 0x000fe40007810000 */
[----:B------:R-:W-:Y:S02]  /*a7d0*/  FSEL R53, R33, RZ, P4 ;  /* 0x000000ff21357208 */ /* 0x000fe40002000000 */
[C---:B------:R-:W-:Y:S02]  /*a7e0*/  ISETP.GT.AND P2, PT, R23.reuse, 0x11, PT ;  /* 0x000000111700780c */ /* 0x040fe40003f44270 */
[----:B------:R-:W-:Y:S02]  /*a7f0*/  FSEL R34, R34, -INF , P3 ;  /* 0xff80000022227808 */ /* 0x000fe40001800000 */
[----:B------:R-:W-:Y:S01]  /*a800*/  FMNMX.FTZ R27, R76, R27, !PT ;  /* 0x0000001b4c1b7209 */ /* 0x000fe20007810000 */
[----:B------:R-:W-:Y:S01]  /*a810*/  FFMA.FTZ R200, R78, R11, -R53 ;  /* 0x0000000b4ec87223 */ /* 0x000fe20000010835 */
[----:B------:R-:W-:-:S02]  /*a820*/  ISETP.GT.AND P3, PT, R23, 0x18, PT ;  /* 0x000000181700780c */ /* 0x000fc40003f64270 */
[----:B------:R-:W-:Y:S02]  /*a830*/  FSEL R78, R35, -INF , P2 ;  /* 0xff800000234e7808 */ /* 0x000fe40001000000 */
[----:B------:R-:W-:Y:S02]  /*a840*/  FMNMX.FTZ R27, R34, R27, !PT ;  /* 0x0000001b221b7209 */ /* 0x000fe40007810000 */
[C---:B------:R-:W-:Y:S02]  /*a850*/  ISETP.GT.AND P2, PT, R23.reuse, 0x19, PT ;  /* 0x000000191700780c */ /* 0x040fe40003f44270 */
[----:B------:R-:W-:Y:S02]  /*a860*/  FSEL R38, R38, -INF , P3 ;  /* 0xff80000026267808 */ /* 0x000fe40001800000 */
[----:B------:R-:W-:Y:S02]  /*a870*/  FMNMX.FTZ R27, R78, R27, !PT ;  /* 0x0000001b4e1b7209 */ /* 0x000fe40007810000 */
[----:B------:R-:W-:-:S02]  /*a880*/  ISETP.GT.AND P3, PT, R23, 0x20, PT ;  /* 0x000000201700780c */ /* 0x000fc40003f64270 */
[----:B------:R-:W-:Y:S02]  /*a890*/  FSEL R96, R39, -INF , P2 ;  /* 0xff80000027607808 */ /* 0x000fe40001000000 */
[----:B------:R-:W-:Y:S02]  /*a8a0*/  FMNMX.FTZ R27, R38, R27, !PT ;  /* 0x0000001b261b7209 */ /* 0x000fe40007810000 */
        /* <DEDUP_REMOVED lines=20> */
[----:B------:R-:W-:Y:S01]  /*a9f0*/  FMNMX.FTZ R31, R50, R31, !PT ;  /* 0x0000001f321f7209 */ /* 0x000fe20007810000 */
[----:B------:R0:W-:Y:S01]  /*aa00*/  MUFU.EX2 R27, R33 ;  /* 0x00000021001b7308 */ /* 0x0001e20000000800 */
[C---:B------:R-:W-:Y:S02]  /*aa10*/  ISETP.GT.AND P2, PT, R23.reuse, 0x39, PT ;  /* 0x000000391700780c */ /* 0x040fe40003f44270 */
[----:B------:R-:W-:Y:S01]  /*aa20*/  FSEL R54, R54, -INF , P3 ;  /* 0xff80000036367808 */ /* 0x000fe20001800000 */
[----:B------:R-:W-:Y:S01]  /*aa30*/  FFMA.FTZ R35, R86, R11, -R53 ;  /* 0x0000000b56237223 */ /* 0x000fe20000010835 */
[----:B------:R-:W-:Y:S02]  /*aa40*/  ISETP.GT.AND P3, PT, R23, 0x40, PT ;  /* 0x000000401700780c */ /* 0x000fe40003f64270 */
[----:B0-----:R-:W-:-:S02]  /*aa50*/  FMNMX.FTZ R33, R84, R31, !PT ;  /* 0x0000001f54217209 */ /* 0x001fc40007810000 */
        /* <DEDUP_REMOVED lines=12> */
[----:B------:R0:W-:Y:S01]  /*ab20*/  MUFU.EX2 R31, R35 ;  /* 0x00000023001f7308 */ /* 0x0001e20000000800 */
[----:B------:R-:W-:-:S02]  /*ab30*/  ISETP.GT.AND P3, PT, R23, 0x50, PT ;  /* 0x000000501700780c */ /* 0x000fc40003f64270 */
[----:B------:R-:W-:Y:S01]  /*ab40*/  FMNMX.FTZ R33, R62, R33, !PT ;  /* 0x000000213e217209 */ /* 0x000fe20007810000 */
[--C-:B0-----:R-:W-:Y:S01]  /*ab50*/  FFMA.FTZ R35, R90, R11, -R53.reuse ;  /* 0x0000000b5a237223 */ /* 0x101fe20000010835 */
[----:B------:R-:W-:Y:S02]  /*ab60*/  FSEL R90, R63, -INF , P2 ;  /* 0xff8000003f5a7808 */ /* 0x000fe40001000000 */
[C---:B------:R-:W-:Y:S02]  /*ab70*/  ISETP.GT.AND P2, PT, R23.reuse, 0x51, PT ;  /* 0x000000511700780c */ /* 0x040fe40003f44270 */
[----:B------:R-:W-:Y:S02]  /*ab80*/  FSEL R66, R66, -INF , P3 ;  /* 0xff80000042427808 */ /* 0x000fe40001800000 */
[----:B------:R-:W-:Y:S01]  /*ab90*/  FMNMX.FTZ R33, R90, R33, !PT ;  /* 0x000000215a217209 */ /* 0x000fe20007810000 */
[----:B------:R-:W-:Y:S01]  /*aba0*/  FFMA.FTZ R156, R92, R11, -R53 ;  /* 0x0000000b5c9c7223 */ /* 0x000fe20000010835 */
[----:B------:R-:W-:-:S02]  /*abb0*/  ISETP.GT.AND P3, PT, R23, 0x58, PT ;  /* 0x000000581700780c */ /* 0x000fc40003f64270 */
[----:B------:R-:W-:Y:S02]  /*abc0*/  FSEL R92, R67, -INF , P2 ;  /* 0xff800000435c7808 */ /* 0x000fe40001000000 */
[----:B------:R-:W-:Y:S02]  /*abd0*/  FMNMX.FTZ R33, R66, R33, !PT ;  /* 0x0000002142217209 */ /* 0x000fe40007810000 */
[----:B------:R-:W-:Y:S02]  /*abe0*/  ISETP.GT.AND P2, PT, R23, 0x59, PT ;  /* 0x000000591700780c */ /* 0x000fe40003f44270 */
[----:B------:R-:W-:Y:S02]  /*abf0*/  FSEL R70, R70, -INF , P3 ;  /* 0xff80000046467808 */ /* 0x000fe40001800000 */
[----:B------:R-:W-:Y:S01]  /*ac00*/  FMNMX.FTZ R33, R92, R33, !PT ;  /* 0x000000215c217209 */ /* 0x000fe20007810000 */
[----:B------:R-:W-:Y:S01]  /*ac10*/  FFMA.FTZ R37, R94, R11, -R53 ;  /* 0x0000000b5e257223 */ /* 0x000fe20000010835 */
[----:B------:R-:W-:-:S02]  /*ac20*/  FSEL R94, R71, -INF , P2 ;  /* 0xff800000475e7808 */ /* 0x000fc40001000000 */
[----:B------:R-:W-:-:S04]  /*ac30*/  FMNMX.FTZ R33, R70, R33, !PT ;  /* 0x0000002146217209 */ /* 0x000fc80007810000 */
[----:B------:R-:W-:Y:S01]  /*ac40*/  FMNMX.FTZ R33, R94, R33, !PT ;  /* 0x000000215e217209 */ /* 0x000fe20007810000 */
[----:B------:R-:W-:-:S04]  /*ac50*/  FFMA.FTZ R41, R24, R11, -R53 ;  /* 0x0000000b18297223 */ /* 0x000fc80000010835 */
[----:B------:R-:W0:Y:S02]  /*ac60*/  SHFL.BFLY PT, R24, R33, 0x2, 0x1f ;  /* 0x0c401f0021187f89 */ /* 0x000e2400000e0000 */
[----:B0-----:R-:W-:-:S05]  /*ac70*/  FMNMX.FTZ R24, R33, R24, !PT ;  /* 0x0000001821187209 */ /* 0x001fca0007810000 */
[----:B------:R-:W0:Y:S01]  /*ac80*/  SHFL.BFLY PT, R23, R24, 0x1, 0x1f ;  /* 0x0c201f0018177f89 */ /* 0x000e2200000e0000 */
[----:B------:R-:W1:Y:S01]  /*ac90*/  S2R R75, SR_TID.X ;  /* 0x00000000004b7919 */ /* 0x000e620000002100 */
[----:B------:R-:W-:Y:S01]  /*aca0*/  FFMA.FTZ R25, R25, R11, -R53 ;  /* 0x0000000b19197223 */ /* 0x000fe20000010835 */
[----:B------:R-:W-:Y:S01]  /*acb0*/  MUFU.EX2 R200, R200 ;  /* 0x000000c800c87308 */ /* 0x000fe20000000800 */
[----:B0-----:R-:W-:-:S04]  /*acc0*/  FMNMX.FTZ R23, R24, R23, !PT ;  /* 0x0000001718177209 */ /* 0x001fc80007810000 */
[C---:B------:R-:W-:Y:S01]  /*acd0*/  FSETP.NEU.FTZ.AND P2, PT, R23.reuse, -INF , PT ;  /* 0xff8000001700780b */ /* 0x040fe20003f5d000 */
[----:B------:R-:W-:-:S05]  /*ace0*/  FMUL.FTZ R24, R23, R11 ;  /* 0x0000000b17187220 */ /* 0x000fca0000410000 */
[----:B------:R-:W-:Y:S01]  /*acf0*/  FSEL R33, R24, RZ, P2 ;  /* 0x000000ff18217208 */ /* 0x000fe20001000000 */
[----:B------:R-:W0:Y:S04]  /*ad00*/  MUFU.EX2 R25, R25 ;  /* 0x0000001900197308 */ /* 0x000e280000000800 */
[-CC-:B------:R-:W-:Y:S01]  /*ad10*/  FFMA.FTZ R26, R26, R11.reuse, -R33.reuse ;  /* 0x0000000b1a1a7223 */ /* 0x180fe20000010821 */
[-CC-:B------:R-:W-:Y:S01]  /*ad20*/  FFMA.FTZ R29, R29, R11.reuse, -R33.reuse ;  /* 0x0000000b1d1d7223 */ /* 0x180fe20000010821 */
[-CC-:B------:R-:W-:Y:S02]  /*ad30*/  FFMA.FTZ R30, R30, R11.reuse, -R33.reuse ;  /* 0x0000000b1e1e7223 */ /* 0x180fe40000010821 */
[----:B------:R-:W-:Y:S01]  /*ad40*/  MUFU.EX2 R202, R202 ;  /* 0x000000ca00ca7308 */ /* 0x000fe20000000800 */
[-CC-:B------:R-:W-:Y:S01]  /*ad50*/  FFMA.FTZ R76, R76, R11.reuse, -R33.reuse ;  /* 0x0000000b4c4c7223 */ /* 0x180fe20000010821 */
[----:B------:R-:W-:-:S06]  /*ad60*/  FFMA.FTZ R34, R34, R11, -R33 ;  /* 0x0000000b22227223 */ /* 0x000fcc0000010821 */
[----:B------:R2:W-:Y:S01]  /*ad70*/  MUFU.EX2 R201, R29 ;  /* 0x0000001d00c97308 */ /* 0x0005e20000000800 */
[----:B-1----:R-:W-:-:S07]  /*ad80*/  SHF.R.U32.HI R75, RZ, 0x7, R75 ;  /* 0x00000007ff4b7819 */ /* 0x002fce000001164b */
[----:B------:R-:W1:Y:S01]  /*ad90*/  MUFU.EX2 R26, R26 ;  /* 0x0000001a001a7308 */ /* 0x000e620000000800 */
[----:B------:R-:W-:Y:S01]  /*ada0*/  @!P1 VIADD R24, R173, 0x32440 ;  /* 0x00032440ad189836 */ /* 0x000fe20000000000 */
[----:B------:R-:W-:-:S06]  /*adb0*/  LOP3.LUT R3, R3, 0x3000000, RZ, 0xfc, !PT ;  /* 0x0300000003037812 */ /* 0x000fcc00078efcff */
[----:B------:R-:W3:Y:S01]  /*adc0*/  MUFU.EX2 R30, R30 ;  /* 0x0000001e001e7308 */ /* 0x000ee20000000800 */
[----:B------:R-:W-:Y:S01]  /*add0*/  IADD3 R172, -R75, 0xb, RZ ;  /* 0x0000000b4bac7810 */ /* 0x000fe20007ffe1ff */
[----:B--2---:R-:W-:Y:S02]  /*ade0*/  IMAD.MOV.U32 R29, RZ, RZ, 0x40000040 ;  /* 0x40000040ff1d7424 */ /* 0x004fe400078e00ff */
[-C--:B------:R-:W-:Y:S01]  /*adf0*/  FFMA.FTZ R43, R28, R11.reuse, -R53 ;  /* 0x0000000b1c2b7223 */ /* 0x080fe20000010835 */
[----:B------:R-:W-:-:S03]  /*ae00*/  FFMA.FTZ R78, R78, R11, -R33 ;  /* 0x0000000b4e4e7223 */ /* 0x000fc60000010821 */
[----:B------:R-:W2:Y:S01]  /*ae10*/  MUFU.EX2 R203, R76 ;  /* 0x0000004c00cb7308 */ /* 0x000ea20000000800 */
[----:B------:R-:W-:Y:S01]  /*ae20*/  @!P1 PRMT R24, RZ, 0x654, R24 ;  /* 0x00000654ff189816 */ /* 0x000fe20000000018 */
[----:B------:R0:W-:Y:S01]  /*ae30*/  STL [R1+0x4], R3 ;  /* 0x0000040301007387 */ /* 0x0001e20000100800 */
[----:B------:R-:W-:-:S05]  /*ae40*/  IMAD R28, R2, 0xc00, R3 ;  /* 0x00000c00021c7824 */ /* 0x000fca00078e0203 */
[----:B------:R-:W4:Y:S01]  /*ae50*/  MUFU.EX2 R152, R152 ;  /* 0x0000009800987308 */ /* 0x000f220000000800 */
[----:B------:R1:W-:Y:S07]  /*ae60*/  BAR.ARV R172, 0x100 ;  /* 0x000400ac0000751d */ /* 0x0003ee0000002000 */
[----:B------:R-:W4:Y:S01]  /*ae70*/  MUFU.EX2 R34, R34 ;  /* 0x0000002200227308 */ /* 0x000f220000000800 */
[----:B0-----:R-:W-:Y:S01]  /*ae80*/  FADD.FTZ R3, R200, R25 ;  /* 0x00000019c8037221 */ /* 0x001fe20000010000 */
[-CC-:B------:R-:W-:Y:S01]  /*ae90*/  FFMA.FTZ R38, R38, R11.reuse, -R33.reuse ;  /* 0x0000000b26267223 */ /* 0x180fe20000010821 */
[----:B------:R3:W-:Y:S01]  /*aea0*/  @!P1 SYNCS.ARRIVE.TRANS64.RED.A1T0 RZ, [R24+URZ], RZ ;  /* 0x000000ff18ff99a7 */ /* 0x0007e2000810043f */
[----:B------:R-:W-:Y:S01]  /*aeb0*/  R2UR UR7, R29 ;  /* 0x000000001d0772ca */ /* 0x000fe200000e0000 */
[----:B------:R0:W-:Y:S01]  /*aec0*/  BAR.SYNC.DEFER_BLOCKING R0, 0x100 ;  /* 0x000400000000751d */ /* 0x0001e20000010000 */
[----:B-1----:R-:W-:Y:S01]  /*aed0*/  FADD.FTZ R29, R201, R26 ;  /* 0x0000001ac91d7221 */ /* 0x002fe20000010000 */
[----:B------:R-:W-:-:S04]  /*aee0*/  FFMA.FTZ R96, R96, R11, -R33 ;  /* 0x0000000b60607223 */ /* 0x000fc80000010821 */
[----:B------:R-:W1:Y:S01]  /*aef0*/  MUFU.EX2 R153, R78 ;  /* 0x0000004e00997308 */ /* 0x000e620000000800 */
[----:B0-----:R-:W-:Y:S01]  /*af00*/  FADD.FTZ R0, R202, R3 ;  /* 0x00000003ca007221 */ /* 0x001fe20000010000 */
[----:B---3--:R-:W-:-:S06]  /*af10*/  FADD.FTZ R24, R30, R29 ;  /* 0x0000001d1e187221 */ /* 0x008fcc0000010000 */
[----:B------:R-:W0:Y:S01]  /*af20*/  MUFU.EX2 R154, R154 ;  /* 0x0000009a009a7308 */ /* 0x000e220000000800 */
[----:B------:R-:W-:Y:S01]  /*af30*/  FFMA.FTZ R42, R42, R11, -R33 ;  /* 0x0000000b2a2a7223 */ /* 0x000fe20000010821 */
[----:B------:R-:W-:Y:S01]  /*af40*/  FADD.FTZ R3, R27, R0 ;  /* 0x000000001b037221 */ /* 0x000fe20000010000 */
[----:B--2---:R-:W-:-:S05]  /*af50*/  FADD.FTZ R29, R203, R24 ;  /* 0x00000018cb1d7221 */ /* 0x004fca0000010000 */
[----:B------:R-:W2:Y:S01]  /*af60*/  MUFU.EX2 R155, R38 ;  /* 0x00000026009b7308 */ /* 0x000ea20000000800 */
[----:B----4-:R-:W-:-:S07]  /*af70*/  FADD.FTZ R0, R152, R3 ;  /* 0x0000000398007221 */ /* 0x010fce0000010000 */
[----:B------:R-:W3:Y:S01]  /*af80*/  MUFU.EX2 R35, R35 ;  /* 0x0000002300237308 */ /* 0x000ee20000000800 */
[-C--:B------:R-:W-:Y:S01]  /*af90*/  FFMA.FTZ R80, R80, R11.reuse, -R33 ;  /* 0x0000000b50507223 */ /* 0x080fe20000010821 */
[----:B------:R-:W-:Y:S01]  /*afa0*/  FFMA.FTZ R158, R44, R11, -R53 ;  /* 0x0000000b2c9e7223 */ /* 0x000fe20000010835 */
[----:B------:R-:W-:-:S05]  /*afb0*/  FADD.FTZ R24, R34, R29 ;  /* 0x0000001d22187221 */ /* 0x000fca0000010000 */
[----:B------:R-:W4:Y:S01]  /*afc0*/  MUFU.EX2 R96, R96 ;  /* 0x0000006000607308 */ /* 0x000f220000000800 */
[----:B------:R-:W-:Y:S01]  /*afd0*/  FFMA.FTZ R46, R46, R11, -R33 ;  /* 0x0000000b2e2e7223 */ /* 0x000fe20000010821 */
[----:B------:R-:W-:-:S06]  /*afe0*/  FADD.FTZ R3, R31, R0 ;  /* 0x000000001f037221 */ /* 0x000fcc0000010000 */
[----:B------:R-:W4:Y:S01]  /*aff0*/  MUFU.EX2 R156, R156 ;  /* 0x0000009c009c7308 */ /* 0x000f220000000800 */
[----:B-1----:R-:W-:Y:S01]  /*b000*/  FADD.FTZ R24, R153, R24 ;  /* 0x0000001899187221 */ /* 0x002fe20000010000 */
[----:B0-----:R-:W-:-:S06]  /*b010*/  FADD.FTZ R0, R154, R3 ;  /* 0x000000039a007221 */ /* 0x001fcc0000010000 */
[----:B------:R-:W0:Y:S01]  /*b020*/  MUFU.EX2 R42, R42 ;  /* 0x0000002a002a7308 */ /* 0x000e220000000800 */
[-C--:B------:R-:W-:Y:S01]  /*b030*/  FFMA.FTZ R82, R82, R11.reuse, -R33 ;  /* 0x0000000b52527223 */ /* 0x080fe20000010821 */
[----:B------:R-:W-:-:S06]  /*b040*/  FFMA.FTZ R160, R48, R11, -R53 ;  /* 0x0000000b30a07223 */ /* 0x000fcc0000010835 */
[----:B------:R-:W1:Y:S01]  /*b050*/  MUFU.EX2 R37, R37 ;  /* 0x0000002500257308 */ /* 0x000e620000000800 */
[----:B--2---:R-:W-:Y:S01]  /*b060*/  FADD.FTZ R3, R155, R24 ;  /* 0x000000189b037221 */ /* 0x004fe20000010000 */
[----:B------:R-:W-:-:S06]  /*b070*/  FFMA.FTZ R50, R50, R11, -R33 ;  /* 0x0000000b32327223 */ /* 0x000fcc0000010821 */
[----:B------:R-:W2:Y:S01]  /*b080*/  MUFU.EX2 R157, R80 ;  /* 0x00000050009d7308 */ /* 0x000ea20000000800 */
[----:B---3--:R-:W-:Y:S01]  /*b090*/  FADD.FTZ R29, R35, R0 ;  /* 0x00000000231d7221 */ /* 0x008fe20000010000 */
[----:B----4-:R-:W-:-:S06]  /*b0a0*/  FADD.FTZ R3, R96, R3 ;  /* 0x0000000360037221 */ /* 0x010fcc0000010000 */
[----:B------:R-:W3:Y:S01]  /*b0b0*/  MUFU.EX2 R158, R158 ;  /* 0x0000009e009e7308 */ /* 0x000ee20000000800 */
[----:B------:R-:W-:-:S07]  /*b0c0*/  FADD.FTZ R0, R156, R29 ;  /* 0x0000001d9c007221 */ /* 0x000fce0000010000 */
[----:B------:R-:W4:Y:S01]  /*b0d0*/  MUFU.EX2 R46, R46 ;  /* 0x0000002e002e7308 */ /* 0x000f220000000800 */
[----:B------:R-:W-:Y:S02]  /*b0e0*/  IMAD.MOV.U32 R29, RZ, RZ, 0x40000040 ;  /* 0x40000040ff1d7424 */ /* 0x000fe400078e00ff */
[----:B------:R-:W-:-:S05]  /*b0f0*/  FFMA.FTZ R84, R84, R11, -R33 ;  /* 0x0000000b54547223 */ /* 0x000fca0000010821 */
[----:B------:R-:W4:Y:S01]  /*b100*/  MUFU.EX2 R41, R41 ;  /* 0x0000002900297308 */ /* 0x000f220000000800 */
[----:B------:R-:W-:Y:S01]  /*b110*/  FFMA.FTZ R162, R52, R11, -R53 ;  /* 0x0000000b34a27223 */ /* 0x000fe20000010835 */
[----:B0-----:R-:W-:-:S06]  /*b120*/  FADD.FTZ R24, R42, R3 ;  /* 0x000000032a187221 */ /* 0x001fcc0000010000 */
[----:B------:R-:W0:Y:S01]  /*b130*/  MUFU.EX2 R159, R82 ;  /* 0x00000052009f7308 */ /* 0x000e220000000800 */
[----:B------:R-:W-:Y:S01]  /*b140*/  FFMA.FTZ R54, R54, R11, -R33 ;  /* 0x0000000b36367223 */ /* 0x000fe20000010821 */
[----:B------:R-:W-:Y:S01]  /*b150*/  R2UR UR27, R29 ;  /* 0x000000001d1b72ca */ /* 0x000fe200000e0000 */
[----:B-1----:R-:W-:-:S05]  /*b160*/  FADD.FTZ R3, R37, R0 ;  /* 0x0000000025037221 */ /* 0x002fca0000010000 */
        /* <DEDUP_REMOVED lines=11> */
[----:B------:R-:W-:Y:S01]  /*b220*/  F2FP.F16.F32.PACK_AB R200, R25, R200 ;  /* 0x000000c819c8723e */ /* 0x000fe200000000ff */
[----:B------:R-:W-:-:S05]  /*b230*/  FADD.FTZ R3, R41, R0 ;  /* 0x0000000029037221 */ /* 0x000fca0000010000 */
[----:B------:R-:W4:Y:S01]  /*b240*/  MUFU.EX2 R162, R162 ;  /* 0x000000a200a27308 */ /* 0x000f220000000800 */
[----:B------:R-:W-:Y:S01]  /*b250*/  FFMA.FTZ R47, R32, R11, -R53 ;  /* 0x0000000b202f7223 */ /* 0x000fe20000010835 */
[----:B0-----:R-:W-:-:S06]  /*b260*/  FADD.FTZ R25, R159, R24 ;  /* 0x000000189f197221 */ /* 0x001fcc0000010000 */
[----:B------:R-:W0:Y:S01]  /*b270*/  MUFU.EX2 R54, R54 ;  /* 0x0000003600367308 */ /* 0x000e220000000800 */
        /* <DEDUP_REMOVED lines=13> */
[----:B------:R-:W-:-:S06]  /*b350*/  FADD.FTZ R0, R162, R3 ;  /* 0x00000003a2007221 */ /* 0x000fcc0000010000 */
        /* <DEDUP_REMOVED lines=25> */
[----:B--2---:R-:W-:-:S07]  /*b4f0*/  FADD.FTZ R24, R62, R25 ;  /* 0x000000193e187221 */ /* 0x004fce0000010000 */
[----:B------:R-:W2:Y:S01]  /*b500*/  MUFU.EX2 R169, R92 ;  /* 0x0000005c00a97308 */ /* 0x000ea20000000800 */
[----:B---3--:R-:W-:Y:S01]  /*b510*/  FADD.FTZ R3, R49, R0 ;  /* 0x0000000031037221 */ /* 0x008fe20000010000 */
[----:B----4-:R-:W-:-:S06]  /*b520*/  FADD.FTZ R25, R167, R24 ;  /* 0x00000018a7197221 */ /* 0x010fcc0000010000 */
[----:B------:R-:W3:Y:S08]  /*b530*/  MUFU.EX2 R170, R170 ;  /* 0x000000aa00aa7308 */ /* 0x000ef00000000800 */
[----:B------:R-:W4:Y:S01]  /*b540*/  MUFU.EX2 R70, R70 ;  /* 0x0000004600467308 */ /* 0x000f220000000800 */
[----:B------:R-:W-:Y:S01]  /*b550*/  FADD.FTZ R0, R168, R3 ;  /* 0x00000003a8007221 */ /* 0x000fe20000010000 */
[----:B0-----:R-:W-:-:S06]  /*b560*/  FADD.FTZ R24, R66, R25 ;  /* 0x0000001942187221 */ /* 0x001fcc0000010000 */
[----:B------:R-:W0:Y:S01]  /*b570*/  MUFU.EX2 R53, R53 ;  /* 0x0000003500357308 */ /* 0x000e220000000800 */
[----:B------:R-:W-:-:S07]  /*b580*/  VIADD R32, R28, 0x80 ;  /* 0x000000801c207836 */ /* 0x000fce0000000000 */
[----:B------:R-:W0:Y:S01]  /*b590*/  MUFU.EX2 R171, R94 ;  /* 0x0000005e00ab7308 */ /* 0x000e220000000800 */
[----:B------:R-:W-:Y:S01]  /*b5a0*/  VIADD R38, R28, 0x100 ;  /* 0x000001001c267836 */ /* 0x000fe20000000000 */
[----:B------:R-:W-:Y:S01]  /*b5b0*/  MOV R33, 0x40000040 ;  /* 0x4000004000217802 */ /* 0x000fe20000000f00 */
[----:B------:R-:W-:Y:S02]  /*b5c0*/  IMAD.MOV.U32 R39, RZ, RZ, 0x40000040 ;  /* 0x40000040ff277424 */ /* 0x000fe400078e00ff */
[----:B-1----:R-:W-:Y:S01]  /*b5d0*/  FADD.FTZ R3, R51, R0 ;  /* 0x0000000033037221 */ /* 0x002fe20000010000 */
[----:B--2---:R-:W-:Y:S01]  /*b5e0*/  FADD.FTZ R25, R169, R24 ;  /* 0x00000018a9197221 */ /* 0x004fe20000010000 */
[----:B------:R-:W-:Y:S01]  /*b5f0*/  R2UR UR10, R32 ;  /* 0x00000000200a72ca */ /* 0x000fe200000e0000 */
[----:B------:R-:W-:Y:S01]  /*b600*/  VIADD R32, R28, 0x180 ;  /* 0x000001801c207836 */ /* 0x000fe20000000000 */
[----:B------:R-:W-:Y:S01]  /*b610*/  R2UR UR14, R38 ;  /* 0x00000000260e72ca */ /* 0x000fe200000e0000 */
[C---:B------:R-:W-:Y:S01]  /*b620*/  VIADD R38, R28.reuse, 0x200 ;  /* 0x000002001c267836 */ /* 0x040fe20000000000 */
[----:B------:R-:W-:Y:S01]  /*b630*/  R2UR UR6, R28 ;  /* 0x000000001c0672ca */ /* 0x000fe200000e0000 */
[----:B---3--:R-:W-:Y:S01]  /*b640*/  FADD.FTZ R0, R170, R3 ;  /* 0x00000003aa007221 */ /* 0x008fe20000010000 */
[----:B------:R-:W-:Y:S01]  /*b650*/  R2UR UR11, R33 ;  /* 0x00000000210b72ca */ /* 0x000fe200000e0000 */
[----:B------:R-:W-:Y:S01]  /*b660*/  IMAD.MOV.U32 R33, RZ, RZ, 0x40000040 ;  /* 0x40000040ff217424 */ /* 0x000fe200078e00ff */
[----:B------:R-:W-:Y:S01]  /*b670*/  R2UR UR15, R39 ;  /* 0x00000000270f72ca */ /* 0x000fe200000e0000 */
[----:B------:R-:W-:-:S02]  /*b680*/  VIADD R28, R28, 0x280 ;  /* 0x000002801c1c7836 */ /* 0x000fc40000000000 */
[----:B----4-:R-:W-:Y:S01]  /*b690*/  FADD.FTZ R24, R70, R25 ;  /* 0x0000001946187221 */ /* 0x010fe20000010000 */
[----:B------:R-:W-:Y:S01]  /*b6a0*/  IMAD.MOV.U32 R39, RZ, RZ, 0x40000040 ;  /* 0x40000040ff277424 */ /* 0x000fe200078e00ff */
[----:B------:R-:W-:Y:S01]  /*b6b0*/  F2FP.F16.F32.PACK_AB R202, R27, R202 ;  /* 0x000000ca1bca723e */ /* 0x000fe200000000ff */
[----:B0-----:R-:W-:Y:S01]  /*b6c0*/  FADD.FTZ R3, R53, R0 ;  /* 0x0000000035037221 */ /* 0x001fe20000010000 */
[----:B------:R-:W-:Y:S02]  /*b6d0*/  F2FP.F16.F32.PACK_AB R201, R26, R201 ;  /* 0x000000c91ac9723e */ /* 0x000fe400000000ff */
[----:B------:R-:W-:Y:S01]  /*b6e0*/  F2FP.F16.F32.PACK_AB R203, R203, R30 ;  /* 0x0000001ecbcb723e */ /* 0x000fe200000000ff */
[----:B------:R-:W-:Y:S01]  /*b6f0*/  FADD.FTZ R0, R171, R24 ;  /* 0x00000018ab007221 */ /* 0x000fe20000010000 */
[----:B------:R-:W-:Y:S02]  /*b700*/  R2UR UR18, R32 ;  /* 0x00000000201272ca */ /* 0x000fe400000e0000 */
[----:B------:R-:W-:-:S02]  /*b710*/  R2UR UR19, R33 ;  /* 0x00000000211372ca */ /* 0x000fc400000e0000 */
[----:B------:R-:W-:Y:S02]  /*b720*/  R2UR UR22, R38 ;  /* 0x00000000261672ca */ /* 0x000fe400000e0000 */
[----:B------:R-:W-:Y:S02]  /*b730*/  R2UR UR23, R39 ;  /* 0x00000000271772ca */ /* 0x000fe400000e0000 */
[----:B------:R-:W-:Y:S02]  /*b740*/  R2UR UR26, R28 ;  /* 0x000000001c1a72ca */ /* 0x000fe400000e0000 */
        /* <DEDUP_REMOVED lines=20> */
[----:B------:R-:W-:-:S06]  /*b890*/  WARPGROUP.ARRIVE ;  /* 0x00000000000079c5 */ /* 0x000fcc0000000000 */
[----:B------:R-:W-:Y:S03]  /*b8a0*/  HGMMA.64x256x16.F32 R24, R200, gdesc[UR4].tnspB, RZ, !UPT, gsb0 ;  /* 0x43e00004c8187df0 */ /* 0x000fe6000c0008ff */
[----:B------:R-:W-:Y:S02]  /*b8b0*/  WARPGROUP.DEPBAR.LE gsb0, 0x0 ;  /* 0x00008000000079c5 */ /* 0x000fe40000010000 */
[----:B------:R-:W-:-:S15]  /*b8c0*/  WARPGROUP.ARRIVE ;  /* 0x00000000000079c5 */ /* 0x000fde0000000000 */
[----:B------:R-:W-:-:S08]  /*b8d0*/  NOP ;  /* 0x0000000000007918 */ /* 0x000fd00000000000 */
[----:B------:R-:W-:Y:S03]  /*b8e0*/  HGMMA.64x256x16.F32 R24, R152, gdesc[UR8].tnspB, R24, gsb0 ;  /* 0x43e0000898187df0 */ /* 0x000fe60008000818 */
        /* <DEDUP_REMOVED lines=11> */
[----:B------:R-:W-:Y:S01]  /*b9a0*/  HGMMA.64x256x16.F32 R24, R164, gdesc[UR20].tnspB, R24, gsb0 ;  /* 0x43e00014a4187df0 */ /* 0x000fe20008000818 */
[----:B------:R-:W-:-:S05]  /*b9b0*/  IMAD.IADD R152, R174, 0x1, -R224 ;  /* 0x00000001ae987824 */ /* 0x000fca00078e0ae0 */
[----:B------:R-:W-:-:S05]  /*b9c0*/  LEA R152, R225, R152, 0x7 ;  /* 0x00000098e1987211 */ /* 0x000fca00078e38ff */
[----:B------:R-:W-:-:S05]  /*b9d0*/  IMAD.HI R152, R152, 0x2aaaaaab, RZ ;  /* 0x2aaaaaab98987827 */ /* 0x000fca00078e02ff */
[----:B------:R-:W-:-:S04]  /*b9e0*/  SHF.R.U32.HI R153, RZ, 0x1f, R152 ;  /* 0x0000001fff997819 */ /* 0x000fc80000011698 */
[----:B------:R-:W-:-:S04]  /*b9f0*/  LEA.HI.SX32 R153, R152, R153, 0x1c ;  /* 0x0000009998997211 */ /* 0x000fc800078fe2ff */
[----:B------:R-:W-:Y:S01]  /*ba00*/  VIMNMX R154, RZ, R153, !PT ;  /* 0x00000099ff9a7248 */ /* 0x000fe20007fe0100 */
[----:B------:R-:W-:-:S04]  /*ba10*/  VIADD R214, R214, 0xfffffffe ;  /* 0xfffffffed6d67836 */ /* 0x000fc80000000000 */
[----:B------:R0:W-:Y:S01]  /*ba20*/  STL [R1+0x14], R154 ;  /* 0x0000149a01007387 */ /* 0x0001e20000100800 */
[----:B------:R-:W-:Y:S01]  /*ba30*/  ISETP.GE.AND P2, PT, R214, R154, PT ;  /* 0x0000009ad600720c */ /* 0x000fe20003f46270 */
[----:B------:R-:W-:-:S05]  /*ba40*/  @!P1 VIADD R173, R173, 0x32460 ;  /* 0x00032460adad9836 */ /* 0x000fca0000000000 */
[----:B------:R-:W-:Y:S01]  /*ba50*/  @!P1 PRMT R173, RZ, 0x654, R173 ;  /* 0x00000654ffad9816 */ /* 0x000fe200000000ad */
[----:B------:R-:W-:Y:S02]  /*ba60*/  WARPGROUP.DEPBAR.LE gsb0, 0x0 ;  /* 0x00008000000079c5 */ /* 0x000fe40000010000 */
[----:B------:R-:W-:-:S06]  /*ba70*/  WARPGROUP.ARRIVE ;  /* 0x00000000000079c5 */ /* 0x000fcc0000000000 */
[----:B------:R-:W-:Y:S03]  /*ba80*/  HGMMA.64x256x16.F32 R24, R168, gdesc[UR24].tnspB, R24, gsb0 ;  /* 0x43e00018a8187df0 */ /* 0x000fe60008000818 */
[----:B------:R-:W-:Y:S02]  /*ba90*/  WARPGROUP.DEPBAR.LE gsb0, 0x0 ;  /* 0x00008000000079c5 */ /* 0x000fe40000010000 */
[----:B------:R0:W-:Y:S01]  /*baa0*/  @!P1 SYNCS.ARRIVE.TRANS64.RED.A1T0 RZ, [R173+URZ], RZ ;  /* 0x000000ffadff99a7 */ /* 0x0001e2000810043f */
[----:B------:R-:W-:Y:S05]  /*bab0*/  @!P2 BRA `(.L_x_4450) ;  /* 0x0000002c00e4a947 */ /* 0x000fea0003800000 */
[----:B------:R-:W-:Y:S02]  /*bac0*/  IMAD.MOV.U32 R202, RZ, RZ, R23 ;  /* 0x000000ffffca7224 */ /* 0x000fe400078e0017 */
[----:B------:R-:W-:Y:S02]  /*bad0*/  IMAD.MOV.U32 R203, RZ, RZ, R10 ;  /* 0x000000ffffcb7224 */ /* 0x000fe400078e000a */
[----:B------:R-:W-:-:S07]  /*bae0*/  IMAD.MOV.U32 R200, RZ, RZ, R214 ;  /* 0x000000ffffc87224 */ /* 0x000fce00078e00d6 */
.L_x_4460:
[----:B------:R-:W-:Y:S01]  /*baf0*/  VIADD R2, R2, 0x1 ;  /* 0x0000000102027836 */ /* 0x000fe20000000000 */
[----:B------:R-:W-:Y:S05]  /*bb00*/  YIELD ;  /* 0x0000000000007946 */ /* 0x000fea0003800000 */
[----:B------:R-:W-:-:S04]  /*bb10*/  ISETP.NE.AND P2, PT, R2, 0x2, PT ;  /* 0x000000020200780c */ /* 0x000fc80003f45270 */
[----:B------:R-:W-:Y:S02]  /*bb20*/  SEL R10, RZ, 0x1, P2 ;  /* 0x00000001ff0a7807 */ /* 0x000fe40001000000 */
[----:B------:R-:W-:Y:S02]  /*bb30*/  SEL R2, R2, RZ, P2 ;  /* 0x000000ff02027207 */ /* 0x000fe40001000000 */
[----:B------:R-:W-:Y:S01]  /*bb40*/  LOP3.LUT R19, R19, R10, RZ, 0x3c, !PT ;  /* 0x0000000a13137212 */ /* 0x000fe200078e3cff */
[----:B-1---5:R-:W-:Y:S06]  /*bb50*/  @!P0 BRA `(.L_x_4451) ;  /* 0x0000000000048947 */ /* 0x022fec0003800000 */
[----:B------:R-:W-:Y:S01]  /*bb60*/  BPT.TRAP 0x1 ;  /* 0x000000040000795c */ /* 0x000fe20000300000 */
.L_x_4451:
[----:B------:R-:W-:Y:S01]  /*bb70*/  IMAD R201, R2, 0x8, R17 ;  /* 0x0000000802c97824 */ /* 0x000fe200078e0211 */
[----:B------:R-:W-:-:S04]  /*bb80*/  SHF.L.U32 R10, R19, 0x1f, RZ ;  /* 0x0000001f130a7819 */ /* 0x000fc800000006ff */
[----:B------:R1:W2:Y:S01]  /*bb90*/  SYNCS.PHASECHK.TRANS64.TRYWAIT P2, [R201+URZ+0x32430], R10 ;  /* 0x0324300ac90075a7 */ /* 0x0002a2000804017f */
[----:B------:R-:W-:Y:S05]  /*bba0*/  @!P0 BRA `(.L_x_4452) ;  /* 0x0000000000048947 */ /* 0x000fea0003800000 */
[----:B------:R-:W-:Y:S01]  /*bbb0*/  BPT.TRAP 0x1 ;  /* 0x000000040000795c */ /* 0x000fe20000300000 */
.L_x_4452:
[----:B------:R-:W3:Y:S01]  /*bbc0*/  LDL R11, [R1+0x8] ;  /* 0x00000800010b7983 */ /* 0x000ee20000100800 */
[----:B------:R-:W-:Y:S02]  /*bbd0*/  IMAD.MOV.U32 R157, RZ, RZ, 0x40000040 ;  /* 0x40000040ff9d7424 */ /* 0x000fe400078e00ff */
[----:B---3--:R-:W-:Y:S01]  /*bbe0*/  IMAD R156, R2, 0x300, R11 ;  /* 0x00000300029c7824 */ /* 0x008fe200078e020b */
[----:B--2---:R-:W-:Y:S06]  /*bbf0*/  @P2 BRA `(.L_x_4453) ;  /* 0x0000000000082947 */ /* 0x004fec0003800000 */
[----:B------:R-:W2:Y:S02]  /*bc00*/  SYNCS.PHASECHK.TRANS64.TRYWAIT P2, [R201+URZ+0x32430], R10 ;  /* 0x0324300ac90075a7 */ /* 0x000ea4000804017f */
[----:B--2---:R-:W-:Y:S05]  /*bc10*/  @!P2 BRA `(.L_x_4454) ;  /* 0x000000f4007ca947 */ /* 0x004fea0003800000 */
.L_x_4453:
[----:B------:R-:W-:Y:S05]  /*bc20*/  WARPSYNC.ALL ;  /* 0x0000000000007948 */ /* 0x000fea0003800000 */
[C---:B------:R-:W-:Y:S01]  /*bc30*/  R2UR UR6, R156.reuse ;  /* 0x000000009c0672ca */ /* 0x040fe200000e0000 */
[----:B------:R-:W-:Y:S01]  /*bc40*/  VIADD R152, R156, 0x4 ;  /* 0x000000049c987836 */ /* 0x000fe20000000000 */
[----:B------:R-:W-:Y:S01]  /*bc50*/  R2UR UR7, R157 ;  /* 0x000000009d0772ca */ /* 0x000fe200000e0000 */
[----:B------:R-:W-:Y:S01]  /*bc60*/  IMAD.MOV.U32 R155, RZ, RZ, 0x40000040 ;  /* 0x40000040ff9b7424 */ /* 0x000fe200078e00ff */
[----:B------:R-:W-:Y:S01]  /*bc70*/  R2UR UR4, R216 ;  /* 0x00000000d80472ca */ /* 0x000fe200000e0000 */
[----:B------:R-:W-:Y:S01]  /*bc80*/  IMAD.MOV.U32 R153, RZ, RZ, 0x40000040 ;  /* 0x40000040ff997424 */ /* 0x000fe200078e00ff */
[----:B------:R-:W-:Y:S01]  /*bc90*/  R2UR UR5, R217 ;  /* 0x00000000d90572ca */ /* 0x000fe200000e0000 */
[----:B------:R-:W-:Y:S01]  /*bca0*/  IMAD.MOV.U32 R157, RZ, RZ, 0x40000040 ;  /* 0x40000040ff9d7424 */ /* 0x000fe200078e00ff */
[C---:B0-----:R-:W-:Y:S01]  /*bcb0*/  IADD3 R154, R156.reuse, 0x2, RZ ;  /* 0x000000029c9a7810 */ /* 0x041fe20007ffe0ff */
[----:B------:R-:W-:Y:S01]  /*bcc0*/  VIADD R156, R156, 0x6 ;  /* 0x000000069c9c7836 */ /* 0x000fe20000000000 */
[----:B------:R-:W-:-:S02]  /*bcd0*/  R2UR UR11, R155 ;  /* 0x000000009b0b72ca */ /* 0x000fc400000e0000 */
[----:B------:R-:W-:Y:S02]  /*bce0*/  R2UR UR10, R154 ;  /* 0x000000009a0a72ca */ /* 0x000fe400000e0000 */
[----:B------:R-:W-:Y:S02]  /*bcf0*/  R2UR UR14, R152 ;  /* 0x00000000980e72ca */ /* 0x000fe400000e0000 */
[----:B------:R-:W-:Y:S02]  /*bd00*/  R2UR UR15, R153 ;  /* 0x00000000990f72ca */ /* 0x000fe400000e0000 */
[----:B------:R-:W-:Y:S02]  /*bd10*/  R2UR UR18, R156 ;  /* 0x000000009c1272ca */ /* 0x000fe400000e0000 */
[----:B------:R-:W-:Y:S02]  /*bd20*/  R2UR UR19, R157 ;  /* 0x000000009d1372ca */ /* 0x000fe400000e0000 */
[----:B------:R-:W-:Y:S01]  /*bd30*/  WARPGROUP.ARRIVE ;  /* 0x00000000000079c5 */ /* 0x000fe20000000000 */
[----:B------:R-:W-:-:S02]  /*bd40*/  R2UR UR8, R236 ;  /* 0x00000000ec0872ca */ /* 0x000fc400000e0000 */
[----:B------:R-:W-:Y:S02]  /*bd50*/  R2UR UR9, R237 ;  /* 0x00000000ed0972ca */ /* 0x000fe400000e0000 */
[----:B------:R-:W-:Y:S01]  /*bd60*/  R2UR UR12, R234 ;  /* 0x00000000ea0c72ca */ /* 0x000fe200000e0000 */
[----:B------:R-:W-:Y:S01]  /*bd70*/  HGMMA.64x96x16.F32 R152, gdesc[UR4], RZ, !UPT, gsb0 ;  /* 0x01600000049879f0 */ /* 0x000fe2000c0008ff */
[----:B------:R-:W-:Y:S02]  /*bd80*/  R2UR UR13, R235 ;  /* 0x00000000eb0d72ca */ /* 0x000fe400000e0000 */
        /* <DEDUP_REMOVED lines=14> */
.L_x_4455:
[----:B------:R0:W3:Y:S01]  /*be70*/  SYNCS.PHASECHK.TRANS64.TRYWAIT P2, [R201+URZ+0x32450], R10 ;  /* 0x0324500ac90075a7 */ /* 0x0000e2000804017f */
[----:B------:R-:W-:Y:S05]  /*be80*/  @!P0 BRA `(.L_x_4456) ;  /* 0x0000000000048947 */ /* 0x000fea0003800000 */
[----:B------:R-:W-:Y:S01]  /*be90*/  BPT.TRAP 0x1 ;  /* 0x000000040000795c */ /* 0x000fe20000300000 */
.L_x_4456:
[----:B------:R-:W-:Y:S04]  /*bea0*/  BSSY B0, `(.L_x_4457) ;  /* 0x0000004000007945 */ /* 0x000fe80003800000 */
[----:B---3--:R-:W-:Y:S05]  /*beb0*/  @P2 BRA `(.L_x_4458) ;  /* 0x0000000000082947 */ /* 0x008fea0003800000 */
[----:B------:R-:W3:Y:S02]  /*bec0*/  SYNCS.PHASECHK.TRANS64.TRYWAIT P2, [R201+URZ+0x32450], R10 ;  /* 0x0324500ac90075a7 */ /* 0x000ee4000804017f */
[----:B---3--:R-:W-:Y:S05]  /*bed0*/  @!P2 BRA `(.L_x_4459) ;  /* 0x000000f000e0a947 */ /* 0x008fea0003800000 */
.L_x_4458:
[----:B------:R-:W-:Y:S05]  /*bee0*/  BSYNC B0 ;  /* 0x0000000000007941 */ /* 0x000fea0003800000 */
.L_x_4457:
[----:B------:R-:W-:Y:S05]  /*bef0*/  WARPSYNC.ALL ;  /* 0x0000000000007948 */ /* 0x000fea0003800000 */
[----:B------:R-:W0:Y:S01]  /*bf00*/  LDL R23, [R1+0xc] ;  /* 0x00000c0001177983 */ /* 0x000e220000100800 */
[----:B------:R-:W-:Y:S01]  /*bf10*/  IMAD.MOV.U32 R11, RZ, RZ, 0x40000040 ;  /* 0x40000040ff0b7424 */ /* 0x000fe200078e00ff */
[----:B------:R-:W-:Y:S02]  /*bf20*/  R2UR UR4, R4 ;  /* 0x00000000040472ca */ /* 0x000fe400000e0000 */
[----:B------:R-:W-:Y:S01]  /*bf30*/  R2UR UR5, R5 ;  /* 0x00000000050572ca */ /* 0x000fe200000e0000 */
[----:B------:R-:W-:Y:S01]  /*bf40*/  WARPGROUP.ARRIVE ;  /* 0x00000000000079c5 */ /* 0x000fe20000000000 */
[----:B------:R-:W-:Y:S01]  /*bf50*/  R2UR UR7, R11 ;  /* 0x000000000b0772ca */ /* 0x000fe200000e0000 */
[----:B------:R-:W-:Y:S01]  /*bf60*/  IMAD.MOV.U32 R215, RZ, RZ, 0x40000040 ;  /* 0x40000040ffd77424 */ /* 0x000fe200078e00ff */
[----:B------:R4:W-:Y:S04]  /*bf70*/  STL [R1+0x5c], R16 ;  /* 0x00005c1001007387 */ /* 0x0009e80000100800 */
[----:B----4-:R-:W4:Y:S01]  /*bf80*/  LDL.LU R16, [R1] ;  /* 0x0000000001107983 */ /* 0x010f220000300800 */
[----:B0123--:R-:W-:-:S03]  /*bf90*/  IMAD R10, R2, 0xc00, R23 ;  /* 0x00000c00020a7824 */ /* 0x00ffc600078e0217 */
[----:B------:R-:W2:Y:S02]  /*bfa0*/  LDL R23, [R1+0x30] ;  /* 0x0000300001177983 */ /* 0x000ea40000100800 */
[----:B------:R-:W-:-:S13]  /*bfb0*/  R2UR UR6, R10 ;  /* 0x000000000a0672ca */ /* 0x000fda00000e0000 */
[----:B------:R-:W-:Y:S01]  /*bfc0*/  HGMMA.64x96x16.F32 R152, gdesc[UR4], R152, gsb0 ;  /* 0x01600000049879f0 */ /* 0x000fe20008000898 */
[----:B------:R-:W-:Y:S01]  /*bfd0*/  VIADD R214, R10, 0x2 ;  /* 0x000000020ad67836 */ /* 0x000fe20000000000 */
[----:B------:R-:W-:Y:S02]  /*bfe0*/  R2UR UR7, R215 ;  /* 0x00000000d70772ca */ /* 0x000fe400000e0000 */
[----:B------:R-:W-:Y:S02]  /*bff0*/  R2UR UR4, R230 ;  /* 0x00000000e60472ca */ /* 0x000fe400000e0000 */
[----:B------:R-:W-:Y:S02]  /*c000*/  R2UR UR6, R214 ;  /* 0x00000000d60672ca */ /* 0x000fe400000e0000 */
[----:B------:R-:W-:Y:S01]  /*c010*/  R2UR UR5, R231 ;  /* 0x00000000e70572ca */ /* 0x000fe200000e0000 */
[----:B------:R-:W-:Y:S01]  /*c020*/  IMAD.MOV.U32 R215, RZ, RZ, 0x40000040 ;  /* 0x40000040ffd77424 */ /* 0x000fe200078e00ff */
[----:B------:R-:W-:-:S02]  /*c030*/  IADD3 R214, R10, 0x4, RZ ;  /* 0x000000040ad67810 */ /* 0x000fc40007ffe0ff */
[----:B------:R-:W-:Y:S02]  /*c040*/  MOV R11, 0x40000040 ;  /* 0x40000040000b7802 */ /* 0x000fe40000000f00 */
[----:B----4-:R-:W-:-:S04]  /*c050*/  LOP3.LUT R16, R16, 0xfffffeff, RZ, 0xc0, !PT ;  /* 0xfffffeff10107812 */ /* 0x010fc800078ec0ff */
[----:B------:R-:W-:-:S04]  /*c060*/  @P1 LOP3.LUT R16, R16, 0x100, RZ, 0xfc, !PT ;  /* 0x0000010010101812 */ /* 0x000fc800078efcff */
[----:B------:R-:W-:-:S04]  /*c070*/  LOP3.LUT R16, R16, 0xffffff7f, RZ, 0xc0, !PT ;  /* 0xffffff7f10107812 */ /* 0x000fc800078ec0ff */
[----:B------:R-:W-:Y:S01]  /*c080*/  @P0 LOP3.LUT R16, R16, 0x80, RZ, 0xfc, !PT ;  /* 0x0000008010100812 */ /* 0x000fe200078efcff */
        /* <DEDUP_REMOVED lines=112> */
[----:B------:R-:W3:Y:S01]  /*c790*/  LDL R214, [R1+0x10] ;  /* 0x0000100001d67983 */ /* 0x000ee20000100800 */
[----:B------:R-:W-:-:S03]  /*c7a0*/  R2UR UR7, R215 ;  /* 0x00000000d70772ca */ /* 0x000fc600000e0000 */
[----:B------:R-:W4:Y:S01]  /*c7b0*/  LDL R215, [R1+0x2c] ;  /* 0x00002c0001d77983 */ /* 0x000f220000100800 */
[----:B------:R-:W-:Y:S02]  /*c7c0*/  R2UR UR4, R8 ;  /* 0x00000000080472ca */ /* 0x000fe400000e0000 */
[----:B------:R-:W-:Y:S01]  /*c7d0*/  R2UR UR5, R9 ;  /* 0x00000000090572ca */ /* 0x000fe200000e0000 */
[----:B------:R-:W-:Y:S01]  /*c7e0*/  VIADD R10, R10, 0x906 ;  /* 0x000009060a0a7836 */ /* 0x000fe20000000000 */
[----:B------:R-:W-:Y:S02]  /*c7f0*/  WARPGROUP.DEPBAR.LE gsb0, 0x0 ;  /* 0x00008000000079c5 */ /* 0x000fe40000010000 */
[----:B------:R-:W-:-:S09]  /*c800*/  WARPGROUP.ARRIVE ;  /* 0x00000000000079c5 */ /* 0x000fd20000000000 */
[----:B------:R-:W-:Y:S01]  /*c810*/  HGMMA.64x96x16.F32 R152, gdesc[UR4], R152, gsb0 ;  /* 0x01600000049879f0 */ /* 0x000fe20008000898 */
[----:B------:R-:W-:Y:S02]  /*c820*/  R2UR UR6, R10 ;  /* 0x000000000a0672ca */ /* 0x000fe400000e0000 */
[----:B------:R-:W-:Y:S02]  /*c830*/  R2UR UR7, R11 ;  /* 0x000000000b0772ca */ /* 0x000fe400000e0000 */
[----:B------:R-:W-:Y:S02]  /*c840*/  R2UR UR4, R6 ;  /* 0x00000000060472ca */ /* 0x000fe400000e0000 */
[----:B------:R-:W-:Y:S01]  /*c850*/  R2UR UR5, R7 ;  /* 0x00000000070572ca */ /* 0x000fe200000e0000 */
[----:B------:R-:W-:-:S04]  /*c860*/  IMAD.SHL.U32 R10, R225, 0x80, RZ ;  /* 0x00000080e10a7824 */ /* 0x000fc800078e00ff */
[----:B------:R-:W-:Y:S01]  /*c870*/  IMAD R10, R200, -0x60, R10 ;  /* 0xffffffa0c80a7824 */ /* 0x000fe200078e020a */
[----:B------:R-:W-:Y:S02]  /*c880*/  WARPGROUP.DEPBAR.LE gsb0, 0x0 ;  /* 0x00008000000079c5 */ /* 0x000fe40000010000 */
[----:B------:R-:W-:-:S06]  /*c890*/  WARPGROUP.ARRIVE ;  /* 0x00000000000079c5 */ /* 0x000fcc0000000000 */
[----:B------:R-:W-:Y:S01]  /*c8a0*/  HGMMA.64x96x16.F32 R152, gdesc[UR4], R152, gsb0 ;  /* 0x01600000049879f0 */ /* 0x000fe20008000898 */
[----:B---3--:R-:W-:-:S05]  /*c8b0*/  IADD3 R10, R10, 0x1, R214 ;  /* 0x000000010a0a7810 */ /* 0x008fca0007ffe0d6 */
[----:B------:R-:W-:-:S04]  /*c8c0*/  IMAD.IADD R10, R10, 0x1, -R224 ;  /* 0x000000010a0a7824 */ /* 0x000fc800078e0ae0 */
[----:B----4-:R-:W-:-:S04]  /*c8d0*/  IMAD R10, R215, -0x2, R10 ;  /* 0xfffffffed70a7824 */ /* 0x010fc800078e020a */
[----:B--2---:R-:W-:-:S05]  /*c8e0*/  IMAD.IADD R23, R23, 0x1, R10 ;  /* 0x0000000117177824 */ /* 0x004fca00078e020a */
[C---:B------:R-:W-:Y:S01]  /*c8f0*/  ISETP.GT.AND P5, PT, R23.reuse, RZ, PT ;  /* 0x000000ff1700720c */ /* 0x040fe20003fa4270 */
[----:B------:R-:W-:Y:S02]  /*c900*/  WARPGROUP.DEPBAR.LE gsb0, 0x0 ;  /* 0x00008000000079c5 */ /* 0x000fe40000010000 */
[C---:B------:R-:W-:Y:S02]  /*c910*/  ISETP.GT.AND P4, PT, R23.reuse, 0x1, PT ;  /* 0x000000011700780c */ /* 0x040fe40003f84270 */
        /* <DEDUP_REMOVED lines=70> */
[----:B------:R-:W0:Y:S02]  /*cd80*/  SHFL.BFLY PT, R11, R10, 0x2, 0x1f ;  /* 0x0c401f000a0b7f89 */ /* 0x000e2400000e0000 */
[----:B0-----:R-:W-:-:S05]  /*cd90*/  FMNMX.FTZ R10, R10, R11, !PT ;  /* 0x0000000b0a0a7209 */ /* 0x001fca0007810000 */
[----:B------:R-:W0:Y:S01]  /*cda0*/  SHFL.BFLY PT, R11, R10, 0x1, 0x1f ;  /* 0x0c201f000a0b7f89 */ /* 0x000e2200000e0000 */
[----:B------:R-:W-:Y:S01]  /*cdb0*/  VIADD R23, R23, 0x8 ;  /* 0x0000000817177836 */ /* 0x000fe20000000000 */
[----:B0-----:R-:W-:-:S04]  /*cdc0*/  FMNMX.FTZ R10, R10, R11, !PT ;  /* 0x0000000b0a0a7209 */ /* 0x001fc80007810000 */
[----:B------:R-:W-:-:S04]  /*cdd0*/  FSETP.NEU.FTZ.AND P6, PT, R10, -INF , PT ;  /* 0xff8000000a00780b */ /* 0x000fc80003fdd000 */
[----:B------:R-:W-:-:S05]  /*cde0*/  FSEL R11, R10, RZ, P6 ;  /* 0x000000ff0a0b7208 */ /* 0x000fca0003000000 */
[----:B------:R-:W-:Y:S02]  /*cdf0*/  FADD.FTZ R203, -R11, R203 ;  /* 0x000000cb0bcb7221 */ /* 0x000fe40000010100 */
[----:B------:R-:W0:Y:S01]  /*ce00*/  LDC R11, c[0x0][0xa80] ;  /* 0x0002a000ff0b7b82 */ /* 0x000e220000000800 */
[C---:B------:R-:W-:Y:S02]  /*ce10*/  ISETP.GT.AND P1, PT, R23.reuse, 0x41, PT ;  /* 0x000000411700780c */ /* 0x040fe40003f24270 */
[----:B------:R-:W-:Y:S02]  /*ce20*/  ISETP.GT.AND P5, PT, R23, RZ, PT ;  /* 0x000000ff1700720c */ /* 0x000fe40003fa4270 */
[----:B------:R-:W-:Y:S02]  /*ce30*/  LOP3.LUT R16, R16, 0xfffffdff, RZ, 0xc0, !PT ;  /* 0xfffffdff10107812 */ /* 0x000fe400078ec0ff */
[----:B------:R-:W-:-:S07]  /*ce40*/  FSEL R193, R154, -INF , P5 ;  /* 0xff8000009ac17808 */ /* 0x000fce0002800000 */
[----:B------:R-:W-:Y:S02]  /*ce50*/  @P1 LOP3.LUT R16, R16, 0x200, RZ, 0xfc, !PT ;  /* 0x0000020010101812 */ /* 0x000fe400078efcff */
[C---:B------:R-:W-:Y:S02]  /*ce60*/  ISETP.GT.AND P1, PT, R23.reuse, 0x40, PT ;  /* 0x000000401700780c */ /* 0x040fe40003f24270 */
[----:B------:R-:W-:Y:S02]  /*ce70*/  ISETP.GT.AND P0, PT, R23, 0x48, PT ;  /* 0x000000481700780c */ /* 0x000fe40003f04270 */
[----:B------:R-:W-:Y:S01]  /*ce80*/  FSEL R186, R186, -INF , P1 ;  /* 0xff800000baba7808 */ /* 0x000fe20000800000 */
[----:B0-----:R-:W-:Y:S01]  /*ce90*/  FMUL.FTZ R154, R10, R11 ;  /* 0x0000000b0a9a7220 */ /* 0x001fe20000410000 */
[----:B------:R-:W-:-:S04]  /*cea0*/  LOP3.LUT P1, RZ, R16, 0x200, RZ, 0xc0, !PT ;  /* 0x0000020010ff7812 */ /* 0x000fc8000782c0ff */
[----:B------:R-:W-:Y:S01]  /*ceb0*/  FSEL R154, R154, RZ, P6 ;  /* 0x000000ff9a9a7208 */ /* 0x000fe20003000000 */
[----:B------:R0:W-:Y:S01]  /*cec0*/  STL [R1], R16 ;  /* 0x0000001001007387 */ /* 0x0001e20000100800 */
[----:B------:R-:W-:Y:S02]  /*ced0*/  FSEL R187, R187, -INF , P1 ;  /* 0xff800000bbbb7808 */ /* 0x000fe40000800000 */
[----:B------:R-:W-:Y:S01]  /*cee0*/  FSEL R190, R190, -INF , P0 ;  /* 0xff800000bebe7808 */ /* 0x000fe20000000000 */
[-C--:B------:R-:W-:Y:S01]  /*cef0*/  FFMA.FTZ R215, R168, R11.reuse, -R154 ;  /* 0x0000000ba8d77223 */ /* 0x080fe2000001089a */
[C---:B------:R-:W-:Y:S01]  /*cf00*/  LOP3.LUT P1, RZ, R16.reuse, 0x100, RZ, 0xc0, !PT ;  /* 0x0000010010ff7812 */ /* 0x040fe2000782c0ff */
[----:B------:R-:W-:Y:S01]  /*cf10*/  FMUL.FTZ R168, R203, R11 ;  /* 0x0000000bcba87220 */ /* 0x000fe20000410000 */
[----:B------:R-:W-:Y:S02]  /*cf20*/  LOP3.LUT P0, RZ, R16, 0x80, RZ, 0xc0, !PT ;  /* 0x0000008010ff7812 */ /* 0x000fe4000780c0ff */
[----:B0-----:R1:W5:Y:S04]  /*cf30*/  LDL.LU R16, [R1+0x5c] ;  /* 0x00005c0001107983 */ /* 0x0013680000300800 */
[----:B------:R-:W2:Y:S01]  /*cf40*/  LDL R203, [R1+0x4] ;  /* 0x0000040001cb7983 */ /* 0x000ea20000100800 */
[----:B------:R-:W-:-:S02]  /*cf50*/  ISETP.GT.AND P4, PT, R23, 0x1, PT ;  /* 0x000000011700780c */ /* 0x000fc40003f84270 */
[C---:B------:R-:W-:Y:S02]  /*cf60*/  ISETP.GT.AND P3, PT, R23.reuse, 0x8, PT ;  /* 0x000000081700780c */ /* 0x040fe40003f64270 */
[----:B------:R-:W-:Y:S02]  /*cf70*/  ISETP.GT.AND P2, PT, R23, 0x9, PT ;  /* 0x000000091700780c */ /* 0x000fe40003f44270 */
[----:B------:R-:W-:Y:S02]  /*cf80*/  FSEL R155, R155, -INF , P4 ;  /* 0xff8000009b9b7808 */ /* 0x000fe40002000000 */
[----:B------:R-:W-:Y:S02]  /*cf90*/  FSEL R158, R158, -INF , P3 ;  /* 0xff8000009e9e7808 */ /* 0x000fe40001800000 */
[----:B------:R-:W-:Y:S02]  /*cfa0*/  FSEL R159, R159, -INF , P2 ;  /* 0xff8000009f9f7808 */ /* 0x000fe40001000000 */
[----:B------:R-:W-:-:S02]  /*cfb0*/  ISETP.GT.AND P5, PT, R23, 0x10, PT ;  /* 0x000000101700780c */ /* 0x000fc40003fa4270 */
[C---:B------:R-:W-:Y:S02]  /*cfc0*/  ISETP.GT.AND P4, PT, R23.reuse, 0x11, PT ;  /* 0x000000111700780c */ /* 0x040fe40003f84270 */
[C---:B------:R-:W-:Y:S02]  /*cfd0*/  ISETP.GT.AND P3, PT, R23.reuse, 0x18, PT ;  /* 0x000000181700780c */ /* 0x040fe40003f64270 */
[----:B------:R-:W-:Y:S02]  /*cfe0*/  ISETP.GT.AND P2, PT, R23, 0x19, PT ;  /* 0x000000191700780c */ /* 0x000fe40003f44270 */
[----:B------:R-:W-:Y:S02]  /*cff0*/  FSEL R162, R162, -INF , P5 ;  /* 0xff800000a2a27808 */ /* 0x000fe40002800000 */
[----:B------:R-:W-:Y:S02]  /*d000*/  FSEL R163, R163, -INF , P4 ;  /* 0xff800000a3a37808 */ /* 0x000fe40002000000 */
[----:B------:R-:W-:-:S02]  /*d010*/  FSEL R166, R166, -INF , P3 ;  /* 0xff800000a6a67808 */ /* 0x000fc40001800000 */
[----:B------:R-:W-:Y:S02]  /*d020*/  FSEL R167, R167, -INF , P2 ;  /* 0xff800000a7a77808 */ /* 0x000fe40001000000 */
[C---:B------:R-:W-:Y:S02]  /*d030*/  ISETP.GT.AND P5, PT, R23.reuse, 0x20, PT ;  /* 0x000000201700780c */ /* 0x040fe40003fa4270 */
[C---:B------:R-:W-:Y:S02]  /*d040*/  ISETP.GT.AND P4, PT, R23.reuse, 0x21, PT ;  /* 0x000000211700780c */ /* 0x040fe40003f84270 */
[C---:B------:R-:W-:Y:S02]  /*d050*/  ISETP.GT.AND P3, PT, R23.reuse, 0x28, PT ;  /* 0x000000281700780c */ /* 0x040fe40003f64270 */
[----:B------:R-:W-:Y:S01]  /*d060*/  ISETP.GT.AND P2, PT, R23, 0x29, PT ;  /* 0x000000291700780c */ /* 0x000fe20003f44270 */
[----:B------:R-:W-:Y:S01]  /*d070*/  FFMA.FTZ R152, R152, R11, -R154 ;  /* 0x0000000b98987223 */ /* 0x000fe2000001089a */
[----:B------:R-:W-:-:S02]  /*d080*/  FSEL R170, R170, -INF , P5 ;  /* 0xff800000aaaa7808 */ /* 0x000fc40002800000 */
[----:B------:R-:W-:Y:S02]  /*d090*/  FSEL R171, R171, -INF , P4 ;  /* 0xff800000abab7808 */ /* 0x000fe40002000000 */
[----:B------:R-:W-:Y:S02]  /*d0a0*/  FSEL R174, R174, -INF , P3 ;  /* 0xff800000aeae7808 */ /* 0x000fe40001800000 */
[----:B------:R-:W-:Y:S02]  /*d0b0*/  FSEL R175, R175, -INF , P2 ;  /* 0xff800000afaf7808 */ /* 0x000fe40001000000 */
[C---:B------:R-:W-:Y:S02]  /*d0c0*/  ISETP.GT.AND P5, PT, R23.reuse, 0x30, PT ;  /* 0x000000301700780c */ /* 0x040fe40003fa4270 */
[C---:B------:R-:W-:Y:S02]  /*d0d0*/  ISETP.GT.AND P4, PT, R23.reuse, 0x31, PT ;  /* 0x000000311700780c */ /* 0x040fe40003f84270 */
[----:B------:R-:W-:-:S02]  /*d0e0*/  ISETP.GT.AND P3, PT, R23, 0x38, PT ;  /* 0x000000381700780c */ /* 0x000fc40003f64270 */
[----:B------:R-:W-:Y:S01]  /*d0f0*/  ISETP.GT.AND P2, PT, R23, 0x39, PT ;  /* 0x000000391700780c */ /* 0x000fe20003f44270 */
[----:B------:R-:W-:Y:S01]  /*d100*/  FFMA.FTZ R153, R153, R11, -R154 ;  /* 0x0000000b99997223 */ /* 0x000fe2000001089a */
[----:B------:R-:W-:Y:S01]  /*d110*/  FSEL R178, R178, -INF , P5 ;  /* 0xff800000b2b27808 */ /* 0x000fe20002800000 */
[----:B------:R-:W-:Y:S01]  /*d120*/  MUFU.EX2 R152, R152 ;  /* 0x0000009800987308 */ /* 0x000fe20000000800 */
[----:B------:R-:W-:Y:S02]  /*d130*/  FSEL R179, R179, -INF , P4 ;  /* 0xff800000b3b37808 */ /* 0x000fe40002000000 */
[----:B------:R-:W-:Y:S02]  /*d140*/  FSEL R182, R182, -INF , P3 ;  /* 0xff800000b6b67808 */ /* 0x000fe40001800000 */
[----:B------:R-:W-:Y:S02]  /*d150*/  FSEL R183, R183, -INF , P2 ;  /* 0xff800000b7b77808 */ /* 0x000fe40001000000 */
[C---:B------:R-:W-:Y:S01]  /*d160*/  ISETP.GT.AND P2, PT, R23.reuse, 0x50, PT ;  /* 0x000000501700780c */ /* 0x040fe20003f44270 */
[----:B------:R-:W0:Y:S01]  /*d170*/  MUFU.EX2 R168, R168 ;  /* 0x000000a800a87308 */ /* 0x000e220000000800 */
[----:B------:R-:W-:-:S02]  /*d180*/  ISETP.GT.AND P3, PT, R23, 0x51, PT ;  /* 0x000000511700780c */ /* 0x000fc40003f64270 */
[C---:B------:R-:W-:Y:S02]  /*d190*/  ISETP.GT.AND P4, PT, R23.reuse, 0x58, PT ;  /* 0x000000581700780c */ /* 0x040fe40003f84270 */
[C---:B------:R-:W-:Y:S02]  /*d1a0*/  ISETP.GT.AND P5, PT, R23.reuse, 0x59, PT ;  /* 0x000000591700780c */ /* 0x040fe40003fa4270 */
[----:B------:R-:W-:Y:S01]  /*d1b0*/  ISETP.GT.AND P6, PT, R23, 0x49, PT ;  /* 0x000000491700780c */ /* 0x000fe20003fc4270 */
[-CC-:B------:R-:W-:Y:S01]  /*d1c0*/  FFMA.FTZ R23, R156, R11.reuse, -R154.reuse ;  /* 0x0000000b9c177223 */ /* 0x180fe2000001089a */
[----:B------:R-:W3:Y:S01]  /*d1d0*/  MUFU.EX2 R153, R153 ;  /* 0x0000009900997308 */ /* 0x000ee20000000800 */
[-CC-:B------:R-:W-:Y:S01]  /*d1e0*/  FFMA.FTZ R157, R157, R11.reuse, -R154.reuse ;  /* 0x0000000b9d9d7223 */ /* 0x180fe2000001089a */
[-CC-:B------:R-:W-:Y:S01]  /*d1f0*/  FFMA.FTZ R160, R160, R11.reuse, -R154.reuse ;  /* 0x0000000ba0a07223 */ /* 0x180fe2000001089a */
[-CC-:B------:R-:W-:Y:S01]  /*d200*/  FFMA.FTZ R161, R161, R11.reuse, -R154.reuse ;  /* 0x0000000ba1a17223 */ /* 0x180fe2000001089a */
[-CC-:B------:R-:W-:Y:S01]  /*d210*/  FFMA.FTZ R164, R164, R11.reuse, -R154.reuse ;  /* 0x0000000ba4a47223 */ /* 0x180fe2000001089a */
[----:B------:R-:W-:-:S03]  /*d220*/  FFMA.FTZ R165, R165, R11, -R154 ;  /* 0x0000000ba5a57223 */ /* 0x000fc6000001089a */
        /* <DEDUP_REMOVED lines=15> */
[----:B------:R-:W-:-:S02]  /*d320*/  FFMA.FTZ R197, R197, R11, -R154 ;  /* 0x0000000bc5c57223 */ /* 0x000fc4000001089a */
[----:B------:R-:W1:Y:S01]  /*d330*/  MUFU.EX2 R154, R157 ;  /* 0x0000009d009a7308 */ /* 0x000e620000000800 */
[----:B0-----:R-:W-:-:S04]  /*d340*/  FFMA.FTZ R3, R168, R3, R152 ;  /* 0x00000003a8037223 */ /* 0x001fc80000010098 */
[----:B---3--:R-:W-:-:S04]  /*d350*/  FADD.FTZ R3, R153, R3 ;  /* 0x0000000399037221 */ /* 0x008fc80000010000 */
[----:B----4-:R-:W-:-:S04]  /*d360*/  FADD.FTZ R3, R23, R3 ;  /* 0x0000000317037221 */ /* 0x010fc80000010000 */
[C---:B-1----:R-:W-:Y:S01]  /*d370*/  FADD.FTZ R3, R154.reuse, R3 ;  /* 0x000000039a037221 */ /* 0x042fe20000010000 */
[----:B------:R-:W-:Y:S02]  /*d380*/  F2FP.F16.F32.PACK_AB R154, R154, R23 ;  /* 0x000000179a9a723e */ /* 0x000fe400000000ff */
        /* <DEDUP_REMOVED lines=26> */
[----:B------:R-:W-:Y:S02]  /*d530*/  FSEL R199, R199, -INF , P5 ;  /* 0xff800000c7c77808 */ /* 0x000fe40002800000 */
[----:B------:R-:W-:-:S04]  /*d540*/  FMNMX.FTZ R23, R198, R23, !PT ;  /* 0x00000017c6177209 */ /* 0x000fc80007810000 */
[----:B------:R-:W-:Y:S02]  /*d550*/  FMNMX.FTZ R23, R199, R23, !PT ;  /* 0x00000017c7177209 */ /* 0x000fe40007810000 */
[----:B------:R-:W-:-:S03]  /*d560*/  F2FP.F16.F32.PACK_AB R152, R153, R152 ;  /* 0x000000989998723e */ /* 0x000fc600000000ff */
[----:B------:R-:W0:Y:S02]  /*d570*/  SHFL.BFLY PT, R153, R23, 0x2, 0x1f ;  /* 0x0c401f0017997f89 */ /* 0x000e2400000e0000 */
[----:B0-----:R-:W-:-:S05]  /*d580*/  FMNMX.FTZ R23, R23, R153, !PT ;  /* 0x0000009917177209 */ /* 0x001fca0007810000 */
[----:B------:R-:W0:Y:S02]  /*d590*/  SHFL.BFLY PT, R153, R23, 0x1, 0x1f ;  /* 0x0c201f0017997f89 */ /* 0x000e2400000e0000 */
[----:B0-----:R-:W-:-:S04]  /*d5a0*/  FMNMX.FTZ R23, R23, R153, !PT ;  /* 0x0000009917177209 */ /* 0x001fc80007810000 */
[C---:B------:R-:W-:Y:S01]  /*d5b0*/  FSETP.NEU.FTZ.AND P2, PT, R23.reuse, -INF , PT ;  /* 0xff8000001700780b */ /* 0x040fe20003f5d000 */
[----:B------:R-:W-:-:S03]  /*d5c0*/  FMUL.FTZ R172, R23, R11 ;  /* 0x0000000b17ac7220 */ /* 0x000fc60000410000 */
[----:B------:R-:W-:Y:S02]  /*d5d0*/  FSEL R153, R23, RZ, P2 ;  /* 0x000000ff17997208 */ /* 0x000fe40001000000 */
[----:B------:R-:W-:-:S03]  /*d5e0*/  FSEL R172, R172, RZ, P2 ;  /* 0x000000ffacac7208 */ /* 0x000fc60001000000 */
[----:B------:R-:W-:Y:S02]  /*d5f0*/  FADD.FTZ R153, -R153, R202 ;  /* 0x000000ca99997221 */ /* 0x000fe40000010100 */
[-CC-:B------:R-:W-:Y:S01]  /*d600*/  FFMA.FTZ R202, R155, R11.reuse, -R172.reuse ;  /* 0x0000000b9bca7223 */ /* 0x180fe200000108ac */
[-CC-:B------:R-:W-:Y:S01]  /*d610*/  FFMA.FTZ R155, R158, R11.reuse, -R172.reuse ;  /* 0x0000000b9e9b7223 */ /* 0x180fe200000108ac */
[-CC-:B------:R-:W-:Y:S01]  /*d620*/  FFMA.FTZ R193, R193, R11.reuse, -R172.reuse ;  /* 0x0000000bc1c17223 */ /* 0x180fe200000108ac */
[-C--:B------:R-:W-:Y:S01]  /*d630*/  FMUL.FTZ R153, R153, R11.reuse ;  /* 0x0000000b99997220 */ /* 0x080fe20000410000 */
[----:B--2---:R-:W-:Y:S02]  /*d640*/  IMAD R158, R2, 0xc00, R203 ;  /* 0x00000c00029e7824 */ /* 0x004fe400078e02cb */
[----:B------:R-:W0:Y:S01]  /*d650*/  S2R R203, SR_TID.X ;  /* 0x0000000000cb7919 */ /* 0x000e220000002100 */
        /* <DEDUP_REMOVED lines=21> */
[----:B------:R-:W-:Y:S08]  /*d7b0*/  MUFU.EX2 R193, R193 ;  /* 0x000000c100c17308 */ /* 0x000ff00000000800 */
[----:B------:R-:W1:Y:S01]  /*d7c0*/  MUFU.EX2 R172, R153 ;  /* 0x0000009900ac7308 */ /* 0x000e620000000800 */
[----:B------:R-:W-:-:S02]  /*d7d0*/  IMAD.MOV.U32 R159, RZ, RZ, 0x40000040 ;  /* 0x40000040ff9f7424 */ /* 0x000fc400078e00ff */
        /* <DEDUP_REMOVED lines=64> */
[----:B------:R-:W-:Y:S01]  /*dbe0*/  R2UR UR7, R159 ;  /* 0x000000009f0772ca */ /* 0x000fe200000e0000 */
[----:B------:R-:W-:Y:S01]  /*dbf0*/  @!P1 VIADD R159, R201, 0x32440 ;  /* 0x00032440c99f9836 */ /* 0x000fe20000000000 */
[----:B0-----:R-:W-:Y:S01]  /*dc00*/  SHF.R.U32.HI R168, RZ, 0x7, R203 ;  /* 0x00000007ffa87819 */ /* 0x001fe200000116cb */
[----:B-1----:R-:W-:Y:S01]  /*dc10*/  FFMA.FTZ R0, R172, R0, R193 ;  /* 0x00000000ac007223 */ /* 0x002fe200000100c1 */
        /* <DEDUP_REMOVED lines=64> */
[----:B------:R-:W-:-:S02]  /*e020*/  IADD3 R172, -R168, 0xb, RZ ;  /* 0x0000000ba8ac7810 */ /* 0x000fc40007ffe1ff */
[----:B------:R-:W-:-:S03]  /*e030*/  @!P1 PRMT R159, RZ, 0x654, R159 ;  /* 0x00000654ff9f9816 */ /* 0x000fc6000000009f */
[----:B------:R1:W-:Y:S06]  /*e040*/  BAR.ARV R172, 0x100 ;  /* 0x000400ac0000751d */ /* 0x0003ec0000002000 */
[----:B------:R0:W-:Y:S01]  /*e050*/  @!P1 SYNCS.ARRIVE.TRANS64.RED.A1T0 RZ, [R159+URZ], RZ ;  /* 0x000000ff9fff99a7 */ /* 0x0001e2000810043f */
[----:B------:R-:W2:Y:S01]  /*e060*/  MUFU.EX2 R153, R202 ;  /* 0x000000ca00997308 */ /* 0x000ea20000000800 */
[----:B0-----:R-:W-:-:S07]  /*e070*/  VIADD R159, R168, 0x8 ;  /* 0x00000008a89f7836 */ /* 0x001fce0000000000 */
[----:B------:R-:W0:Y:S01]  /*e080*/  MUFU.EX2 R155, R155 ;  /* 0x0000009b009b7308 */ /* 0x000e220000000800 */
[----:B------:R-:W-:Y:S01]  /*e090*/  R2UR UR6, R158 ;  /* 0x000000009e0672ca */ /* 0x000fe200000e0000 */
[----:B------:R-:W3:Y:S01]  /*e0a0*/  LDL R168, [R1+0x14] ;  /* 0x0000140001a87983 */ /* 0x000ee20000100800 */
[----:B------:R4:W-:Y:S06]  /*e0b0*/  BAR.SYNC.DEFER_BLOCKING R159, 0x100 ;  /* 0x0004009f0000751d */ /* 0x0009ec0000010000 */
[----:B------:R-:W1:Y:S01]  /*e0c0*/  MUFU.EX2 R157, R157 ;  /* 0x0000009d009d7308 */ /* 0x000e620000000800 */
[C---:B--2---:R-:W-:Y:S01]  /*e0d0*/  FADD.FTZ R0, R153.reuse, R0 ;  /* 0x0000000099007221 */ /* 0x044fe20000010000 */
[----:B------:R-:W-:-:S03]  /*e0e0*/  F2FP.F16.F32.PACK_AB R153, R153, R193 ;  /* 0x000000c19999723e */ /* 0x000fc600000000ff */
[----:B0-----:R-:W-:Y:S01]  /*e0f0*/  FADD.FTZ R0, R155, R0 ;  /* 0x000000009b007221 */ /* 0x001fe20000010000 */
[----:B-1----:R-:W-:-:S04]  /*e100*/  F2FP.F16.F32.PACK_AB R155, R157, R155 ;  /* 0x0000009b9d9b723e */ /* 0x002fc800000000ff */
[----:B------:R-:W-:-:S06]  /*e110*/  WARPGROUP.ARRIVE ;  /* 0x00000000000079c5 */ /* 0x000fcc0000000000 */
[----:B------:R-:W-:Y:S01]  /*e120*/  HGMMA.64x256x16.F32 R24, R152, gdesc[UR4].tnspB, R24, gsb0 ;  /* 0x43e0000498187df0 */ /* 0x000fe20008000818 */
[----:B------:R-:W0:Y:S08]  /*e130*/  MUFU.EX2 R160, R160 ;  /* 0x000000a000a07308 */ /* 0x000e300000000800 */
[----:B------:R-:W1:Y:S08]  /*e140*/  MUFU.EX2 R161, R161 ;  /* 0x000000a100a17308 */ /* 0x000e700000000800 */
[----:B------:R-:W-:Y:S08]  /*e150*/  MUFU.EX2 R165, R165 ;  /* 0x000000a500a57308 */ /* 0x000ff00000000800 */
[----:B------:R-:W-:Y:S08]  /*e160*/  MUFU.EX2 R162, R162 ;  /* 0x000000a200a27308 */ /* 0x000ff00000000800 */
[----:B------:R-:W2:Y:S08]  /*e170*/  MUFU.EX2 R163, R163 ;  /* 0x000000a300a37308 */ /* 0x000eb00000000800 */
[----:B------:R-:W-:Y:S08]  /*e180*/  MUFU.EX2 R166, R166 ;  /* 0x000000a600a67308 */ /* 0x000ff00000000800 */
[----:B------:R-:W4:Y:S01]  /*e190*/  MUFU.EX2 R167, R167 ;  /* 0x000000a700a77308 */ /* 0x000f220000000800 */
[----:B0-----:R-:W-:-:S04]  /*e1a0*/  FADD.FTZ R3, R160, R3 ;  /* 0x00000003a0037221 */ /* 0x001fc80000010000 */
[----:B-1----:R-:W-:-:S03]  /*e1b0*/  FADD.FTZ R3, R161, R3 ;  /* 0x00000003a1037221 */ /* 0x002fc60000010000 */
[----:B------:R-:W-:Y:S08]  /*e1c0*/  MUFU.EX2 R215, R215 ;  /* 0x000000d700d77308 */ /* 0x000ff00000000800 */
[----:B------:R-:W-:Y:S08]  /*e1d0*/  MUFU.EX2 R169, R169 ;  /* 0x000000a900a97308 */ /* 0x000ff00000000800 */
[----:B------:R-:W-:Y:S01]  /*e1e0*/  MUFU.EX2 R173, R173 ;  /* 0x000000ad00ad7308 */ /* 0x000fe20000000800 */
[----:B------:R-:W-:-:S07]  /*e1f0*/  WARPGROUP.DEPBAR.LE gsb0, 0x0 ;  /* 0x00008000000079c5 */ /* 0x000fce0000010000 */
[----:B------:R-:W0:Y:S01]  /*e200*/  MUFU.EX2 R154, R164 ;  /* 0x000000a4009a7308 */ /* 0x000e220000000800 */
[----:B------:R-:W-:Y:S01]  /*e210*/  VIADD R152, R158, 0x80 ;  /* 0x000000809e987836 */ /* 0x000fe20000000000 */
[----:B------:R-:W-:-:S04]  /*e220*/  MOV R153, 0x40000040 ;  /* 0x4000004000997802 */ /* 0x000fc80000000f00 */
[----:B------:R-:W-:Y:S02]  /*e230*/  R2UR UR6, R152 ;  /* 0x00000000980672ca */ /* 0x000fe400000e0000 */
[----:B------:R-:W-:Y:S02]  /*e240*/  R2UR UR7, R153 ;  /* 0x00000000990772ca */ /* 0x000fe400000e0000 */
[----:B------:R-:W-:Y:S02]  /*e250*/  F2FP.F16.F32.PACK_AB R152, R161, R160 ;  /* 0x000000a0a198723e */ /* 0x000fe400000000ff */
[----:B--2---:R-:W-:Y:S02]  /*e260*/  F2FP.F16.F32.PACK_AB R153, R163, R162 ;  /* 0x000000a2a399723e */ /* 0x004fe400000000ff */
[----:B----4-:R-:W-:Y:S01]  /*e270*/  F2FP.F16.F32.PACK_AB R155, R167, R166 ;  /* 0x000000a6a79b723e */ /* 0x010fe200000000ff */
[----:B0-----:R-:W-:Y:S01]  /*e280*/  FADD.FTZ R3, R154, R3 ;  /* 0x000000039a037221 */ /* 0x001fe20000010000 */
[----:B------:R-:W-:-:S04]  /*e290*/  F2FP.F16.F32.PACK_AB R154, R165, R154 ;  /* 0x0000009aa59a723e */ /* 0x000fc800000000ff */
[----:B------:R-:W-:-:S06]  /*e2a0*/  WARPGROUP.ARRIVE ;  /* 0x00000000000079c5 */ /* 0x000fcc0000000000 */
[----:B------:R-:W-:Y:S01]  /*e2b0*/  HGMMA.64x256x16.F32 R24, R152, gdesc[UR4].tnspB, R24, gsb0 ;  /* 0x43e0000498187df0 */ /* 0x000fe20008000818 */
[----:B------:R-:W-:Y:S01]  /*e2c0*/  MUFU.EX2 R170, R170 ;  /* 0x000000aa00aa7308 */ /* 0x000fe20000000800 */
[----:B------:R-:W-:-:S07]  /*e2d0*/  FADD.FTZ R3, R165, R3 ;  /* 0x00000003a5037221 */ /* 0x000fce0000010000 */
[----:B------:R-:W0:Y:S08]  /*e2e0*/  MUFU.EX2 R171, R171 ;  /* 0x000000ab00ab7308 */ /* 0x000e300000000800 */
[----:B------:R-:W-:Y:S08]  /*e2f0*/  MUFU.EX2 R174, R174 ;  /* 0x000000ae00ae7308 */ /* 0x000ff00000000800 */
[----:B------:R-:W1:Y:S01]  /*e300*/  MUFU.EX2 R175, R175 ;  /* 0x000000af00af7308 */ /* 0x000e620000000800 */
[----:B------:R-:W-:-:S04]  /*e310*/  FADD.FTZ R3, R215, R3 ;  /* 0x00000003d7037221 */ /* 0x000fc80000010000 */
[----:B------:R-:W-:-:S03]  /*e320*/  FADD.FTZ R3, R169, R3 ;  /* 0x00000003a9037221 */ /* 0x000fc60000010000 */
[----:B------:R-:W-:Y:S08]  /*e330*/  MUFU.EX2 R176, R176 ;  /* 0x000000b000b07308 */ /* 0x000ff00000000800 */
[----:B------:R-:W-:Y:S08]  /*e340*/  MUFU.EX2 R177, R177 ;  /* 0x000000b100b17308 */ /* 0x000ff00000000800 */
[----:B------:R-:W-:Y:S08]  /*e350*/  MUFU.EX2 R181, R181 ;  /* 0x000000b500b57308 */ /* 0x000ff00000000800 */
[----:B------:R-:W-:Y:S08]  /*e360*/  MUFU.EX2 R178, R178 ;  /* 0x000000b200b27308 */ /* 0x000ff00000000800 */
[----:B------:R-:W-:Y:S08]  /*e370*/  MUFU.EX2 R179, R179 ;  /* 0x000000b300b37308 */ /* 0x000ff00000000800 */
[----:B------:R-:W-:Y:S01]  /*e380*/  MUFU.EX2 R182, R182 ;  /* 0x000000b600b67308 */ /* 0x000fe20000000800 */
[----:B------:R-:W-:-:S07]  /*e390*/  WARPGROUP.DEPBAR.LE gsb0, 0x0 ;  /* 0x00008000000079c5 */ /* 0x000fce0000010000 */
[----:B------:R-:W2:Y:S01]  /*e3a0*/  MUFU.EX2 R154, R156 ;  /* 0x0000009c009a7308 */ /* 0x000ea20000000800 */
[----:B------:R-:W-:Y:S02]  /*e3b0*/  VIADD R152, R158, 0x100 ;  /* 0x000001009e987836 */ /* 0x000fe40000000000 */
[----:B------:R-:W-:-:S03]  /*e3c0*/  IMAD.MOV.U32 R153, RZ, RZ, 0x40000040 ;  /* 0x40000040ff997424 */ /* 0x000fc600078e00ff */
[----:B------:R-:W-:Y:S02]  /*e3d0*/  R2UR UR6, R152 ;  /* 0x00000000980672ca */ /* 0x000fe400000e0000 */
[----:B------:R-:W-:Y:S02]  /*e3e0*/  R2UR UR7, R153 ;  /* 0x00000000990772ca */ /* 0x000fe400000e0000 */
[----:B------:R-:W-:Y:S02]  /*e3f0*/  F2FP.F16.F32.PACK_AB R152, R169, R215 ;  /* 0x000000d7a998723e */ /* 0x000fe400000000ff */
[----:B0-----:R-:W-:Y:S02]  /*e400*/  F2FP.F16.F32.PACK_AB R153, R171, R170 ;  /* 0x000000aaab99723e */ /* 0x001fe400000000ff */
[----:B-1----:R-:W-:Y:S01]  /*e410*/  F2FP.F16.F32.PACK_AB R155, R175, R174 ;  /* 0x000000aeaf9b723e */ /* 0x002fe200000000ff */
[----:B--2---:R-:W-:Y:S01]  /*e420*/  FADD.FTZ R3, R154, R3 ;  /* 0x000000039a037221 */ /* 0x004fe20000010000 */
[----:B------:R-:W-:-:S04]  /*e430*/  F2FP.F16.F32.PACK_AB R154, R173, R154 ;  /* 0x0000009aad9a723e */ /* 0x000fc800000000ff */
[----:B------:R-:W-:-:S06]  /*e440*/  WARPGROUP.ARRIVE ;  /* 0x00000000000079c5 */ /* 0x000fcc0000000000 */
[----:B------:R-:W-:Y:S01]  /*e450*/  HGMMA.64x256x16.F32 R24, R152, gdesc[UR4].tnspB, R24, gsb0 ;  /* 0x43e0000498187df0 */ /* 0x000fe20008000818 */
[----:B------:R-:W0:Y:S01]  /*e460*/  MUFU.EX2 R183, R183 ;  /* 0x000000b700b77308 */ /* 0x000e220000000800 */
[----:B------:R-:W-:-:S04]  /*e470*/  FADD.FTZ R3, R173, R3 ;  /* 0x00000003ad037221 */ /* 0x000fc80000010000 */
[----:B------:R-:W-:-:S04]  /*e480*/  FADD.FTZ R3, R176, R3 ;  /* 0x00000003b0037221 */ /* 0x000fc80000010000 */
[----:B------:R-:W-:Y:S01]  /*e490*/  FADD.FTZ R3, R177, R3 ;  /* 0x00000003b1037221 */ /* 0x000fe20000010000 */
[----:B------:R-:W-:Y:S08]  /*e4a0*/  MUFU.EX2 R184, R184 ;  /* 0x000000b800b87308 */ /* 0x000ff00000000800 */
[----:B------:R-:W-:Y:S08]  /*e4b0*/  MUFU.EX2 R185, R185 ;  /* 0x000000b900b97308 */ /* 0x000ff00000000800 */
[----:B------:R-:W-:Y:S08]  /*e4c0*/  MUFU.EX2 R189, R189 ;  /* 0x000000bd00bd7308 */ /* 0x000ff00000000800 */
[----:B------:R-:W-:Y:S08]  /*e4d0*/  MUFU.EX2 R186, R186 ;  /* 0x000000ba00ba7308 */ /* 0x000ff00000000800 */
[----:B------:R-:W-:Y:S08]  /*e4e0*/  MUFU.EX2 R187, R187 ;  /* 0x000000bb00bb7308 */ /* 0x000ff00000000800 */
[----:B------:R-:W-:Y:S08]  /*e4f0*/  MUFU.EX2 R190, R190 ;  /* 0x000000be00be7308 */ /* 0x000ff00000000800 */
[----:B------:R-:W-:Y:S01]  /*e500*/  MUFU.EX2 R191, R191 ;  /* 0x000000bf00bf7308 */ /* 0x000fe20000000800 */
[----:B------:R-:W-:-:S07]  /*e510*/  WARPGROUP.DEPBAR.LE gsb0, 0x0 ;  /* 0x00008000000079c5 */ /* 0x000fce0000010000 */
[----:B------:R-:W1:Y:S01]  /*e520*/  MUFU.EX2 R154, R180 ;  /* 0x000000b4009a7308 */ /* 0x000e620000000800 */
[----:B------:R-:W-:Y:S02]  /*e530*/  VIADD R152, R158, 0x180 ;  /* 0x000001809e987836 */ /* 0x000fe40000000000 */
[----:B------:R-:W-:-:S03]  /*e540*/  IMAD.MOV.U32 R153, RZ, RZ, 0x40000040 ;  /* 0x40000040ff997424 */ /* 0x000fc600078e00ff */
[----:B------:R-:W-:Y:S02]  /*e550*/  R2UR UR6, R152 ;  /* 0x00000000980672ca */ /* 0x000fe400000e0000 */
[----:B------:R-:W-:Y:S02]  /*e560*/  R2UR UR7, R153 ;  /* 0x00000000990772ca */ /* 0x000fe400000e0000 */
[----:B------:R-:W-:Y:S02]  /*e570*/  F2FP.F16.F32.PACK_AB R152, R177, R176 ;  /* 0x000000b0b198723e */ /* 0x000fe400000000ff */
[----:B------:R-:W-:Y:S02]  /*e580*/  F2FP.F16.F32.PACK_AB R153, R179, R178 ;  /* 0x000000b2b399723e */ /* 0x000fe400000000ff */
[----:B0-----:R-:W-:Y:S01]  /*e590*/  F2FP.F16.F32.PACK_AB R155, R183, R182 ;  /* 0x000000b6b79b723e */ /* 0x001fe200000000ff */
[----:B-1----:R-:W-:Y:S01]  /*e5a0*/  FADD.FTZ R3, R154, R3 ;  /* 0x000000039a037221 */ /* 0x002fe20000010000 */
[----:B------:R-:W-:-:S04]  /*e5b0*/  F2FP.F16.F32.PACK_AB R154, R181, R154 ;  /* 0x0000009ab59a723e */ /* 0x000fc800000000ff */
[----:B------:R-:W-:-:S06]  /*e5c0*/  WARPGROUP.ARRIVE ;  /* 0x00000000000079c5 */ /* 0x000fcc0000000000 */
[----:B------:R-:W-:Y:S01]  /*e5d0*/  HGMMA.64x256x16.F32 R24, R152, gdesc[UR4].tnspB, R24, gsb0 ;  /* 0x43e0000498187df0 */ /* 0x000fe20008000818 */
        /* <DEDUP_REMOVED lines=8> */
[----:B------:R-:W-:Y:S01]  /*e660*/  MUFU.EX2 R199, R199 ;  /* 0x000000c700c77308 */ /* 0x000fe20000000800 */
[----:B------:R-:W-:Y:S01]  /*e670*/  IMAD.MOV.U32 R159, RZ, RZ, 0x40000040 ;  /* 0x40000040ff9f7424 */ /* 0x000fe200078e00ff */
[----:B------:R-:W-:-:S06]  /*e680*/  WARPGROUP.DEPBAR.LE gsb0, 0x0 ;  /* 0x00008000000079c5 */ /* 0x000fcc0000010000 */
[----:B------:R-:W0:Y:S01]  /*e690*/  MUFU.EX2 R154, R188 ;  /* 0x000000bc009a7308 */ /* 0x000e220000000800 */
[----:B------:R-:W-:Y:S02]  /*e6a0*/  VIADD R152, R158, 0x200 ;  /* 0x000002009e987836 */ /* 0x000fe40000000000 */
[----:B------:R-:W-:-:S03]  /*e6b0*/  IMAD.MOV.U32 R153, RZ, RZ, 0x40000040 ;  /* 0x40000040ff997424 */ /* 0x000fc600078e00ff */
[----:B------:R-:W-:Y:S02]  /*e6c0*/  R2UR UR6, R152 ;  /* 0x00000000980672ca */ /* 0x000fe400000e0000 */
[----:B------:R-:W-:Y:S02]  /*e6d0*/  R2UR UR7, R153 ;  /* 0x00000000990772ca */ /* 0x000fe400000e0000 */
[----:B------:R-:W-:Y:S02]  /*e6e0*/  F2FP.F16.F32.PACK_AB R152, R185, R184 ;  /* 0x000000b8b998723e */ /* 0x000fe400000000ff */
[----:B------:R-:W-:Y:S02]  /*e6f0*/  F2FP.F16.F32.PACK_AB R153, R187, R186 ;  /* 0x000000babb99723e */ /* 0x000fe400000000ff */
[----:B------:R-:W-:Y:S01]  /*e700*/  F2FP.F16.F32.PACK_AB R155, R191, R190 ;  /* 0x000000bebf9b723e */ /* 0x000fe200000000ff */
[----:B0-----:R-:W-:Y:S01]  /*e710*/  FADD.FTZ R3, R154, R3 ;  /* 0x000000039a037221 */ /* 0x001fe20000010000 */
[----:B------:R-:W-:-:S04]  /*e720*/  F2FP.F16.F32.PACK_AB R154, R189, R154 ;  /* 0x0000009abd9a723e */ /* 0x000fc800000000ff */
[----:B------:R-:W-:-:S06]  /*e730*/  WARPGROUP.ARRIVE ;  /* 0x00000000000079c5 */ /* 0x000fcc0000000000 */
[----:B------:R-:W-:Y:S01]  /*e740*/  HGMMA.64x256x16.F32 R24, R152, gdesc[UR4].tnspB, R24, gsb0 ;  /* 0x43e0000498187df0 */ /* 0x000fe20008000818 */
[----:B------:R-:W-:Y:S01]  /*e750*/  FADD.FTZ R3, R189, R3 ;  /* 0x00000003bd037221 */ /* 0x000fe20000010000 */
[----:B------:R-:W-:Y:S01]  /*e760*/  VIADD R158, R158, 0x280 ;  /* 0x000002809e9e7836 */ /* 0x000fe20000000000 */
[----:B------:R-:W-:-:S04]  /*e770*/  R2UR UR7, R159 ;  /* 0x000000009f0772ca */ /* 0x000fc800000e0000 */
[----:B------:R-:W-:Y:S01]  /*e780*/  R2UR UR6, R158 ;  /* 0x000000009e0672ca */ /* 0x000fe200000e0000 */
[----:B------:R-:W-:-:S04]  /*e790*/  FADD.FTZ R0, R157, R0 ;  /* 0x000000009d007221 */ /* 0x000fc80000010000 */
        /* <DEDUP_REMOVED lines=14> */
[----:B------:R-:W-:Y:S01]  /*e880*/  FADD.FTZ R190, R190, R187 ;  /* 0x000000bbbebe7221 */ /* 0x000fe20000010000 */
[----:B---3--:R-:W-:-:S03]  /*e890*/  ISETP.GT.AND P2, PT, R200, R168, PT ;  /* 0x000000a8c800720c */ /* 0x008fc60003f44270 */
[----:B------:R-:W-:Y:S01]  /*e8a0*/  FADD.FTZ R191, R191, R190 ;  /* 0x000000bebfbf7221 */ /* 0x000fe20000010000 */
[----:B------:R-:W-:Y:S01]  /*e8b0*/  @!P1 IADD3 R201, R201, 0x32460, RZ ;  /* 0x00032460c9c99810 */ /* 0x000fe20007ffe0ff */
[----:B------:R-:W-:Y:S02]  /*e8c0*/  WARPGROUP.DEPBAR.LE gsb0, 0x0 ;  /* 0x00008000000079c5 */ /* 0x000fe40000010000 */
[----:B------:R-:W0:Y:S08]  /*e8d0*/  MUFU.EX2 R152, R192 ;  /* 0x000000c000987308 */ /* 0x000e300000000800 */
[----:B------:R-:W1:Y:S01]  /*e8e0*/  MUFU.EX2 R154, R196 ;  /* 0x000000c4009a7308 */ /* 0x000e620000000800 */
[----:B0-----:R-:W-:-:S04]  /*e8f0*/  FADD.FTZ R3, R152, R3 ;  /* 0x0000000398037221 */ /* 0x001fc80000010000 */
[C---:B------:R-:W-:Y:S01]  /*e900*/  FADD.FTZ R3, R214.reuse, R3 ;  /* 0x00000003d6037221 */ /* 0x040fe20000010000 */
[----:B------:R-:W-:Y:S02]  /*e910*/  F2FP.F16.F32.PACK_AB R152, R214, R152 ;  /* 0x00000098d698723e */ /* 0x000fe400000000ff */
[----:B------:R-:W-:Y:S01]  /*e920*/  F2FP.F16.F32.PACK_AB R153, R195, R194 ;  /* 0x000000c2c399723e */ /* 0x000fe200000000ff */
[----:B-1----:R-:W-:Y:S01]  /*e930*/  FADD.FTZ R3, R154, R3 ;  /* 0x000000039a037221 */ /* 0x002fe20000010000 */
[----:B------:R-:W-:Y:S02]  /*e940*/  F2FP.F16.F32.PACK_AB R154, R197, R154 ;  /* 0x0000009ac59a723e */ /* 0x000fe400000000ff */
[----:B------:R-:W-:-:S04]  /*e950*/  F2FP.F16.F32.PACK_AB R155, R199, R198 ;  /* 0x000000c6c79b723e */ /* 0x000fc800000000ff */
[----:B------:R-:W-:-:S06]  /*e960*/  WARPGROUP.ARRIVE ;  /* 0x00000000000079c5 */ /* 0x000fcc0000000000 */
[----:B------:R-:W-:Y:S01]  /*e970*/  HGMMA.64x256x16.F32 R24, R152, gdesc[UR4].tnspB, R24, gsb0 ;  /* 0x43e0000498187df0 */ /* 0x000fe20008000818 */
[----:B------:R-:W-:Y:S01]  /*e980*/  FADD.FTZ R194, R194, R191 ;  /* 0x000000bfc2c27221 */ /* 0x000fe20000010000 */
[----:B------:R-:W-:-:S03]  /*e990*/  @!P1 PRMT R201, RZ, 0x654, R201 ;  /* 0x00000654ffc99816 */ /* 0x000fc600000000c9 */
[----:B------:R-:W-:-:S04]  /*e9a0*/  FADD.FTZ R195, R195, R194 ;  /* 0x000000c2c3c37221 */ /* 0x000fc80000010000 */
[----:B------:R-:W-:Y:S01]  /*e9b0*/  FADD.FTZ R0, R198, R195 ;  /* 0x000000c3c6007221 */ /* 0x000fe20000010000 */
[----:B------:R-:W-:Y:S01]  /*e9c0*/  FADD.FTZ R3, R197, R3 ;  /* 0x00000003c5037221 */ /* 0x000fe20000010000 */
[----:B------:R-:W-:Y:S02]  /*e9d0*/  VIADD R200, R200, 0xffffffff ;  /* 0xffffffffc8c87836 */ /* 0x000fe40000000000 */
[----:B------:R-:W-:Y:S01]  /*e9e0*/  FADD.FTZ R0, R199, R0 ;  /* 0x00000000c7007221 */ /* 0x000fe20000010000 */
[----:B------:R-:W-:Y:S02]  /*e9f0*/  IMAD.MOV.U32 R202, RZ, RZ, R23 ;  /* 0x000000ffffca7224 */ /* 0x000fe400078e0017 */
[----:B------:R-:W-:Y:S01]  /*ea00*/  IMAD.MOV.U32 R203, RZ, RZ, R10 ;  /* 0x000000ffffcb7224 */ /* 0x000fe200078e000a */
[----:B------:R-:W-:Y:S02]  /*ea10*/  WARPGROUP.DEPBAR.LE gsb0, 0x0 ;  /* 0x00008000000079c5 */ /* 0x000fe40000010000 */
[----:B------:R1:W-:Y:S01]  /*ea20*/  @!P1 SYNCS.ARRIVE.TRANS64.RED.A1T0 RZ, [R201+URZ], RZ ;  /* 0x000000ffc9ff99a7 */ /* 0x0003e2000810043f */
[----:B------:R-:W-:Y:S05]  /*ea30*/  @P2 BRA `(.L_x_4460) ;  /* 0xffffffd0002c2947 */ /* 0x000fea000383ffff */
[----:B------:R-:W-:-:S07]  /*ea40*/  IMAD.MOV.U32 R214, RZ, RZ, R200 ;  /* 0x000000ffffd67224 */ /* 0x000fce00078e00c8 */
.L_x_4450:
[----:B------:R-:W-:-:S13]  /*ea50*/  ISETP.GE.AND P2, PT, R214, RZ, PT ;  /* 0x000000ffd600720c */ /* 0x000fda0003f46270 */
[----:B------:R-:W-:Y:S05]  /*ea60*/  @!P2 BRA `(.L_x_4461) ;  /* 0x0000002400e4a947 */ /* 0x000fea0003800000 */
[----:B-1----:R-:W-:Y:S02]  /*ea70*/  IMAD.MOV.U32 R201, RZ, RZ, R23 ;  /* 0x000000ffffc97224 */ /* 0x002fe400078e0017 */
[----:B------:R-:W-:-:S07]  /*ea80*/  IMAD.MOV.U32 R202, RZ, RZ, R10 ;  /* 0x000000ffffca7224 */ /* 0x000fce00078e000a */
.L_x_4471:
        /* <DEDUP_REMOVED lines=8> */
.L_x_4462:
[----:B------:R-:W-:Y:S01]  /*eb10*/  IMAD R215, R2, 0x8, R17 ;  /* 0x0000000802d77824 */ /* 0x000fe200078e0211 */
[----:B------:R-:W-:-:S04]  /*eb20*/  SHF.L.U32 R10, R19, 0x1f, RZ ;  /* 0x0000001f130a7819 */ /* 0x000fc800000006ff */
[----:B------:R1:W2:Y:S01]  /*eb30*/  SYNCS.PHASECHK.TRANS64.TRYWAIT P2, [R215+URZ+0x32430], R10 ;  /* 0x0324300ad70075a7 */ /* 0x0002a2000804017f */
[----:B------:R-:W-:Y:S05]  /*eb40*/  @!P0 BRA `(.L_x_4463) ;  /* 0x0000000000048947 */ /* 0x000fea0003800000 */
[----:B------:R-:W-:Y:S01]  /*eb50*/  BPT.TRAP 0x1 ;  /* 0x000000040000795c */ /* 0x000fe20000300000 */
.L_x_4463:
[----:B------:R-:W3:Y:S01]  /*eb60*/  LDL R11, [R1+0x8] ;  /* 0x00000800010b7983 */ /* 0x000ee20000100800 */
[----:B------:R-:W-:Y:S01]  /*eb70*/  MOV R157, 0x40000040 ;  /* 0x40000040009d7802 */ /* 0x000fe20000000f00 */
[----:B---3--:R-:W-:Y:S01]  /*eb80*/  IMAD R156, R2, 0x300, R11 ;  /* 0x00000300029c7824 */ /* 0x008fe200078e020b */
[----:B--2---:R-:W-:Y:S06]  /*eb90*/  @P2 BRA `(.L_x_4464) ;  /* 0x0000000000082947 */ /* 0x004fec0003800000 */
[----:B------:R-:W2:Y:S02]  /*eba0*/  SYNCS.PHASECHK.TRANS64.TRYWAIT P2, [R215+URZ+0x32430], R10 ;  /* 0x0324300ad70075a7 */ /* 0x000ea4000804017f */
[----:B--2---:R-:W-:Y:S05]  /*ebb0*/  @!P2 BRA `(.L_x_4465) ;  /* 0x000000c400bca947 */ /* 0x004fea0003800000 */
.L_x_4464:
[----:B------:R-:W-:Y:S05]  /*ebc0*/  WARPSYNC.ALL ;  /* 0x0000000000007948 */ /* 0x000fea0003800000 */
[C---:B------:R-:W-:Y:S01]  /*ebd0*/  R2UR UR6, R156.reuse ;  /* 0x000000009c0672ca */ /* 0x040fe200000e0000 */
[C---:B0-----:R-:W-:Y:S01]  /*ebe0*/  VIADD R154, R156.reuse, 0x2 ;  /* 0x000000029c9a7836 */ /* 0x041fe20000000000 */
[----:B------:R-:W-:Y:S01]  /*ebf0*/  R2UR UR7, R157 ;  /* 0x000000009d0772ca */ /* 0x000fe200000e0000 */
[----:B------:R-:W-:Y:S01]  /*ec00*/  VIADD R152, R156, 0x4 ;  /* 0x000000049c987836 */ /* 0x000fe20000000000 */
[----:B------:R-:W-:Y:S01]  /*ec10*/  R2UR UR4, R216 ;  /* 0x00000000d80472ca */ /* 0x000fe200000e0000 */
[----:B------:R-:W-:Y:S01]  /*ec20*/  VIADD R156, R156, 0x6 ;  /* 0x000000069c9c7836 */ /* 0x000fe20000000000 */
[----:B------:R-:W-:Y:S01]  /*ec30*/  R2UR UR5, R217 ;  /* 0x00000000d90572ca */ /* 0x000fe200000e0000 */
[----:B------:R-:W-:Y:S01]  /*ec40*/  IMAD.MOV.U32 R155, RZ, RZ, 0x40000040 ;  /* 0x40000040ff9b7424 */ /* 0x000fe200078e00ff */
[----:B------:R-:W-:Y:S01]  /*ec50*/  R2UR UR10, R154 ;  /* 0x000000009a0a72ca */ /* 0x000fe200000e0000 */
[----:B------:R-:W-:Y:S01]  /*ec60*/  IMAD.MOV.U32 R153, RZ, RZ, 0x40000040 ;  /* 0x40000040ff997424 */ /* 0x000fe200078e00ff */
[----:B------:R-:W-:Y:S01]  /*ec70*/  R2UR UR14, R152 ;  /* 0x00000000980e72ca */ /* 0x000fe200000e0000 */
[----:B------:R-:W-:Y:S01]  /*ec80*/  IMAD.MOV.U32 R157, RZ, RZ, 0x40000040 ;  /* 0x40000040ff9d7424 */ /* 0x000fe200078e00ff */
[----:B------:R-:W-:-:S02]  /*ec90*/  R2UR UR11, R155 ;  /* 0x000000009b0b72ca */ /* 0x000fc400000e0000 */
[----:B------:R-:W-:Y:S02]  /*eca0*/  R2UR UR15, R153 ;  /* 0x00000000990f72ca */ /* 0x000fe400000e0000 */
[----:B------:R-:W-:Y:S02]  /*ecb0*/  R2UR UR18, R156 ;  /* 0x000000009c1272ca */ /* 0x000fe400000e0000 */
[----:B------:R-:W-:Y:S02]  /*ecc0*/  R2UR UR19, R157 ;  /* 0x000000009d1372ca */ /* 0x000fe400000e0000 */
[----:B------:R-:W-:Y:S01]  /*ecd0*/  WARPGROUP.ARRIVE ;  /* 0x00000000000079c5 */ /* 0x000fe20000000000 */
[----:B------:R-:W-:Y:S02]  /*ece0*/  R2UR UR8, R236 ;  /* 0x00000000ec0872ca */ /* 0x000fe400000e0000 */
[----:B------:R-:W-:Y:S02]  /*ecf0*/  R2UR UR9, R237 ;  /* 0x00000000ed0972ca */ /* 0x000fe400000e0000 */
[----:B------:R-:W-:Y:S01]  /*ed00*/  R2UR UR12, R234 ;  /* 0x00000000ea0c72ca */ /* 0x000fe200000e0000 */
[----:B------:R-:W-:Y:S01]  /*ed10*/  HGMMA.64x96x16.F32 R152, gdesc[UR4], RZ, !UPT, gsb0 ;  /* 0x01600000049879f0 */ /* 0x000fe2000c0008ff */
        /* <DEDUP_REMOVED lines=15> */
.L_x_4466:
[----:B------:R0:W3:Y:S01]  /*ee10*/  SYNCS.PHASECHK.TRANS64.TRYWAIT P2, [R215+URZ+0x32450], R10 ;  /* 0x0324500ad70075a7 */ /* 0x0000e2000804017f */
[----:B------:R-:W-:Y:S05]  /*ee20*/  @!P0 BRA `(.L_x_4467) ;  /* 0x0000000000048947 */ /* 0x000fea0003800000 */
[----:B------:R-:W-:Y:S01]  /*ee30*/  BPT.TRAP 0x1 ;  /* 0x000000040000795c */ /* 0x000fe20000300000 */
.L_x_4467:
[----:B------:R-:W-:Y:S04]  /*ee40*/  BSSY B0, `(.L_x_4468) ;  /* 0x0000004000007945 */ /* 0x000fe80003800000 */
[----:B---3--:R-:W-:Y:S05]  /*ee50*/  @P2 BRA `(.L_x_4469) ;  /* 0x0000000000082947 */ /* 0x008fea0003800000 */
[----:B------:R-:W3:Y:S02]  /*ee60*/  SYNCS.PHASECHK.TRANS64.TRYWAIT P2, [R215+URZ+0x32450], R10 ;  /* 0x0324500ad70075a7 */ /* 0x000ee4000804017f */
[----:B---3--:R-:W-:Y:S05]  /*ee70*/  @!P2 BRA `(.L_x_4470) ;  /* 0x000000c40020a947 */ /* 0x008fea0003800000 */
.L_x_4469:
[----:B------:R-:W-:Y:S05]  /*ee80*/  BSYNC B0 ;  /* 0x0000000000007941 */ /* 0x000fea0003800000 */
.L_x_4468:
[----:B------:R-:W-:Y:S05]  /*ee90*/  WARPSYNC.ALL ;  /* 0x0000000000007948 */ /* 0x000fea0003800000 */
[----:B------:R-:W0:Y:S01]  /*eea0*/  LDL R23, [R1+0xc] ;  /* 0x00000c0001177983 */ /* 0x000e220000100800 */
[----:B------:R-:W-:Y:S01]  /*eeb0*/  IMAD.MOV.U32 R11, RZ, RZ, 0x40000040 ;  /* 0x40000040ff0b7424 */ /* 0x000fe200078e00ff */
[----:B------:R-:W-:Y:S01]  /*eec0*/  R2UR UR4, R4 ;  /* 0x00000000040472ca */ /* 0x000fe200000e0000 */
[----:B------:R-:W-:Y:S01]  /*eed0*/  WARPGROUP.ARRIVE ;  /* 0x00000000000079c5 */ /* 0x000fe20000000000 */
[----:B------:R-:W-:Y:S02]  /*eee0*/  R2UR UR5, R5 ;  /* 0x00000000050572ca */ /* 0x000fe400000e0000 */
[----:B------:R-:W-:-:S02]  /*eef0*/  R2UR UR7, R11 ;  /* 0x000000000b0772ca */ /* 0x000fc400000e0000 */
[----:B------:R-:W-:Y:S01]  /*ef00*/  MOV R225, 0x40000040 ;  /* 0x4000004000e17802 */ /* 0x000fe20000000f00 */
[----:B0123--:R-:W-:-:S04]  /*ef10*/  IMAD R10, R2, 0xc00, R23 ;  /* 0x00000c00020a7824 */ /* 0x00ffc800078e0217 */
[C---:B------:R-:W-:Y:S01]  /*ef20*/  VIADD R224, R10.reuse, 0x2 ;  /* 0x000000020ae07836 */ /* 0x040fe20000000000 */
[----:B------:R-:W-:-:S13]  /*ef30*/  R2UR UR6, R10 ;  /* 0x000000000a0672ca */ /* 0x000fda00000e0000 */
[----:B------:R-:W-:Y:S01]  /*ef40*/  HGMMA.64x96x16.F32 R152, gdesc[UR4], R152, gsb0 ;  /* 0x01600000049879f0 */ /* 0x000fe20008000898 */
[----:B------:R-:W-:Y:S01]  /*ef50*/  R2UR UR6, R224 ;  /* 0x00000000e00672ca */ /* 0x000fe200000e0000 */
[----:B------:R-:W-:Y:S01]  /*ef60*/  VIADD R224, R10, 0x4 ;  /* 0x000000040ae07836 */ /* 0x000fe20000000000 */
[----:B------:R-:W-:Y:S01]  /*ef70*/  R2UR UR7, R225 ;  /* 0x00000000e10772ca */ /* 0x000fe200000e0000 */
[----:B------:R-:W-:Y:S01]  /*ef80*/  IMAD.MOV.U32 R225, RZ, RZ, 0x40000040 ;  /* 0x40000040ffe17424 */ /* 0x000fe200078e00ff */
[----:B------:R-:W-:Y:S02]  /*ef90*/  R2UR UR4, R230 ;  /* 0x00000000e60472ca */ /* 0x000fe400000e0000 */
[----:B------:R-:W-:Y:S01]  /*efa0*/  R2UR UR5, R231 ;  /* 0x00000000e70572ca */ /* 0x000fe200000e0000 */
[----:B------:R-:W-:Y:S02]  /*efb0*/  WARPGROUP.DEPBAR.LE gsb0, 0x0 ;  /* 0x00008000000079c5 */ /* 0x000fe40000010000 */
[----:B------:R-:W-:-:S10]  /*efc0*/  WARPGROUP.ARRIVE ;  /* 0x00000000000079c5 */ /* 0x000fd40000000000 */
        /* <DEDUP_REMOVED lines=28> */
[----:B------:R-:W-:Y:S02]  /*f190*/  R2UR UR6, R224 ;  /* 0x00000000e00672ca */ /* 0x000fe400000e0000 */
[----:B------:R-:W-:Y:S01]  /*f1a0*/  R2UR UR7, R225 ;  /* 0x00000000e10772ca */ /* 0x000fe200000e0000 */
[----:B------:R-:W-:Y:S01]  /*f1b0*/  IMAD.MOV.U32 R225, RZ, RZ, 0x40000040 ;  /* 0x40000040ffe17424 */ /* 0x000fe200078e00ff */
[----:B------:R-:W-:Y:S02]  /*f1c0*/  R2UR UR4, R220 ;  /* 0x00000000dc0472ca */ /* 0x000fe400000e0000 */
[----:B------:R-:W-:Y:S02]  /*f1d0*/  R2UR UR5, R221 ;  /* 0x00000000dd0572ca */ /* 0x000fe400000e0000 */
[----:B------:R-:W-:Y:S01]  /*f1e0*/  IADD3 R224, R10, 0x304, RZ ;  /* 0x000003040ae07810 */ /* 0x000fe20007ffe0ff */
[----:B------:R-:W-:-:S02]  /*f1f0*/  WARPGROUP.DEPBAR.LE gsb0, 0x0 ;  /* 0x00008000000079c5 */ /* 0x000fc40000010000 */
[----:B------:R-:W-:-:S08]  /*f200*/  WARPGROUP.ARRIVE ;  /* 0x00000000000079c5 */ /* 0x000fd00000000000 */
        /* <DEDUP_REMOVED lines=30> */
[----:B------:R-:W-:Y:S02]  /*f3f0*/  R2UR UR7, R225 ;  /* 0x00000000e10772ca */ /* 0x000fe400000e0000 */
[----:B------:R-:W-:Y:S02]  /*f400*/  R2UR UR4, R206 ;  /* 0x00000000ce0472ca */ /* 0x000fe400000e0000 */
[----:B------:R-:W-:Y:S02]  /*f410*/  R2UR UR5, R207 ;  /* 0x00000000cf0572ca */ /* 0x000fe400000e0000 */
[----:B------:R-:W-:Y:S01]  /*f420*/  MOV R225, 0x40000040 ;  /* 0x4000004000e17802 */ /* 0x000fe20000000f00 */
        /* <DEDUP_REMOVED lines=40> */
[----:B------:R-:W-:Y:S02]  /*f6b0*/  R2UR UR7, R225 ;  /* 0x00000000e10772ca */ /* 0x000fe400000e0000 */
[----:B------:R-:W-:Y:S01]  /*f6c0*/  R2UR UR4, R8 ;  /* 0x00000000080472ca */ /* 0x000fe200000e0000 */
[----:B------:R-:W-:Y:S01]  /*f6d0*/  IMAD.MOV.U32 R11, RZ, RZ, 0x40000040 ;  /* 0x40000040ff0b7424 */ /* 0x000fe200078e00ff */
[----:B------:R-:W-:Y:S01]  /*f6e0*/  R2UR UR5, R9 ;  /* 0x00000000090572ca */ /* 0x000fe200000e0000 */
[----:B------:R-:W2:Y:S01]  /*f6f0*/  LDL R225, [R1+0x4] ;  /* 0x0000040001e17983 */ /* 0x000ea20000100800 */
        /* <DEDUP_REMOVED lines=37> */
[----:B0-----:R-:W-:-:S05]  /*f950*/  FMNMX.FTZ R10, R10, R11, !PT ;  /* 0x0000000b0a0a7209 */ /* 0x001fca0007810000 */
[----:B------:R-:W0:Y:S02]  /*f960*/  SHFL.BFLY PT, R11, R10, 0x1, 0x1f ;  /* 0x0c201f000a0b7f89 */ /* 0x000e2400000e0000 */
[----:B0-----:R-:W-:Y:S02]  /*f970*/  FMNMX.FTZ R10, R10, R11, !PT ;  /* 0x0000000b0a0a7209 */ /* 0x001fe40007810000 */
[----:B------:R-:W0:Y:S03]  /*f980*/  LDC R11, c[0x0][0xa80] ;  /* 0x0002a000ff0b7b82 */ /* 0x000e260000000800 */
[C---:B------:R-:W-:Y:S01]  /*f990*/  FADD.FTZ R202, -R10.reuse, R202 ;  /* 0x000000ca0aca7221 */ /* 0x040fe20000010100 */
[----:B0-----:R-:W-:-:S04]  /*f9a0*/  FMUL.FTZ R200, R10, R11 ;  /* 0x0000000b0ac87220 */ /* 0x001fc80000410000 */
[-CC-:B------:R-:W-:Y:S01]  /*f9b0*/  FFMA.FTZ R23, R156, R11.reuse, -R200.reuse ;  /* 0x0000000b9c177223 */ /* 0x180fe200000108c8 */
[-CC-:B------:R-:W-:Y:S01]  /*f9c0*/  FFMA.FTZ R156, R172, R11.reuse, -R200.reuse ;  /* 0x0000000bac9c7223 */ /* 0x180fe200000108c8 */
[-CC-:B------:R-:W-:Y:S01]  /*f9d0*/  FFMA.FTZ R152, R152, R11.reuse, -R200.reuse ;  /* 0x0000000b98987223 */ /* 0x180fe200000108c8 */
[-C--:B------:R-:W-:Y:S01]  /*f9e0*/  FMUL.FTZ R172, R202, R11.reuse ;  /* 0x0000000bcaac7220 */ /* 0x080fe20000410000 */
[-CC-:B------:R-:W-:Y:S01]  /*f9f0*/  FFMA.FTZ R153, R153, R11.reuse, -R200.reuse ;  /* 0x0000000b99997223 */ /* 0x180fe200000108c8 */
[----:B------:R-:W-:-:S03]  /*fa00*/  FFMA.FTZ R157, R157, R11, -R200 ;  /* 0x0000000b9d9d7223 */ /* 0x000fc600000108c8 */
[----:B------:R-:W-:Y:S08]  /*fa10*/  MUFU.EX2 R152, R152 ;  /* 0x0000009800987308 */ /* 0x000ff00000000800 */
[----:B------:R-:W0:Y:S08]  /*fa20*/  MUFU.EX2 R172, R172 ;  /* 0x000000ac00ac7308 */ /* 0x000e300000000800 */
[----:B------:R-:W1:Y:S08]  /*fa30*/  MUFU.EX2 R153, R153 ;  /* 0x0000009900997308 */ /* 0x000e700000000800 */
[----:B------:R-:W3:Y:S08]  /*fa40*/  MUFU.EX2 R23, R23 ;  /* 0x0000001700177308 */ /* 0x000ef00000000800 */
[----:B------:R-:W4:Y:S01]  /*fa50*/  MUFU.EX2 R157, R157 ;  /* 0x0000009d009d7308 */ /* 0x000f220000000800 */
[----:B0-----:R-:W-:-:S04]  /*fa60*/  FFMA.FTZ R3, R172, R3, R152 ;  /* 0x00000003ac037223 */ /* 0x001fc80000010098 */
[----:B-1----:R-:W-:-:S04]  /*fa70*/  FADD.FTZ R3, R153, R3 ;  /* 0x0000000399037221 */ /* 0x002fc80000010000 */
[----:B---3--:R-:W-:Y:S01]  /*fa80*/  FADD.FTZ R3, R23, R3 ;  /* 0x0000000317037221 */ /* 0x008fe20000010000 */
[----:B----4-:R-:W-:Y:S02]  /*fa90*/  F2FP.F16.F32.PACK_AB R202, R157, R23 ;  /* 0x000000179dca723e */ /* 0x010fe400000000ff */
        /* <DEDUP_REMOVED lines=23> */
[----:B------:R-:W-:-:S03]  /*fc10*/  FFMA.FTZ R160, R160, R11, -R200 ;  /* 0x0000000ba0a07223 */ /* 0x000fc600000108c8 */
        /* <DEDUP_REMOVED lines=19> */
[----:B------:R-:W-:-:S02]  /*fd50*/  F2FP.F16.F32.PACK_AB R200, R153, R152 ;  /* 0x0000009899c8723e */ /* 0x000fc400000000ff */
[----:B------:R-:W0:Y:S02]  /*fd60*/  SHFL.BFLY PT, R152, R23, 0x2, 0x1f ;  /* 0x0c401f0017987f89 */ /* 0x000e2400000e0000 */
[----:B0-----:R-:W-:-:S05]  /*fd70*/  FMNMX.FTZ R23, R23, R152, !PT ;  /* 0x0000009817177209 */ /* 0x001fca0007810000 */
[----:B------:R-:W0:Y:S01]  /*fd80*/  SHFL.BFLY PT, R152, R23, 0x1, 0x1f ;  /* 0x0c201f0017987f89 */ /* 0x000e2200000e0000 */
[----:B------:R-:W-:Y:S01]  /*fd90*/  FADD.FTZ R3, R157, R3 ;  /* 0x000000039d037221 */ /* 0x000fe20000010000 */
[----:B0-----:R-:W-:-:S05]  /*fda0*/  FMNMX.FTZ R23, R23, R152, !PT ;  /* 0x0000009817177209 */ /* 0x001fca0007810000 */
[----:B------:R-:W-:-:S04]  /*fdb0*/  FMUL.FTZ R152, R23, R11 ;  /* 0x0000000b17987220 */ /* 0x000fc80000410000 */
[-CC-:B------:R-:W-:Y:S01]  /*fdc0*/  FFMA.FTZ R157, R170, R11.reuse, -R152.reuse ;  /* 0x0000000baa9d7223 */ /* 0x180fe20000010898 */
[----:B--2---:R-:W-:Y:S02]  /*fdd0*/  IMAD R170, R2, 0xc00, R225 ;  /* 0x00000c0002aa7824 */ /* 0x004fe400078e02e1 */
[----:B------:R-:W0:Y:S01]  /*fde0*/  S2R R225, SR_TID.X ;  /* 0x0000000000e17919 */ /* 0x000e220000002100 */
[----:B------:R-:W-:Y:S01]  /*fdf0*/  FADD.FTZ R201, -R23, R201 ;  /* 0x000000c917c97221 */ /* 0x000fe20000010100 */
[-CC-:B------:R-:W-:Y:S01]  /*fe00*/  FFMA.FTZ R154, R154, R11.reuse, -R152.reuse ;  /* 0x0000000b9a9a7223 */ /* 0x180fe20000010898 */
[-C--:B------:R-:W-:Y:S02]  /*fe10*/  FFMA.FTZ R155, R155, R11.reuse, -R152 ;  /* 0x0000000b9b9b7223 */ /* 0x080fe40000010898 */
[----:B------:R-:W-:-:S03]  /*fe20*/  FMUL.FTZ R201, R201, R11 ;  /* 0x0000000bc9c97220 */ /* 0x000fc60000410000 */
[----:B------:R-:W-:Y:S08]  /*fe30*/  MUFU.EX2 R154, R154 ;  /* 0x0000009a009a7308 */ /* 0x000ff00000000800 */
[----:B------:R-:W1:Y:S08]  /*fe40*/  MUFU.EX2 R203, R201 ;  /* 0x000000c900cb7308 */ /* 0x000e700000000800 */
[----:B------:R-:W2:Y:S01]  /*fe50*/  MUFU.EX2 R155, R155 ;  /* 0x0000009b009b7308 */ /* 0x000ea20000000800 */
        /* <DEDUP_REMOVED lines=8> */
[----:B-1----:R-:W-:Y:S01]  /*fee0*/  FFMA.FTZ R0, R203, R0, R154 ;  /* 0x00000000cb007223 */ /* 0x002fe2000001009a */
[-CC-:B------:R-:W-:Y:S01]  /*fef0*/  FFMA.FTZ R175, R175, R11.reuse, -R152.reuse ;  /* 0x0000000bafaf7223 */ /* 0x180fe20000010898 */
[-CC-:B------:R-:W-:Y:S01]  /*ff00*/  FFMA.FTZ R178, R178, R11.reuse, -R152.reuse ;  /* 0x0000000bb2b27223 */ /* 0x180fe20000010898 */
[-CC-:B------:R-:W-:Y:S01]  /*ff10*/  FFMA.FTZ R179, R179, R11.reuse, -R152.reuse ;  /* 0x0000000bb3b37223 */ /* 0x180fe20000010898 */
[-CC-:B------:R-:W-:Y:S01]  /*ff20*/  FFMA.FTZ R182, R182, R11.reuse, -R152.reuse ;  /* 0x0000000bb6b67223 */ /* 0x180fe20000010898 */
[-CC-:B------:R-:W-:Y:S01]  /*ff30*/  FFMA.FTZ R183, R183, R11.reuse, -R152.reuse ;  /* 0x0000000bb7b77223 */ /* 0x180fe20000010898 */
[-CC-:B------:R-:W-:Y:S01]  /*ff40*/  FFMA.FTZ R186, R186, R11.reuse, -R152.reuse ;  /* 0x0000000bbaba7223 */ /* 0x180fe20000010898 */
[-CC-:B------:R-:W-:Y:S01]  /*ff50*/  FFMA.FTZ R187, R187, R11.reuse, -R152.reuse ;  /* 0x0000000bbbbb7223 */ /* 0x180fe20000010898 */
[----:B--2---:R-:W-:Y:S01]  /*ff60*/  F2FP.F16.F32.PACK_AB R201, R155, R154 ;  /* 0x0000009a9bc9723e */ /* 0x004fe200000000ff */
[-CC-:B------:R-:W-:Y:S01]  /*ff70*/  FFMA.FTZ R190, R190, R11.reuse, -R152.reuse ;  /* 0x0000000bbebe7223 */ /* 0x180fe20000010898 */
[-CC-:B------:R-:W-:Y:S01]  /*ff80*/  FFMA.FTZ R191, R191, R11.reuse, -R152.reuse ;  /* 0x0000000bbfbf7223 */ /* 0x180fe20000010898 */
[-CC-:B------:R-:W-:Y:S01]  /*ff90*/  FFMA.FTZ R194, R194, R11.reuse, -R152.reuse ;  /* 0x0000000bc2c27223 */ /* 0x180fe20000010898 */
[-CC-:B------:R-:W-:Y:S01]  /*ffa0*/  FFMA.FTZ R195, R195, R11.reuse, -R152.reuse ;  /* 0x0000000bc3c37223 */ /* 0x180fe20000010898 */
[-CC-:B------:R-:W-:Y:S01]  /*ffb0*/  FFMA.FTZ R198, R198, R11.reuse, -R152.reuse ;  /* 0x0000000bc6c67223 */ /* 0x180fe20000010898 */
[----:B------:R-:W-:Y:S01]  /*ffc0*/  FFMA.FTZ R199, R199, R11, -R152 ;  /* 0x0000000bc7c77223 */ /* 0x000fe20000010898 */
[----:B0-----:R-:W-:Y:S01]  /*ffd0*/  SHF.R.U32.HI R154, RZ, 0x7, R225 ;  /* 0x00000007ff9a7819 */ /* 0x001fe200000116e1 */
[----:B------:R-:W-:-:S02]  /*ffe0*/  @!P1 VIADD R152, R215, 0x32440 ;  /* 0x00032440d7989836 */ /* 0x000fc40000000000 */
        /* <DEDUP_REMOVED lines=68> */
[----:B------:R-:W-:Y:S02]  /*10430*/  IMAD.MOV.U32 R171, RZ, RZ, 0x40000040 ;  /* 0x40000040ffab7424 */ /* 0x000fe400078e00ff */
[----:B0-----:R-:W-:-:S03]  /*10440*/  VIADD R152, R154, 0x8 ;  /* 0x000000089a987836 */ /* 0x001fc60000000000 */
[----:B------:R-:W-:Y:S01]  /*10450*/  R2UR UR7, R171 ;  /* 0x00000000ab0772ca */ /* 0x000fe200000e0000 */
[----:B------:R-:W-:Y:S01]  /*10460*/  MUFU.EX2 R158, R158 ;  /* 0x0000009e009e7308 */ /* 0x000fe20000000800 */
[----:B------:R0:W-:Y:S07]  /*10470*/  BAR.SYNC.DEFER_BLOCKING R152, 0x100 ;  /* 0x000400980000751d */ /* 0x0001ee0000010000 */
[----:B------:R-:W1:Y:S01]  /*10480*/  MUFU.EX2 R171, R153 ;  /* 0x0000009900ab7308 */ /* 0x000e620000000800 */
        /* <DEDUP_REMOVED lines=65> */
[----:B-1----:R-:W-:-:S05]  /*108a0*/  F2FP.F16.F32.PACK_AB R203, R171, R158 ;  /* 0x0000009eabcb723e */ /* 0x002fca00000000ff */
[----:B------:R-:W-:-:S06]  /*108b0*/  WARPGROUP.ARRIVE ;  /* 0x00000000000079c5 */ /* 0x000fcc0000000000 */
[----:B------:R-:W-:Y:S01]  /*108c0*/  HGMMA.64x256x16.F32 R24, R200, gdesc[UR4].tnspB, R24, gsb0 ;  /* 0x43e00004c8187df0 */ /* 0x000fe20008000818 */
[----:B------:R-:W1:Y:S08]  /*108d0*/  MUFU.EX2 R160, R160 ;  /* 0x000000a000a07308 */ /* 0x000e700000000800 */
[----:B------:R-:W3:Y:S08]  /*108e0*/  MUFU.EX2 R161, R161 ;  /* 0x000000a100a17308 */ /* 0x000ef00000000800 */
[----:B------:R-:W4:Y:S08]  /*108f0*/  MUFU.EX2 R154, R164 ;  /* 0x000000a4009a7308 */ /* 0x000f300000000800 */
[----:B------:R-:W2:Y:S01]  /*10900*/  MUFU.EX2 R165, R165 ;  /* 0x000000a500a57308 */ /* 0x000ea20000000800 */
[----:B-1----:R-:W-:Y:S01]  /*10910*/  FADD.FTZ R3, R160, R3 ;  /* 0x00000003a0037221 */ /* 0x002fe20000010000 */
[----:B0-----:R-:W-:-:S02]  /*10920*/  VIADD R152, R170, 0x80 ;  /* 0x00000080aa987836 */ /* 0x001fc40000000000 */
[----:B------:R-:W-:Y:S02]  /*10930*/  IMAD.MOV.U32 R153, RZ, RZ, 0x40000040 ;  /* 0x40000040ff997424 */ /* 0x000fe400078e00ff */
[----:B---3--:R-:W-:Y:S01]  /*10940*/  FADD.FTZ R3, R161, R3 ;  /* 0x00000003a1037221 */ /* 0x008fe20000010000 */
[----:B------:R-:W-:Y:S02]  /*10950*/  R2UR UR6, R152 ;  /* 0x00000000980672ca */ /* 0x000fe400000e0000 */
[----:B------:R-:W-:Y:S01]  /*10960*/  R2UR UR7, R153 ;  /* 0x00000000990772ca */ /* 0x000fe200000e0000 */
[----:B------:R-:W-:Y:S01]  /*10970*/  FADD.FTZ R0, R155, R0 ;  /* 0x000000009b007221 */ /* 0x000fe20000010000 */
[----:B----4-:R-:W-:Y:S01]  /*10980*/  FADD.FTZ R3, R154, R3 ;  /* 0x000000039a037221 */ /* 0x010fe20000010000 */
[----:B------:R-:W-:Y:S02]  /*10990*/  F2FP.F16.F32.PACK_AB R152, R161, R160 ;  /* 0x000000a0a198723e */ /* 0x000fe400000000ff */
[----:B--2---:R-:W-:Y:S01]  /*109a0*/  F2FP.F16.F32.PACK_AB R154, R165, R154 ;  /* 0x0000009aa59a723e */ /* 0x004fe200000000ff */
[----:B------:R-:W-:Y:S01]  /*109b0*/  MUFU.EX2 R168, R168 ;  /* 0x000000a800a87308 */ /* 0x000fe20000000800 */
[----:B------:R-:W-:-:S07]  /*109c0*/  FADD.FTZ R0, R158, R0 ;  /* 0x000000009e007221 */ /* 0x000fce0000010000 */
[----:B------:R-:W-:Y:S01]  /*109d0*/  MUFU.EX2 R169, R169 ;  /* 0x000000a900a97308 */ /* 0x000fe20000000800 */
[----:B------:R-:W-:-:S07]  /*109e0*/  FADD.FTZ R3, R165, R3 ;  /* 0x00000003a5037221 */ /* 0x000fce0000010000 */
[----:B------:R-:W-:Y:S08]  /*109f0*/  MUFU.EX2 R158, R156 ;  /* 0x0000009c009e7308 */ /* 0x000ff00000000800 */
[----:B------:R-:W-:Y:S08]  /*10a00*/  MUFU.EX2 R173, R173 ;  /* 0x000000ad00ad7308 */ /* 0x000ff00000000800 */
[----:B------:R-:W-:Y:S01]  /*10a10*/  MUFU.EX2 R174, R174 ;  /* 0x000000ae00ae7308 */ /* 0x000fe20000000800 */
[----:B------:R-:W-:-:S07]  /*10a20*/  WARPGROUP.DEPBAR.LE gsb0, 0x0 ;  /* 0x00008000000079c5 */ /* 0x000fce0000010000 */
[----:B------:R-:W-:Y:S08]  /*10a30*/  MUFU.EX2 R203, R162 ;  /* 0x000000a200cb7308 */ /* 0x000ff00000000800 */
[----:B------:R-:W0:Y:S08]  /*10a40*/  MUFU.EX2 R202, R163 ;  /* 0x000000a300ca7308 */ /* 0x000e300000000800 */
[----:B------:R-:W-:Y:S08]  /*10a50*/  MUFU.EX2 R201, R166 ;  /* 0x000000a600c97308 */ /* 0x000ff00000000800 */
[----:B------:R-:W1:Y:S01]  /*10a60*/  MUFU.EX2 R200, R167 ;  /* 0x000000a700c87308 */ /* 0x000e620000000800 */
[----:B0-----:R-:W-:-:S02]  /*10a70*/  F2FP.F16.F32.PACK_AB R153, R202, R203 ;  /* 0x000000cbca99723e */ /* 0x001fc400000000ff */
[----:B-1----:R-:W-:-:S04]  /*10a80*/  F2FP.F16.F32.PACK_AB R155, R200, R201 ;  /* 0x000000c9c89b723e */ /* 0x002fc800000000ff */
[----:B------:R-:W-:-:S06]  /*10a90*/  WARPGROUP.ARRIVE ;  /* 0x00000000000079c5 */ /* 0x000fcc0000000000 */
[----:B------:R-:W-:Y:S01]  /*10aa0*/  HGMMA.64x256x16.F32 R24, R152, gdesc[UR4].tnspB, R24, gsb0 ;  /* 0x43e0000498187df0 */ /* 0x000fe20008000818 */
[----:B------:R-:W-:Y:S01]  /*10ab0*/  MUFU.EX2 R175, R175 ;  /* 0x000000af00af7308 */ /* 0x000fe20000000800 */
[----:B------:R-:W-:-:S04]  /*10ac0*/  FADD.FTZ R3, R168, R3 ;  /* 0x00000003a8037221 */ /* 0x000fc80000010000 */
[C---:B------:R-:W-:Y:S01]  /*10ad0*/  FADD.FTZ R3, R169.reuse, R3 ;  /* 0x00000003a9037221 */ /* 0x040fe20000010000 */
[----:B------:R-:W-:-:S03]  /*10ae0*/  F2FP.F16.F32.PACK_AB R156, R169, R168 ;  /* 0x000000a8a99c723e */ /* 0x000fc600000000ff */
[----:B------:R-:W-:Y:S01]  /*10af0*/  FADD.FTZ R3, R158, R3 ;  /* 0x000000039e037221 */ /* 0x000fe20000010000 */
[C---:B------:R-:W-:Y:S01]  /*10b00*/  F2FP.F16.F32.PACK_AB R158, R173.reuse, R158 ;  /* 0x0000009ead9e723e */ /* 0x040fe200000000ff */
[----:B------:R-:W0:Y:S08]  /*10b10*/  MUFU.EX2 R160, R176 ;  /* 0x000000b000a07308 */ /* 0x000e300000000800 */
[----:B------:R-:W1:Y:S01]  /*10b20*/  MUFU.EX2 R177, R177 ;  /* 0x000000b100b17308 */ /* 0x000e620000000800 */
[----:B------:R-:W-:-:S07]  /*10b30*/  FADD.FTZ R3, R173, R3 ;  /* 0x00000003ad037221 */ /* 0x000fce0000010000 */
[----:B------:R-:W-:Y:S08]  /*10b40*/  MUFU.EX2 R162, R180 ;  /* 0x000000b400a27308 */ /* 0x000ff00000000800 */
[----:B------:R-:W-:Y:S08]  /*10b50*/  MUFU.EX2 R181, R181 ;  /* 0x000000b500b57308 */ /* 0x000ff00000000800 */
[----:B------:R-:W-:Y:S08]  /*10b60*/  MUFU.EX2 R178, R178 ;  /* 0x000000b200b27308 */ /* 0x000ff00000000800 */
[----:B------:R-:W2:Y:S08]  /*10b70*/  MUFU.EX2 R179, R179 ;  /* 0x000000b300b37308 */ /* 0x000eb00000000800 */
[----:B------:R-:W-:Y:S08]  /*10b80*/  MUFU.EX2 R182, R182 ;  /* 0x000000b600b67308 */ /* 0x000ff00000000800 */
[----:B------:R-:W-:Y:S01]  /*10b90*/  MUFU.EX2 R183, R183 ;  /* 0x000000b700b77308 */ /* 0x000fe20000000800 */
[----:B0-----:R-:W-:-:S04]  /*10ba0*/  FADD.FTZ R3, R160, R3 ;  /* 0x00000003a0037221 */ /* 0x001fc80000010000 */
[C---:B-1----:R-:W-:Y:S01]  /*10bb0*/  FADD.FTZ R3, R177.reuse, R3 ;  /* 0x00000003b1037221 */ /* 0x042fe20000010000 */
[----:B------:R-:W-:Y:S02]  /*10bc0*/  F2FP.F16.F32.PACK_AB R160, R177, R160 ;  /* 0x000000a0b1a0723e */ /* 0x000fe400000000ff */
[----:B--2---:R-:W-:Y:S01]  /*10bd0*/  F2FP.F16.F32.PACK_AB R161, R179, R178 ;  /* 0x000000b2b3a1723e */ /* 0x004fe200000000ff */
[----:B------:R-:W-:Y:S01]  /*10be0*/  FADD.FTZ R3, R162, R3 ;  /* 0x00000003a2037221 */ /* 0x000fe20000010000 */
[----:B------:R-:W-:Y:S01]  /*10bf0*/  F2FP.F16.F32.PACK_AB R162, R181, R162 ;  /* 0x000000a2b5a2723e */ /* 0x000fe200000000ff */
[----:B------:R-:W-:Y:S02]  /*10c00*/  WARPGROUP.DEPBAR.LE gsb0, 0x0 ;  /* 0x00008000000079c5 */ /* 0x000fe40000010000 */
[----:B------:R-:W-:Y:S08]  /*10c10*/  MUFU.EX2 R154, R157 ;  /* 0x0000009d009a7308 */ /* 0x000ff00000000800 */
[----:B------:R0:W1:Y:S01]  /*10c20*/  MUFU.EX2 R155, R159 ;  /* 0x0000009f009b7308 */ /* 0x0000620000000800 */
[----:B------:R-:W-:-:S02]  /*10c30*/  VIADD R152, R170, 0x100 ;  /* 0x00000100aa987836 */ /* 0x000fc40000000000 */
[----:B------:R-:W-:-:S03]  /*10c40*/  IMAD.MOV.U32 R153, RZ, RZ, 0x40000040 ;  /* 0x40000040ff997424 */ /* 0x000fc600078e00ff */
[----:B------:R-:W-:Y:S02]  /*10c50*/  R2UR UR6, R152 ;  /* 0x00000000980672ca */ /* 0x000fe400000e0000 */
[----:B------:R-:W-:Y:S02]  /*10c60*/  R2UR UR7, R153 ;  /* 0x00000000990772ca */ /* 0x000fe400000e0000 */
[----:B0-----:R-:W-:Y:S02]  /*10c70*/  F2FP.F16.F32.PACK_AB R159, R175, R174 ;  /* 0x000000aeaf9f723e */ /* 0x001fe400000000ff */
[----:B-1----:R-:W-:-:S04]  /*10c80*/  F2FP.F16.F32.PACK_AB R157, R155, R154 ;  /* 0x0000009a9b9d723e */ /* 0x002fc800000000ff */
[----:B------:R-:W-:-:S06]  /*10c90*/  WARPGROUP.ARRIVE ;  /* 0x00000000000079c5 */ /* 0x000fcc0000000000 */
[----:B------:R-:W-:Y:S01]  /*10ca0*/  HGMMA.64x256x16.F32 R24, R156, gdesc[UR4].tnspB, R24, gsb0 ;  /* 0x43e000049c187df0 */ /* 0x000fe20008000818 */
[----:B------:R-:W-:Y:S01]  /*10cb0*/  IMAD.MOV.U32 R153, RZ, RZ, 0x40000040 ;  /* 0x40000040ff997424 */ /* 0x000fe200078e00ff */
[----:B------:R-:W-:-:S04]  /*10cc0*/  IADD3 R152, R170, 0x180, RZ ;  /* 0x00000180aa987810 */ /* 0x000fc80007ffe0ff */
[----:B------:R-:W-:Y:S02]  /*10cd0*/  R2UR UR6, R152 ;  /* 0x00000000980672ca */ /* 0x000fe400000e0000 */
[----:B------:R-:W-:Y:S02]  /*10ce0*/  R2UR UR7, R153 ;  /* 0x00000000990772ca */ /* 0x000fe400000e0000 */
[----:B------:R-:W-:Y:S01]  /*10cf0*/  F2FP.F16.F32.PACK_AB R163, R183, R182 ;  /* 0x000000b6b7a3723e */ /* 0x000fe200000000ff */
        /* <DEDUP_REMOVED lines=8> */
[----:B------:R-:W3:Y:S01]  /*10d80*/  MUFU.EX2 R191, R191 ;  /* 0x000000bf00bf7308 */ /* 0x000ee20000000800 */
[----:B0-----:R-:W-:Y:S01]  /*10d90*/  FADD.FTZ R3, R164, R3 ;  /* 0x00000003a4037221 */ /* 0x001fe20000010000 */
[----:B------:R-:W-:-:S02]  /*10da0*/  VIADD R152, R170, 0x200 ;  /* 0x00000200aa987836 */ /* 0x000fc40000000000 */
[----:B------:R-:W-:Y:S02]  /*10db0*/  IMAD.MOV.U32 R153, RZ, RZ, 0x40000040 ;  /* 0x40000040ff997424 */ /* 0x000fe400078e00ff */
[C---:B-1----:R-:W-:Y:S01]  /*10dc0*/  FADD.FTZ R3, R185.reuse, R3 ;  /* 0x00000003b9037221 */ /* 0x042fe20000010000 */
[----:B------:R-:W-:Y:S02]  /*10dd0*/  F2FP.F16.F32.PACK_AB R164, R185, R164 ;  /* 0x000000a4b9a4723e */ /* 0x000fe400000000ff */
[----:B--2---:R-:W-:Y:S01]  /*10de0*/  F2FP.F16.F32.PACK_AB R165, R187, R186 ;  /* 0x000000babba5723e */ /* 0x004fe200000000ff */
[----:B------:R-:W-:Y:S01]  /*10df0*/  FADD.FTZ R3, R166, R3 ;  /* 0x00000003a6037221 */ /* 0x000fe20000010000 */
[----:B------:R-:W-:Y:S02]  /*10e00*/  F2FP.F16.F32.PACK_AB R166, R189, R166 ;  /* 0x000000a6bda6723e */ /* 0x000fe400000000ff */
[----:B---3--:R-:W-:Y:S01]  /*10e10*/  F2FP.F16.F32.PACK_AB R167, R191, R190 ;  /* 0x000000bebfa7723e */ /* 0x008fe200000000ff */
[----:B------:R-:W-:-:S02]  /*10e20*/  WARPGROUP.DEPBAR.LE gsb0, 0x0 ;  /* 0x00008000000079c5 */ /* 0x000fc40000010000 */
[----:B------:R-:W-:-:S06]  /*10e30*/  WARPGROUP.ARRIVE ;  /* 0x00000000000079c5 */ /* 0x000fcc0000000000 */
[----:B------:R-:W-:Y:S01]  /*10e40*/  HGMMA.64x256x16.F32 R24, R160, gdesc[UR4].tnspB, R24, gsb0 ;  /* 0x43e00004a0187df0 */ /* 0x000fe20008000818 */
[----:B------:R-:W-:Y:S02]  /*10e50*/  R2UR UR6, R152 ;  /* 0x00000000980672ca */ /* 0x000fe400000e0000 */
[----:B------:R-:W-:Y:S01]  /*10e60*/  R2UR UR7, R153 ;  /* 0x00000000990772ca */ /* 0x000fe200000e0000 */
[----:B------:R-:W-:Y:S08]  /*10e70*/  MUFU.EX2 R168, R192 ;  /* 0x000000c000a87308 */ /* 0x000ff00000000800 */
[----:B------:R-:W-:Y:S08]  /*10e80*/  MUFU.EX2 R193, R193 ;  /* 0x000000c100c17308 */ /* 0x000ff00000000800 */
[----:B------:R-:W-:Y:S08]  /*10e90*/  MUFU.EX2 R196, R196 ;  /* 0x000000c400c47308 */ /* 0x000ff00000000800 */
[----:B------:R-:W0:Y:S08]  /*10ea0*/  MUFU.EX2 R197, R197 ;  /* 0x000000c500c57308 */ /* 0x000e300000000800 */
[----:B------:R-:W-:Y:S08]  /*10eb0*/  MUFU.EX2 R194, R194 ;  /* 0x000000c200c27308 */ /* 0x000ff00000000800 */
[----:B------:R-:W1:Y:S08]  /*10ec0*/  MUFU.EX2 R195, R195 ;  /* 0x000000c300c37308 */ /* 0x000e700000000800 */
[----:B------:R-:W-:Y:S08]  /*10ed0*/  MUFU.EX2 R198, R198 ;  /* 0x000000c600c67308 */ /* 0x000ff00000000800 */
[----:B------:R-:W2:Y:S01]  /*10ee0*/  MUFU.EX2 R199, R199 ;  /* 0x000000c700c77308 */ /* 0x000ea20000000800 */
[----:B------:R-:W-:-:S02]  /*10ef0*/  VIADD R152, R170, 0x280 ;  /* 0x00000280aa987836 */ /* 0x000fc40000000000 */
[----:B------:R-:W-:Y:S02]  /*10f00*/  IMAD.MOV.U32 R153, RZ, RZ, 0x40000040 ;  /* 0x40000040ff997424 */ /* 0x000fe400078e00ff */
[----:B------:R-:W-:Y:S01]  /*10f10*/  FADD.FTZ R3, R189, R3 ;  /* 0x00000003bd037221 */ /* 0x000fe20000010000 */
[----:B------:R-:W-:Y:S01]  /*10f20*/  FADD.FTZ R0, R171, R0 ;  /* 0x00000000ab007221 */ /* 0x000fe20000010000 */
[----:B0-----:R-:W-:Y:S02]  /*10f30*/  F2FP.F16.F32.PACK_AB R170, R197, R196 ;  /* 0x000000c4c5aa723e */ /* 0x001fe400000000ff */
[----:B------:R-:W-:Y:S01]  /*10f40*/  FADD.FTZ R3, R168, R3 ;  /* 0x00000003a8037221 */ /* 0x000fe20000010000 */
[----:B------:R-:W-:Y:S02]  /*10f50*/  F2FP.F16.F32.PACK_AB R168, R193, R168 ;  /* 0x000000a8c1a8723e */ /* 0x000fe400000000ff */
[----:B-1----:R-:W-:Y:S02]  /*10f60*/  F2FP.F16.F32.PACK_AB R169, R195, R194 ;  /* 0x000000c2c3a9723e */ /* 0x002fe400000000ff */
[----:B--2---:R-:W-:Y:S01]  /*10f70*/  F2FP.F16.F32.PACK_AB R171, R199, R198 ;  /* 0x000000c6c7ab723e */ /* 0x004fe200000000ff */
[----:B------:R-:W-:-:S02]  /*10f80*/  WARPGROUP.DEPBAR.LE gsb0, 0x0 ;  /* 0x00008000000079c5 */ /* 0x000fc40000010000 */
[----:B------:R-:W-:-:S06]  /*10f90*/  WARPGROUP.ARRIVE ;  /* 0x00000000000079c5 */ /* 0x000fcc0000000000 */
[----:B------:R-:W-:Y:S01]  /*10fa0*/  HGMMA.64x256x16.F32 R24, R164, gdesc[UR4].tnspB, R24, gsb0 ;  /* 0x43e00004a4187df0 */ /* 0x000fe20008000818 */
[----:B------:R-:W-:Y:S02]  /*10fb0*/  R2UR UR6, R152 ;  /* 0x00000000980672ca */ /* 0x000fe400000e0000 */
        /* <DEDUP_REMOVED lines=16> */
[----:B------:R-:W-:-:S03]  /*110c0*/  ISETP.GT.AND P2, PT, R214, RZ, PT ;  /* 0x000000ffd600720c */ /* 0x000fc60003f44270 */
[----:B------:R-:W-:Y:S01]  /*110d0*/  FADD.FTZ R191, R191, R190 ;  /* 0x000000bebfbf7221 */ /* 0x000fe20000010000 */
[----:B------:R-:W-:-:S03]  /*110e0*/  @!P1 VIADD R215, R215, 0x32460 ;  /* 0x00032460d7d79836 */ /* 0x000fc60000000000 */
[----:B------:R-:W-:Y:S01]  /*110f0*/  FADD.FTZ R194, R194, R191 ;  /* 0x000000bfc2c27221 */ /* 0x000fe20000010000 */
[----:B------:R-:W-:Y:S01]  /*11100*/  FADD.FTZ R3, R193, R3 ;  /* 0x00000003c1037221 */ /* 0x000fe20000010000 */
[----:B------:R-:W-:Y:S02]  /*11110*/  @!P1 PRMT R215, RZ, 0x654, R215 ;  /* 0x00000654ffd79816 */ /* 0x000fe400000000d7 */
[----:B------:R-:W-:Y:S01]  /*11120*/  FADD.FTZ R195, R195, R194 ;  /* 0x000000c2c3c37221 */ /* 0x000fe20000010000 */
[----:B------:R-:W-:-:S03]  /*11130*/  FADD.FTZ R3, R196, R3 ;  /* 0x00000003c4037221 */ /* 0x000fc60000010000 */
[----:B------:R-:W-:Y:S01]  /*11140*/  FADD.FTZ R0, R198, R195 ;  /* 0x000000c3c6007221 */ /* 0x000fe20000010000 */
[----:B------:R-:W-:Y:S01]  /*11150*/  FADD.FTZ R3, R197, R3 ;  /* 0x00000003c5037221 */ /* 0x000fe20000010000 */
[----:B------:R-:W-:Y:S01]  /*11160*/  VIADD R214, R214, 0xffffffff ;  /* 0xffffffffd6d67836 */ /* 0x000fe20000000000 */
[----:B------:R-:W-:Y:S01]  /*11170*/  MOV R202, R10 ;  /* 0x0000000a00ca7202 */ /* 0x000fe20000000f00 */
[----:B------:R-:W-:Y:S01]  /*11180*/  FADD.FTZ R0, R199, R0 ;  /* 0x00000000c7007221 */ /* 0x000fe20000010000 */
[----:B------:R-:W-:Y:S01]  /*11190*/  IMAD.MOV.U32 R201, RZ, RZ, R23 ;  /* 0x000000ffffc97224 */ /* 0x000fe200078e0017 */
[----:B------:R-:W-:Y:S02]  /*111a0*/  WARPGROUP.DEPBAR.LE gsb0, 0x0 ;  /* 0x00008000000079c5 */ /* 0x000fe40000010000 */
[----:B------:R-:W-:-:S06]  /*111b0*/  WARPGROUP.ARRIVE ;  /* 0x00000000000079c5 */ /* 0x000fcc0000000000 */
[----:B------:R-:W-:Y:S03]  /*111c0*/  HGMMA.64x256x16.F32 R24, R168, gdesc[UR4].tnspB, R24, gsb0 ;  /* 0x43e00004a8187df0 */ /* 0x000fe60008000818 */
[----:B------:R-:W-:Y:S02]  /*111d0*/  WARPGROUP.DEPBAR.LE gsb0, 0x0 ;  /* 0x00008000000079c5 */ /* 0x000fe40000010000 */
[----:B------:R2:W-:Y:S01]  /*111e0*/  @!P1 SYNCS.ARRIVE.TRANS64.RED.A1T0 RZ, [R215+URZ], RZ ;  /* 0x000000ffd7ff99a7 */ /* 0x0005e2000810043f */
[----:B------:R-:W-:Y:S05]  /*111f0*/  @P2 BRA `(.L_x_4471) ;  /* 0xffffffd800242947 */ /* 0x000fea000383ffff */
.L_x_4461:
[----:B0-----:R-:W3:Y:S01]  /*11200*/  LDL.LU R173, [R1+0x44] ;  /* 0x0000440001ad7983 */ /* 0x001ee20000300800 */
[----:B------:R-:W-:Y:S05]  /*11210*/  WARPSYNC.ALL ;  /* 0x0000000000007948 */ /* 0x000fea0003800000 */
[----:B------:R-:W0:Y:S01]  /*11220*/  SHFL.BFLY PT, R4, R3, 0x2, 0x1f ;  /* 0x0c401f0003047f89 */ /* 0x000e2200000e0000 */
[----:B------:R-:W-:Y:S01]  /*11230*/  IMAD.MOV.U32 R9, RZ, RZ, RZ ;  /* 0x000000ffff097224 */ /* 0x000fe200078e00ff */
[----:B------:R4:W-:Y:S06]  /*11240*/  BAR.ARV R172, 0x100 ;  /* 0x000400ac0000751d */ /* 0x0009ec0000002000 */
[----:B------:R-:W-:-:S02]  /*11250*/  VIADD R2, R2, 0x1 ;  /* 0x0000000102027836 */ /* 0x000fc40000000000 */
[----:B------:R-:W-:Y:S06]  /*11260*/  BAR.ARV 0x8, 0x120 ;  /* 0x0204800000007b1d */ /* 0x000fec0000002000 */
[C---:B------:R-:W-:Y:S01]  /*11270*/  ISETP.NE.AND P0, PT, R2.reuse, 0x2, PT ;  /* 0x000000020200780c */ /* 0x040fe20003f05270 */
[----:B------:R-:W1:Y:S01]  /*11280*/  SHFL.BFLY PT, R7, R0, 0x2, 0x1f ;  /* 0x0c401f0000077f89 */ /* 0x000e6200000e0000 */
[----:B------:R-:W-:Y:S02]  /*11290*/  PLOP3.LUT P1, PT, PT, PT, PT, 0x8, 0x0 ;  /* 0x000000000000781c */ /* 0x000fe40003f2e170 */
[----:B------:R-:W-:Y:S01]  /*112a0*/  SEL R2, R2, RZ, P0 ;  /* 0x000000ff02027207 */ /* 0x000fe20000000000 */
[----:B0-----:R-:W-:Y:S01]  /*112b0*/  FADD.FTZ R4, R4, R3 ;  /* 0x0000000304047221 */ /* 0x001fe20000010000 */
[----:B------:R-:W-:-:S04]  /*112c0*/  IMAD.MOV.U32 R3, RZ, RZ, -0x800000 ;  /* 0xff800000ff037424 */ /* 0x000fc800078e00ff */
[----:B------:R-:W0:Y:S01]  /*112d0*/  SHFL.BFLY PT, R5, R4, 0x1, 0x1f ;  /* 0x0c201f0004057f89 */ /* 0x000e2200000e0000 */
[----:B-1----:R-:W-:Y:S01]  /*112e0*/  FADD.FTZ R7, R7, R0 ;  /* 0x0000000007077221 */ /* 0x002fe20000010000 */
[----:B------:R-:W-:-:S04]  /*112f0*/  IMAD.MOV.U32 R0, RZ, RZ, RZ ;  /* 0x000000ffff007224 */ /* 0x000fc800078e00ff */
[----:B------:R-:W1:Y:S01]  /*11300*/  SHFL.BFLY PT, R8, R7, 0x1, 0x1f ;  /* 0x0c201f0007087f89 */ /* 0x000e6200000e0000 */
[----:B0-----:R-:W-:Y:S01]  /*11310*/  FADD.FTZ R6, R4, R5 ;  /* 0x0000000504067221 */ /* 0x001fe20000010000 */
[----:B------:R-:W-:-:S04]  /*11320*/  SEL R4, RZ, 0x1, P0 ;  /* 0x00000001ff047807 */ /* 0x000fc80000000000 */
[----:B------:R-:W-:Y:S02]  /*11330*/  FSETP.NE.FTZ.AND P2, PT, R6, RZ, PT ;  /* 0x000000ff0600720b */ /* 0x000fe40003f55000 */
[----:B------:R-:W-:Y:S01]  /*11340*/  LOP3.LUT R19, R19, R4, RZ, 0x3c, !PT ;  /* 0x0000000413137212 */ /* 0x000fe200078e3cff */
[----:B------:R-:W-:-:S10]  /*11350*/  IMAD.MOV.U32 R4, RZ, RZ, -0x800000 ;  /* 0xff800000ff047424 */ /* 0x000fd400078e00ff */
[----:B------:R-:W0:Y:S01]  /*11360*/  @P2 MUFU.RCP R9, R6 ;  /* 0x0000000600092308 */ /* 0x000e220000001000 */
[----:B-1----:R-:W-:Y:S01]  /*11370*/  FADD.FTZ R5, R7, R8 ;  /* 0x0000000807057221 */ /* 0x002fe20000010000 */
[----:B------:R-:W-:-:S04]  /*11380*/  @P2 FMUL.FTZ R7, R11, 0.69314718246459960938 ;  /* 0x3f3172180b072820 */ /* 0x000fc80000410000 */
[----:B------:R-:W-:Y:S02]  /*11390*/  FSETP.NE.FTZ.AND P3, PT, R5, RZ, PT ;  /* 0x000000ff0500720b */ /* 0x000fe40003f75000 */
[----:B------:R-:W1:Y:S01]  /*113a0*/  @P2 MUFU.LG2 R6, R6 ;  /* 0x0000000600062308 */ /* 0x000e620000000c00 */
        /* <DEDUP_REMOVED lines=64> */
[----:B------:R-:W0:Y:S01]  /*117b0*/  @P3 MUFU.RCP R0, R5 ;  /* 0x0000000500003308 */ /* 0x000e220000001000 */
[----:B------:R-:W-:Y:S01]  /*117c0*/  @P3 FMUL.FTZ R8, R11, 0.69314718246459960938 ;  /* 0x3f3172180b083820 */ /* 0x000fe20000410000 */
[----:B-1----:R-:W-:-:S04]  /*117d0*/  @P2 FMUL.FTZ R6, R6, 0.69314718246459960938 ;  /* 0x3f31721806062820 */ /* 0x002fc80000410000 */
[----:B------:R-:W-:Y:S02]  /*117e0*/  @P2 FFMA.FTZ R4, R7, R10, R6 ;  /* 0x0000000a07042223 */ /* 0x000fe40000010006 */
[----:B------:R0:W1:Y:S02]  /*117f0*/  @P3 MUFU.LG2 R9, R5 ;  /* 0x0000000500093308 */ /* 0x0000640000000c00 */
        /* <DEDUP_REMOVED lines=66> */
[----:B---3--:R-:W-:-:S05]  /*11c20*/  VIADD R173, R173, 0x1 ;  /* 0x00000001adad7836 */ /* 0x008fca0000000000 */
[----:B------:R0:W-:Y:S02]  /*11c30*/  STL [R1+0x44], R173 ;  /* 0x000044ad01007387 */ /* 0x0001e40000100800 */
.L_x_4393:
[----:B------:R-:W-:Y:S05]  /*11c40*/  WARPSYNC.ALL ;  /* 0x0000000000007948 */ /* 0x000fea0003800000 */
[----:B------:R-:W1:Y:S08]  /*11c50*/  S2UR UR5, SR_CgaCtaId ;  /* 0x00000000000579c3 */ /* 0x000e700000008800 */
[----:B------:R-:W-:Y:S06]  /*11c60*/  BAR.SYNC.DEFER_BLOCKING 0x5, 0x120 ;  /* 0x0144800000007b1d */ /* 0x000fec0000010000 */
[----:B------:R-:W-:Y:S01]  /*11c70*/  UMOV UR4, 0x400 ;  /* 0x0000040000047882 */ /* 0x000fe20000000000 */
[----:B------:R-:W-:Y:S01]  /*11c80*/  BSSY B0, `(.L_x_4472) ;  /* 0x00002ab000007945 */ /* 0x000fe20003800000 */
[----:B-1----:R-:W-:-:S06]  /*11c90*/  ULEA UR4, UR5, UR4, 0x18 ;  /* 0x0000000405047291 */ /* 0x002fcc000f8ec03f */
[----:B------:R-:W-:-:S05]  /*11ca0*/  IMAD.U32 R17, RZ, RZ, UR4 ;  /* 0x00000004ff117e24 */ /* 0x000fca000f8e00ff */
[----:B------:R1:W3:Y:S01]  /*11cb0*/  LDS.128 R224, [R17+0x324d0] ;  /* 0x0324d00011e07984 */ /* 0x0002e20000000c00 */
[----:B------:R-:W-:Y:S06]  /*11cc0*/  BAR.ARV 0x4, 0x120 ;  /* 0x0104800000007b1d */ /* 0x000fec0000002000 */
[----:B------:R-:W-:Y:S05]  /*11cd0*/  @P1 BRA `(.L_x_4473) ;  /* 0x0000001c00941947 */ /* 0x000fea0003800000 */
[----:B------:R-:W4:Y:S04]  /*11ce0*/  LDL R9, [R1+0x58] ;  /* 0x0000580001097983 */ /* 0x000f280000100800 */
[----:B------:R-:W2:Y:S04]  /*11cf0*/  LDL.64 R188, [R1+0x20] ;  /* 0x0000200001bc7983 */ /* 0x000ea80000100a00 */
[----:B------:R-:W3:Y:S04]  /*11d00*/  LDL.LU R178, [R1+0x38] ;  /* 0x0000380001b27983 */ /* 0x000ee80000300800 */
[----:B------:R-:W2:Y:S01]  /*11d10*/  LDL.LU R176, [R1+0x3c] ;  /* 0x00003c0001b07983 */ /* 0x000ea20000300800 */
[----:B------:R-:W0:Y:S01]  /*11d20*/  S2R R8, SR_SWINHI ;  /* 0x0000000000087919 */ /* 0x000e220000002f00 */
[----:B------:R-:W-:Y:S05]  /*11d30*/  WARPSYNC.ALL ;  /* 0x0000000000007948 */ /* 0x000fea0003800000 */
[----:B------:R-:W-:Y:S01]  /*11d40*/  F2FP.F16.F32.PACK_AB R24, R25, R24 ;  /* 0x000000181918723e */ /* 0x000fe200000000ff */
[----:B------:R-:W-:Y:S01]  /*11d50*/  ULDC.64 UR4, c[0x0][0xcd8] ;  /* 0x0003360000047ab9 */ /* 0x000fe20000000a00 */
[----:B------:R-:W-:Y:S01]  /*11d60*/  F2FP.F16.F32.PACK_AB R32, R33, R32 ;  /* 0x000000202120723e */ /* 0x000fe200000000ff */
[----:B------:R0:W2:Y:S01]  /*11d70*/  LDL.64 R186, [R1+0x20] ;  /* 0x0000200001ba7983 */ /* 0x0000a20000100a00 */
[----:B------:R-:W-:-:S02]  /*11d80*/  MOV R6, R17 ;  /* 0x0000001100067202 */ /* 0x000fc40000000f00 */
[----:B0-----:R-:W-:Y:S02]  /*11d90*/  MOV R7, R8 ;  /* 0x0000000800077202 */ /* 0x001fe40000000f00 */
        /* <DEDUP_REMOVED lines=49> */
[----:B----4-:R-:W-:-:S03]  /*120b0*/  IMAD.WIDE R110, R9, 0x2, R6 ;  /* 0x00000002096e7825 */ /* 0x010fc600078e0206 */
[C---:B------:R-:W-:Y:S02]  /*120c0*/  IADD3 R173, P1, R110.reuse, 0x20, RZ ;  /* 0x000000206ead7810 */ /* 0x040fe40007f3e0ff */
[C---:B------:R-:W-:Y:S02]  /*120d0*/  IADD3 R175, P2, R110.reuse, 0x40, RZ ;  /* 0x000000406eaf7810 */ /* 0x040fe40007f5e0ff */
[----:B------:R-:W-:Y:S02]  /*120e0*/  IADD3 R177, P3, R110, 0x60, RZ ;  /* 0x000000606eb17810 */ /* 0x000fe40007f7e0ff */
[----:B------:R-:W-:Y:S02]  /*120f0*/  LOP3.LUT R12, R173, 0x380, RZ, 0xc0, !PT ;  /* 0x00000380ad0c7812 */ /* 0x000fe400078ec0ff */
[----:B------:R-:W-:Y:S01]  /*12100*/  LOP3.LUT R14, R175, 0x380, RZ, 0xc0, !PT ;  /* 0x00000380af0e7812 */ /* 0x000fe200078ec0ff */
[----:B------:R-:W-:Y:S01]  /*12110*/  IMAD.X R21, RZ, RZ, R111, P3 ;  /* 0x000000ffff157224 */ /* 0x000fe200018e066f */
[----:B------:R-:W-:-:S02]  /*12120*/  IADD3.X R15, RZ, R111, RZ, P2, !PT ;  /* 0x0000006fff0f7210 */ /* 0x000fc400017fe4ff */
[----:B------:R-:W-:Y:S02]  /*12130*/  SHF.R.U64 R12, R12, 0x3, RZ ;  /* 0x000000030c0c7819 */ /* 0x000fe400000012ff */
[C---:B------:R-:W-:Y:S02]  /*12140*/  IADD3 R179, P4, R110.reuse, 0x4000, RZ ;  /* 0x000040006eb37810 */ /* 0x040fe40007f9e0ff */
[----:B------:R-:W-:Y:S02]  /*12150*/  IADD3 R62, P2, R110, 0x8000, RZ ;  /* 0x000080006e3e7810 */ /* 0x000fe40007f5e0ff */
[----:B------:R-:W-:Y:S02]  /*12160*/  SHF.R.U64 R14, R14, 0x3, RZ ;  /* 0x000000030e0e7819 */ /* 0x000fe400000012ff */
[C---:B------:R-:W-:Y:S02]  /*12170*/  IADD3 R70, P3, R110.reuse, 0x8020, RZ ;  /* 0x000080206e467810 */ /* 0x040fe40007f7e0ff */
[----:B------:R-:W-:-:S02]  /*12180*/  IADD3 R181, P5, R110, 0x4020, RZ ;  /* 0x000040206eb57810 */ /* 0x000fc40007fbe0ff */
[----:B------:R-:W-:Y:S02]  /*12190*/  IADD3 R183, P0, R110, 0x4040, RZ ;  /* 0x000040406eb77810 */ /* 0x000fe40007f1e0ff */
[----:B------:R-:W-:Y:S01]  /*121a0*/  LOP3.LUT R12, R12, R173, RZ, 0x3c, !PT ;  /* 0x000000ad0c0c7212 */ /* 0x000fe200078e3cff */
[----:B------:R-:W-:Y:S01]  /*121b0*/  IMAD.X R13, RZ, RZ, R111, P1 ;  /* 0x000000ffff0d7224 */ /* 0x000fe200008e066f */
[----:B------:R-:W-:Y:S02]  /*121c0*/  LOP3.LUT R14, R14, R175, RZ, 0x3c, !PT ;  /* 0x000000af0e0e7212 */ /* 0x000fe400078e3cff */
[----:B------:R-:W-:Y:S02]  /*121d0*/  LOP3.LUT R30, R179, 0x380, RZ, 0xc0, !PT ;  /* 0x00000380b31e7812 */ /* 0x000fe400078ec0ff */
[----:B------:R-:W-:Y:S02]  /*121e0*/  LOP3.LUT R173, R62, 0x380, RZ, 0xc0, !PT ;  /* 0x000003803ead7812 */ /* 0x000fe400078ec0ff */
[----:B------:R-:W-:-:S02]  /*121f0*/  LOP3.LUT R11, R110, 0x380, RZ, 0xc0, !PT ;  /* 0x000003806e0b7812 */ /* 0x000fc400078ec0ff */
[----:B------:R-:W-:Y:S02]  /*12200*/  LOP3.LUT R175, R70, 0x380, RZ, 0xc0, !PT ;  /* 0x0000038046af7812 */ /* 0x000fe400078ec0ff */
[----:B------:R-:W-:Y:S02]  /*12210*/  IADD3 R185, P1, R110, 0x4060, RZ ;  /* 0x000040606eb97810 */ /* 0x000fe40007f3e0ff */
[----:B------:R-:W-:Y:S01]  /*12220*/  LOP3.LUT R20, R177, 0x380, RZ, 0xc0, !PT ;  /* 0x00000380b1147812 */ /* 0x000fe200078ec0ff */
[--C-:B------:R-:W-:Y:S01]  /*12230*/  IMAD.X R39, RZ, RZ, R111.reuse, P5 ;  /* 0x000000ffff277224 */ /* 0x100fe200028e066f */
[----:B------:R-:W-:Y:S01]  /*12240*/  SHF.R.U64 R30, R30, 0x3, RZ ;  /* 0x000000031e1e7819 */ /* 0x000fe200000012ff */
[--C-:B------:R-:W-:Y:S01]  /*12250*/  IMAD.X R47, RZ, RZ, R111.reuse, P0 ;  /* 0x000000ffff2f7224 */ /* 0x100fe200000e066f */
[----:B------:R-:W-:Y:S01]  /*12260*/  SHF.R.U64 R173, R173, 0x3, RZ ;  /* 0x00000003adad7819 */ /* 0x000fe200000012ff */
[--C-:B------:R-:W-:Y:S01]  /*12270*/  IMAD.X R63, RZ, RZ, R111.reuse, P2 ;  /* 0x000000ffff3f7224 */ /* 0x100fe200010e066f */
[C---:B------:R-:W-:Y:S01]  /*12280*/  IADD3 R98, P5, R110.reuse, 0x8060, RZ ;  /* 0x000080606e627810 */ /* 0x040fe20007fbe0ff */
[--C-:B------:R-:W-:Y:S01]  /*12290*/  IMAD.X R71, RZ, RZ, R111.reuse, P3 ;  /* 0x000000ffff477224 */ /* 0x100fe200018e066f */
[----:B------:R-:W-:Y:S01]  /*122a0*/  IADD3 R8, P0, R110, 0xc000, RZ ;  /* 0x0000c0006e087810 */ /* 0x000fe20007f1e0ff */
[----:B------:R-:W-:Y:S01]  /*122b0*/  IMAD.X R31, RZ, RZ, R111, P4 ;  /* 0x000000ffff1f7224 */ /* 0x000fe200020e066f */
[----:B------:R-:W-:-:S02]  /*122c0*/  SHF.R.U64 R11, R11, 0x3, RZ ;  /* 0x000000030b0b7819 */ /* 0x000fc400000012ff */
[----:B------:R-:W-:Y:S01]  /*122d0*/  SHF.R.U64 R175, R175, 0x3, RZ ;  /* 0x00000003afaf7819 */ /* 0x000fe200000012ff */
[----:B------:R-:W-:Y:S01]  /*122e0*/  IMAD.X R55, RZ, RZ, R111, P1 ;  /* 0x000000ffff377224 */ /* 0x000fe200008e066f */
[C---:B------:R-:W-:Y:S02]  /*122f0*/  IADD3 R151, P2, R110.reuse, 0xc040, RZ ;  /* 0x0000c0406e977810 */ /* 0x040fe40007f5e0ff */
[----:B------:R-:W-:Y:S02]  /*12300*/  IADD3 R10, P3, R110, 0xc060, RZ ;  /* 0x0000c0606e0a7810 */ /* 0x000fe40007f7e0ff */
[----:B------:R-:W-:Y:S02]  /*12310*/  SHF.R.U64 R20, R20, 0x3, RZ ;  /* 0x0000000314147819 */ /* 0x000fe400000012ff */
[----:B------:R-:W-:Y:S02]  /*12320*/  LOP3.LUT R38, R181, 0x380, RZ, 0xc0, !PT ;  /* 0x00000380b5267812 */ /* 0x000fe400078ec0ff */
[----:B------:R-:W-:-:S02]  /*12330*/  IADD3 R94, P4, R110, 0x8040, RZ ;  /* 0x000080406e5e7810 */ /* 0x000fc40007f9e0ff */
[----:B------:R-:W-:Y:S02]  /*12340*/  LOP3.LUT R46, R183, 0x380, RZ, 0xc0, !PT ;  /* 0x00000380b72e7812 */ /* 0x000fe400078ec0ff */
[----:B-----5:R-:W-:Y:S02]  /*12350*/  IADD3 R23, P1, R110, 0xc020, RZ ;  /* 0x0000c0206e177810 */ /* 0x020fe40007f3e0ff */
[----:B------:R-:W-:Y:S02]  /*12360*/  LOP3.LUT R54, R185, 0x380, RZ, 0xc0, !PT ;  /* 0x00000380b9367812 */ /* 0x000fe400078ec0ff */
[----:B------:R-:W-:Y:S02]  /*12370*/  LOP3.LUT R30, R30, R179, RZ, 0x3c, !PT ;  /* 0x000000b31e1e7212 */ /* 0x000fe400078e3cff */
[----:B------:R-:W-:Y:S02]  /*12380*/  LOP3.LUT R62, R173, R62, RZ, 0x3c, !PT ;  /* 0x0000003ead3e7212 */ /* 0x000fe400078e3cff */
[----:B------:R-:W-:-:S02]  /*12390*/  LOP3.LUT R110, R11, R110, RZ, 0x3c, !PT ;  /* 0x0000006e0b6e7212 */ /* 0x000fc400078e3cff */
[----:B------:R-:W-:Y:S02]  /*123a0*/  LOP3.LUT R179, R98, 0x380, RZ, 0xc0, !PT ;  /* 0x0000038062b37812 */ /* 0x000fe400078ec0ff */
[----:B------:R-:W-:Y:S02]  /*123b0*/  LOP3.LUT R70, R175, R70, RZ, 0x3c, !PT ;  /* 0x00000046af467212 */ /* 0x000fe400078e3cff */
[----:B------:R-:W-:Y:S02]  /*123c0*/  LOP3.LUT R173, R8, 0x380, RZ, 0xc0, !PT ;  /* 0x0000038008ad7812 */ /* 0x000fe400078ec0ff */
[----:B------:R-:W-:Y:S02]  /*123d0*/  LOP3.LUT R20, R20, R177, RZ, 0x3c, !PT ;  /* 0x000000b114147212 */ /* 0x000fe400078e3cff */
[----:B------:R-:W-:Y:S02]  /*123e0*/  SHF.R.U64 R38, R38, 0x3, RZ ;  /* 0x0000000326267819 */ /* 0x000fe400000012ff */
[----:B------:R-:W-:-:S02]  /*123f0*/  LOP3.LUT R174, R151, 0x380, RZ, 0xc0, !PT ;  /* 0x0000038097ae7812 */ /* 0x000fc400078ec0ff */
[----:B------:R-:W-:Y:S02]  /*12400*/  LOP3.LUT R175, R10, 0x380, RZ, 0xc0, !PT ;  /* 0x000003800aaf7812 */ /* 0x000fe400078ec0ff */
[----:B------:R-:W-:Y:S02]  /*12410*/  SHF.R.U64 R46, R46, 0x3, RZ ;  /* 0x000000032e2e7819 */ /* 0x000fe400000012ff */
[----:B------:R-:W-:Y:S02]  /*12420*/  LOP3.LUT R177, R94, 0x380, RZ, 0xc0, !PT ;  /* 0x000003805eb17812 */ /* 0x000fe400078ec0ff */
[----:B------:R-:W-:Y:S02]  /*12430*/  SHF.R.U64 R54, R54, 0x3, RZ ;  /* 0x0000000336367819 */ /* 0x000fe400000012ff */
[----:B------:R-:W-:Y:S02]  /*12440*/  LOP3.LUT R106, R23, 0x380, RZ, 0xc0, !PT ;  /* 0x00000380176a7812 */ /* 0x000fe400078ec0ff */
[----:B------:R-:W-:-:S02]  /*12450*/  SHF.R.U64 R179, R179, 0x3, RZ ;  /* 0x00000003b3b37819 */ /* 0x000fc400000012ff */
[----:B------:R-:W-:Y:S02]  /*12460*/  SHF.R.U64 R173, R173, 0x3, RZ ;  /* 0x00000003adad7819 */ /* 0x000fe400000012ff */
[----:B------:R-:W-:Y:S01]  /*12470*/  MOV R110, R110 ;  /* 0x0000006e006e7202 */ /* 0x000fe20000000f00 */
[----:B------:R-:W-:Y:S01]  /*12480*/  BAR.SYNC.DEFER_BLOCKING 0x1, 0x100 ;  /* 0x0044000000007b1d */ /* 0x000fe20000010000 */
[----:B------:R-:W-:Y:S02]  /*12490*/  LOP3.LUT R38, R38, R181, RZ, 0x3c, !PT ;  /* 0x000000b526267212 */ /* 0x000fe400078e3cff */
[----:B------:R-:W-:Y:S02]  /*124a0*/  SHF.R.U64 R174, R174, 0x3, RZ ;  /* 0x00000003aeae7819 */ /* 0x000fe400000012ff */
[----:B------:R-:W-:Y:S02]  /*124b0*/  SHF.R.U64 R175, R175, 0x3, RZ ;  /* 0x00000003afaf7819 */ /* 0x000fe400000012ff */
[----:B------:R-:W-:-:S02]  /*124c0*/  MOV R13, R12 ;  /* 0x0000000c000d7202 */ /* 0x000fc40000000f00 */
[----:B------:R-:W-:Y:S02]  /*124d0*/  LOP3.LUT R46, R46, R183, RZ, 0x3c, !PT ;  /* 0x000000b72e2e7212 */ /* 0x000fe400078e3cff */
[----:B------:R-:W-:Y:S02]  /*124e0*/  SHF.R.U64 R177, R177, 0x3, RZ ;  /* 0x00000003b1b17819 */ /* 0x000fe400000012ff */
[----:B------:R-:W-:Y:S01]  /*124f0*/  MOV R14, R14 ;  /* 0x0000000e000e7202 */ /* 0x000fe20000000f00 */
[--C-:B------:R-:W-:Y:S01]  /*12500*/  IMAD.X R9, RZ, RZ, R111.reuse, P2 ;  /* 0x000000ffff097224 */ /* 0x100fe200010e066f */
[----:B------:R-:W-:Y:S01]  /*12510*/  LOP3.LUT R54, R54, R185, RZ, 0x3c, !PT ;  /* 0x000000b936367212 */ /* 0x000fe200078e3cff */
[--C-:B------:R-:W-:Y:S01]  /*12520*/  IMAD.X R11, RZ, RZ, R111.reuse, P3 ;  /* 0x000000ffff0b7224 */ /* 0x100fe200018e066f */
[----:B------:R-:W-:Y:S02]  /*12530*/  SHF.R.U64 R106, R106, 0x3, RZ ;  /* 0x000000036a6a7819 */ /* 0x000fe400000012ff */
[----:B------:R-:W-:Y:S01]  /*12540*/  MOV R12, R20 ;  /* 0x00000014000c7202 */ /* 0x000fe20000000f00 */
[----:B------:R-:W-:Y:S01]  /*12550*/  IMAD.X R95, RZ, RZ, R111, P4 ;  /* 0x000000ffff5f7224 */ /* 0x000fe200020e066f */
[----:B------:R-:W-:-:S02]  /*12560*/  IADD3.X R99, RZ, R111, RZ, P5, !PT ;  /* 0x0000006fff637210 */ /* 0x000fc40002ffe4ff */
[----:B------:R-:W-:Y:S01]  /*12570*/  LOP3.LUT R98, R179, R98, RZ, 0x3c, !PT ;  /* 0x00000062b3627212 */ /* 0x000fe200078e3cff */
[----:B------:R-:W-:Y:S01]  /*12580*/  STSM.16.M88.4 [R110], R24 ;  /* 0x000000186e007844 */ /* 0x000fe20000000200 */
[----:B------:R-:W-:Y:S02]  /*12590*/  LOP3.LUT R102, R173, R8, RZ, 0x3c, !PT ;  /* 0x00000008ad667212 */ /* 0x000fe400078e3cff */
[----:B------:R-:W-:Y:S01]  /*125a0*/  MOV R30, R30 ;  /* 0x0000001e001e7202 */ /* 0x000fe20000000f00 */
[----:B------:R-:W-:Y:S01]  /*125b0*/  STSM.16.M88.4 [R13], R32 ;  /* 0x000000200d007844 */ /* 0x000fe20000000200 */
[----:B------:R-:W-:Y:S02]  /*125c0*/  LOP3.LUT R8, R174, R151, RZ, 0x3c, !PT ;  /* 0x00000097ae087212 */ /* 0x000fe400078e3cff */
[----:B------:R-:W-:Y:S02]  /*125d0*/  LOP3.LUT R10, R175, R10, RZ, 0x3c, !PT ;  /* 0x0000000aaf0a7212 */ /* 0x000fe400078e3cff */
[----:B------:R-:W-:Y:S01]  /*125e0*/  MOV R38, R38 ;  /* 0x0000002600267202 */ /* 0x000fe20000000f00 */
[----:B------:R-:W-:Y:S01]  /*125f0*/  STSM.16.M88.4 [R14], R40 ;  /* 0x000000280e007844 */ /* 0x000fe20000000200 */
[----:B------:R-:W-:-:S02]  /*12600*/  LOP3.LUT R94, R177, R94, RZ, 0x3c, !PT ;  /* 0x0000005eb15e7212 */ /* 0x000fc400078e3cff */
[----:B------:R-:W-:Y:S01]  /*12610*/  MOV R46, R46 ;  /* 0x0000002e002e7202 */ /* 0x000fe20000000f00 */
[----:B------:R0:W-:Y:S01]  /*12620*/  STSM.16.M88.4 [R12], R48 ;  /* 0x000000300c007844 */ /* 0x0001e20000000200 */
[----:B------:R-:W-:Y:S02]  /*12630*/  LOP3.LUT R106, R106, R23, RZ, 0x3c, !PT ;  /* 0x000000176a6a7212 */ /* 0x000fe400078e3cff */
[----:B------:R-:W-:Y:S01]  /*12640*/  MOV R54, R54 ;  /* 0x0000003600367202 */ /* 0x000fe20000000f00 */
[----:B------:R-:W-:Y:S01]  /*12650*/  STSM.16.M88.4 [R30], R56 ;  /* 0x000000381e007844 */ /* 0x000fe20000000200 */
[----:B------:R-:W-:Y:S02]  /*12660*/  MOV R62, R62 ;  /* 0x0000003e003e7202 */ /* 0x000fe40000000f00 */
[----:B------:R-:W-:Y:S01]  /*12670*/  MOV R23, R98 ;  /* 0x0000006200177202 */ /* 0x000fe20000000f00 */
[----:B------:R-:W-:Y:S01]  /*12680*/  STSM.16.M88.4 [R38], R64 ;  /* 0x0000004026007844 */ /* 0x000fe20000000200 */
[----:B------:R-:W-:-:S02]  /*12690*/  MOV R70, R70 ;  /* 0x0000004600467202 */ /* 0x000fc40000000f00 */
[----:B------:R-:W-:Y:S02]  /*126a0*/  MOV R21, R8 ;  /* 0x0000000800157202 */ /* 0x000fe40000000f00 */
[----:B------:R-:W-:Y:S02]  /*126b0*/  MOV R20, R10 ;  /* 0x0000000a00147202 */ /* 0x000fe40000000f00 */
[----:B------:R-:W-:Y:S02]  /*126c0*/  F2FP.F16.F32.PACK_AB R98, R101, R100 ;  /* 0x000000646562723e */ /* 0x000fe400000000ff */
[----:B------:R-:W-:Y:S01]  /*126d0*/  F2FP.F16.F32.PACK_AB R99, R163, R162 ;  /* 0x000000a2a363723e */ /* 0x000fe200000000ff */
[----:B------:R-:W-:Y:S01]  /*126e0*/  IMAD.X R103, RZ, RZ, R111, P0 ;  /* 0x000000ffff677224 */ /* 0x000fe200000e066f */
[----:B------:R-:W-:Y:S01]  /*126f0*/  MOV R94, R94 ;  /* 0x0000005e005e7202 */ /* 0x000fe20000000f00 */
[----:B------:R-:W-:Y:S01]  /*12700*/  STSM.16.M88.4 [R46], R72 ;  /* 0x000000482e007844 */ /* 0x000fe20000000200 */
[----:B------:R-:W-:-:S02]  /*12710*/  F2FP.F16.F32.PACK_AB R8, R105, R168 ;  /* 0x000000a86908723e */ /* 0x000fc400000000ff */
[----:B------:R-:W-:Y:S02]  /*12720*/  F2FP.F16.F32.PACK_AB R9, R165, R164 ;  /* 0x000000a4a509723e */ /* 0x000fe400000000ff */
[----:B------:R-:W-:Y:S02]  /*12730*/  F2FP.F16.F32.PACK_AB R10, R109, R169 ;  /* 0x000000a96d0a723e */ /* 0x000fe400000000ff */
[----:B------:R-:W-:Y:S01]  /*12740*/  F2FP.F16.F32.PACK_AB R11, R167, R166 ;  /* 0x000000a6a70b723e */ /* 0x000fe200000000ff */
[----:B------:R-:W-:Y:S01]  /*12750*/  IMAD.X R107, RZ, RZ, R111, P1 ;  /* 0x000000ffff6b7224 */ /* 0x000fe200008e066f */
[----:B------:R-:W-:Y:S01]  /*12760*/  STSM.16.M88.4 [R54], R80 ;  /* 0x0000005036007844 */ /* 0x000fe20000000200 */
[----:B0-----:R-:W-:-:S03]  /*12770*/  F2FP.F16.F32.PACK_AB R12, R113, R170 ;  /* 0x000000aa710c723e */ /* 0x001fc600000000ff */
[----:B------:R-:W-:Y:S01]  /*12780*/  STSM.16.M88.4 [R62], R76 ;  /* 0x0000004c3e007844 */ /* 0x000fe20000000200 */
[----:B------:R-:W-:Y:S02]  /*12790*/  F2FP.F16.F32.PACK_AB R13, R115, R114 ;  /* 0x00000072730d723e */ /* 0x000fe400000000ff */
[----:B------:R-:W-:Y:S01]  /*127a0*/  F2FP.F16.F32.PACK_AB R14, R117, R171 ;  /* 0x000000ab750e723e */ /* 0x000fe200000000ff */
[----:B------:R-:W-:Y:S01]  /*127b0*/  STSM.16.M88.4 [R70], R96 ;  /* 0x0000006046007844 */ /* 0x000fe20000000200 */
[----:B------:R-:W-:Y:S02]  /*127c0*/  F2FP.F16.F32.PACK_AB R15, R119, R118 ;  /* 0x00000076770f723e */ /* 0x000fe400000000ff */
[----:B------:R-:W-:Y:S01]  /*127d0*/  MOV R102, R102 ;  /* 0x0000006600667202 */ /* 0x000fe20000000f00 */
[----:B------:R3:W-:Y:S01]  /*127e0*/  STSM.16.M88.4 [R94], R8 ;  /* 0x000000085e007844 */ /* 0x0007e20000000200 */
[----:B------:R-:W-:Y:S02]  /*127f0*/  F2FP.F16.F32.PACK_AB R173, R123, R122 ;  /* 0x0000007a7bad723e */ /* 0x000fe400000000ff */
[----:B------:R-:W-:-:S02]  /*12800*/  F2FP.F16.F32.PACK_AB R174, R125, R124 ;  /* 0x0000007c7dae723e */ /* 0x000fc400000000ff */
[----:B------:R-:W-:Y:S02]  /*12810*/  F2FP.F16.F32.PACK_AB R175, R127, R126 ;  /* 0x0000007e7faf723e */ /* 0x000fe400000000ff */
[----:B------:R-:W-:Y:S02]  /*12820*/  ISETP.NE.U32.AND P0, PT, RZ, UR4, PT ;  /* 0x00000004ff007c0c */ /* 0x000fe4000bf05070 */
[----:B------:R-:W-:Y:S01]  /*12830*/  MOV R106, R106 ;  /* 0x0000006a006a7202 */ /* 0x000fe20000000f00 */
[----:B------:R0:W-:Y:S01]  /*12840*/  STSM.16.M88.4 [R23], R12 ;  /* 0x0000000c17007844 */ /* 0x0001e20000000200 */
[----:B------:R-:W-:Y:S02]  /*12850*/  ISETP.NE.AND.EX P0, PT, RZ, UR5, PT, P0 ;  /* 0x00000005ff007c0c */ /* 0x000fe4000bf05300 */
[----:B---3--:R-:W-:Y:S01]  /*12860*/  IADD3 R10, P1, R178, UR4, RZ ;  /* 0x00000004b20a7c10 */ /* 0x008fe2000ff3e0ff */
[----:B------:R3:W-:Y:S03]  /*12870*/  STSM.16.M88.4 [R102], R172 ;  /* 0x000000ac66007844 */ /* 0x0007e60000000200 */
[----:B--2---:R-:W-:Y:S01]  /*12880*/  IADD3.X R11, R176, UR5, RZ, P1, !PT ;  /* 0x00000005b00b7c10 */ /* 0x004fe20008ffe4ff */
[----:B------:R-:W-:Y:S01]  /*12890*/  ULDC.64 UR4, c[0x0][0xce0] ;  /* 0x0003380000047ab9 */ /* 0x000fe20000000a00 */
[----:B------:R3:W-:Y:S01]  /*128a0*/  STSM.16.M88.4 [R106], R128 ;  /* 0x000000806a007844 */ /* 0x0007e20000000200 */
[----:B------:R-:W-:-:S03]  /*128b0*/  ISETP.NE.U32.AND P1, PT, RZ, UR4, PT ;  /* 0x00000004ff007c0c */ /* 0x000fc6000bf25070 */
[----:B------:R3:W-:Y:S01]  /*128c0*/  STSM.16.M88.4 [R21], R136 ;  /* 0x0000008815007844 */ /* 0x0007e20000000200 */
[----:B------:R-:W-:-:S03]  /*128d0*/  ISETP.NE.AND.EX P1, PT, RZ, UR5, PT, P1 ;  /* 0x00000005ff007c0c */ /* 0x000fc6000bf25310 */
[----:B------:R3:W-:Y:S01]  /*128e0*/  STSM.16.M88.4 [R20], R144 ;  /* 0x0000009014007844 */ /* 0x0007e20000000200 */
[----:B0-----:R-:W-:Y:S01]  /*128f0*/  IMAD.MOV.U32 R23, RZ, RZ, RZ ;  /* 0x000000ffff177224 */ /* 0x001fe200078e00ff */
[----:B------:R-:W-:Y:S08]  /*12900*/  BAR.SYNC.DEFER_BLOCKING 0x1, 0x100 ;  /* 0x0044000000007b1d */ /* 0x000ff00000010000 */
[----:B------:R-:W-:Y:S01]  /*12910*/  @P1 IADD3 R8, P2, R178, UR4, RZ ;  /* 0x00000004b2081c10 */ /* 0x000fe2000ff5e0ff */
[----:B------:R-:W-:-:S02]  /*12920*/  ULDC UR4, c[0x0][0xb88] ;  /* 0x0002e20000047ab9 */ /* 0x000fc40000000800 */
[----:B------:R-:W-:Y:S01]  /*12930*/  IMAD.U32 R0, RZ, RZ, UR4 ;  /* 0x00000004ff007e24 */ /* 0x000fe2000f8e00ff */
[----:B------:R-:W-:Y:S01]  /*12940*/  @P1 IADD3.X R9, R176, UR5, RZ, P2, !PT ;  /* 0x00000005b0091c10 */ /* 0x000fe200097fe4ff */
[----:B------:R3:W5:Y:S04]  /*12950*/  @P0 LDG.E R23, desc[UR52][R10.64] ;  /* 0x000000340a170981 */ /* 0x000768000c1e1900 */
[----:B------:R3:W5:Y:S01]  /*12960*/  @P1 LDG.E R0, desc[UR52][R8.64] ;  /* 0x0000003408001981 */ /* 0x000762000c1e1900 */
[----:B------:R-:W-:-:S04]  /*12970*/  IMAD.MOV.U32 R186, RZ, RZ, R188 ;  /* 0x000000ffffba7224 */ /* 0x000fc800078e00bc */
[----:B------:R-:W-:-:S04]  /*12980*/  IMAD R5, R186, 0x40, R219 ;  /* 0x00000040ba057824 */ /* 0x000fc800078e02db */
[----:B------:R-:W-:-:S03]  /*12990*/  IMAD.WIDE R6, R5, 0x2, R6 ;  /* 0x0000000205067825 */ /* 0x000fc600078e0206 */
[----:B------:R-:W-:Y:S01]  /*129a0*/  IADD3 R13, P4, R6, 0x1000, RZ ;  /* 0x00001000060d7810 */ /* 0x000fe20007f9e0ff */
[----:B---3--:R-:W-:-:S12]  /*129b0*/  @P1 BRA `(.L_x_4474) ;  /* 0x0000000000101947 */ /* 0x008fd80003800000 */
[----:B------:R-:W-:Y:S05]  /*129c0*/  @!P0 BRA `(.L_x_4474) ;  /* 0x00000000000c8947 */ /* 0x000fea0003800000 */
[----:B------:R-:W2:Y:S04]  /*129d0*/  LDG.E R5, desc[UR52][R10.64] ;  /* 0x000000340a057981 */ /* 0x000ea8000c1e1900 */
[----:B-----5:R-:W2:Y:S02]  /*129e0*/  LDG.E R0, desc[UR52][R10.64+0x4] ;  /* 0x000004340a007981 */ /* 0x020ea4000c1e1900 */
[----:B--2---:R-:W-:-:S07]  /*129f0*/  IADD3 R0, -R5, R0, RZ ;  /* 0x0000000005007210 */ /* 0x004fce0007ffe1ff */
.L_x_4474:
[----:B------:R-:W2:Y:S01]  /*12a00*/  LDL.LU R14, [R1+0x50] ;  /* 0x00005000010e7983 */ /* 0x000ea20000300800 */
[----:B------:R-:W-:-:S03]  /*12a10*/  ULDC.64 UR4, c[0x0][0xc70] ;  /* 0x00031c0000047ab9 */ /* 0x000fc60000000a00 */
[----:B------:R-:W3:Y:S04]  /*12a20*/  LDL.LU R11, [R1+0x40] ;  /* 0x00004000010b7983 */ /* 0x000ee80000300800 */
[----:B------:R-:W4:Y:S04]  /*12a30*/  LDL R10, [R1+0x30] ;  /* 0x00003000010a7983 */ /* 0x000f280000100800 */
[----:B------:R-:W4:Y:S04]  /*12a40*/  LDL.LU R85, [R1+0x34] ;  /* 0x0000340001557983 */ /* 0x000f280000300800 */
[----:B------:R-:W4:Y:S01]  /*12a50*/  LDL.LU R84, [R1+0x48] ;  /* 0x0000480001547983 */ /* 0x000f220000300800 */
[--C-:B-----5:R-:W-:Y:S01]  /*12a60*/  SHF.R.S32.HI R21, RZ, 0x1f, R23.reuse ;  /* 0x0000001fff157819 */ /* 0x120fe20000011417 */
[----:B------:R-:W-:Y:S01]  /*12a70*/  IMAD.MOV.U32 R20, RZ, RZ, R23 ;  /* 0x000000ffff147224 */ /* 0x000fe200078e0017 */
[----:B------:R-:W-:-:S02]  /*12a80*/  IADD3 R25, P5, R6, 0x2000, RZ ;  /* 0x0000200006197810 */ /* 0x000fc40007fbe0ff */
[C---:B------:R-:W-:Y:S02]  /*12a90*/  IADD3 R37, P2, R6.reuse, 0x5000, RZ ;  /* 0x0000500006257810 */ /* 0x040fe40007f5e0ff */
[----:B------:R-:W-:Y:S02]  /*12aa0*/  IADD3 R33, P1, R6, 0x4000, RZ ;  /* 0x0000400006217810 */ /* 0x000fe40007f3e0ff */
        /* <DEDUP_REMOVED lines=15> */
[----:B------:R-:W-:Y:S02]  /*12ba0*/  IADD3 R49, P5, R6, 0x8000, RZ ;  /* 0x0000800006317810 */ /* 0x000fe40007fbe0ff */
[----:B------:R-:W-:Y:S01]  /*12bb0*/  LOP3.LUT R32, R32, R33, RZ, 0x3c, !PT ;  /* 0x0000002120207212 */ /* 0x000fe200078e3cff */
[----:B------:R-:W-:Y:S01]  /*12bc0*/  IMAD.X R33, RZ, RZ, R7, P1 ;  /* 0x000000ffff217224 */ /* 0x000fe200008e0607 */
[C---:B------:R-:W-:Y:S02]  /*12bd0*/  IADD3 R57, P2, R6.reuse, 0xb000, RZ ;  /* 0x0000b00006397810 */ /* 0x040fe40007f5e0ff */
[----:B------:R-:W-:Y:S02]  /*12be0*/  IADD3 R53, P1, R6, 0xa000, RZ ;  /* 0x0000a00006357810 */ /* 0x000fe40007f3e0ff */
        /* <DEDUP_REMOVED lines=12> */
[----:B------:R-:W-:Y:S01]  /*12cb0*/  LOP3.LUT R56, R56, R57, RZ, 0x3c, !PT ;  /* 0x0000003938387212 */ /* 0x000fe200078e3cff */
[--C-:B------:R-:W-:Y:S01]  /*12cc0*/  IMAD.X R57, RZ, RZ, R7.reuse, P2 ;  /* 0x000000ffff397224 */ /* 0x100fe200010e0607 */
[C---:B------:R-:W-:Y:S02]  /*12cd0*/  IADD3 R69, P4, R6.reuse, 0xd000, RZ ;  /* 0x0000d00006457810 */ /* 0x040fe40007f9e0ff */
[----:B------:R-:W-:Y:S02]  /*12ce0*/  IADD3 R65, P5, R6, 0xe000, RZ ;  /* 0x0000e00006417810 */ /* 0x000fe40007fbe0ff */
[----:B------:R-:W-:Y:S01]  /*12cf0*/  LOP3.LUT R52, R52, R53, RZ, 0x3c, !PT ;  /* 0x0000003534347212 */ /* 0x000fe200078e3cff */
[----:B------:R-:W-:Y:S01]  /*12d00*/  IMAD.X R53, RZ, RZ, R7, P1 ;  /* 0x000000ffff357224 */ /* 0x000fe200008e0607 */
        /* <DEDUP_REMOVED lines=8> */
[--C-:B------:R-:W-:Y:S01]  /*12d90*/  SHF.R.S32.HI R79, RZ, 0x1f, R219.reuse ;  /* 0x0000001fff4f7819 */ /* 0x100fe200000114db */
[----:B------:R-:W-:Y:S01]  /*12da0*/  IMAD.MOV.U32 R78, RZ, RZ, R219 ;  /* 0x000000ffff4e7224 */ /* 0x000fe200078e00db */
[----:B------:R-:W-:-:S05]  /*12db0*/  SHF.R.S32.HI R187, RZ, 0x1f, R186 ;  /* 0x0000001fffbb7819 */ /* 0x000fca00000114ba */
[----:B------:R-:W-:Y:S01]  /*12dc0*/  STL [R1+0x24], R187 ;  /* 0x000024bb01007387 */ /* 0x000fe20000100800 */
[----:B------:R-:W-:Y:S01]  /*12dd0*/  BSSY B1, `(.L_x_4475) ;  /* 0x0000084000017945 */ /* 0x000fe20003800000 */
[----:B--2---:R-:W-:Y:S02]  /*12de0*/  SEL R83, R14, RZ, !P0 ;  /* 0x000000ff0e537207 */ /* 0x004fe40004000000 */
[----:B------:R-:W0:Y:S01]  /*12df0*/  S2R R14, SR_TID.X ;  /* 0x00000000000e7919 */ /* 0x000e220000002100 */
[----:B---3--:R-:W-:Y:S02]  /*12e00*/  SEL R82, R11, RZ, !P0 ;  /* 0x000000ff0b527207 */ /* 0x008fe40004000000 */
[----:B------:R-:W-:-:S04]  /*12e10*/  IADD3 R29, P0, R6, 0x3000, RZ ;  /* 0x00003000061d7810 */ /* 0x000fc80007f1e0ff */
[----:B------:R-:W-:Y:S02]  /*12e20*/  LOP3.LUT R28, R29, 0x380, RZ, 0xc0, !PT ;  /* 0x000003801d1c7812 */ /* 0x000fe400078ec0ff */
[----:B----4-:R-:W-:Y:S01]  /*12e30*/  SHF.R.S32.HI R81, RZ, 0x1f, R85 ;  /* 0x0000001fff517819 */ /* 0x010fe20000011455 */
[----:B------:R-:W-:Y:S01]  /*12e40*/  IMAD.WIDE.U32 R8, R85, UR4, R20 ;  /* 0x0000000455087c25 */ /* 0x000fe2000f8e0014 */
[----:B------:R-:W-:-:S03]  /*12e50*/  SHF.R.U64 R28, R28, 0x3, RZ ;  /* 0x000000031c1c7819 */ /* 0x000fc600000012ff */
[----:B------:R-:W-:Y:S01]  /*12e60*/  IMAD R5, R81, UR4, RZ ;  /* 0x0000000451057c24 */ /* 0x000fe2000f8e02ff */
[----:B------:R-:W-:Y:S01]  /*12e70*/  LOP3.LUT R28, R28, R29, RZ, 0x3c, !PT ;  /* 0x0000001d1c1c7212 */ /* 0x000fe200078e3cff */
[----:B------:R-:W-:Y:S02]  /*12e80*/  IMAD R11, R84, 0x80, R10 ;  /* 0x00000080540b7824 */ /* 0x000fe400078e020a */
[----:B------:R-:W-:Y:S01]  /*12e90*/  IMAD R5, R85, UR5, R5 ;  /* 0x0000000555057c24 */ /* 0x000fe2000f8e0205 */
[----:B------:R-:W-:Y:S01]  /*12ea0*/  ULDC.64 UR4, c[0x0][0xc78] ;  /* 0x00031e0000047ab9 */ /* 0x000fe20000000a00 */
[----:B------:R-:W-:Y:S01]  /*12eb0*/  IMAD.X R29, RZ, RZ, R7, P0 ;  /* 0x000000ffff1d7224 */ /* 0x000fe200000e0607 */
[----:B------:R-:W-:Y:S01]  /*12ec0*/  IADD3 R77, P0, R6, 0x9000, RZ ;  /* 0x00009000064d7810 */ /* 0x000fe20007f1e0ff */
[----:B------:R-:W-:Y:S02]  /*12ed0*/  IMAD.IADD R9, R9, 0x1, R5 ;  /* 0x0000000109097824 */ /* 0x000fe400078e0205 */
[----:B------:R-:W-:Y:S01]  /*12ee0*/  IMAD R5, R83, UR4, RZ ;  /* 0x0000000453057c24 */ /* 0x000fe2000f8e02ff */
[----:B------:R-:W-:Y:S01]  /*12ef0*/  LOP3.LUT R76, R77, 0x380, RZ, 0xc0, !PT ;  /* 0x000003804d4c7812 */ /* 0x000fe200078ec0ff */
[----:B------:R-:W-:-:S03]  /*12f00*/  IMAD.WIDE.U32 R8, R82, UR4, R8 ;  /* 0x0000000452087c25 */ /* 0x000fc6000f8e0008 */
[----:B------:R-:W-:Y:S01]  /*12f10*/  SHF.R.U64 R76, R76, 0x3, RZ ;  /* 0x000000034c4c7819 */ /* 0x000fe200000012ff */
[----:B------:R-:W-:Y:S01]  /*12f20*/  IMAD R10, R82, UR5, R5 ;  /* 0x00000005520a7c24 */ /* 0x000fe2000f8e0205 */
[----:B------:R-:W-:Y:S01]  /*12f30*/  SHF.R.S32.HI R5, RZ, 0x1f, R11 ;  /* 0x0000001fff057819 */ /* 0x000fe2000001140b */
[----:B0-----:R-:W-:Y:S01]  /*12f40*/  VIADD R15, R14, 0xffffff80 ;  /* 0xffffff800e0f7836 */ /* 0x001fe20000000000 */
[----:B------:R-:W-:Y:S01]  /*12f50*/  IADD3 R8, P3, R11, R8, RZ ;  /* 0x000000080b087210 */ /* 0x000fe20007f7e0ff */
[----:B------:R-:W-:Y:S01]  /*12f60*/  ULDC.64 UR4, c[0x0][0xc40] ;  /* 0x0003100000047ab9 */ /* 0x000fe20000000a00 */
[----:B------:R-:W-:Y:S01]  /*12f70*/  LOP3.LUT R76, R76, R77, RZ, 0x3c, !PT ;  /* 0x0000004d4c4c7212 */ /* 0x000fe200078e3cff */
[----:B------:R-:W-:Y:S01]  /*12f80*/  IMAD.X R77, RZ, RZ, R7, P0 ;  /* 0x000000ffff4d7224 */ /* 0x000fe200000e0607 */
[----:B------:R-:W-:Y:S02]  /*12f90*/  IADD3.X R5, R5, R9, R10, P3, !PT ;  /* 0x0000000905057210 */ /* 0x000fe40001ffe40a */
[----:B------:R-:W-:-:S02]  /*12fa0*/  LEA R54, P3, R8, UR4, 0x2 ;  /* 0x0000000408367c11 */ /* 0x000fc4000f8610ff */
[----:B------:R-:W-:Y:S02]  /*12fb0*/  SHF.R.S32.HI R14, RZ, 0x1f, R15 ;  /* 0x0000001fff0e7819 */ /* 0x000fe4000001140f */
[----:B------:R-:W-:Y:S01]  /*12fc0*/  LEA.HI.X R55, R8, UR5, R5, 0x2, P3 ;  /* 0x0000000508377c11 */ /* 0x000fe200098f1405 */
[----:B------:R-:W-:Y:S01]  /*12fd0*/  VIADD R5, R11, 0x8 ;  /* 0x000000080b057836 */ /* 0x000fe20000000000 */
[----:B------:R-:W-:Y:S01]  /*12fe0*/  LEA.HI R14, R14, R15, RZ, 0x7 ;  /* 0x0000000f0e0e7211 */ /* 0x000fe200078f38ff */
[----:B------:R-:W-:Y:S01]  /*12ff0*/  ULDC.64 UR4, c[0x0][0xba0] ;  /* 0x0002e80000047ab9 */ /* 0x000fe20000000a00 */
[----:B------:R-:W-:Y:S02]  /*13000*/  IADD3 R41, P3, R6, 0x6000, RZ ;  /* 0x0000600006297810 */ /* 0x000fe40007f7e0ff */
[----:B------:R-:W-:Y:S02]  /*13010*/  LOP3.LUT R14, R14, 0xffffff80, RZ, 0xc0, !PT ;  /* 0xffffff800e0e7812 */ /* 0x000fe400078ec0ff */
[----:B------:R-:W-:-:S02]  /*13020*/  LOP3.LUT R40, R41, 0x380, RZ, 0xc0, !PT ;  /* 0x0000038029287812 */ /* 0x000fc400078ec0ff */
[----:B------:R-:W-:Y:S01]  /*13030*/  IADD3 R10, P2, R6, 0xf000, RZ ;  /* 0x0000f000060a7810 */ /* 0x000fe20007f5e0ff */
[----:B------:R-:W-:Y:S01]  /*13040*/  IMAD.IADD R14, R15, 0x1, -R14 ;  /* 0x000000010f0e7824 */ /* 0x000fe200078e0a0e */
[----:B------:R-:W-:Y:S02]  /*13050*/  SHF.R.U64 R40, R40, 0x3, RZ ;  /* 0x0000000328287819 */ /* 0x000fe400000012ff */
[----:B------:R-:W-:Y:S01]  /*13060*/  LOP3.LUT R9, R6, 0x380, RZ, 0xc0, !PT ;  /* 0x0000038006097812 */ /* 0x000fe200078ec0ff */
[----:B------:R-:W-:Y:S01]  /*13070*/  IMAD.X R61, RZ, RZ, R7, P2 ;  /* 0x000000ffff3d7224 */ /* 0x000fe200010e0607 */
[----:B------:R-:W-:Y:S02]  /*13080*/  LOP3.LUT R40, R40, R41, RZ, 0x3c, !PT ;  /* 0x0000002928287212 */ /* 0x000fe400078e3cff */
[----:B------:R-:W-:Y:S02]  /*13090*/  IADD3.X R41, RZ, R7, RZ, P3, !PT ;  /* 0x00000007ff297210 */ /* 0x000fe40001ffe4ff */
[----:B------:R-:W-:-:S02]  /*130a0*/  LOP3.LUT P0, RZ, R14, 0x3, RZ, 0xc0, !PT ;  /* 0x000000030eff7812 */ /* 0x000fc4000780c0ff */
[----:B------:R-:W-:Y:S02]  /*130b0*/  IADD3 R73, P3, R6, 0xc000, RZ ;  /* 0x0000c00006497810 */ /* 0x000fe40007f7e0ff */
[-C--:B------:R-:W-:Y:S02]  /*130c0*/  ISETP.GE.OR P1, PT, R11, R0.reuse, P0 ;  /* 0x000000000b00720c */ /* 0x080fe40000726670 */
[----:B------:R-:W-:Y:S02]  /*130d0*/  LOP3.LUT R72, R73, 0x380, RZ, 0xc0, !PT ;  /* 0x0000038049487812 */ /* 0x000fe400078ec0ff */
[----:B------:R-:W-:Y:S02]  /*130e0*/  ISETP.GE.OR P0, PT, R5, R0, P0 ;  /* 0x000000000500720c */ /* 0x000fe40000706670 */
[----:B------:R-:W-:Y:S02]  /*130f0*/  LOP3.LUT R5, R10, 0x380, RZ, 0xc0, !PT ;  /* 0x000003800a057812 */ /* 0x000fe400078ec0ff */
[----:B------:R-:W-:-:S02]  /*13100*/  SHF.R.U64 R72, R72, 0x3, RZ ;  /* 0x0000000348487819 */ /* 0x000fc400000012ff */
[----:B------:R-:W-:Y:S02]  /*13110*/  SHF.R.U64 R9, R9, 0x3, RZ ;  /* 0x0000000309097819 */ /* 0x000fe400000012ff */
[----:B------:R-:W-:Y:S01]  /*13120*/  SHF.R.U64 R5, R5, 0x3, RZ ;  /* 0x0000000305057819 */ /* 0x000fe200000012ff */
[----:B------:R0:W-:Y:S01]  /*13130*/  @!P1 STG.E desc[UR52][R54.64], R4 ;  /* 0x0000000436009986 */ /* 0x0001e2000c101934 */
[----:B------:R-:W-:Y:S02]  /*13140*/  LOP3.LUT R72, R72, R73, RZ, 0x3c, !PT ;  /* 0x0000004948487212 */ /* 0x000fe400078e3cff */
[----:B------:R-:W-:Y:S01]  /*13150*/  LOP3.LUT R8, R9, R6, RZ, 0x3c, !PT ;  /* 0x0000000609087212 */ /* 0x000fe200078e3cff */
[----:B------:R-:W-:Y:S01]  /*13160*/  IMAD.MOV.U32 R9, RZ, RZ, R7 ;  /* 0x000000ffff097224 */ /* 0x000fe200078e0007 */
[----:B------:R-:W-:Y:S01]  /*13170*/  IADD3.X R73, RZ, R7, RZ, P3, !PT ;  /* 0x00000007ff497210 */ /* 0x000fe20001ffe4ff */
        /* <DEDUP_REMOVED lines=11> */
[----:B0-----:R0:W5:Y:S04]  /*13230*/  LD.E.128 R4, desc[UR52][R76.64] ;  /* 0x000000344c047980 */ /* 0x001168000c101d00 */
[----:B--2---:R-:W5:Y:S04]  /*13240*/  LD.E.128 R52, desc[UR52][R52.64] ;  /* 0x0000003434347980 */ /* 0x004f68000c101d00 */
[----:B------:R-:W5:Y:S04]  /*13250*/  LD.E.128 R56, desc[UR52][R56.64] ;  /* 0x0000003438387980 */ /* 0x000f68000c101d00 */
[----:B------:R-:W5:Y:S04]  /*13260*/  LD.E.128 R72, desc[UR52][R72.64] ;  /* 0x0000003448487980 */ /* 0x000f68000c101d00 */
[----:B------:R-:W5:Y:S04]  /*13270*/  LD.E.128 R68, desc[UR52][R68.64] ;  /* 0x0000003444447980 */ /* 0x000f68000c101d00 */
[----:B------:R-:W5:Y:S04]  /*13280*/  LD.E.128 R64, desc[UR52][R64.64] ;  /* 0x0000003440407980 */ /* 0x000f68000c101d00 */
[----:B------:R-:W5:Y:S01]  /*13290*/  LD.E.128 R60, desc[UR52][R60.64] ;  /* 0x000000343c3c7980 */ /* 0x000f62000c101d00 */
[----:B------:R-:W-:-:S02]  /*132a0*/  IMAD R80, R21, UR4, RZ ;  /* 0x0000000415507c24 */ /* 0x000fc4000f8e02ff */
[C---:B------:R-:W-:Y:S01]  /*132b0*/  IMAD.WIDE.U32 R20, R23.reuse, UR4, R78 ;  /* 0x0000000417147c25 */ /* 0x040fe2000f8e004e */
[----:B------:R-:W-:Y:S01]  /*132c0*/  @!PT LDS RZ, [RZ] ;  /* 0x00000000fffff984 */ /* 0x000fe20000000800 */
[----:B------:R-:W-:Y:S01]  /*132d0*/  @!PT LDS RZ, [RZ] ;  /* 0x00000000fffff984 */ /* 0x000fe20000000800 */
[----:B------:R-:W-:Y:S01]  /*132e0*/  @!PT LDS RZ, [RZ] ;  /* 0x00000000fffff984 */ /* 0x000fe20000000800 */
[----:B------:R-:W-:Y:S01]  /*132f0*/  @!PT LDS RZ, [RZ] ;  /* 0x00000000fffff984 */ /* 0x000fe20000000800 */
[----:B------:R2:W-:Y:S06]  /*13300*/  MEMBAR.ALL.CTA ;  /* 0x0000000000007992 */ /* 0x0005ec0000008000 */
[----:B--2---:R-:W2:Y:S01]  /*13310*/  FENCE.VIEW.ASYNC.S ;  /* 0x00000000000073c6 */ /* 0x004ea20000000000 */
[----:B------:R-:W-:Y:S01]  /*13320*/  IMAD R23, R23, UR5, R80 ;  /* 0x0000000517177c24 */ /* 0x000fe2000f8e0250 */
[----:B------:R-:W-:Y:S01]  /*13330*/  ULDC.64 UR4, c[0x0][0xbe0] ;  /* 0x0002f80000047ab9 */ /* 0x000fe20000000a00 */
[----:B------:R-:W-:-:S02]  /*13340*/  IMAD R78, R84, -0x80, R0 ;  /* 0xffffff80544e7824 */ /* 0x000fc400078e0200 */
[C---:B------:R-:W-:Y:S02]  /*13350*/  VIADD R0, R186.reuse, 0x40 ;  /* 0x00000040ba007836 */ /* 0x040fe40000000000 */
[----:B------:R-:W-:Y:S01]  /*13360*/  IMAD.IADD R21, R21, 0x1, R23 ;  /* 0x0000000115157824 */ /* 0x000fe200078e0217 */
[-C--:B------:R-:W-:Y:S01]  /*13370*/  ISETP.GE.AND P3, PT, R186, R78.reuse, PT ;  /* 0x0000004eba00720c */ /* 0x080fe20003f66270 */
[----:B0-----:R-:W-:Y:S01]  /*13380*/  IMAD R76, R81, UR4, RZ ;  /* 0x00000004514c7c24 */ /* 0x001fe2000f8e02ff */
[-C--:B------:R-:W-:Y:S01]  /*13390*/  ISETP.GE.AND P0, PT, R0, R78.reuse, PT ;  /* 0x0000004e0000720c */ /* 0x080fe20003f06270 */
[C---:B------:R-:W-:Y:S01]  /*133a0*/  VIADD R3, R186.reuse, 0x20 ;  /* 0x00000020ba037836 */ /* 0x040fe20000000000 */
[----:B------:R-:W-:Y:S01]  /*133b0*/  IADD3 R23, R186, 0x60, RZ ;  /* 0x00000060ba177810 */ /* 0x000fe20007ffe0ff */
[C---:B------:R-:W-:Y:S02]  /*133c0*/  IMAD R77, R85.reuse, UR5, R76 ;  /* 0x00000005554d7c24 */ /* 0x040fe4000f8e024c */
[----:B------:R-:W-:Y:S01]  /*133d0*/  IMAD.WIDE.U32 R20, R85, UR4, R20 ;  /* 0x0000000455147c25 */ /* 0x000fe2000f8e0014 */
[----:B------:R-:W-:Y:S01]  /*133e0*/  ULDC.64 UR4, c[0x0][0xbe8] ;  /* 0x0002fa0000047ab9 */ /* 0x000fe20000000a00 */
[----:B------:R-:W-:-:S02]  /*133f0*/  ISETP.GE.AND P2, PT, R3, R78, PT ;  /* 0x0000004e0300720c */ /* 0x000fc40003f46270 */
[----:B------:R-:W-:Y:S01]  /*13400*/  VIADD R0, R17, 0x32420 ;  /* 0x0003242011007836 */ /* 0x000fe20000000000 */
[----:B------:R-:W-:Y:S01]  /*13410*/  ISETP.GE.AND P1, PT, R23, R78, PT ;  /* 0x0000004e1700720c */ /* 0x000fe20003f26270 */
[----:B------:R-:W-:Y:S02]  /*13420*/  IMAD.IADD R21, R21, 0x1, R77 ;  /* 0x0000000115157824 */ /* 0x000fe400078e024d */
[----:B------:R-:W-:Y:S01]  /*13430*/  IMAD R3, R83, UR4, RZ ;  /* 0x0000000453037c24 */ /* 0x000fe2000f8e02ff */
[----:B------:R-:W-:Y:S01]  /*13440*/  PRMT R0, RZ, 0x654, R0 ;  /* 0x00000654ff007816 */ /* 0x000fe20000000000 */
[----:B------:R-:W-:-:S03]  /*13450*/  IMAD.WIDE.U32 R78, R82, UR4, R20 ;  /* 0x00000004524e7c25 */ /* 0x000fc6000f8e0014 */
[----:B--2---:R0:W-:Y:S01]  /*13460*/  SYNCS.ARRIVE.TRANS64.RED.A1T0 RZ, [R0+URZ], RZ ;  /* 0x000000ff00ff79a7 */ /* 0x0041e2000810043f */
[----:B------:R-:W-:Y:S02]  /*13470*/  IMAD R3, R82, UR5, R3 ;  /* 0x0000000552037c24 */ /* 0x000fe4000f8e0203 */
        /* <DEDUP_REMOVED lines=15> */
[----:B------:R-:W-:Y:S02]  /*13570*/  ISETP.GE.AND P4, PT, R0, UR4, PT ;  /* 0x0000000400007c0c */ /* 0x000fe4000bf86270 */
[----:B------:R-:W-:Y:S01]  /*13580*/  LEA.HI.X R81, R20, UR7, R3, 0x1, P3 ;  /* 0x0000000714517c11 */ /* 0x000fe200098f0c03 */
[C---:B------:R-:W-:Y:S01]  /*13590*/  VIADD R3, R219.reuse, 0x80 ;  /* 0x00000080db037836 */ /* 0x040fe20000000000 */
[----:B------:R-:W-:-:S03]  /*135a0*/  IADD3 R0, R219, 0xc0, RZ ;  /* 0x000000c0db007810 */ /* 0x000fc60007ffe0ff */
[----:B-----5:R0:W-:Y:S01]  /*135b0*/  @!P5 STG.E.128 desc[UR52][R80.64], R8 ;  /* 0x000000085000d986 */ /* 0x0201e2000c101d34 */
[----:B------:R-:W-:Y:S02]  /*135c0*/  ISETP.GE.AND P3, PT, R3, UR4, PT ;  /* 0x0000000403007c0c */ /* 0x000fe4000bf66270 */
[----:B------:R-:W-:-:S03]  /*135d0*/  ISETP.GE.AND P5, PT, R0, UR4, PT ;  /* 0x0000000400007c0c */ /* 0x000fc6000bfa6270 */
[----:B------:R0:W-:Y:S08]  /*135e0*/  @!P4 STG.E.128 desc[UR52][R80.64+0x80], R32 ;  /* 0x000080205000c986 */ /* 0x0001f0000c101d34 */
[----:B------:R0:W-:Y:S04]  /*135f0*/  @!P3 STG.E.128 desc[UR52][R80.64+0x100], R48 ;  /* 0x000100305000b986 */ /* 0x0001e8000c101d34 */
[----:B------:R0:W-:Y:S02]  /*13600*/  @!P5 STG.E.128 desc[UR52][R80.64+0x180], R72 ;  /* 0x000180485000d986 */ /* 0x0001e4000c101d34 */
.L_x_4476:
[----:B------:R-:W-:Y:S05]  /*13610*/  BSYNC B1 ;  /* 0x0000000000017941 */ /* 0x000fea0003800000 */
.L_x_4475:
[----:B------:R-:W-:Y:S04]  /*13620*/  BSSY B1, `(.L_x_4477) ;  /* 0x000001a000017945 */ /* 0x000fe80003800000 */
[----:B------:R-:W-:Y:S05]  /*13630*/  @P2 BRA `(.L_x_4478) ;  /* 0x0000000000602947 */ /* 0x000fea0003800000 */
[----:B------:R-:W-:Y:S01]  /*13640*/  IADD3 R3, P2, R76, 0x20, RZ ;  /* 0x000000204c037810 */ /* 0x000fe20007f5e0ff */
[----:B------:R-:W-:Y:S01]  /*13650*/  ULDC.64 UR6, c[0x0][0xbd8] ;  /* 0x0002f60000067ab9 */ /* 0x000fe20000000a00 */
[----:B0----5:R-:W-:Y:S01]  /*13660*/  IMAD.MOV.U32 R8, RZ, RZ, R78 ;  /* 0x000000ffff087224 */ /* 0x021fe200078e004e */
        /* <DEDUP_REMOVED lines=21> */
.L_x_4478:
[----:B------:R-:W-:Y:S05]  /*137c0*/  BSYNC B1 ;  /* 0x0000000000017941 */ /* 0x000fea0003800000 */
.L_x_4477:
[----:B------:R-:W-:Y:S04]  /*137d0*/  BSSY B1, `(.L_x_4479) ;  /* 0x000001a000017945 */ /* 0x000fe80003800000 */
[----:B------:R-:W-:Y:S05]  /*137e0*/  @P0 BRA `(.L_x_4480) ;  /* 0x0000000000600947 */ /* 0x000fea0003800000 */
[----:B------:R-:W-:Y:S01]  /*137f0*/  IADD3 R3, P0, R76, 0x40, RZ ;  /* 0x000000404c037810 */ /* 0x000fe20007f1e0ff */
[C---:B--2--5:R-:W-:Y:S01]  /*13800*/  VIADD R4, R219.reuse, 0x40 ;  /* 0x00000040db047836 */ /* 0x064fe20000000000 */
        /* <DEDUP_REMOVED lines=22> */
.L_x_4480:
[----:B------:R-:W-:Y:S05]  /*13970*/  BSYNC B1 ;  /* 0x0000000000017941 */ /* 0x000fea0003800000 */
.L_x_4479:
[----:B------:R-:W-:Y:S05]  /*13980*/  @P1 BRA `(.L_x_4481) ;  /* 0x0000000c00681947 */ /* 0x000fea0003800000 */
[----:B------:R-:W-:Y:S01]  /*13990*/  IADD3 R3, P0, R76, 0x60, RZ ;  /* 0x000000604c037810 */ /* 0x000fe20007f1e0ff */
[----:B------:R-:W-:Y:S01]  /*139a0*/  ULDC UR4, c[0x0][0xb8c] ;  /* 0x0002e30000047ab9 */ /* 0x000fe20000000800 */
[C---:B------:R-:W-:Y:S01]  /*139b0*/  IADD3 R0, R219.reuse, 0x40, RZ ;  /* 0x00000040db007810 */ /* 0x040fe20007ffe0ff */
        /* <DEDUP_REMOVED lines=13> */
[----:B---3--:R-:W-:Y:S01]  /*13a90*/  LEA R6, P0, R4, UR6, 0x1 ;  /* 0x0000000604067c11 */ /* 0x008fe2000f8008ff */
        /* <DEDUP_REMOVED lines=9> */
.L_x_4473:
[----:B------:R-:W4:Y:S01]  /*13b30*/  LDL.LU R6, [R1+0x38] ;  /* 0x0000380001067983 */ /* 0x000f220000300800 */
[----:B------:R-:W-:-:S03]  /*13b40*/  ULDC.64 UR4, c[0x0][0xcd8] ;  /* 0x0003360000047ab9 */ /* 0x000fc60000000a00 */
[----:B------:R-:W2:Y:S01]  /*13b50*/  LDL.LU R0, [R1+0x3c] ;  /* 0x00003c0001007983 */ /* 0x000ea20000300800 */
[----:B------:R-:W-:Y:S01]  /*13b60*/  ISETP.NE.U32.AND P0, PT, RZ, UR4, PT ;  /* 0x00000004ff007c0c */ /* 0x000fe2000bf05070 */
[----:B------:R-:W-:-:S03]  /*13b70*/  IMAD.MOV.U32 R3, RZ, RZ, RZ ;  /* 0x000000ffff037224 */ /* 0x000fc600078e00ff */
[----:B------:R-:W-:Y:S02]  /*13b80*/  ISETP.NE.AND.EX P0, PT, RZ, UR5, PT, P0 ;  /* 0x00000005ff007c0c */ /* 0x000fe4000bf05300 */
[----:B----4-:R-:W-:-:S04]  /*13b90*/  IADD3 R4, P1, R6, UR4, RZ ;  /* 0x0000000406047c10 */ /* 0x010fc8000ff3e0ff */
[----:B--2---:R-:W-:Y:S01]  /*13ba0*/  IADD3.X R5, R0, UR5, RZ, P1, !PT ;  /* 0x0000000500057c10 */ /* 0x004fe20008ffe4ff */
[----:B------:R-:W-:Y:S02]  /*13bb0*/  ULDC.64 UR4, c[0x0][0xce0] ;  /* 0x0003380000047ab9 */ /* 0x000fe40000000a00 */
[----:B------:R-:W-:-:S04]  /*13bc0*/  ISETP.NE.U32.AND P1, PT, RZ, UR4, PT ;  /* 0x00000004ff007c0c */ /* 0x000fc8000bf25070 */
[----:B------:R2:W5:Y:S01]  /*13bd0*/  @P0 LDG.E R3, desc[UR52][R4.64] ;  /* 0x0000003404030981 */ /* 0x000562000c1e1900 */
[----:B------:R-:W-:Y:S01]  /*13be0*/  ISETP.NE.AND.EX P1, PT, RZ, UR5, PT, P1 ;  /* 0x00000005ff007c0c */ /* 0x000fe2000bf25310 */
[----:B------:R-:W4:-:S12]  /*13bf0*/  S2R R8, SR_TID.X ;  /* 0x0000000000087919 */ /* 0x000f180000002100 */
[----:B------:R-:W-:Y:S01]  /*13c00*/  @P1 IADD3 R6, P2, R6, UR4, RZ ;  /* 0x0000000406061c10 */ /* 0x000fe2000ff5e0ff */
[----:B------:R-:W-:-:S03]  /*13c10*/  ULDC UR4, c[0x0][0xb88] ;  /* 0x0002e20000047ab9 */ /* 0x000fc60000000800 */
[----:B------:R-:W-:Y:S01]  /*13c20*/  @P1 IADD3.X R7, R0, UR5, RZ, P2, !PT ;  /* 0x0000000500071c10 */ /* 0x000fe200097fe4ff */
[----:B------:R-:W-:-:S06]  /*13c30*/  IMAD.U32 R0, RZ, RZ, UR4 ;  /* 0x00000004ff007e24 */ /* 0x000fcc000f8e00ff */
[----:B------:R2:W5:Y:S01]  /*13c40*/  @P1 LDG.E R0, desc[UR52][R6.64] ;  /* 0x0000003406001981 */ /* 0x000562000c1e1900 */
[----:B----4-:R-:W-:-:S05]  /*13c50*/  VIADD R8, R8, 0xffffff80 ;  /* 0xffffff8008087836 */ /* 0x010fca0000000000 */
[----:B------:R-:W-:Y:S01]  /*13c60*/  ISETP.GT.AND P2, PT, R8, 0x7f, PT ;  /* 0x0000007f0800780c */ /* 0x000fe20003f44270 */
[----:B--2---:R-:W-:-:S12]  /*13c70*/  @P1 BRA `(.L_x_4482) ;  /* 0x0000000000101947 */ /* 0x004fd80003800000 */
[----:B------:R-:W-:Y:S05]  /*13c80*/  @!P0 BRA `(.L_x_4482) ;  /* 0x00000000000c8947 */ /* 0x000fea0003800000 */
[----:B------:R-:W2:Y:S04]  /*13c90*/  LDG.E R7, desc[UR52][R4.64] ;  /* 0x0000003404077981 */ /* 0x000ea8000c1e1900 */
[----:B-----5:R-:W2:Y:S02]  /*13ca0*/  LDG.E R0, desc[UR52][R4.64+0x4] ;  /* 0x0000043404007981 */ /* 0x020ea4000c1e1900 */
[----:B--2---:R-:W-:-:S07]  /*13cb0*/  IMAD.IADD R0, R0, 0x1, -R7 ;  /* 0x0000000100007824 */ /* 0x004fce00078e0a07 */
.L_x_4482:
[----:B------:R-:W2:Y:S04]  /*13cc0*/  LDL.LU R5, [R1+0x40] ;  /* 0x0000400001057983 */ /* 0x000ea80000300800 */
[----:B------:R-:W4:Y:S04]  /*13cd0*/  LDL.LU R4, [R1+0x50] ;  /* 0x0000500001047983 */ /* 0x000f280000300800 */
[----:B------:R-:W3:Y:S04]  /*13ce0*/  LDL R14, [R1+0x34] ;  /* 0x00003400010e7983 */ /* 0x000ee80000100800 */
[----:B------:R0:W5:Y:S01]  /*13cf0*/  LDL R13, [R1+0x48] ;  /* 0x00004800010d7983 */ /* 0x0001620000100800 */
[----:B------:R-:W-:Y:S01]  /*13d00*/  BSSY B1, `(.L_x_4483) ;  /* 0x000001d000017945 */ /* 0x000fe20003800000 */
[----:B------:R-:W-:-:S02]  /*13d10*/  SHF.R.S32.HI R10, RZ, 0x1f, R219 ;  /* 0x0000001fff0a7819 */ /* 0x000fc400000114db */
[----:B-----5:R-:W-:Y:S02]  /*13d20*/  SHF.R.S32.HI R8, RZ, 0x1f, R3 ;  /* 0x0000001fff087819 */ /* 0x020fe40000011403 */
[----:B--2---:R-:W-:Y:S02]  /*13d30*/  SEL R11, R5, RZ, !P0 ;  /* 0x000000ff050b7207 */ /* 0x004fe40004000000 */
[----:B----4-:R-:W-:Y:S02]  /*13d40*/  SEL R12, R4, RZ, !P0 ;  /* 0x000000ff040c7207 */ /* 0x010fe40004000000 */
[----:B---3--:R-:W-:Y:S01]  /*13d50*/  SHF.R.S32.HI R9, RZ, 0x1f, R14 ;  /* 0x0000001fff097819 */ /* 0x008fe2000001140e */
[----:B0-----:R-:W-:Y:S06]  /*13d60*/  @P2 BRA `(.L_x_4484) ;  /* 0x0000000000582947 */ /* 0x001fec0003800000 */
[----:B------:R-:W0:Y:S02]  /*13d70*/  S2R R4, SR_TID.X ;  /* 0x0000000000047919 */ /* 0x000e240000002100 */
[----:B0-----:R-:W-:-:S05]  /*13d80*/  IMAD R4, R13, 0x80, R4 ;  /* 0x000000800d047824 */ /* 0x001fca00078e0204 */
[----:B------:R-:W-:-:S04]  /*13d90*/  IADD3 R5, R4, -0x80, RZ ;  /* 0xffffff8004057810 */ /* 0x000fc80007ffe0ff */
        /* <DEDUP_REMOVED lines=19> */
.L_x_4484:
[----:B------:R-:W-:Y:S05]  /*13ed0*/  BSYNC B1 ;  /* 0x0000000000017941 */ /* 0x000fea0003800000 */
.L_x_4483:
[----:B------:R-:W2:Y:S01]  /*13ee0*/  LDL.64 R20, [R1+0x20] ;  /* 0x0000200001147983 */ /* 0x000ea20000100a00 */
[----:B------:R-:W-:Y:S01]  /*13ef0*/  ULDC.64 UR4, c[0x0][0xba0] ;  /* 0x0002e80000047ab9 */ /* 0x000fe20000000a00 */
[----:B------:R-:W-:Y:S01]  /*13f00*/  IMAD.MOV.U32 R4, RZ, RZ, R219 ;  /* 0x000000ffff047224 */ /* 0x000fe200078e00db */
[----:B------:R-:W-:Y:S01]  /*13f10*/  BSSY B1, `(.L_x_4485) ;  /* 0x000002f000017945 */ /* 0x000fe20003800000 */
[----:B0-----:R-:W-:Y:S02]  /*13f20*/  IMAD.MOV.U32 R5, RZ, RZ, R10 ;  /* 0x000000ffff057224 */ /* 0x001fe400078e000a */
[----:B------:R-:W-:Y:S02]  /*13f30*/  IMAD R6, R8, UR4, RZ ;  /* 0x0000000408067c24 */ /* 0x000fe4000f8e02ff */
[----:B------:R-:W-:-:S04]  /*13f40*/  IMAD.WIDE.U32 R4, R3, UR4, R4 ;  /* 0x0000000403047c25 */ /* 0x000fc8000f8e0004 */
[----:B------:R-:W-:Y:S01]  /*13f50*/  IMAD R3, R3, UR5, R6 ;  /* 0x0000000503037c24 */ /* 0x000fe2000f8e0206 */
[----:B------:R-:W-:Y:S01]  /*13f60*/  ULDC.64 UR4, c[0x0][0xbe0] ;  /* 0x0002f80000047ab9 */ /* 0x000fe20000000a00 */
[----:B------:R-:W-:Y:S02]  /*13f70*/  IMAD R10, R13, -0x80, R0 ;  /* 0xffffff800d0a7824 */ /* 0x000fe400078e0200 */
[----:B------:R-:W-:Y:S02]  /*13f80*/  IMAD R6, R9, UR4, RZ ;  /* 0x0000000409067c24 */ /* 0x000fe4000f8e02ff */
[----:B------:R-:W-:Y:S02]  /*13f90*/  IMAD.IADD R5, R5, 0x1, R3 ;  /* 0x0000000105057824 */ /* 0x000fe400078e0203 */
[C---:B------:R-:W-:Y:S02]  /*13fa0*/  IMAD R3, R14.reuse, UR5, R6 ;  /* 0x000000050e037c24 */ /* 0x040fe4000f8e0206 */
[----:B------:R-:W-:Y:S01]  /*13fb0*/  IMAD.WIDE.U32 R4, R14, UR4, R4 ;  /* 0x000000040e047c25 */ /* 0x000fe2000f8e0004 */
[----:B------:R-:W-:-:S03]  /*13fc0*/  ULDC.64 UR4, c[0x0][0xbe8] ;  /* 0x0002fa0000047ab9 */ /* 0x000fc60000000a00 */
[----:B------:R-:W-:Y:S02]  /*13fd0*/  IMAD.IADD R5, R5, 0x1, R3 ;  /* 0x0000000105057824 */ /* 0x000fe400078e0203 */
[----:B------:R-:W-:-:S04]  /*13fe0*/  IMAD R0, R12, UR4, RZ ;  /* 0x000000040c007c24 */ /* 0x000fc8000f8e02ff */
[----:B------:R-:W-:Y:S01]  /*13ff0*/  IMAD R3, R11, UR5, R0 ;  /* 0x000000050b037c24 */ /* 0x000fe2000f8e0200 */
[C---:B--2---:R-:W-:Y:S01]  /*14000*/  ISETP.GE.AND P1, PT, R20.reuse, R10, PT ;  /* 0x0000000a1400720c */ /* 0x044fe20003f26270 */
[----:B------:R-:W-:Y:S01]  /*14010*/  VIADD R7, R20, 0x20 ;  /* 0x0000002014077836 */ /* 0x000fe20000000000 */
[----:B------:R-:W-:Y:S02]  /*14020*/  SHF.R.S32.HI R9, RZ, 0x1f, R20 ;  /* 0x0000001fff097819 */ /* 0x000fe40000011414 */
[----:B------:R-:W-:Y:S02]  /*14030*/  MOV R8, R20 ;  /* 0x0000001400087202 */ /* 0x000fe40000000f00 */
[----:B------:R-:W-:Y:S01]  /*14040*/  ISETP.GE.AND P0, PT, R7, R10, PT ;  /* 0x0000000a0700720c */ /* 0x000fe20003f06270 */
        /* <DEDUP_REMOVED lines=9> */
[----:B------:R-:W-:Y:S01]  /*140e0*/  IMAD.MOV.U32 R4, RZ, RZ, R6 ;  /* 0x000000ffff047224 */ /* 0x000fe200078e0006 */
[----:B------:R-:W-:Y:S01]  /*140f0*/  ISETP.GE.AND P3, PT, R0, UR4, PT ;  /* 0x0000000400007c0c */ /* 0x000fe2000bf66270 */
[----:B------:R-:W-:Y:S01]  /*14100*/  VIADD R0, R219, 0xc0 ;  /* 0x000000c0db007836 */ /* 0x000fe20000000000 */
        /* <DEDUP_REMOVED lines=15> */
.L_x_4486:
[----:B------:R-:W-:Y:S05]  /*14200*/  BSYNC B1 ;  /* 0x0000000000017941 */ /* 0x000fea0003800000 */
.L_x_4485:
[----:B------:R-:W-:Y:S01]  /*14210*/  BSSY B1, `(.L_x_4487) ;  /* 0x000001c000017945 */ /* 0x000fe20003800000 */
[----:B------:R-:W-:Y:S02]  /*14220*/  ISETP.GE.AND P1, PT, R13, R10, PT ;  /* 0x0000000a0d00720c */ /* 0x000fe40003f26270 */
[----:B------:R-:W-:Y:S01]  /*14230*/  IADD3 R13, R20, 0x60, RZ ;  /* 0x00000060140d7810 */ /* 0x000fe20007ffe0ff */
        /* <DEDUP_REMOVED lines=25> */
.L_x_4488:
[----:B------:R-:W-:Y:S05]  /*143d0*/  BSYNC B1 ;  /* 0x0000000000017941 */ /* 0x000fea0003800000 */
.L_x_4487:
        /* <DEDUP_REMOVED lines=27> */
.L_x_4490:
[----:B------:R-:W-:Y:S05]  /*14590*/  BSYNC B1 ;  /* 0x0000000000017941 */ /* 0x000fea0003800000 */
.L_x_4489:
[----:B------:R-:W-:Y:S05]  /*145a0*/  @P0 BRA `(.L_x_4481) ;  /* 0x0000000000600947 */ /* 0x000fea0003800000 */
[----:B------:R-:W-:Y:S01]  /*145b0*/  IADD3 R3, P0, R8, 0x60, RZ ;  /* 0x0000006008037810 */ /* 0x000fe20007f1e0ff */
[C---:B------:R-:W-:Y:S01]  /*145c0*/  VIADD R0, R219.reuse, 0x40 ;  /* 0x00000040db007836 */ /* 0x040fe20000000000 */
[----:B------:R-:W-:Y:S01]  /*145d0*/  ULDC UR4, c[0x0][0xb8c] ;  /* 0x0002e30000047ab9 */ /* 0x000fe20000000800 */
[----:B------:R-:W-:Y:S01]  /*145e0*/  ULDC.64 UR6, c[0x0][0xbd8] ;  /* 0x0002f60000067ab9 */ /* 0x000fe20000000a00 */
[----:B------:R-:W-:Y:S01]  /*145f0*/  IADD3.X R8, RZ, R9, RZ, P0, !PT ;  /* 0x00000009ff087210 */ /* 0x000fe200007fe4ff */
[----:B------:R-:W-:Y:S01]  /*14600*/  IMAD.MOV.U32 R4, RZ, RZ, R6 ;  /* 0x000000ffff047224 */ /* 0x000fe200078e0006 */
        /* <DEDUP_REMOVED lines=18> */
.L_x_4481:
[----:B------:R-:W-:Y:S05]  /*14730*/  BSYNC B0 ;  /* 0x0000000000007941 */ /* 0x000fea0003800000 */
.L_x_4472:
[----:B------:R-:W-:Y:S02]  /*14740*/  ULDC UR4, c[0x0][0xd14] ;  /* 0x0003450000047ab9 */ /* 0x000fe40000000800 */
[----:B------:R-:W-:-:S13]  /*14750*/  ISETP.GE.AND P0, PT, R227, UR4, PT ;  /* 0x00000004e3007c0c */ /* 0x000fda000bf06270 */
[----:B------:R-:W-:Y:S05]  /*14760*/  @!P0 BRA `(.L_x_4491) ;  /* 0xfffffec8003c8947 */ /* 0x000fea000383ffff */
[----:B------:R-:W-:Y:S05]  /*14770*/  BRA `(.L_x_4335) ;  /* 0x0000005c002c7947 */ /* 0x000fea0003800000 */
.L_x_4333:
[----:B------:R-:W-:-:S08]  /*14780*/  NOP ;  /* 0x0000000000007918 */ /* 0x000fd00000000000 */
[----:B--2---:R-:W0:-:S00]  /*14790*/  USETMAXREG.DEALLOC.CTAPOOL 0x18 ;  /* 0x00000018000079c8 */ /* 0x004e0000080e0500 */
        /* <DEDUP_REMOVED lines=24> */
[----:B------:R-:W-:Y:S02]  /*14920*/  LOP3.LUT R6, R6, 0xfffffff7, RZ, 0xc0, !PT ;  /* 0xfffffff706067812 */ /* 0x000fe400078ec0ff */
[----:B------:R-:W-:Y:S01]  /*14930*/  MOV R19, RZ ;  /* 0x000000ff00137202 */ /* 0x000fe20000000f00 */
        /* <DEDUP_REMOVED lines=34> */
.L_x_4496:
        /* <DEDUP_REMOVED lines=16> */
.L_x_4495:
[----:B------:R-:W-:Y:S05]  /*14c60*/  BSYNC B0 ;  /* 0x0000000000007941 */ /* 0x000fea0003800000 */
.L_x_4494:
[----:B-----5:R-:W1:Y:S01]  /*14c70*/  SHFL.UP PT, R0, R17, 0x1, RZ ;  /* 0x0420000011007989 */ /* 0x020e6200000e00ff */
[C---:B------:R-:W-:Y:S02]  /*14c80*/  ISETP.NE.AND P0, PT, R6.reuse, RZ, PT ;  /* 0x000000ff0600720c */ /* 0x040fe40003f05270 */
[----:B------:R-:W-:Y:S02]  /*14c90*/  ISETP.GE.U32.AND P1, PT, R6, 0x2, PT ;  /* 0x000000020600780c */ /* 0x000fe40003f26070 */
[----:B-1----:R-:W-:Y:S02]  /*14ca0*/  SEL R0, R0, RZ, P0 ;  /* 0x000000ff00007207 */ /* 0x002fe40000000000 */
[----:B------:R-:W-:Y:S02]  /*14cb0*/  ISETP.GE.U32.AND P0, PT, R6, 0x4, PT ;  /* 0x000000040600780c */ /* 0x000fe40003f06070 */
[----:B------:R-:W-:-:S05]  /*14cc0*/  IADD3 R0, R17, R0, RZ ;  /* 0x0000000011007210 */ /* 0x000fca0007ffe0ff */
        /* <DEDUP_REMOVED lines=19> */
.L_x_4492:
        /* <DEDUP_REMOVED lines=18> */
[----:B------:R-:W-:-:S05]  /*14f20*/  IADD3 R7, R4, -0x1, RZ ;  /* 0xffffffff04077810 */ /* 0x000fca0007ffe0ff */
[----:B------:R2:W3:Y:S02]  /*14f30*/  SHFL.IDX PT, R16, R0, R7, 0x1f ;  /* 0x00001f0700107589 */ /* 0x0004e400000e0000 */
.L_x_4497:
        /* <DEDUP_REMOVED lines=25> */
[----:B------:R-:W-:Y:S02]  /*150d0*/  VIADDMNMX R8, R3, UR4, R8, PT ;  /* 0x0000000403087c46 */ /* 0x000fe4000b800108 */
[----:B------:R-:W-:Y:S02]  /*150e0*/  IABS R6, R5 ;  /* 0x0000000500067213 */ /* 0x000fe40000000000 */
[----:B------:R-:W-:Y:S02]  /*150f0*/  IABS R4, R8 ;  /* 0x0000000800047213 */ /* 0x000fe40000000000 */
[----:B------:R-:W-:Y:S02]  /*15100*/  IADD3 R0, R5, R0, RZ ;  /* 0x0000000005007210 */ /* 0x000fe40007ffe0ff */
[----:B------:R-:W1:Y:S08]  /*15110*/  I2F.RP R9, R4 ;  /* 0x0000000400097306 */ /* 0x000e700000209400 */
[----:B-1----:R-:W1:Y:S02]  /*15120*/  MUFU.RCP R9, R9 ;  /* 0x0000000900097308 */ /* 0x002e640000001000 */
[----:B-1----:R-:W-:-:S06]  /*15130*/  IADD3 R2, R9, 0xffffffe, RZ ;  /* 0x0ffffffe09027810 */ /* 0x002fcc0007ffe0ff */
[----:B------:R1:W2:Y:S02]  /*15140*/  F2I.FTZ.U32.TRUNC.NTZ R3, R2 ;  /* 0x0000000200037305 */ /* 0x0002a4000021f000 */
[----:B-1----:R-:W-:Y:S02]  /*15150*/  IMAD.MOV.U32 R2, RZ, RZ, RZ ;  /* 0x000000ffff027224 */ /* 0x002fe400078e00ff */
[----:B--2---:R-:W-:-:S04]  /*15160*/  IMAD.MOV R7, RZ, RZ, -R3 ;  /* 0x000000ffff077224 */ /* 0x004fc800078e0a03 */
        /* <DEDUP_REMOVED lines=21> */
.L_x_4493:
[----:B------:R-:W-:Y:S02]  /*152c0*/  IMAD.MOV.U32 R17, RZ, RZ, RZ ;  /* 0x000000ffff117224 */ /* 0x000fe400078e00ff */
[----:B------:R-:W-:Y:S02]  /*152d0*/  IMAD.U32 R16, RZ, RZ, UR6 ;  /* 0x00000006ff107e24 */ /* 0x000fe4000f8e00ff */
[----:B------:R-:W-:-:S07]  /*152e0*/  IMAD.MOV.U32 R18, RZ, RZ, RZ ;  /* 0x000000ffff127224 */ /* 0x000fce00078e00ff */
.L_x_4498:
        /* <DEDUP_REMOVED lines=22> */
.L_x_4583:
[----:B--2---:R-:W2:Y:S02]  /*15450*/  LDC.64 R2, c[0x0][0xd60] ;  /* 0x00035800ff027b82 */ /* 0x004ea40000000a00 */
[----:B--2---:R-:W-:-:S05]  /*15460*/  IMAD.WIDE R2, R19, 0x4, R2 ;  /* 0x0000000413027825 */ /* 0x004fca00078e0202 */
[----:B0-----:R-:W1:Y:S01]  /*15470*/  LDG.E R11, desc[UR52][R2.64] ;  /* 0x00000034020b7981 */ /* 0x001e62000c1e1900 */
        /* <DEDUP_REMOVED lines=8> */
[----:B------:R-:W-:-:S10]  /*15500*/  IMAD.SHL.U32 R15, R11, 0x4, RZ ;  /* 0x000000040b0f7824 */ /* 0x000fd400078e00ff */
[C---:B------:R-:W-:Y:S01]  /*15510*/  @P0 LEA R2, P1, R11.reuse, UR4, 0x2 ;  /* 0x000000040b020c11 */ /* 0x040fe2000f8210ff */
[----:B------:R-:W-:Y:S03]  /*15520*/  STL [R1+0x1c], R11 ;  /* 0x00001c0b01007387 */ /* 0x000fe60000100800 */
[----:B------:R-:W-:Y:S01]  /*15530*/  @P0 LEA.HI.X R3, R11, UR5, R0, 0x2, P1 ;  /* 0x000000050b030c11 */ /* 0x000fe200088f1400 */
[----:B------:R-:W-:-:S04]  /*15540*/  ULDC.64 UR4, c[0x0][0xb10] ;  /* 0x0002c40000047ab9 */ /* 0x000fc80000000a00 */
[----:B------:R0:W5:Y:S01]  /*15550*/  @P0 LDG.E R8, desc[UR52][R2.64] ;  /* 0x0000003402080981 */ /* 0x000162000c1e1900 */
[----:B------:R-:W-:Y:S02]  /*15560*/  ISETP.NE.U32.AND P0, PT, RZ, UR4, PT ;  /* 0x00000004ff007c0c */ /* 0x000fe4000bf05070 */
[----:B------:R-:W-:Y:S01]  /*15570*/  SHF.L.U64.HI R14, R11, 0x2, R0 ;  /* 0x000000020b0e7819 */ /* 0x000fe20000010200 */
[----:B------:R-:W-:Y:S01]  /*15580*/  STL [R1+0x24], R15 ;  /* 0x0000240f01007387 */ /* 0x000fe20000100800 */
[----:B------:R-:W-:Y:S01]  /*15590*/  ISETP.NE.AND.EX P0, PT, RZ, UR5, PT, P0 ;  /* 0x00000005ff007c0c */ /* 0x000fe2000bf05300 */
[----:B------:R-:W-:Y:S02]  /*155a0*/  ULDC UR6, c[0x0][0x338] ;  /* 0x0000ce0000067ab9 */ /* 0x000fe40000000800 */
[----:B------:R-:W-:Y:S10]  /*155b0*/  STL [R1+0x28], R14 ;  /* 0x0000280e01007387 */ /* 0x000ff40000100800 */
        /* <DEDUP_REMOVED lines=8> */
[----:B------:R-:W-:-:S02]  /*15640*/  IADD3 R6, P1, R15, UR8, RZ ;  /* 0x000000080f067c10 */ /* 0x000fc4000ff3e0ff */
[----:B------:R-:W-:Y:S01]  /*15650*/  MOV R10, UR4 ;  /* 0x00000004000a7c02 */ /* 0x000fe20008000f00 */
[----:B------:R-:W-:Y:S01]  /*15660*/  ULDC.64 UR4, c[0x0][0x3f8] ;  /* 0x0000fe0000047ab9 */ /* 0x000fe20000000a00 */
[----:B------:R-:W-:-:S04]  /*15670*/  IADD3.X R7, R14, UR9, RZ, P1, !PT ;  /* 0x000000090e077c10 */ /* 0x000fc80008ffe4ff */
        /* <DEDUP_REMOVED lines=22> */
.L_x_4500:
[----:B------:R-:W-:Y:S01]  /*157e0*/  IMAD.MOV.U32 R2, RZ, RZ, RZ ;  /* 0x000000ffff027224 */ /* 0x000fe200078e00ff */
[----:B------:R-:W-:-:S05]  /*157f0*/  ULDC.64 UR4, c[0x0][0xb18] ;  /* 0x0002c60000047ab9 */ /* 0x000fca0000000a00 */
[----:B------:R-:W2:Y:S01]  /*15800*/  @P3 LDG.E R2, desc[UR52][R6.64] ;  /* 0x0000003406023981 */ /* 0x000ea2000c1e1900 */
[----:B------:R-:W-:-:S06]  /*15810*/  IMAD.MOV.U32 R20, RZ, RZ, RZ ;  /* 0x000000ffff147224 */ /* 0x000fcc00078e00ff */
        /* <DEDUP_REMOVED lines=10> */
.L_x_4501:
[----:B------:R-:W-:Y:S05]  /*158c0*/  @!P3 BRA `(.L_x_4502) ;  /* 0x00000000000cb947 */ /* 0x000fea0003800000 */
[----:B------:R-:W2:Y:S04]  /*158d0*/  LDG.E R9, desc[UR52][R6.64] ;  /* 0x0000003406097981 */ /* 0x000ea8000c1e1900 */
[----:B------:R-:W2:Y:S02]  /*158e0*/  LDG.E R6, desc[UR52][R6.64+0x4] ;  /* 0x0000043406067981 */ /* 0x000ea4000c1e1900 */
[----:B--2---:R-:W-:-:S07]  /*158f0*/  IMAD.IADD R9, R6, 0x1, -R9 ;  /* 0x0000000106097824 */ /* 0x004fce00078e0a09 */
.L_x_4502:
[----:B0-----:R-:W2:Y:S01]  /*15900*/  @P1 LDG.E R2, desc[UR52][R4.64] ;  /* 0x0000003404021981 */ /* 0x001ea2000c1e1900 */
[----:B-----5:R-:W-:-:S03]  /*15910*/  IMAD.IADD R9, R9, 0x1, -R8 ;  /* 0x0000000109097824 */ /* 0x020fc600078e0a08 */
[----:B------:R-:W2:Y:S01]  /*15920*/  @P1 LDG.E R4, desc[UR52][R4.64+0x4] ;  /* 0x0000043404041981 */ /* 0x000ea2000c1e1900 */
[----:B------:R-:W-:Y:S01]  /*15930*/  LEA R3, R17, 0xdf, 0x7 ;  /* 0x000000df11037811 */ /* 0x000fe200078e38ff */
[----:B------:R-:W-:Y:S01]  /*15940*/  BSSY B0, `(.L_x_4503) ;  /* 0x00000ec000007945 */ /* 0x000fe20003800000 */
[----:B------:R-:W-:Y:S02]  /*15950*/  PLOP3.LUT P2, PT, PT, PT, PT, 0x80, 0x0 ;  /* 0x000000000000781c */ /* 0x000fe40003f4f070 */
[----:B--2---:R-:W-:-:S05]  /*15960*/  @P1 IADD3 R0, -R2, R4, RZ ;  /* 0x0000000402001210 */ /* 0x004fca0007ffe1ff */
[----:B------:R-:W-:-:S05]  /*15970*/  IMAD.IADD R2, R9, 0x1, R0 ;  /* 0x0000000109027824 */ /* 0x000fca00078e0200 */
[C---:B------:R-:W-:Y:S01]  /*15980*/  IADD3 R3, R2.reuse, R3, -R10 ;  /* 0x0000000302037210 */ /* 0x040fe20007ffe80a */
[----:B------:R-:W-:-:S04]  /*15990*/  VIADD R2, R2, 0x5f ;  /* 0x0000005f02027836 */ /* 0x000fc80000000000 */
        /* <DEDUP_REMOVED lines=32> */
.L_x_4653:
[----:B------:R-:W-:-:S03]  /*15ba0*/  UMOV UR4, 0xffffffff ;  /* 0xffffffff00047882 */ /* 0x000fc60000000000 */
[----:B------:R-:W-:Y:S05]  /*15bb0*/  BRA.DIV UR4, `(.L_x_4506) ;  /* 0x0000005a04187947 */ /* 0x000fea000b800000 */
[----:B------:R-:W-:-:S13]  /*15bc0*/  ELECT P6, URZ, PT ;  /* 0x00000000003f782f */ /* 0x000fda00038c0000 */
.L_x_4656:
[----:B------:R-:W2:Y:S01]  /*15bd0*/  LDL R5, [R1+0x2c] ;  /* 0x00002c0001057983 */ /* 0x000ea20000100800 */
[----:B------:R-:W0:Y:S01]  /*15be0*/  S2R R9, SR_CgaCtaId ;  /* 0x0000000000097919 */ /* 0x000e220000008800 */
[----:B--2---:R-:W-:-:S05]  /*15bf0*/  VIADD R5, R5, 0x1 ;  /* 0x0000000105057836 */ /* 0x004fca0000000000 */
[----:B------:R-:W-:-:S04]  /*15c00*/  LEA.HI R6, R5, R5, RZ, 0x1 ;  /* 0x0000000505067211 */ /* 0x000fc800078f08ff */
[----:B------:R-:W-:-:S05]  /*15c10*/  LOP3.LUT R6, R6, 0xfffffffe, RZ, 0xc0, !PT ;  /* 0xfffffffe06067812 */ /* 0x000fca00078ec0ff */
[----:B------:R-:W-:Y:S01]  /*15c20*/  IMAD.IADD R5, R5, 0x1, -R6 ;  /* 0x0000000105057824 */ /* 0x000fe200078e0a06 */
[----:B------:R-:W-:-:S04]  /*15c30*/  MOV R6, 0x400 ;  /* 0x0000040000067802 */ /* 0x000fc80000000f00 */
[----:B0-----:R-:W-:Y:S02]  /*15c40*/  LEA R9, R9, R6, 0x18 ;  /* 0x0000000609097211 */ /* 0x001fe400078ec0ff */
[----:B------:R-:W-:-:S04]  /*15c50*/  SHF.L.U32 R5, R5, 0x1f, RZ ;  /* 0x0000001f05057819 */ /* 0x000fc800000006ff */
[----:B------:R-:W0:Y:S02]  /*15c60*/  SYNCS.PHASECHK.TRANS64.TRYWAIT P0, [R9+URZ+0x32420], R5 ;  /* 0x03242005090075a7 */ /* 0x000e24000800017f */
[----:B0-----:R-:W-:Y:S05]  /*15c70*/  @!P0 BRA `(.L_x_4507) ;  /* 0x0000005800088947 */ /* 0x001fea0003800000 */
.L_x_4657:
[----:B------:R-:W-:Y:S04]  /*15c80*/  BSSY B1, `(.L_x_4508) ;  /* 0x000004d000017945 */ /* 0x000fe80003800000 */
[----:B------:R-:W-:Y:S05]  /*15c90*/  @!P6 BRA `(.L_x_4509) ;  /* 0x00000004002ce947 */ /* 0x000fea0003800000 */
[----:B------:R-:W0:Y:S04]  /*15ca0*/  LDL R7, [R1+0x4] ;  /* 0x0000040001077983 */ /* 0x000e280000100800 */
[----:B------:R-:W2:Y:S01]  /*15cb0*/  LDL R6, [R1+0xc] ;  /* 0x00000c0001067983 */ /* 0x000ea20000100800 */
[----:B0-----:R-:W-:Y:S02]  /*15cc0*/  LEA R5, R7, R9, 0x3 ;  /* 0x0000000907057211 */ /* 0x001fe400078e18ff */
[----:B--2---:R-:W-:-:S04]  /*15cd0*/  SHF.L.U32 R7, R6, 0x1f, RZ ;  /* 0x0000001f06077819 */ /* 0x004fc800000006ff */
[----:B------:R-:W0:Y:S02]  /*15ce0*/  SYNCS.PHASECHK.TRANS64.TRYWAIT P0, [R5+URZ+0x324a0], R7 ;  /* 0x0324a007050075a7 */ /* 0x000e24000800017f */
[----:B0-----:R-:W-:Y:S05]  /*15cf0*/  @!P0 BRA `(.L_x_4510) ;  /* 0x0000005400fc8947 */ /* 0x001fea0003800000 */
.L_x_4658:
        /* <DEDUP_REMOVED lines=11> */
.L_x_4511:
        /* <DEDUP_REMOVED lines=19> */
.L_x_4659:
        /* <DEDUP_REMOVED lines=8> */
.L_x_4513:
        /* <DEDUP_REMOVED lines=31> */
.L_x_4509:
[----:B------:R-:W-:Y:S05]  /*16150*/  BSYNC B1 ;  /* 0x0000000000017941 */ /* 0x000fea0003800000 */
.L_x_4508:
        /* <DEDUP_REMOVED lines=12> */
[----:B0-----:R-:W-:Y:S05]  /*16220*/  @!P0 BRA `(.L_x_4504) ;  /* 0x0000000400748947 */ /* 0x001fea0003800000 */
[C---:B------:R-:W-:Y:S02]  /*16230*/  IMAD R5, R2.reuse, 0x60, R20 ;  /* 0x0000006002057824 */ /* 0x040fe400078e0214 */
[----:B------:R-:W-:Y:S02]  /*16240*/  VIADD R2, R2, 0xffffffff ;  /* 0xffffffff02027836 */ /* 0x000fe40000000000 */
[----:B------:R-:W-:-:S07]  /*16250*/  VIADD R5, R5, 0xffffff40 ;  /* 0xffffff4005057836 */ /* 0x000fce0000000000 */
.L_x_4520:
        /* <DEDUP_REMOVED lines=9> */
.L_x_4660:
[----:B------:R-:W1:Y:S02]  /*162f0*/  S2R R8, SR_TID.X ;  /* 0x0000000000087919 */ /* 0x000e640000002100 */
[----:B-1----:R-:W-:-:S04]  /*16300*/  LOP3.LUT R8, R8, 0x7f, RZ, 0xc0, !PT ;  /* 0x0000007f08087812 */ /* 0x002fc800078ec0ff */
[----:B------:R-:W-:-:S13]  /*16310*/  ISETP.NE.AND P0, PT, R8, RZ, PT ;  /* 0x000000ff0800720c */ /* 0x000fda0003f05270 */
[----:B------:R-:W-:Y:S05]  /*16320*/  @P0 BRA `(.L_x_4517) ;  /* 0x00000000001c0947 */ /* 0x000fea0003800000 */
[----:B------:R-:W1:Y:S02]  /*16330*/  S2R R8, SR_TID.X ;  /* 0x0000000000087919 */ /* 0x000e640000002100 */
[----:B-1----:R-:W-:-:S04]  /*16340*/  LOP3.LUT R8, R8, 0x1f, RZ, 0xc0, !PT ;  /* 0x0000001f08087812 */ /* 0x002fc800078ec0ff */
[----:B------:R-:W-:Y:S02]  /*16350*/  ISETP.NE.AND P1, PT, R8, RZ, PT ;  /* 0x000000ff0800720c */ /* 0x000fe40003f25270 */
[----:B------:R-:W-:-:S04]  /*16360*/  MOV R8, 0x3000 ;  /* 0x0000300000087802 */ /* 0x000fc80000000f00 */
[----:B------:R1:W-:Y:S07]  /*16370*/  SYNCS.ARRIVE.TRANS64 RZ, [R6+URZ+0x32490], R8 ;  /* 0x0324900806ff79a7 */ /* 0x0003ee000800003f */
[----:B------:R-:W-:Y:S05]  /*16380*/  @!P1 BRA `(.L_x_4517) ;  /* 0x0000000000049947 */ /* 0x000fea0003800000 */
[----:B------:R-:W-:Y:S01]  /*16390*/  BPT.TRAP 0x1 ;  /* 0x000000040000795c */ /* 0x000fe20000300000 */
.L_x_4517:
        /* <DEDUP_REMOVED lines=17> */
.L_x_4661:
        /* <DEDUP_REMOVED lines=8> */
.L_x_4519:
        /* <DEDUP_REMOVED lines=31> */
.L_x_4515:
[----:B------:R-:W-:Y:S05]  /*16720*/  BSYNC B1 ;  /* 0x0000000000017941 */ /* 0x000fea0003800000 */
.L_x_4514:
        /* <DEDUP_REMOVED lines=13> */
.L_x_4504:
[----:B------:R-:W-:Y:S05]  /*16800*/  BSYNC B0 ;  /* 0x0000000000007941 */ /* 0x000fea0003800000 */
.L_x_4503:
[----:B0-----:R-:W2:Y:S01]  /*16810*/  LDL R6, [R1+0x20] ;  /* 0x0000200001067983 */ /* 0x001ea20000100800 */
[----:B------:R-:W-:Y:S05]  /*16820*/  @!P2 WARPSYNC.ALL ;  /* 0x000000000000a948 */ /* 0x000fea0003800000 */
[----:B------:R-:W-:Y:S01]  /*16830*/  BSSY B6, `(.L_x_4521) ;  /* 0x00002c6000067945 */ /* 0x000fe20003800000 */
[----:B------:R-:W-:Y:S01]  /*16840*/  @!P2 BAR.SYNC.DEFER_BLOCKING 0xc, 0x120 ;  /* 0x030480000000ab1d */ /* 0x000fe20000010000 */
[----:B--2---:R-:W-:-:S13]  /*16850*/  ISETP.GT.AND P0, PT, R6, RZ, PT ;  /* 0x000000ff0600720c */ /* 0x004fda0003f04270 */
[----:B------:R-:W-:Y:S05]  /*16860*/  @P0 BRA `(.L_x_4522) ;  /* 0x0000000000440947 */ /* 0x000fea0003800000 */
[----:B------:R-:W0:Y:S02]  /*16870*/  S2R R6, SR_TID.X ;  /* 0x0000000000067919 */ /* 0x000e240000002100 */
[----:B0-----:R-:W-:-:S04]  /*16880*/  LOP3.LUT R6, R6, 0x1f, RZ, 0xc0, !PT ;  /* 0x0000001f06067812 */ /* 0x001fc800078ec0ff */
[----:B------:R-:W-:-:S13]  /*16890*/  ISETP.NE.AND P1, PT, R6, RZ, PT ;  /* 0x000000ff0600720c */ /* 0x000fda0003f25270 */
[----:B------:R-:W-:Y:S05]  /*168a0*/  @P1 BRA `(.L_x_4523) ;  /* 0x0000002800f81947 */ /* 0x000fea0003800000 */
[----:B------:R-:W0:Y:S01]  /*168b0*/  S2R R7, SR_LANEID ;  /* 0x0000000000077919 */ /* 0x000e220000000000 */
        /* <DEDUP_REMOVED lines=12> */
.L_x_4522:
        /* <DEDUP_REMOVED lines=23> */
.L_x_4524:
        /* <DEDUP_REMOVED lines=20> */
.L_x_4526:
        /* <DEDUP_REMOVED lines=16> */
.L_x_4525:
        /* <DEDUP_REMOVED lines=22> */
[----:B0-----:R-:W-:Y:S02]  /*16e90*/  ISETP.NE.AND P0, PT, R4, 0x1, PT ;  /* 0x000000010400780c */ /* 0x001fe40003f05270 */
[----:B------:R-:W-:-:S11]  /*16ea0*/  MOV R4, R18 ;  /* 0x0000001200047202 */ /* 0x000fd60000000f00 */
[----:B------:R-:W0:Y:S08]  /*16eb0*/  @P0 LDC R7, c[0x0][0x42c] ;  /* 0x00010b00ff070b82 */ /* 0x000e300000000800 */
[----:B------:R-:W2:Y:S01]  /*16ec0*/  @P0 LDC R5, c[0x0][0x430] ;  /* 0x00010c00ff050b82 */ /* 0x000ea20000000800 */
[----:B0-----:R-:W-:-:S05]  /*16ed0*/  @P0 IMAD.HI.U32 R6, R18, R7, RZ ;  /* 0x0000000712060227 */ /* 0x001fca00078e00ff */
[----:B--2---:R-:W-:Y:S02]  /*16ee0*/  @P0 SHF.R.U32.HI R4, RZ, R5, R6 ;  /* 0x00000005ff040219 */ /* 0x004fe40000011606 */
[----:B------:R-:W-:-:S04]  /*16ef0*/  ISETP.NE.U32.AND P0, PT, RZ, UR4, PT ;  /* 0x00000004ff007c0c */ /* 0x000fc8000bf05070 */
[----:B------:R-:W-:-:S04]  /*16f00*/  ISETP.NE.AND.EX P0, PT, RZ, UR5, PT, P0 ;  /* 0x00000005ff007c0c */ /* 0x000fc8000bf05300 */
[----:B-1----:R-:W-:-:S09]  /*16f10*/  SEL R5, R8, RZ, !P0 ;  /* 0x000000ff08057207 */ /* 0x002fd20004000000 */
.L_x_4527:
        /* <DEDUP_REMOVED lines=19> */
.L_x_4664:
[----:B------:R-:W-:Y:S01]  /*17050*/  UMOV UR4, 0xffffffff ;  /* 0xffffffff00047882 */ /* 0x000fe20000000000 */
[----:B------:R-:W-:Y:S02]  /*17060*/  SHF.R.S32.HI R8, RZ, 0x1f, R0 ;  /* 0x0000001fff087819 */ /* 0x000fe40000011400 */
[----:B------:R-:W-:Y:S05]  /*17070*/  BRA.DIV UR4, `(.L_x_4529) ;  /* 0x0000004604a07947 */ /* 0x000fea000b800000 */
[----:B------:R-:W-:-:S13]  /*17080*/  ELECT P6, URZ, PT ;  /* 0x00000000003f782f */ /* 0x000fda00038c0000 */
.L_x_4667:
[----:B------:R-:W-:Y:S05]  /*17090*/  @!P6 BRA `(.L_x_4530) ;  /* 0x0000000000fce947 */ /* 0x000fea0003800000 */
[----:B------:R-:W-:-:S04]  /*170a0*/  ISETP.NE.U32.AND P0, PT, R2, RZ, PT ;  /* 0x000000ff0200720c */ /* 0x000fc80003f05070 */
[----:B------:R-:W-:-:S13]  /*170b0*/  ISETP.NE.AND.EX P0, PT, R3, RZ, PT, P0 ;  /* 0x000000ff0300720c */ /* 0x000fda0003f05300 */
[----:B------:R-:W-:Y:S05]  /*170c0*/  @!P0 BRA `(.L_x_4531) ;  /* 0x0000000000488947 */ /* 0x000fea0003800000 */
[----:B------:R-:W0:Y:S01]  /*170d0*/  LDC R12, c[0x0][0x41c] ;  /* 0x00010700ff0c7b82 */ /* 0x000e220000000800 */
[----:B------:R-:W-:Y:S01]  /*170e0*/  IMAD.MOV.U32 R6, RZ, RZ, R7 ;  /* 0x000000ffff067224 */ /* 0x000fe200078e0007 */
[----:B------:R-:W-:Y:S01]  /*170f0*/  ULDC.64 UR4, c[0x0][0x408] ;  /* 0x0001020000047ab9 */ /* 0x000fe20000000a00 */
[----:B0-----:R-:W-:-:S13]  /*17100*/  ISETP.NE.AND P0, PT, R12, 0x1, PT ;  /* 0x000000010c00780c */ /* 0x001fda0003f05270 */
[----:B------:R-:W0:Y:S02]  /*17110*/  @P0 LDC.64 R10, c[0x0][0x420] ;  /* 0x00010800ff0a0b82 */ /* 0x000e240000000a00 */
        /* <DEDUP_REMOVED lines=13> */
.L_x_4531:
        /* <DEDUP_REMOVED lines=9> */
.L_x_4668:
        /* <DEDUP_REMOVED lines=11> */
.L_x_4533:
        /* <DEDUP_REMOVED lines=22> */
.L_x_4530:
        /* <DEDUP_REMOVED lines=26> */
[----:B0-----:R-:W-:Y:S01]  /*17630*/  MOV R5, 0x10000 ;  /* 0x0001000000057802 */ /* 0x001fe20000000f00 */
        /* <DEDUP_REMOVED lines=28> */
.L_x_4535:
[----:B------:R-:W-:Y:S05]  /*17800*/  BSYNC B0 ;  /* 0x0000000000007941 */ /* 0x000fea0003800000 */
.L_x_4534:
[----:B------:R-:W2:Y:S02]  /*17810*/  LDL.LU R10, [R1+0x2c] ;  /* 0x00002c00010a7983 */ /* 0x000ea40000300800 */
        /* <DEDUP_REMOVED lines=8> */
.L_x_4669:
        /* <DEDUP_REMOVED lines=13> */
.L_x_4670:
        /* <DEDUP_REMOVED lines=11> */
.L_x_4540:
        /* <DEDUP_REMOVED lines=37> */
.L_x_4538:
[----:B------:R-:W-:Y:S05]  /*17c70*/  BSYNC B0 ;  /* 0x0000000000007941 */ /* 0x000fea0003800000 */
.L_x_4537:
        /* <DEDUP_REMOVED lines=26> */
[----:B------:R-:W-:Y:S01]  /*17e20*/  MOV R5, R9 ;  /* 0x0000000900057202 */ /* 0x000fe20000000f00 */
        /* <DEDUP_REMOVED lines=16> */
.L_x_4547:
[----:B-1----:R-:W1:Y:S01]  /*17f30*/  S2R R3, SR_CgaCtaId ;  /* 0x0000000000037919 */ /* 0x002e620000008800 */
[----:B------:R-:W-:-:S04]  /*17f40*/  MOV R2, 0x400 ;  /* 0x0000040000027802 */ /* 0x000fc80000000f00 */
[----:B-1----:R-:W-:Y:S02]  /*17f50*/  LEA R2, R3, R2, 0x18 ;  /* 0x0000000203027211 */ /* 0x002fe400078ec0ff */
[----:B------:R-:W-:-:S03]  /*17f60*/  SHF.L.U32 R3, R12, 0x1f, RZ ;  /* 0x0000001f0c037819 */ /* 0x000fc600000006ff */
[----:B------:R-:W-:-:S04]  /*17f70*/  IMAD R2, R13, 0x8, R2 ;  /* 0x000000080d027824 */ /* 0x000fc800078e0202 */
[----:B------:R-:W1:Y:S02]  /*17f80*/  SYNCS.PHASECHK.TRANS64.TRYWAIT P0, [R2+URZ+0x32440], R3 ;  /* 0x03244003020075a7 */ /* 0x000e64000800017f */
[----:B-1----:R-:W-:Y:S05]  /*17f90*/  @!P0 BRA `(.L_x_4548) ;  /* 0x0000003800408947 */ /* 0x002fea0003800000 */
.L_x_4671:
        /* <DEDUP_REMOVED lines=11> */
.L_x_4549:
[----:B--2---:R-:W2:Y:S01]  /*18050*/  LDL R7, [R1] ;  /* 0x0000000001077983 */ /* 0x004ea20000100800 */
        /* <DEDUP_REMOVED lines=21> */
.L_x_4672:
        /* <DEDUP_REMOVED lines=8> */
.L_x_4551:
        /* <DEDUP_REMOVED lines=34> */
.L_x_4546:
[----:B------:R-:W-:Y:S05]  /*18450*/  BSYNC B2 ;  /* 0x0000000000027941 */ /* 0x000fea0003800000 */
.L_x_4545:
[----:B------:R-:W2:Y:S02]  /*18460*/  LDL.LU R2, [R1+0x20] ;  /* 0x0000200001027983 */ /* 0x000ea40000300800 */
[----:B--2---:R-:W-:-:S07]  /*18470*/  VIADD R5, R2, 0xfffffffd ;  /* 0xfffffffd02057836 */ /* 0x004fce0000000000 */
.L_x_4544:
[----:B------:R-:W-:Y:S05]  /*18480*/  BSYNC B1 ;  /* 0x0000000000017941 */ /* 0x000fea0003800000 */
.L_x_4543:
[----:B------:R-:W-:-:S13]  /*18490*/  ISETP.NE.AND P0, PT, R9, RZ, PT ;  /* 0x000000ff0900720c */ /* 0x000fda0003f05270 */
[----:B------:R-:W-:Y:S05]  /*184a0*/  @!P0 BRA `(.L_x_4542) ;  /* 0x0000000c00888947 */ /* 0x000fea0003800000 */
.L_x_4566:
        /* <DEDUP_REMOVED lines=10> */
[----:B------:R-:W-:Y:S02]  /*18550*/  ISETP.NE.U32.AND P0, PT, RZ, UR46, PT ;  /* 0x0000002eff007c0c */ /* 0x000fe4000bf05070 */
[----:B------:R-:W-:Y:S02]  /*18560*/  MOV R11, R5 ;  /* 0x00000005000b7202 */ /* 0x000fe40000000f00 */
[----:B------:R-:W-:-:S13]  /*18570*/  ISETP.NE.AND.EX P0, PT, RZ, UR47, PT, P0 ;  /* 0x0000002fff007c0c */ /* 0x000fda000bf05300 */
[----:B------:R-:W-:Y:S05]  /*18580*/  @!P0 BRA `(.L_x_4554) ;  /* 0x0000000000408947 */ /* 0x000fea0003800000 */
[----:B------:R-:W1:Y:S02]  /*18590*/  LDC R6, c[0x0][0x41c] ;  /* 0x00010700ff067b82 */ /* 0x000e640000000800 */
[----:B-1----:R-:W-:-:S13]  /*185a0*/  ISETP.NE.AND P0, PT, R6, 0x1, PT ;  /* 0x000000010600780c */ /* 0x002fda0003f05270 */
        /* <DEDUP_REMOVED lines=14> */
.L_x_4554:
[----:B------:R-:W2:Y:S01]  /*18690*/  S2R R3, SR_CgaCtaId ;  /* 0x0000000000037919 */ /* 0x000ea20000008800 */
[----:B------:R-:W-:-:S04]  /*186a0*/  MOV R2, 0x400 ;  /* 0x0000040000027802 */ /* 0x000fc80000000f00 */
[----:B--2---:R-:W-:Y:S02]  /*186b0*/  LEA R2, R3, R2, 0x18 ;  /* 0x0000000203027211 */ /* 0x004fe400078ec0ff */
[----:B------:R-:W-:-:S03]  /*186c0*/  SHF.L.U32 R3, R9, 0x1f, RZ ;  /* 0x0000001f09037819 */ /* 0x000fc600000006ff */
[----:B------:R-:W-:-:S04]  /*186d0*/  IMAD R2, R10, 0x8, R2 ;  /* 0x000000080a027824 */ /* 0x000fc800078e0202 */
[----:B------:R-:W2:Y:S02]  /*186e0*/  SYNCS.PHASECHK.TRANS64.TRYWAIT P0, [R2+URZ+0x32440], R3 ;  /* 0x03244003020075a7 */ /* 0x000ea4000800017f */
[----:B--2---:R-:W-:Y:S05]  /*186f0*/  @!P0 BRA `(.L_x_4555) ;  /* 0x0000003000908947 */ /* 0x004fea0003800000 */
.L_x_4673:
        /* <DEDUP_REMOVED lines=11> */
.L_x_4556:
[----:B0-----:R-:W3:Y:S01]  /*187b0*/  LDL R12, [R1+0x10] ;  /* 0x00001000010c7983 */ /* 0x001ee20000100800 */
[----:B-1----:R-:W-:Y:S01]  /*187c0*/  MOV R7, 0x400 ;  /* 0x0000040000077802 */ /* 0x002fe20000000f00 */
        /* <DEDUP_REMOVED lines=19> */
.L_x_4674:
        /* <DEDUP_REMOVED lines=8> */
.L_x_4558:
        /* <DEDUP_REMOVED lines=33> */
.L_x_4553:
[----:B------:R-:W-:Y:S05]  /*18b90*/  BSYNC B1 ;  /* 0x0000000000017941 */ /* 0x000fea0003800000 */
.L_x_4552:
        /* <DEDUP_REMOVED lines=13> */
[----:B------:R-:W1:Y:S02]  /*18c70*/  LDC R6, c[0x0][0x41c] ;  /* 0x00010700ff067b82 */ /* 0x000e640000000800 */
[----:B-1----:R-:W-:-:S13]  /*18c80*/  ISETP.NE.AND P0, PT, R6, 0x1, PT ;  /* 0x000000010600780c */ /* 0x002fda0003f05270 */
[----:B------:R-:W1:Y:S02]  /*18c90*/  @P0 LDC.64 R2, c[0x0][0x420] ;  /* 0x00010800ff020b82 */ /* 0x000e640000000a00 */
[----:B-1----:R-:W-:Y:S01]  /*18ca0*/  @P0 IMAD.HI.U32 R7, R9, R2, RZ ;  /* 0x0000000209070227 */ /* 0x002fe200078e00ff */
[----:B------:R-:W-:-:S04]  /*18cb0*/  MOV R2, R9 ;  /* 0x0000000900027202 */ /* 0x000fc80000000f00 */
        /* <DEDUP_REMOVED lines=11> */
.L_x_4561:
[----:B------:R-:W2:Y:S01]  /*18d70*/  S2R R3, SR_CgaCtaId ;  /* 0x0000000000037919 */ /* 0x000ea20000008800 */
[----:B------:R-:W-:-:S04]  /*18d80*/  MOV R2, 0x400 ;  /* 0x0000040000027802 */ /* 0x000fc80000000f00 */
[----:B--2---:R-:W-:Y:S02]  /*18d90*/  LEA R2, R3, R2, 0x18 ;  /* 0x0000000203027211 */ /* 0x004fe400078ec0ff */
[----:B------:R-:W-:-:S03]  /*18da0*/  SHF.L.U32 R3, R11, 0x1f, RZ ;  /* 0x0000001f0b037819 */ /* 0x000fc600000006ff */
[----:B------:R-:W-:-:S04]  /*18db0*/  IMAD R2, R12, 0x8, R2 ;  /* 0x000000080c027824 */ /* 0x000fc800078e0202 */
[----:B------:R-:W2:Y:S02]  /*18dc0*/  SYNCS.PHASECHK.TRANS64.TRYWAIT P0, [R2+URZ+0x32440], R3 ;  /* 0x03244003020075a7 */ /* 0x000ea4000800017f */
[----:B--2---:R-:W-:Y:S05]  /*18dd0*/  @!P0 BRA `(.L_x_4562) ;  /* 0x0000002c00008947 */ /* 0x004fea0003800000 */
.L_x_4675:
        /* <DEDUP_REMOVED lines=11> */
.L_x_4563:
[----:B-1----:R-:W3:Y:S01]  /*18e90*/  LDL R7, [R1] ;  /* 0x0000000001077983 */ /* 0x002ee20000100800 */
        /* <DEDUP_REMOVED lines=21> */
.L_x_4676:
        /* <DEDUP_REMOVED lines=8> */
.L_x_4565:
        /* <DEDUP_REMOVED lines=34> */
.L_x_4560:
[----:B------:R-:W-:Y:S05]  /*19290*/  BSYNC B1 ;  /* 0x0000000000017941 */ /* 0x000fea0003800000 */
.L_x_4559:
[C---:B------:R-:W-:Y:S01]  /*192a0*/  ISETP.GT.AND P0, PT, R5.reuse, 0x1, PT ;  /* 0x000000010500780c */ /* 0x040fe20003f04270 */
[----:B------:R-:W-:-:S12]  /*192b0*/  VIADD R5, R5, 0xfffffffe ;  /* 0xfffffffe05057836 */ /* 0x000fd80000000000 */
[----:B------:R-:W-:Y:S05]  /*192c0*/  @P0 BRA `(.L_x_4566) ;  /* 0xfffffff000780947 */ /* 0x000fea000383ffff */
.L_x_4542:
[----:B------:R-:W-:Y:S05]  /*192d0*/  BSYNC B0 ;  /* 0x0000000000007941 */ /* 0x000fea0003800000 */
.L_x_4541:
        /* <DEDUP_REMOVED lines=15> */
[----:B0-----:R-:W1:Y:S01]  /*193d0*/  POPC R5, UR4 ;  /* 0x0000000400057d09 */ /* 0x001e620008000000 */
[----:B--2---:R-:W-:-:S13]  /*193e0*/  ISETP.EQ.U32.AND P0, PT, R4, R7, PT ;  /* 0x000000070400720c */ /* 0x004fda0003f02070 */
[----:B-1----:R-:W2:Y:S01]  /*193f0*/  @P0 ATOMG.E.ADD.STRONG.GPU PT, R3, desc[UR52][R2.64], R5 ;  /* 0x00000005020309a8 */ /* 0x002ea200081ee1f4 */
[----:B------:R-:W0:Y:S02]  /*19400*/  S2R R6, SR_LTMASK ;  /* 0x0000000000067919 */ /* 0x000e240000003900 */
[----:B0-----:R-:W-:-:S04]  /*19410*/  LOP3.LUT R6, R6, UR4, RZ, 0xc0, !PT ;  /* 0x0000000406067c12 */ /* 0x001fc8000f8ec0ff */
[----:B------:R-:W0:Y:S01]  /*19420*/  POPC R7, R6 ;  /* 0x0000000600077309 */ /* 0x000e220000000000 */
[----:B--2---:R-:W0:Y:S02]  /*19430*/  SHFL.IDX PT, R4, R3, R4, 0x1f ;  /* 0x00001f0403047589 */ /* 0x004e2400000e0000 */
[----:B0-----:R-:W-:-:S07]  /*19440*/  IADD3 R16, R4, UR48, R7 ;  /* 0x0000003004107c10 */ /* 0x001fce000fffe007 */
.L_x_4568:
[----:B------:R-:W-:Y:S05]  /*19450*/  BSYNC B0 ;  /* 0x0000000000007941 */ /* 0x000fea0003800000 */
.L_x_4567:
[----:B-1----:R-:W2:Y:S02]  /*19460*/  LDL.LU R2, [R1+0x8] ;  /* 0x0000080001027983 */ /* 0x002ea40000300800 */
[----:B--2---:R-:W-:-:S05]  /*19470*/  LOP3.LUT R2, R2, R0, RZ, 0x3c, !PT ;  /* 0x0000000002027212 */ /* 0x004fca00078e3cff */
[----:B------:R1:W-:Y:S02]  /*19480*/  STL [R1+0x8], R2 ;  /* 0x0000080201007387 */ /* 0x0003e40000100800 */
.L_x_4523:
[----:B------:R-:W-:Y:S05]  /*19490*/  BSYNC B6 ;  /* 0x0000000000067941 */ /* 0x000fea0003800000 */
.L_x_4521:
[----:B------:R-:W-:-:S03]  /*194a0*/  UMOV UR4, 0xffffffff ;  /* 0xffffffff00047882 */ /* 0x000fc60000000000 */
[----:B------:R-:W-:Y:S05]  /*194b0*/  BRA.DIV UR4, `(.L_x_4569) ;  /* 0x0000002604707947 */ /* 0x000fea000b800000 */
[----:B------:R2:W3:Y:S04]  /*194c0*/  SHFL.IDX PT, R4, R16, RZ, 0x1f ;  /* 0x00001fff10047589 */ /* 0x0004e800000e0000 */
[----:B------:R-:W4:Y:S02]  /*194d0*/  SHFL.IDX PT, R16, R16, 0x1, 0x1f ;  /* 0x00201f0010107f89 */ /* 0x000f2400000e0000 */
.L_x_4680:
[----:B------:R-:W5:Y:S01]  /*194e0*/  S2R R0, SR_TID.X ;  /* 0x0000000000007919 */ /* 0x000f620000002100 */
[----:B------:R-:W-:Y:S01]  /*194f0*/  ULDC UR4, c[0x0][0xd14] ;  /* 0x0003450000047ab9 */ /* 0x000fe20000000800 */
[----:B------:R-:W-:Y:S01]  /*19500*/  BSSY B0, `(.L_x_4570) ;  /* 0x000000b000007945 */ /* 0x000fe20003800000 */
[----:B------:R-:W-:Y:S01]  /*19510*/  IMAD.MOV.U32 R17, RZ, RZ, RZ ;  /* 0x000000ffff117224 */ /* 0x000fe200078e00ff */
[----:B-----5:R-:W-:Y:S02]  /*19520*/  LOP3.LUT R7, R0, 0x1f, RZ, 0xc0, !PT ;  /* 0x0000001f00077812 */ /* 0x020fe400078ec0ff */
[----:B------:R-:W-:Y:S02]  /*19530*/  MOV R0, UR4 ;  /* 0x0000000400007c02 */ /* 0x000fe40008000f00 */
[C---:B------:R-:W-:Y:S01]  /*19540*/  ISETP.NE.AND P0, PT, R7.reuse, 0x1f, PT ;  /* 0x0000001f0700780c */ /* 0x040fe20003f05270 */
[----:B0-----:R-:W-:-:S05]  /*19550*/  IMAD.IADD R5, R7, 0x1, R19 ;  /* 0x0000000107057824 */ /* 0x001fca00078e0213 */
[----:B------:R-:W-:-:S13]  /*19560*/  ISETP.GE.OR P0, PT, R5, R0, !P0 ;  /* 0x000000000500720c */ /* 0x000fda0004706670 */
[----:B------:R-:W-:Y:S05]  /*19570*/  @P0 BRA `(.L_x_4571) ;  /* 0x00000000000c0947 */ /* 0x000fea0003800000 */
[----:B-1----:R-:W0:Y:S02]  /*19580*/  LDC.64 R2, c[0x0][0xd58] ;  /* 0x00035600ff027b82 */ /* 0x002e240000000a00 */
[----:B0-----:R-:W-:-:S05]  /*19590*/  IMAD.WIDE R2, R5, 0x4, R2 ;  /* 0x0000000405027825 */ /* 0x001fca00078e0202 */
[----:B------:R0:W5:Y:S02]  /*195a0*/  LDG.E R17, desc[UR52][R2.64] ;  /* 0x0000003402117981 */ /* 0x000164000c1e1900 */
.L_x_4571:
[----:B------:R-:W-:Y:S05]  /*195b0*/  BSYNC B0 ;  /* 0x0000000000007941 */ /* 0x000fea0003800000 */
.L_x_4570:
        /* <DEDUP_REMOVED lines=21> */
[----:B-1----:R-:W-:-:S05]  /*19710*/  IMAD.IADD R2, R6, 0x1, R7 ;  /* 0x0000000106027824 */ /* 0x002fca00078e0207 */
[----:B------:R0:W1:Y:S02]  /*19720*/  SHFL.IDX PT, R14, R2, 0x1f, 0x1f ;  /* 0x03e01f00020e7f89 */ /* 0x00006400000e0000 */
.L_x_4688:
[----:B------:R-:W-:Y:S02]  /*19730*/  ULDC UR4, c[0x0][0xd10] ;  /* 0x0003440000047ab9 */ /* 0x000fe40000000800 */
[----:B------:R-:W-:-:S04]  /*19740*/  IMAD.U32 R5, RZ, RZ, UR4 ;  /* 0x00000004ff057e24 */ /* 0x000fc8000f8e00ff */
[----:B-1----:R-:W-:-:S04]  /*19750*/  IMAD R3, R14, R5, RZ ;  /* 0x000000050e037224 */ /* 0x002fc800078e02ff */
[----:B--2-4-:R-:W-:-:S05]  /*19760*/  IMAD.IADD R16, R16, 0x1, R3 ;  /* 0x0000000110107824 */ /* 0x014fca00078e0203 */
[----:B---3--:R-:W-:-:S13]  /*19770*/  ISETP.GT.AND P0, PT, R16, R4, PT ;  /* 0x000000041000720c */ /* 0x008fda0003f04270 */
[----:B------:R-:W-:Y:S05]  /*19780*/  @P0 BRA `(.L_x_4573) ;  /* 0x0000000000b40947 */ /* 0x000fea0003800000 */
[----:B------:R-:W1:Y:S02]  /*19790*/  LDC R0, c[0x0][0xd14] ;  /* 0x00034500ff007b82 */ /* 0x000e640000000800 */
.L_x_4578:
[----:B------:R-:W-:-:S04]  /*197a0*/  IADD3 R19, R19, 0x1f, RZ ;  /* 0x0000001f13137810 */ /* 0x000fc80007ffe0ff */
        /* <DEDUP_REMOVED lines=13> */
.L_x_4576:
[----:B------:R-:W-:Y:S05]  /*19880*/  BSYNC B0 ;  /* 0x0000000000007941 */ /* 0x000fea0003800000 */
.L_x_4575:
[----:B------:R-:W-:-:S03]  /*19890*/  UMOV UR4, 0xffffffff ;  /* 0xffffffff00047882 */ /* 0x000fc60000000000 */
[----:B------:R-:W-:Y:S05]  /*198a0*/  BRA.DIV UR4, `(.L_x_4577) ;  /* 0x0000002604907947 */ /* 0x000fea000b800000 */
[----:B-----5:R-:W1:Y:S01]  /*198b0*/  SHFL.UP PT, R14, R17, 0x1, RZ ;  /* 0x04200000110e7989 */ /* 0x020e6200000e00ff */
[C---:B------:R-:W-:Y:S02]  /*198c0*/  ISETP.NE.AND P0, PT, R7.reuse, RZ, PT ;  /* 0x000000ff0700720c */ /* 0x040fe40003f05270 */
[C---:B------:R-:W-:Y:S02]  /*198d0*/  ISETP.GE.U32.AND P1, PT, R7.reuse, 0x2, PT ;  /* 0x000000020700780c */ /* 0x040fe40003f26070 */
[----:B-1----:R-:W-:Y:S02]  /*198e0*/  SEL R14, R14, RZ, P0 ;  /* 0x000000ff0e0e7207 */ /* 0x002fe40000000000 */
[----:B------:R-:W-:-:S03]  /*198f0*/  ISETP.GE.U32.AND P0, PT, R7, 0x4, PT ;  /* 0x000000040700780c */ /* 0x000fc60003f06070 */
[----:B------:R-:W-:-:S05]  /*19900*/  IMAD.IADD R13, R17, 0x1, R14 ;  /* 0x00000001110d7824 */ /* 0x000fca00078e020e */
        /* <DEDUP_REMOVED lines=15> */
.L_x_4696:
[----:B------:R-:W-:Y:S02]  /*19a00*/  ULDC UR4, c[0x0][0xd10] ;  /* 0x0003440000047ab9 */ /* 0x000fe40000000800 */
[----:B------:R-:W-:-:S04]  /*19a10*/  IMAD.U32 R5, RZ, RZ, UR4 ;  /* 0x00000004ff057e24 */ /* 0x000fc8000f8e00ff */
[----:B-1----:R-:W-:-:S05]  /*19a20*/  IMAD R3, R14, R5, RZ ;  /* 0x000000050e037224 */ /* 0x002fca00078e02ff */
[----:B------:R-:W-:-:S04]  /*19a30*/  IADD3 R16, R3, R16, RZ ;  /* 0x0000001003107210 */ /* 0x000fc80007ffe0ff */
[----:B------:R-:W-:-:S13]  /*19a40*/  ISETP.GT.AND P0, PT, R16, R4, PT ;  /* 0x000000041000720c */ /* 0x000fda0003f04270 */
[----:B------:R-:W-:Y:S05]  /*19a50*/  @!P0 BRA `(.L_x_4578) ;  /* 0xfffffffc00508947 */ /* 0x000fea000383ffff */
.L_x_4573:
        /* <DEDUP_REMOVED lines=8> */
.L_x_4700:
[----:B------:R-:W-:Y:S01]  /*19ae0*/  ISETP.NE.AND P0, PT, R3, RZ, PT ;  /* 0x000000ff0300720c */ /* 0x000fe20003f05270 */
[----:B------:R-:W-:-:S12]  /*19af0*/  IMAD.MOV.U32 R7, RZ, RZ, RZ ;  /* 0x000000ffff077224 */ /* 0x000fd800078e00ff */
[----:B------:R-:W-:Y:S05]  /*19b00*/  @!P0 BRA `(.L_x_4580) ;  /* 0x0000000000108947 */ /* 0x000fea0003800000 */
[----:B------:R-:W-:Y:S01]  /*19b10*/  UMOV UR4, 0xffffffff ;  /* 0xffffffff00047882 */ /* 0x000fe20000000000 */
[----:B------:R-:W-:Y:S02]  /*19b20*/  VIADD R12, R6, 0xffffffff ;  /* 0xffffffff060c7836 */ /* 0x000fe40000000000 */
[----:B------:R-:W-:Y:S05]  /*19b30*/  BRA.DIV UR4, `(.L_x_4581) ;  /* 0x0000002a04047947 */ /* 0x000fea000b800000 */
[----:B------:R3:W4:Y:S02]  /*19b40*/  SHFL.IDX PT, R7, R2, R12, 0x1f ;  /* 0x00001f0c02077589 */ /* 0x00072400000e0000 */
.L_x_4580:
[----:B0--3--:R-:W0:Y:S01]  /*19b50*/  LDC.64 R2, c[0x0][0xd68] ;  /* 0x00035a00ff027b82 */ /* 0x009e220000000a00 */
[----:B------:R-:W-:-:S04]  /*19b60*/  IMAD.IADD R19, R6, 0x1, R19 ;  /* 0x0000000106137824 */ /* 0x000fc800078e0213 */
[----:B0-----:R-:W-:-:S05]  /*19b70*/  IMAD.WIDE R2, R19, 0x4, R2 ;  /* 0x0000000413027825 */ /* 0x001fca00078e0202 */
[----:B------:R-:W1:Y:S01]  /*19b80*/  LDG.E R9, desc[UR52][R2.64] ;  /* 0x0000003402097981 */ /* 0x000e62000c1e1900 */
[----:B----4-:R-:W-:-:S04]  /*19b90*/  IMAD R16, R7, R5, R16 ;  /* 0x0000000507107224 */ /* 0x010fc800078e0210 */
[----:B------:R-:W-:Y:S02]  /*19ba0*/  IMAD.IADD R7, R4, 0x1, -R16 ;  /* 0x0000000104077824 */ /* 0x000fe400078e0a10 */
[----:B-12---:R-:W-:-:S05]  /*19bb0*/  IMAD R6, R17, R9, RZ ;  /* 0x0000000911067224 */ /* 0x006fca00078e02ff */
        /* <DEDUP_REMOVED lines=11> */
[----:B------:R-:W-:Y:S01]  /*19c70*/  IMAD.HI.U32 R10, R10, R3, RZ ;  /* 0x000000030a0a7227 */ /* 0x000fe200078e00ff */
[----:B------:R-:W-:-:S05]  /*19c80*/  IADD3 R2, RZ, -R2, RZ ;  /* 0x80000002ff027210 */ /* 0x000fca0007ffe0ff */
        /* <DEDUP_REMOVED lines=22> */
[----:B0-----:R-:W-:-:S05]  /*19df0*/  IADD3 R2, RZ, -R3, RZ ;  /* 0x80000003ff027210 */ /* 0x001fca0007ffe0ff */
        /* <DEDUP_REMOVED lines=24> */
.L_x_4574:
[----:B------:R-:W-:Y:S01]  /*19f80*/  UMOV UR4, URZ ;  /* 0x0000003f00047c82 */ /* 0x000fe20008000000 */
[----:B------:R-:W-:Y:S01]  /*19f90*/  UMOV UR5, URZ ;  /* 0x0000003f00057c82 */ /* 0x000fe20008000000 */
[----:B------:R-:W-:Y:S01]  /*19fa0*/  ULDC UR6, c[0x0][0xd14] ;  /* 0x0003450000067ab9 */ /* 0x000fe20000000800 */
[----:B------:R-:W-:Y:S02]  /*19fb0*/  IMAD.MOV.U32 R16, RZ, RZ, R4 ;  /* 0x000000ffff107224 */ /* 0x000fe400078e0004 */
[----:B------:R-:W-:Y:S02]  /*19fc0*/  IMAD.U32 R17, RZ, RZ, UR4 ;  /* 0x00000004ff117e24 */ /* 0x000fe4000f8e00ff */
[----:B------:R-:W-:Y:S02]  /*19fd0*/  IMAD.U32 R18, RZ, RZ, UR5 ;  /* 0x00000005ff127e24 */ /* 0x000fe4000f8e00ff */
[----:B------:R-:W-:-:S07]  /*19fe0*/  IMAD.U32 R19, RZ, RZ, UR6 ;  /* 0x00000006ff137e24 */ /* 0x000fce000f8e00ff */
.L_x_4582:
        /* <DEDUP_REMOVED lines=12> */
.L_x_4499:
[----:B-1----:R-:W3:Y:S01]  /*1a0b0*/  LDL.LU R0, [R1+0x2c] ;  /* 0x00002c0001007983 */ /* 0x002ee20000300800 */
        /* <DEDUP_REMOVED lines=10> */
.L_x_4703:
[----:B------:R-:W-:-:S03]  /*1a160*/  UMOV UR4, 0xffffffff ;  /* 0xffffffff00047882 */ /* 0x000fc60000000000 */
[----:B------:R-:W-:Y:S05]  /*1a170*/  BRA.DIV UR4, `(.L_x_4585) ;  /* 0x0000002204b07947 */ /* 0x000fea000b800000 */
[----:B------:R-:W2:Y:S02]  /*1a180*/  S2R R2, SR_TID.X ;  /* 0x0000000000027919 */ /* 0x000ea40000002100 */
[----:B--2---:R-:W-:-:S04]  /*1a190*/  SHF.R.U32.HI R2, RZ, 0x5, R2 ;  /* 0x00000005ff027819 */ /* 0x004fc80000011602 */
[----:B------:R-:W-:-:S05]  /*1a1a0*/  LOP3.LUT R2, R2, 0x3, RZ, 0xc0, !PT ;  /* 0x0000000302027812 */ /* 0x000fca00078ec0ff */
[----:B------:R2:W3:Y:S02]  /*1a1b0*/  SHFL.IDX PT, R14, R2, RZ, 0x1f ;  /* 0x00001fff020e7589 */ /* 0x0004e400000e0000 */
.L_x_4706:
[----:B---3--:R-:W-:-:S13]  /*1a1c0*/  ISETP.NE.AND P0, PT, R14, RZ, PT ;  /* 0x000000ff0e00720c */ /* 0x008fda0003f05270 */
[----:B------:R-:W-:Y:S05]  /*1a1d0*/  @P0 BRA `(.L_x_4335) ;  /* 0x0000000000940947 */ /* 0x000fea0003800000 */
[----:B------:R-:W-:-:S03]  /*1a1e0*/  UMOV UR4, 0xffffffff ;  /* 0xffffffff00047882 */ /* 0x000fc60000000000 */
[----:B------:R-:W-:Y:S05]  /*1a1f0*/  BRA.DIV UR4, `(.L_x_4586) ;  /* 0x0000002204c47947 */ /* 0x000fea000b800000 */
[----:B------:R-:W-:-:S13]  /*1a200*/  ELECT P6, URZ, PT ;  /* 0x00000000003f782f */ /* 0x000fda00038c0000 */
.L_x_4709:
[----:B------:R-:W-:Y:S05]  /*1a210*/  @!P6 BRA `(.L_x_4335) ;  /* 0x000000000084e947 */ /* 0x000fea0003800000 */
[----:B--2---:R-:W2:Y:S02]  /*1a220*/  LDL.LU R2, [R1+0x34] ;  /* 0x0000340001027983 */ /* 0x004ea40000300800 */
[----:B--2---:R-:W-:-:S04]  /*1a230*/  LOP3.LUT R2, R2, 0x2, RZ, 0xfc, !PT ;  /* 0x0000000202027812 */ /* 0x004fc800078efcff */
[----:B------:R-:W-:-:S13]  /*1a240*/  ISETP.NE.AND P2, PT, R2, 0x3, PT ;  /* 0x000000030200780c */ /* 0x000fda0003f45270 */
[----:B------:R-:W-:Y:S05]  /*1a250*/  @!P2 BRA `(.L_x_4587) ;  /* 0x000000000004a947 */ /* 0x000fea0003800000 */
[----:B------:R-:W-:Y:S01]  /*1a260*/  BPT.TRAP 0x1 ;  /* 0x000000040000795c */ /* 0x000fe20000300000 */
.L_x_4587:
[----:B-1----:R-:W2:Y:S04]  /*1a270*/  LDL R3, [R1] ;  /* 0x0000000001037983 */ /* 0x002ea80000100800 */
[----:B------:R-:W3:Y:S01]  /*1a280*/  LDL.LU R7, [R1+0x8] ;  /* 0x0000080001077983 */ /* 0x000ee20000300800 */
[----:B------:R-:W-:-:S04]  /*1a290*/  VIADD R2, R0, 0x32440 ;  /* 0x0003244000027836 */ /* 0x000fc80000000000 */
[C---:B--2---:R-:W-:Y:S01]  /*1a2a0*/  IMAD R6, R3.reuse, 0x8, R2 ;  /* 0x0000000803067824 */ /* 0x044fe200078e0202 */
[----:B------:R-:W-:Y:S02]  /*1a2b0*/  IADD3 R3, R3, 0x1, RZ ;  /* 0x0000000103037810 */ /* 0x000fe40007ffe0ff */
[----:B---3--:R-:W-:Y:S02]  /*1a2c0*/  SHF.L.U32 R5, R7, 0x1f, RZ ;  /* 0x0000001f07057819 */ /* 0x008fe400000006ff */
[C---:B------:R-:W-:Y:S02]  /*1a2d0*/  ISETP.NE.AND P1, PT, R3.reuse, 0x2, PT ;  /* 0x000000020300780c */ /* 0x040fe40003f25270 */
[----:B------:R-:W1:Y:S02]  /*1a2e0*/  SYNCS.PHASECHK.TRANS64.TRYWAIT P0, [R6+URZ], R5 ;  /* 0x00000005060075a7 */ /* 0x000e64000800017f */
[----:B------:R-:W-:Y:S02]  /*1a2f0*/  SEL R4, RZ, 0x1, P1 ;  /* 0x00000001ff047807 */ /* 0x000fe40000800000 */
[----:B------:R-:W-:-:S02]  /*1a300*/  SEL R3, R3, RZ, P1 ;  /* 0x000000ff03037207 */ /* 0x000fc40000800000 */
[----:B------:R-:W-:-:S03]  /*1a310*/  LOP3.LUT R4, R7, R4, RZ, 0x3c, !PT ;  /* 0x0000000407047212 */ /* 0x000fc600078e3cff */
[----:B------:R-:W-:Y:S01]  /*1a320*/  IMAD R7, R3, 0x8, R2 ;  /* 0x0000000803077824 */ /* 0x000fe200078e0202 */
[----:B------:R-:W-:Y:S01]  /*1a330*/  SHF.L.U32 R2, R4, 0x1f, RZ ;  /* 0x0000001f04027819 */ /* 0x000fe200000006ff */
[----:B-1----:R-:W-:Y:S06]  /*1a340*/  @!P0 BRA `(.L_x_4588) ;  /* 0x0000002000908947 */ /* 0x002fec0003800000 */
.L_x_4710:
[----:B------:R-:W2:Y:S02]  /*1a350*/  SYNCS.PHASECHK.TRANS64.TRYWAIT P0, [R7+URZ], R2 ;  /* 0x00000002070075a7 */ /* 0x000ea4000800017f */
[----:B--2---:R-:W-:Y:S05]  /*1a360*/  @!P0 BRA `(.L_x_4589) ;  /* 0x00000020009c8947 */ /* 0x004fea0003800000 */
.L_x_4711:
[----:B------:R-:W-:Y:S05]  /*1a370*/  @!P2 BRA `(.L_x_4590) ;  /* 0x000000000004a947 */ /* 0x000fea0003800000 */
[----:B------:R-:W-:Y:S01]  /*1a380*/  BPT.TRAP 0x1 ;  /* 0x000000040000795c */ /* 0x000fe20000300000 */
.L_x_4590:
[----:B------:R-:W3:Y:S01]  /*1a390*/  LDL.LU R4, [R1] ;  /* 0x0000000001047983 */ /* 0x000ee20000300800 */
[----:B------:R-:W-:-:S04]  /*1a3a0*/  VIADD R0, R0, 0x32460 ;  /* 0x0003246000007836 */ /* 0x000fc80000000000 */
[----:B---3--:R-:W-:-:S04]  /*1a3b0*/  IMAD R4, R4, 0x8, R0 ;  /* 0x0000000804047824 */ /* 0x008fc800078e0200 */
[----:B------:R-:W3:Y:S02]  /*1a3c0*/  SYNCS.PHASECHK.TRANS64.TRYWAIT P0, [R4+URZ], R5 ;  /* 0x00000005040075a7 */ /* 0x000ee4000800017f */
[----:B---3--:R-:W-:Y:S05]  /*1a3d0*/  @!P0 BRA `(.L_x_4591) ;  /* 0x0000002000948947 */ /* 0x008fea0003800000 */
.L_x_4712:
[----:B------:R-:W-:-:S07]  /*1a3e0*/  IMAD R3, R3, 0x8, R0 ;  /* 0x0000000803037824 */ /* 0x000fce00078e0200 */
.L_x_4592:
[----:B----4-:R4:W0:Y:S02]  /*1a3f0*/  SYNCS.PHASECHK.TRANS64.TRYWAIT P0, [R3+URZ], R2 ;  /* 0x00000002030075a7 */ /* 0x010824000800017f */
[----:B0-----:R-:W-:Y:S05]  /*1a400*/  @!P0 NANOSLEEP.SYNCS 0x989680 ;  /* 0x009896800000895d */ /* 0x001fea0003900000 */
[----:B------:R-:W0:Y:S02]  /*1a410*/  @!P0 SYNCS.PHASECHK.TRANS64 P0, [R3+URZ], R2 ;  /* 0x00000002030085a7 */ /* 0x000e24000800007f */
[----:B0-----:R-:W-:Y:S05]  /*1a420*/  @!P0 BRA `(.L_x_4592) ;  /* 0xfffffffc00f08947 */ /* 0x001fea000383ffff */
.L_x_4335:
[----:B------:R-:W-:Y:S05]  /*1a430*/  BSYNC B7 ;  /* 0x0000000000077941 */ /* 0x000fea0003800000 */
.L_x_4332:
[----:B------:R-:W-:Y:S05]  /*1a440*/  EXIT ;  /* 0x000000000000794d */ /* 0x000fea0003800000 */
.L_x_4353:
[----:B0-----:R0:W1:Y:S02]  /*1a450*/  SYNCS.PHASECHK.TRANS64.TRYWAIT P6, [R90+URZ+0x32490], R111 ;  /* 0x0324906f5a0075a7 */ /* 0x00106400080c017f */
[----:B-1----:R-:W-:Y:S05]  /*1a460*/  @!P6 NANOSLEEP.SYNCS 0x989680 ;  /* 0x009896800000e95d */ /* 0x002fea0003900000 */
[----:B------:R-:W1:Y:S02]  /*1a470*/  @!P6 SYNCS.PHASECHK.TRANS64 P6, [R90+URZ+0x32490], R111 ;  /* 0x0324906f5a00e5a7 */ /* 0x000e6400080c007f */
[----:B-1----:R-:W-:Y:S05]  /*1a480*/  @!P6 BRA `(.L_x_4353) ;  /* 0xfffffffc00f0e947 */ /* 0x002fea000383ffff */
[----:B------:R-:W-:Y:S05]  /*1a490*/  BRA `(.L_x_4593) ;  /* 0xfffffe8800547947 */ /* 0x000fea000383ffff */
.L_x_4371:
[----:B0-----:R0:W1:Y:S02]  /*1a4a0*/  SYNCS.PHASECHK.TRANS64.TRYWAIT P5, [R90+URZ+0x32490], R111 ;  /* 0x0324906f5a0075a7 */ /* 0x00106400080a017f */
[----:B-1----:R-:W-:Y:S05]  /*1a4b0*/  @!P5 NANOSLEEP.SYNCS 0x989680 ;  /* 0x009896800000d95d */ /* 0x002fea0003900000 */
[----:B------:R-:W1:Y:S02]  /*1a4c0*/  @!P5 SYNCS.PHASECHK.TRANS64 P5, [R90+URZ+0x32490], R111 ;  /* 0x0324906f5a00d5a7 */ /* 0x000e6400080a007f */
[----:B-1----:R-:W-:Y:S05]  /*1a4d0*/  @!P5 BRA `(.L_x_4371) ;  /* 0xfffffffc00f0d947 */ /* 0x002fea000383ffff */
[----:B------:R-:W-:Y:S05]  /*1a4e0*/  BRA `(.L_x_4594) ;  /* 0xfffffe9800a07947 */ /* 0x000fea000383ffff */
.L_x_4380:
[----:B0-----:R0:W1:Y:S02]  /*1a4f0*/  SYNCS.PHASECHK.TRANS64.TRYWAIT P4, [R90+URZ+0x32490], R111 ;  /* 0x0324906f5a0075a7 */ /* 0x001064000808017f */
[----:B-1----:R-:W-:Y:S05]  /*1a500*/  @!P4 NANOSLEEP.SYNCS 0x989680 ;  /* 0x009896800000c95d */ /* 0x002fea0003900000 */
[----:B------:R-:W1:Y:S02]  /*1a510*/  @!P4 SYNCS.PHASECHK.TRANS64 P4, [R90+URZ+0x32490], R111 ;  /* 0x0324906f5a00c5a7 */ /* 0x000e64000808007f */
[----:B-1----:R-:W-:Y:S05]  /*1a520*/  @!P4 BRA `(.L_x_4380) ;  /* 0xfffffffc00f0c947 */ /* 0x002fea000383ffff */
[----:B------:R-:W-:Y:S05]  /*1a530*/  BRA `(.L_x_4595) ;  /* 0xfffffea800b07947 */ /* 0x000fea000383ffff */
.L_x_4386:
[----:B-1----:R1:W2:Y:S02]  /*1a540*/  SYNCS.PHASECHK.TRANS64.TRYWAIT P3, [R90+URZ+0x324b0], R111 ;  /* 0x0324b06f5a0075a7 */ /* 0x0022a4000806017f */
[----:B--2---:R-:W-:Y:S05]  /*1a550*/  @!P3 NANOSLEEP.SYNCS 0x989680 ;  /* 0x009896800000b95d */ /* 0x004fea0003900000 */
[----:B------:R-:W2:Y:S02]  /*1a560*/  @!P3 SYNCS.PHASECHK.TRANS64 P3, [R90+URZ+0x324b0], R111 ;  /* 0x0324b06f5a00b5a7 */ /* 0x000ea4000806007f */
[----:B--2---:R-:W-:Y:S05]  /*1a570*/  @!P3 BRA `(.L_x_4386) ;  /* 0xfffffffc00f0b947 */ /* 0x004fea000383ffff */
[----:B------:R-:W-:Y:S05]  /*1a580*/  BRA `(.L_x_4596) ;  /* 0xfffffeac00447947 */ /* 0x000fea000383ffff */
.L_x_4394:
[----:B------:R-:W0:Y:S01]  /*1a590*/  S2R R6, SR_TID.X ;  /* 0x0000000000067919 */ /* 0x000e220000002100 */
[----:B------:R-:W-:Y:S01]  /*1a5a0*/  BSSY B0, `(.L_x_4597) ;  /* 0x000000c000007945 */ /* 0x000fe20003800000 */
[----:B------:R-:W-:Y:S01]  /*1a5b0*/  IMAD.MOV.U32 R12, RZ, RZ, RZ ;  /* 0x000000ffff0c7224 */ /* 0x000fe200078e00ff */
[----:B------:R-:W-:Y:S01]  /*1a5c0*/  MOV R15, 0xffffffff ;  /* 0xffffffff000f7802 */ /* 0x000fe20000000f00 */
[----:B------:R-:W-:Y:S02]  /*1a5d0*/  IMAD.MOV.U32 R11, RZ, RZ, 0x1f ;  /* 0x0000001fff0b7424 */ /* 0x000fe400078e00ff */
[----:B0-----:R-:W-:-:S05]  /*1a5e0*/  VIADD R7, R6, 0xffffff80 ;  /* 0xffffff8006077836 */ /* 0x001fca0000000000 */
[----:B------:R-:W-:-:S04]  /*1a5f0*/  SHF.R.S32.HI R6, RZ, 0x1f, R7 ;  /* 0x0000001fff067819 */ /* 0x000fc80000011407 */
[----:B------:R-:W-:-:S04]  /*1a600*/  LEA.HI R6, R6, R7, RZ, 0x7 ;  /* 0x0000000706067211 */ /* 0x000fc800078f38ff */
[----:B------:R-:W-:-:S05]  /*1a610*/  SHF.R.S32.HI R6, RZ, 0x7, R6 ;  /* 0x00000007ff067819 */ /* 0x000fca0000011406 */
[----:B------:R-:W-:-:S07]  /*1a620*/  IMAD.MOV.U32 R13, RZ, RZ, R6 ;  /* 0x000000ffff0d7224 */ /* 0x000fce00078e0006 */
[----:B-----5:R-:W-:Y:S05]  /*1a630*/  WARPSYNC.COLLECTIVE R15, `(.L_x_4598) ;  /* 0x000000000f087348 */ /* 0x020fea0003c00000 */
[----:B------:R0:W1:Y:S02]  /*1a640*/  SHFL.IDX P6, R14, R13, R12, R11 ;  /* 0x0000000c0d0e7389 */ /* 0x00006400000c000b */
[----:B01---5:R-:W-:Y:S01]  /*1a650*/  ENDCOLLECTIVE ;  /* 0x000000000000791b */ /* 0x023fe20003800000 */
.L_x_4598:
[----:B------:R-:W-:Y:S05]  /*1a660*/  BSYNC B0 ;  /* 0x0000000000007941 */ /* 0x000fea0003800000 */
.L_x_4597:
[----:B------:R-:W-:Y:S05]  /*1a670*/  BRA `(.L_x_4599) ;  /* 0xfffffeb400e87947 */ /* 0x000fea000383ffff */
.L_x_4410:
        /* <DEDUP_REMOVED lines=8> */
.L_x_4601:
[----:B------:R-:W-:Y:S05]  /*1a700*/  BSYNC B1 ;  /* 0x0000000000017941 */ /* 0x000fea0003800000 */
.L_x_4600:
[----:B------:R-:W-:Y:S05]  /*1a710*/  BRA `(.L_x_4602) ;  /* 0xfffffec4006c7947 */ /* 0x000fea000383ffff */
.L_x_4411:
        /* <DEDUP_REMOVED lines=8> */
.L_x_4604:
[----:B------:R-:W-:Y:S05]  /*1a7a0*/  BSYNC B1 ;  /* 0x0000000000017941 */ /* 0x000fea0003800000 */
.L_x_4603:
[----:B------:R-:W-:Y:S05]  /*1a7b0*/  BRA `(.L_x_4605) ;  /* 0xfffffec4004c7947 */ /* 0x000fea000383ffff */
.L_x_4412:
[----:B------:R-:W-:Y:S01]  /*1a7c0*/  BSSY B1, `(.L_x_4606) ;  /* 0x0000008000017945 */ /* 0x000fe20003800000 */
[----:B------:R-:W-:Y:S01]  /*1a7d0*/  MOV R13, R3 ;  /* 0x00000003000d7202 */ /* 0x000fe20000000f00 */
[----:B------:R-:W-:Y:S02]  /*1a7e0*/  IMAD.MOV.U32 R12, RZ, RZ, RZ ;  /* 0x000000ffff0c7224 */ /* 0x000fe400078e00ff */
[----:B------:R-:W-:Y:S02]  /*1a7f0*/  IMAD.MOV.U32 R11, RZ, RZ, 0x1c1f ;  /* 0x00001c1fff0b7424 */ /* 0x000fe400078e00ff */
[----:B------:R-:W-:-:S07]  /*1a800*/  IMAD.MOV.U32 R15, RZ, RZ, -0x1 ;  /* 0xffffffffff0f7424 */ /* 0x000fce00078e00ff */
[----:B-----5:R-:W-:Y:S05]  /*1a810*/  WARPSYNC.COLLECTIVE R15, `(.L_x_4607) ;  /* 0x000000000f087348 */ /* 0x020fea0003c00000 */
[----:B------:R0:W1:Y:S02]  /*1a820*/  SHFL.IDX P6, R14, R13, R12, R11 ;  /* 0x0000000c0d0e7389 */ /* 0x00006400000c000b */
[----:B01---5:R-:W-:Y:S01]  /*1a830*/  ENDCOLLECTIVE ;  /* 0x000000000000791b */ /* 0x023fe20003800000 */
.L_x_4607:
[----:B------:R-:W-:Y:S05]  /*1a840*/  BSYNC B1 ;  /* 0x0000000000017941 */ /* 0x000fea0003800000 */
.L_x_4606:
[----:B------:R-:W-:Y:S05]  /*1a850*/  BRA `(.L_x_4608) ;  /* 0xfffffec4002c7947 */ /* 0x000fea000383ffff */
.L_x_4413:
        /* <DEDUP_REMOVED lines=8> */
.L_x_4610:
[----:B------:R-:W-:Y:S05]  /*1a8e0*/  BSYNC B1 ;  /* 0x0000000000017941 */ /* 0x000fea0003800000 */
.L_x_4609:
[----:B------:R-:W-:Y:S05]  /*1a8f0*/  BRA `(.L_x_4611) ;  /* 0xfffffec4000c7947 */ /* 0x000fea000383ffff */
.L_x_4414:
[----:B------:R-:W-:Y:S01]  /*1a900*/  BSSY B1, `(.L_x_4612) ;  /* 0x0000008000017945 */ /* 0x000fe20003800000 */
[----:B------:R-:W-:Y:S01]  /*1a910*/  IMAD.MOV.U32 R13, RZ, RZ, R5 ;  /* 0x000000ffff0d7224 */ /* 0x000fe200078e0005 */
[----:B------:R-:W-:Y:S01]  /*1a920*/  MOV R12, 0x1 ;  /* 0x00000001000c7802 */ /* 0x000fe20000000f00 */
[----:B------:R-:W-:Y:S02]  /*1a930*/  IMAD.MOV.U32 R11, RZ, RZ, 0x1c1f ;  /* 0x00001c1fff0b7424 */ /* 0x000fe400078e00ff */
[----:B------:R-:W-:-:S07]  /*1a940*/  IMAD.MOV.U32 R15, RZ, RZ, -0x1 ;  /* 0xffffffffff0f7424 */ /* 0x000fce00078e00ff */
[----:B-----5:R-:W-:Y:S05]  /*1a950*/  WARPSYNC.COLLECTIVE R15, `(.L_x_4613) ;  /* 0x000000000f087348 */ /* 0x020fea0003c00000 */
[----:B------:R0:W1:Y:S02]  /*1a960*/  SHFL.IDX P6, R14, R13, R12, R11 ;  /* 0x0000000c0d0e7389 */ /* 0x00006400000c000b */
[----:B01---5:R-:W-:Y:S01]  /*1a970*/  ENDCOLLECTIVE ;  /* 0x000000000000791b */ /* 0x023fe20003800000 */
.L_x_4613:
[----:B------:R-:W-:Y:S05]  /*1a980*/  BSYNC B1 ;  /* 0x0000000000017941 */ /* 0x000fea0003800000 */
.L_x_4612:
[----:B------:R-:W-:Y:S05]  /*1a990*/  BRA `(.L_x_4614) ;  /* 0xfffffec000ec7947 */ /* 0x000fea000383ffff */
.L_x_4415:
        /* <DEDUP_REMOVED lines=8> */
.L_x_4616:
[----:B------:R-:W-:Y:S05]  /*1aa20*/  BSYNC B1 ;  /* 0x0000000000017941 */ /* 0x000fea0003800000 */
.L_x_4615:
[----:B------:R-:W-:Y:S05]  /*1aa30*/  BRA `(.L_x_4617) ;  /* 0xfffffec000cc7947 */ /* 0x000fea000383ffff */
.L_x_4416:
        /* <DEDUP_REMOVED lines=8> */
.L_x_4619:
[----:B------:R-:W-:Y:S05]  /*1aac0*/  BSYNC B1 ;  /* 0x0000000000017941 */ /* 0x000fea0003800000 */
.L_x_4618:
[----:B------:R-:W-:Y:S05]  /*1aad0*/  BRA `(.L_x_4620) ;  /* 0xfffffec000ac7947 */ /* 0x000fea000383ffff */
.L_x_4417:
        /* <DEDUP_REMOVED lines=8> */
.L_x_4622:
[----:B------:R-:W-:Y:S05]  /*1ab60*/  BSYNC B1 ;  /* 0x0000000000017941 */ /* 0x000fea0003800000 */
.L_x_4621:
[----:B------:R-:W-:Y:S05]  /*1ab70*/  BRA `(.L_x_4623) ;  /* 0xfffffec0008c7947 */ /* 0x000fea000383ffff */
.L_x_4419:
[----:B0-----:R0:W1:Y:S02]  /*1ab80*/  SYNCS.PHASECHK.TRANS64.TRYWAIT P2, [R17+URZ+0x32400], R6 ;  /* 0x03240006110075a7 */ /* 0x001064000804017f */
[----:B-1----:R-:W-:Y:S05]  /*1ab90*/  @!P2 NANOSLEEP.SYNCS 0x989680 ;  /* 0x009896800000a95d */ /* 0x002fea0003900000 */
[----:B------:R-:W1:Y:S02]  /*1aba0*/  @!P2 SYNCS.PHASECHK.TRANS64 P2, [R17+URZ+0x32400], R6 ;  /* 0x032400061100a5a7 */ /* 0x000e64000804007f */
[----:B-1----:R-:W-:Y:S05]  /*1abb0*/  @!P2 BRA `(.L_x_4419) ;  /* 0xfffffffc00f0a947 */ /* 0x002fea000383ffff */
[----:B------:R-:W-:Y:S05]  /*1abc0*/  BRA `(.L_x_4624) ;  /* 0xfffffec400187947 */ /* 0x000fea000383ffff */
.L_x_4427:
[----:B------:R-:W-:Y:S01]  /*1abd0*/  BSSY B1, `(.L_x_4625) ;  /* 0x0000008000017945 */ /* 0x000fe20003800000 */
[----:B------:R-:W-:Y:S01]  /*1abe0*/  IMAD.MOV.U32 R13, RZ, RZ, R5 ;  /* 0x000000ffff0d7224 */ /* 0x000fe200078e0005 */
[----:B------:R-:W-:Y:S01]  /*1abf0*/  MOV R15, 0xffffffff ;  /* 0xffffffff000f7802 */ /* 0x000fe20000000f00 */
[----:B------:R-:W-:Y:S02]  /*1ac00*/  IMAD.MOV.U32 R12, RZ, RZ, RZ ;  /* 0x000000ffff0c7224 */ /* 0x000fe400078e00ff */
[----:B------:R-:W-:-:S07]  /*1ac10*/  IMAD.MOV.U32 R11, RZ, RZ, 0x1c1f ;  /* 0x00001c1fff0b7424 */ /* 0x000fce00078e00ff */
[----:B-----5:R-:W-:Y:S05]  /*1ac20*/  WARPSYNC.COLLECTIVE R15, `(.L_x_4626) ;  /* 0x000000000f087348 */ /* 0x020fea0003c00000 */
[----:B------:R0:W1:Y:S02]  /*1ac30*/  SHFL.IDX P6, R14, R13, R12, R11 ;  /* 0x0000000c0d0e7389 */ /* 0x00006400000c000b */
[----:B01---5:R-:W-:Y:S01]  /*1ac40*/  ENDCOLLECTIVE ;  /* 0x000000000000791b */ /* 0x023fe20003800000 */
.L_x_4626:
[----:B------:R-:W-:Y:S05]  /*1ac50*/  BSYNC B1 ;  /* 0x0000000000017941 */ /* 0x000fea0003800000 */
.L_x_4625:
[----:B------:R-:W-:Y:S05]  /*1ac60*/  BRA `(.L_x_4627) ;  /* 0xfffffed4000c7947 */ /* 0x000fea000383ffff */
.L_x_4428:
        /* <DEDUP_REMOVED lines=8> */
.L_x_4629:
[----:B------:R-:W-:Y:S05]  /*1acf0*/  BSYNC B1 ;  /* 0x0000000000017941 */ /* 0x000fea0003800000 */
.L_x_4628:
[----:B------:R-:W-:Y:S05]  /*1ad00*/  BRA `(.L_x_4630) ;  /* 0xfffffed000ec7947 */ /* 0x000fea000383ffff */
.L_x_4429:
        /* <DEDUP_REMOVED lines=8> */
.L_x_4632:
[----:B------:R-:W-:Y:S05]  /*1ad90*/  BSYNC B1 ;  /* 0x0000000000017941 */ /* 0x000fea0003800000 */
.L_x_4631:
[----:B------:R-:W-:Y:S05]  /*1ada0*/  BRA `(.L_x_4633) ;  /* 0xfffffed000cc7947 */ /* 0x000fea000383ffff */
.L_x_4430:
        /* <DEDUP_REMOVED lines=8> */
.L_x_4635:
[----:B------:R-:W-:Y:S05]  /*1ae30*/  BSYNC B1 ;  /* 0x0000000000017941 */ /* 0x000fea0003800000 */
.L_x_4634:
[----:B------:R-:W-:Y:S05]  /*1ae40*/  BRA `(.L_x_4636) ;  /* 0xfffffed000ac7947 */ /* 0x000fea000383ffff */
.L_x_4431:
        /* <DEDUP_REMOVED lines=8> */
.L_x_4638:
[----:B------:R-:W-:Y:S05]  /*1aed0*/  BSYNC B1 ;  /* 0x0000000000017941 */ /* 0x000fea0003800000 */
.L_x_4637:
[----:B------:R-:W-:Y:S05]  /*1aee0*/  BRA `(.L_x_4639) ;  /* 0xfffffed0008c7947 */ /* 0x000fea000383ffff */
.L_x_4432:
        /* <DEDUP_REMOVED lines=8> */
.L_x_4641:
[----:B------:R-:W-:Y:S05]  /*1af70*/  BSYNC B1 ;  /* 0x0000000000017941 */ /* 0x000fea0003800000 */
.L_x_4640:
[----:B------:R-:W-:Y:S05]  /*1af80*/  BRA `(.L_x_4642) ;  /* 0xfffffed000707947 */ /* 0x000fea000383ffff */
.L_x_4433:
        /* <DEDUP_REMOVED lines=8> */
.L_x_4644:
[----:B------:R-:W-:Y:S05]  /*1b010*/  BSYNC B1 ;  /* 0x0000000000017941 */ /* 0x000fea0003800000 */
.L_x_4643:
[----:B------:R-:W-:Y:S05]  /*1b020*/  BRA `(.L_x_4645) ;  /* 0xfffffed000547947 */ /* 0x000fea000383ffff */
.L_x_4434:
        /* <DEDUP_REMOVED lines=8> */
.L_x_4647:
[----:B------:R-:W-:Y:S05]  /*1b0b0*/  BSYNC B1 ;  /* 0x0000000000017941 */ /* 0x000fea0003800000 */
.L_x_4646:
[----:B------:R-:W-:Y:S05]  /*1b0c0*/  BRA `(.L_x_4648) ;  /* 0xfffffed000387947 */ /* 0x000fea000383ffff */
.L_x_4436:
[----:B0-----:R0:W1:Y:S02]  /*1b0d0*/  SYNCS.PHASECHK.TRANS64.TRYWAIT P2, [R17+URZ+0x32400], R4 ;  /* 0x03240004110075a7 */ /* 0x001064000804017f */
[----:B-1----:R-:W-:Y:S05]  /*1b0e0*/  @!P2 NANOSLEEP.SYNCS 0x989680 ;  /* 0x009896800000a95d */ /* 0x002fea0003900000 */
[----:B------:R-:W1:Y:S02]  /*1b0f0*/  @!P2 SYNCS.PHASECHK.TRANS64 P2, [R17+URZ+0x32400], R4 ;  /* 0x032400041100a5a7 */ /* 0x000e64000804007f */
[----:B-1----:R-:W-:Y:S05]  /*1b100*/  @!P2 BRA `(.L_x_4436) ;  /* 0xfffffffc00f0a947 */ /* 0x002fea000383ffff */
[----:B------:R-:W-:Y:S05]  /*1b110*/  BRA `(.L_x_4649) ;  /* 0xfffffed000987947 */ /* 0x000fea000383ffff */
.L_x_4442:
[----:B--2---:R2:W4:Y:S02]  /*1b120*/  SYNCS.PHASECHK.TRANS64.TRYWAIT P1, [R173+URZ+0x32430], R6 ;  /* 0x03243006ad0075a7 */ /* 0x004524000802017f */
[----:B----4-:R-:W-:Y:S05]  /*1b130*/  @!P1 NANOSLEEP.SYNCS 0x989680 ;  /* 0x009896800000995d */ /* 0x010fea0003900000 */
[----:B------:R-:W4:Y:S02]  /*1b140*/  @!P1 SYNCS.PHASECHK.TRANS64 P1, [R173+URZ+0x32430], R6 ;  /* 0x03243006ad0095a7 */ /* 0x000f24000802007f */
[----:B----4-:R-:W-:Y:S05]  /*1b150*/  @!P1 BRA `(.L_x_4442) ;  /* 0xfffffffc00f09947 */ /* 0x010fea000383ffff */
[----:B------:R-:W-:Y:S05]  /*1b160*/  BRA `(.L_x_4441) ;  /* 0xfffffee000307947 */ /* 0x000fea000383ffff */
.L_x_4444:
[----:B---3--:R3:W4:Y:S02]  /*1b170*/  SYNCS.PHASECHK.TRANS64.TRYWAIT P1, [R17+URZ+0x32410], R8 ;  /* 0x03241008110075a7 */ /* 0x008724000802017f */
[----:B----4-:R-:W-:Y:S05]  /*1b180*/  @!P1 NANOSLEEP.SYNCS 0x989680 ;  /* 0x009896800000995d */ /* 0x010fea0003900000 */
[----:B------:R-:W4:Y:S02]  /*1b190*/  @!P1 SYNCS.PHASECHK.TRANS64 P1, [R17+URZ+0x32410], R8 ;  /* 0x03241008110095a7 */ /* 0x000f24000802007f */
[----:B----4-:R-:W-:Y:S05]  /*1b1a0*/  @!P1 BRA `(.L_x_4444) ;  /* 0xfffffffc00f09947 */ /* 0x010fea000383ffff */
[----:B------:R-:W-:Y:S05]  /*1b1b0*/  BRA `(.L_x_4650) ;  /* 0xfffffee000dc7947 */ /* 0x000fea000383ffff */
.L_x_4449:
[----:B0-----:R0:W1:Y:S02]  /*1b1c0*/  SYNCS.PHASECHK.TRANS64.TRYWAIT P2, [R173+URZ+0x32450], R6 ;  /* 0x03245006ad0075a7 */ /* 0x001064000804017f */
[----:B-1----:R-:W-:Y:S05]  /*1b1d0*/  @!P2 NANOSLEEP.SYNCS 0x989680 ;  /* 0x009896800000a95d */ /* 0x002fea0003900000 */
[----:B------:R-:W1:Y:S02]  /*1b1e0*/  @!P2 SYNCS.PHASECHK.TRANS64 P2, [R173+URZ+0x32450], R6 ;  /* 0x03245006ad00a5a7 */ /* 0x000e64000804007f */
[----:B-1----:R-:W-:Y:S05]  /*1b1f0*/  @!P2 BRA `(.L_x_4449) ;  /* 0xfffffffc00f0a947 */ /* 0x002fea000383ffff */
[----:B------:R-:W-:Y:S05]  /*1b200*/  BRA `(.L_x_4448) ;  /* 0xfffffee000fc7947 */ /* 0x000fea000383ffff */
.L_x_4454:
[----:B--2---:R2:W3:Y:S02]  /*1b210*/  SYNCS.PHASECHK.TRANS64.TRYWAIT P2, [R201+URZ+0x32430], R10 ;  /* 0x0324300ac90075a7 */ /* 0x0044e4000804017f */
[----:B---3--:R-:W-:Y:S05]  /*1b220*/  @!P2 NANOSLEEP.SYNCS 0x989680 ;  /* 0x009896800000a95d */ /* 0x008fea0003900000 */
[----:B------:R-:W3:Y:S02]  /*1b230*/  @!P2 SYNCS.PHASECHK.TRANS64 P2, [R201+URZ+0x32430], R10 ;  /* 0x0324300ac900a5a7 */ /* 0x000ee4000804007f */
[----:B---3--:R-:W-:Y:S05]  /*1b240*/  @!P2 BRA `(.L_x_4454) ;  /* 0xfffffffc00f0a947 */ /* 0x008fea000383ffff */
[----:B------:R-:W-:Y:S05]  /*1b250*/  BRA `(.L_x_4453) ;  /* 0xffffff0800707947 */ /* 0x000fea000383ffff */
.L_x_4459:
[----:B---3--:R3:W4:Y:S02]  /*1b260*/  SYNCS.PHASECHK.TRANS64.TRYWAIT P2, [R201+URZ+0x32450], R10 ;  /* 0x0324500ac90075a7 */ /* 0x008724000804017f */
[----:B----4-:R-:W-:Y:S05]  /*1b270*/  @!P2 NANOSLEEP.SYNCS 0x989680 ;  /* 0x009896800000a95d */ /* 0x010fea0003900000 */
[----:B------:R-:W4:Y:S02]  /*1b280*/  @!P2 SYNCS.PHASECHK.TRANS64 P2, [R201+URZ+0x32450], R10 ;  /* 0x0324500ac900a5a7 */ /* 0x000f24000804007f */
[----:B----4-:R-:W-:Y:S05]  /*1b290*/  @!P2 BRA `(.L_x_4459) ;  /* 0xfffffffc00f0a947 */ /* 0x010fea000383ffff */
[----:B------:R-:W-:Y:S05]  /*1b2a0*/  BRA `(.L_x_4458) ;  /* 0xffffff0c000c7947 */ /* 0x000fea000383ffff */
.L_x_4465:
[----:B--2---:R2:W3:Y:S02]  /*1b2b0*/  SYNCS.PHASECHK.TRANS64.TRYWAIT P2, [R215+URZ+0x32430], R10 ;  /* 0x0324300ad70075a7 */ /* 0x0044e4000804017f */
[----:B---3--:R-:W-:Y:S05]  /*1b2c0*/  @!P2 NANOSLEEP.SYNCS 0x989680 ;  /* 0x009896800000a95d */ /* 0x008fea0003900000 */
[----:B------:R-:W3:Y:S02]  /*1b2d0*/  @!P2 SYNCS.PHASECHK.TRANS64 P2, [R215+URZ+0x32430], R10 ;  /* 0x0324300ad700a5a7 */ /* 0x000ee4000804007f */
[----:B---3--:R-:W-:Y:S05]  /*1b2e0*/  @!P2 BRA `(.L_x_4465) ;  /* 0xfffffffc00f0a947 */ /* 0x008fea000383ffff */
[----:B------:R-:W-:Y:S05]  /*1b2f0*/  BRA `(.L_x_4464) ;  /* 0xffffff3800307947 */ /* 0x000fea000383ffff */
.L_x_4470:
[----:B---3--:R3:W4:Y:S02]  /*1b300*/  SYNCS.PHASECHK.TRANS64.TRYWAIT P2, [R215+URZ+0x32450], R10 ;  /* 0x0324500ad70075a7 */ /* 0x008724000804017f */
[----:B----4-:R-:W-:Y:S05]  /*1b310*/  @!P2 NANOSLEEP.SYNCS 0x989680 ;  /* 0x009896800000a95d */ /* 0x010fea0003900000 */
[----:B------:R-:W4:Y:S02]  /*1b320*/  @!P2 SYNCS.PHASECHK.TRANS64 P2, [R215+URZ+0x32450], R10 ;  /* 0x0324500ad700a5a7 */ /* 0x000f24000804007f */
[----:B----4-:R-:W-:Y:S05]  /*1b330*/  @!P2 BRA `(.L_x_4470) ;  /* 0xfffffffc00f0a947 */ /* 0x010fea000383ffff */
[----:B------:R-:W-:Y:S05]  /*1b340*/  BRA `(.L_x_4469) ;  /* 0xffffff3800cc7947 */ /* 0x000fea000383ffff */
.L_x_4505:
        /* <DEDUP_REMOVED lines=11> */
.L_x_4652:
[----:B------:R-:W-:Y:S05]  /*1b400*/  BSYNC B1 ;  /* 0x0000000000017941 */ /* 0x000fea0003800000 */
.L_x_4651:
[----:B------:R-:W-:Y:S05]  /*1b410*/  BRA `(.L_x_4653) ;  /* 0xffffffa400e07947 */ /* 0x000fea000383ffff */
.L_x_4506:
[----:B------:R-:W-:Y:S01]  /*1b420*/  BSSY B1, `(.L_x_4654) ;  /* 0x0000006000017945 */ /* 0x000fe20003800000 */
[----:B------:R-:W-:-:S07]  /*1b430*/  IMAD.MOV.U32 R15, RZ, RZ, -0x1 ;  /* 0xffffffffff0f7424 */ /* 0x000fce00078e00ff */
[----:B------:R-:W-:Y:S05]  /*1b440*/  WARPSYNC.COLLECTIVE R15, `(.L_x_4655) ;  /* 0x000000000f0c7348 */ /* 0x000fea0003c00000 */
[----:B------:R-:W-:Y:S02]  /*1b450*/  ELECT P6, UR62, PT ;  /* 0x00000000003e782f */ /* 0x000fe400038c0000 */
[----:B------:R-:W-:Y:S01]  /*1b460*/  MOV R14, UR62 ;  /* 0x0000003e000e7c02 */ /* 0x000fe20008000f00 */
[----:B------:R-:W-:Y:S10]  /*1b470*/  ENDCOLLECTIVE ;  /* 0x000000000000791b */ /* 0x000ff40003800000 */
.L_x_4655:
[----:B------:R-:W-:Y:S05]  /*1b480*/  BSYNC B1 ;  /* 0x0000000000017941 */ /* 0x000fea0003800000 */
.L_x_4654:
[----:B------:R-:W-:Y:S05]  /*1b490*/  BRA `(.L_x_4656) ;  /* 0xffffffa400cc7947 */ /* 0x000fea000383ffff */
.L_x_4507:
[----:B0-----:R0:W1:Y:S02]  /*1b4a0*/  SYNCS.PHASECHK.TRANS64.TRYWAIT P0, [R9+URZ+0x32420], R5 ;  /* 0x03242005090075a7 */ /* 0x001064000800017f */
[----:B-1----:R-:W-:Y:S05]  /*1b4b0*/  @!P0 NANOSLEEP.SYNCS 0x989680 ;  /* 0x009896800000895d */ /* 0x002fea0003900000 */
[----:B------:R-:W1:Y:S02]  /*1b4c0*/  @!P0 SYNCS.PHASECHK.TRANS64 P0, [R9+URZ+0x32420], R5 ;  /* 0x03242005090085a7 */ /* 0x000e64000800007f */
[----:B-1----:R-:W-:Y:S05]  /*1b4d0*/  @!P0 BRA `(.L_x_4507) ;  /* 0xfffffffc00f08947 */ /* 0x002fea000383ffff */
[----:B------:R-:W-:Y:S05]  /*1b4e0*/  BRA `(.L_x_4657) ;  /* 0xffffffa400e47947 */ /* 0x000fea000383ffff */
.L_x_4510:
[----:B0-----:R0:W1:Y:S02]  /*1b4f0*/  SYNCS.PHASECHK.TRANS64.TRYWAIT P0, [R5+URZ+0x324a0], R7 ;  /* 0x0324a007050075a7 */ /* 0x001064000800017f */
[----:B-1----:R-:W-:Y:S05]  /*1b500*/  @!P0 NANOSLEEP.SYNCS 0x989680 ;  /* 0x009896800000895d */ /* 0x002fea0003900000 */
[----:B------:R-:W1:Y:S02]  /*1b510*/  @!P0 SYNCS.PHASECHK.TRANS64 P0, [R5+URZ+0x324a0], R7 ;  /* 0x0324a007050085a7 */ /* 0x000e64000800007f */
[----:B-1----:R-:W-:Y:S05]  /*1b520*/  @!P0 BRA `(.L_x_4510) ;  /* 0xfffffffc00f08947 */ /* 0x002fea000383ffff */
[----:B------:R-:W-:Y:S05]  /*1b530*/  BRA `(.L_x_4658) ;  /* 0xffffffa400f07947 */ /* 0x000fea000383ffff */
.L_x_4512:
[----:B-1----:R1:W2:Y:S02]  /*1b540*/  SYNCS.PHASECHK.TRANS64.TRYWAIT P0, [R5+URZ+0x324c0], R7 ;  /* 0x0324c007050075a7 */ /* 0x0022a4000800017f */
[----:B--2---:R-:W-:Y:S05]  /*1b550*/  @!P0 NANOSLEEP.SYNCS 0x989680 ;  /* 0x009896800000895d */ /* 0x004fea0003900000 */
[----:B------:R-:W2:Y:S02]  /*1b560*/  @!P0 SYNCS.PHASECHK.TRANS64 P0, [R5+URZ+0x324c0], R7 ;  /* 0x0324c007050085a7 */ /* 0x000ea4000800007f */
[----:B--2---:R-:W-:Y:S05]  /*1b570*/  @!P0 BRA `(.L_x_4512) ;  /* 0xfffffffc00f08947 */ /* 0x004fea000383ffff */
[----:B------:R-:W-:Y:S05]  /*1b580*/  BRA `(.L_x_4659) ;  /* 0xffffffa800547947 */ /* 0x000fea000383ffff */
.L_x_4516:
[----:B0-----:R0:W1:Y:S02]  /*1b590*/  SYNCS.PHASECHK.TRANS64.TRYWAIT P0, [R6+URZ+0x324a0], R7 ;  /* 0x0324a007060075a7 */ /* 0x001064000800017f */
[----:B-1----:R-:W-:Y:S05]  /*1b5a0*/  @!P0 NANOSLEEP.SYNCS 0x989680 ;  /* 0x009896800000895d */ /* 0x002fea0003900000 */
[----:B------:R-:W1:Y:S02]  /*1b5b0*/  @!P0 SYNCS.PHASECHK.TRANS64 P0, [R6+URZ+0x324a0], R7 ;  /* 0x0324a007060085a7 */ /* 0x000e64000800007f */
[----:B-1----:R-:W-:Y:S05]  /*1b5c0*/  @!P0 BRA `(.L_x_4516) ;  /* 0xfffffffc00f08947 */ /* 0x002fea000383ffff */
[----:B------:R-:W-:Y:S05]  /*1b5d0*/  BRA `(.L_x_4660) ;  /* 0xffffffac00447947 */ /* 0x000fea000383ffff */
.L_x_4518:
[----:B-1----:R1:W2:Y:S02]  /*1b5e0*/  SYNCS.PHASECHK.TRANS64.TRYWAIT P1, [R6+URZ+0x324c0], R7 ;  /* 0x0324c007060075a7 */ /* 0x0022a4000802017f */
[----:B--2---:R-:W-:Y:S05]  /*1b5f0*/  @!P1 NANOSLEEP.SYNCS 0x989680 ;  /* 0x009896800000995d */ /* 0x004fea0003900000 */
[----:B------:R-:W2:Y:S02]  /*1b600*/  @!P1 SYNCS.PHASECHK.TRANS64 P1, [R6+URZ+0x324c0], R7 ;  /* 0x0324c007060095a7 */ /* 0x000ea4000802007f */
[----:B--2---:R-:W-:Y:S05]  /*1b610*/  @!P1 BRA `(.L_x_4518) ;  /* 0xfffffffc00f09947 */ /* 0x004fea000383ffff */
[----:B------:R-:W-:Y:S05]  /*1b620*/  BRA `(.L_x_4661) ;  /* 0xffffffac00a07947 */ /* 0x000fea000383ffff */
.L_x_4528:
[----:B------:R-:W0:Y:S01]  /*1b630*/  S2R R8, SR_TID.X ;  /* 0x0000000000087919 */ /* 0x000e220000002100 */
[----:B------:R-:W-:Y:S01]  /*1b640*/  BSSY B0, `(.L_x_4662) ;  /* 0x000000a000007945 */ /* 0x000fe20003800000 */
[----:B------:R-:W-:Y:S01]  /*1b650*/  IMAD.MOV.U32 R12, RZ, RZ, RZ ;  /* 0x000000ffff0c7224 */ /* 0x000fe200078e00ff */
[----:B------:R-:W-:Y:S01]  /*1b660*/  MOV R11, 0x1f ;  /* 0x0000001f000b7802 */ /* 0x000fe20000000f00 */
[----:B------:R-:W-:Y:S01]  /*1b670*/  IMAD.MOV.U32 R15, RZ, RZ, -0x1 ;  /* 0xffffffffff0f7424 */ /* 0x000fe200078e00ff */
[----:B0-----:R-:W-:-:S04]  /*1b680*/  SHF.R.U32.HI R8, RZ, 0x5, R8 ;  /* 0x00000005ff087819 */ /* 0x001fc80000011608 */
[----:B------:R-:W-:-:S05]  /*1b690*/  LOP3.LUT R8, R8, 0x3, RZ, 0xc0, !PT ;  /* 0x0000000308087812 */ /* 0x000fca00078ec0ff */
[----:B------:R-:W-:-:S07]  /*1b6a0*/  IMAD.MOV.U32 R13, RZ, RZ, R8 ;  /* 0x000000ffff0d7224 */ /* 0x000fce00078e0008 */
[----:B------:R-:W-:Y:S05]  /*1b6b0*/  WARPSYNC.COLLECTIVE R15, `(.L_x_4663) ;  /* 0x000000000f087348 */ /* 0x000fea0003c00000 */
[----:B------:R0:W1:Y:S02]  /*1b6c0*/  SHFL.IDX P6, R14, R13, R12, R11 ;  /* 0x0000000c0d0e7389 */ /* 0x00006400000c000b */
[----:B01----:R-:W-:Y:S01]  /*1b6d0*/  ENDCOLLECTIVE ;  /* 0x000000000000791b */ /* 0x003fe20003800000 */
.L_x_4663:
[----:B------:R-:W-:Y:S05]  /*1b6e0*/  BSYNC B0 ;  /* 0x0000000000007941 */ /* 0x000fea0003800000 */
.L_x_4662:
[----:B------:R-:W-:Y:S05]  /*1b6f0*/  BRA `(.L_x_4664) ;  /* 0xffffffb800547947 */ /* 0x000fea000383ffff */
.L_x_4529:
[----:B------:R-:W-:Y:S01]  /*1b700*/  BSSY B0, `(.L_x_4665) ;  /* 0x0000006000007945 */ /* 0x000fe20003800000 */
[----:B------:R-:W-:-:S07]  /*1b710*/  IMAD.MOV.U32 R15, RZ, RZ, -0x1 ;  /* 0xffffffffff0f7424 */ /* 0x000fce00078e00ff */
[----:B------:R-:W-:Y:S05]  /*1b720*/  WARPSYNC.COLLECTIVE R15, `(.L_x_4666) ;  /* 0x000000000f0c7348 */ /* 0x000fea0003c00000 */
[----:B------:R-:W-:Y:S02]  /*1b730*/  ELECT P6, UR62, PT ;  /* 0x00000000003e782f */ /* 0x000fe400038c0000 */
[----:B------:R-:W-:Y:S01]  /*1b740*/  MOV R14, UR62 ;  /* 0x0000003e000e7c02 */ /* 0x000fe20008000f00 */
[----:B------:R-:W-:Y:S10]  /*1b750*/  ENDCOLLECTIVE ;  /* 0x000000000000791b */ /* 0x000ff40003800000 */
.L_x_4666:
[----:B------:R-:W-:Y:S05]  /*1b760*/  BSYNC B0 ;  /* 0x0000000000007941 */ /* 0x000fea0003800000 */
.L_x_4665:
[----:B------:R-:W-:Y:S05]  /*1b770*/  BRA `(.L_x_4667) ;  /* 0xffffffb800447947 */ /* 0x000fea000383ffff */
.L_x_4532:
[----:B0-----:R0:W1:Y:S02]  /*1b780*/  SYNCS.PHASECHK.TRANS64.TRYWAIT P0, [R9+URZ+0x32440], R10 ;  /* 0x0324400a090075a7 */ /* 0x001064000800017f */
[----:B-1----:R-:W-:Y:S05]  /*1b790*/  @!P0 NANOSLEEP.SYNCS 0x989680 ;  /* 0x009896800000895d */ /* 0x002fea0003900000 */
[----:B------:R-:W1:Y:S02]  /*1b7a0*/  @!P0 SYNCS.PHASECHK.TRANS64 P0, [R9+URZ+0x32440], R10 ;  /* 0x0324400a090085a7 */ /* 0x000e64000800007f */
[----:B-1----:R-:W-:Y:S05]  /*1b7b0*/  @!P0 BRA `(.L_x_4532) ;  /* 0xfffffffc00f08947 */ /* 0x002fea000383ffff */
[----:B------:R-:W-:Y:S05]  /*1b7c0*/  BRA `(.L_x_4668) ;  /* 0xffffffb800ac7947 */ /* 0x000fea000383ffff */
.L_x_4536:
        /* <DEDUP_REMOVED lines=8> */
.L_x_4539:
[----:B0-----:R0:W1:Y:S02]  /*1b850*/  SYNCS.PHASECHK.TRANS64.TRYWAIT P0, [R5+URZ+0x32460], R9 ;  /* 0x03246009050075a7 */ /* 0x001064000800017f */
[----:B-1----:R-:W-:Y:S05]  /*1b860*/  @!P0 NANOSLEEP.SYNCS 0x989680 ;  /* 0x009896800000895d */ /* 0x002fea0003900000 */
[----:B------:R-:W1:Y:S02]  /*1b870*/  @!P0 SYNCS.PHASECHK.TRANS64 P0, [R5+URZ+0x32460], R9 ;  /* 0x03246009050085a7 */ /* 0x000e64000800007f */
[----:B-1----:R-:W-:Y:S05]  /*1b880*/  @!P0 BRA `(.L_x_4539) ;  /* 0xfffffffc00f08947 */ /* 0x002fea000383ffff */
[----:B------:R-:W-:Y:S05]  /*1b890*/  BRA `(.L_x_4670) ;  /* 0xffffffc000347947 */ /* 0x000fea000383ffff */
.L_x_4548:
[----:B-1----:R1:W2:Y:S02]  /*1b8a0*/  SYNCS.PHASECHK.TRANS64.TRYWAIT P0, [R2+URZ+0x32440], R3 ;  /* 0x03244003020075a7 */ /* 0x0022a4000800017f */
[----:B--2---:R-:W-:Y:S05]  /*1b8b0*/  @!P0 NANOSLEEP.SYNCS 0x989680 ;  /* 0x009896800000895d */ /* 0x004fea0003900000 */
[----:B------:R-:W2:Y:S02]  /*1b8c0*/  @!P0 SYNCS.PHASECHK.TRANS64 P0, [R2+URZ+0x32440], R3 ;  /* 0x03244003020085a7 */ /* 0x000ea4000800007f */
[----:B--2---:R-:W-:Y:S05]  /*1b8d0*/  @!P0 BRA `(.L_x_4548) ;  /* 0xfffffffc00f08947 */ /* 0x004fea000383ffff */
[----:B------:R-:W-:Y:S05]  /*1b8e0*/  BRA `(.L_x_4671) ;  /* 0xffffffc400ac7947 */ /* 0x000fea000383ffff */
.L_x_4550:
[----:B0-----:R0:W2:Y:S02]  /*1b8f0*/  SYNCS.PHASECHK.TRANS64.TRYWAIT P0, [R2+URZ+0x32460], R3 ;  /* 0x03246003020075a7 */ /* 0x0010a4000800017f */
[----:B--2---:R-:W-:Y:S05]  /*1b900*/  @!P0 NANOSLEEP.SYNCS 0x989680 ;  /* 0x009896800000895d */ /* 0x004fea0003900000 */
[----:B------:R-:W2:Y:S02]  /*1b910*/  @!P0 SYNCS.PHASECHK.TRANS64 P0, [R2+URZ+0x32460], R3 ;  /* 0x03246003020085a7 */ /* 0x000ea4000800007f */
[----:B--2---:R-:W-:Y:S05]  /*1b920*/  @!P0 BRA `(.L_x_4550) ;  /* 0xfffffffc00f08947 */ /* 0x004fea000383ffff */
[----:B------:R-:W-:Y:S05]  /*1b930*/  BRA `(.L_x_4672) ;  /* 0xffffffc8001c7947 */ /* 0x000fea000383ffff */
.L_x_4555:
[----:B--2---:R2:W3:Y:S02]  /*1b940*/  SYNCS.PHASECHK.TRANS64.TRYWAIT P0, [R2+URZ+0x32440], R3 ;  /* 0x03244003020075a7 */ /* 0x0044e4000800017f */
[----:B---3--:R-:W-:Y:S05]  /*1b950*/  @!P0 NANOSLEEP.SYNCS 0x989680 ;  /* 0x009896800000895d */ /* 0x008fea0003900000 */
[----:B------:R-:W3:Y:S02]  /*1b960*/  @!P0 SYNCS.PHASECHK.TRANS64 P0, [R2+URZ+0x32440], R3 ;  /* 0x03244003020085a7 */ /* 0x000ee4000800007f */
[----:B---3--:R-:W-:Y:S05]  /*1b970*/  @!P0 BRA `(.L_x_4555) ;  /* 0xfffffffc00f08947 */ /* 0x008fea000383ffff */
[----:B------:R-:W-:Y:S05]  /*1b980*/  BRA `(.L_x_4673) ;  /* 0xffffffcc005c7947 */ /* 0x000fea000383ffff */
.L_x_4557:
[----:B0-----:R0:W1:Y:S02]  /*1b990*/  SYNCS.PHASECHK.TRANS64.TRYWAIT P1, [R2+URZ+0x32460], R3 ;  /* 0x03246003020075a7 */ /* 0x001064000802017f */
[----:B-1----:R-:W-:Y:S05]  /*1b9a0*/  @!P1 NANOSLEEP.SYNCS 0x989680 ;  /* 0x009896800000995d */ /* 0x002fea0003900000 */
[----:B------:R-:W1:Y:S02]  /*1b9b0*/  @!P1 SYNCS.PHASECHK.TRANS64 P1, [R2+URZ+0x32460], R3 ;  /* 0x03246003020095a7 */ /* 0x000e64000802007f */
[----:B-1----:R-:W-:Y:S05]  /*1b9c0*/  @!P1 BRA `(.L_x_4557) ;  /* 0xfffffffc00f09947 */ /* 0x002fea000383ffff */
[----:B------:R-:W-:Y:S05]  /*1b9d0*/  BRA `(.L_x_4674) ;  /* 0xffffffcc00c87947 */ /* 0x000fea000383ffff */
.L_x_4562:
[----:B--2---:R2:W3:Y:S02]  /*1b9e0*/  SYNCS.PHASECHK.TRANS64.TRYWAIT P0, [R2+URZ+0x32440], R3 ;  /* 0x03244003020075a7 */ /* 0x0044e4000800017f */
[----:B---3--:R-:W-:Y:S05]  /*1b9f0*/  @!P0 NANOSLEEP.SYNCS 0x989680 ;  /* 0x009896800000895d */ /* 0x008fea0003900000 */
[----:B------:R-:W3:Y:S02]  /*1ba00*/  @!P0 SYNCS.PHASECHK.TRANS64 P0, [R2+URZ+0x32440], R3 ;  /* 0x03244003020085a7 */ /* 0x000ee4000800007f */
[----:B---3--:R-:W-:Y:S05]  /*1ba10*/  @!P0 BRA `(.L_x_4562) ;  /* 0xfffffffc00f08947 */ /* 0x008fea000383ffff */
[----:B------:R-:W-:Y:S05]  /*1ba20*/  BRA `(.L_x_4675) ;  /* 0xffffffd000ec7947 */ /* 0x000fea000383ffff */
.L_x_4564:
[----:B0-----:R0:W1:Y:S02]  /*1ba30*/  SYNCS.PHASECHK.TRANS64.TRYWAIT P1, [R2+URZ+0x32460], R3 ;  /* 0x03246003020075a7 */ /* 0x001064000802017f */
[----:B-1----:R-:W-:Y:S05]  /*1ba40*/  @!P1 NANOSLEEP.SYNCS 0x989680 ;  /* 0x009896800000995d */ /* 0x002fea0003900000 */
[----:B------:R-:W1:Y:S02]  /*1ba50*/  @!P1 SYNCS.PHASECHK.TRANS64 P1, [R2+URZ+0x32460], R3 ;  /* 0x03246003020095a7 */ /* 0x000e64000802007f */
[----:B-1----:R-:W-:Y:S05]  /*1ba60*/  @!P1 BRA `(.L_x_4564) ;  /* 0xfffffffc00f09947 */ /* 0x002fea000383ffff */
[----:B------:R-:W-:Y:S05]  /*1ba70*/  BRA `(.L_x_4676) ;  /* 0xffffffd4005c7947 */ /* 0x000fea000383ffff */
.L_x_4569:
        /* <DEDUP_REMOVED lines=8> */
.L_x_4678:
[----:B------:R-:W-:Y:S05]  /*1bb00*/  BSYNC B0 ;  /* 0x0000000000007941 */ /* 0x000fea0003800000 */
.L_x_4677:
[----:B------:R-:W-:Y:S01]  /*1bb10*/  IMAD.MOV.U32 R13, RZ, RZ, R16 ;  /* 0x000000ffff0d7224 */ /* 0x000fe200078e0010 */
[----:B------:R-:W-:Y:S01]  /*1bb20*/  MOV R12, 0x1 ;  /* 0x00000001000c7802 */ /* 0x000fe20000000f00 */
[----:B------:R-:W-:Y:S02]  /*1bb30*/  IMAD.MOV.U32 R11, RZ, RZ, 0x1f ;  /* 0x0000001fff0b7424 */ /* 0x000fe400078e00ff */
[----:B------:R-:W-:Y:S02]  /*1bb40*/  IMAD.MOV.U32 R15, RZ, RZ, -0x1 ;  /* 0xffffffffff0f7424 */ /* 0x000fe400078e00ff */
[----:B------:R-:W-:-:S07]  /*1bb50*/  IMAD.MOV.U32 R4, RZ, RZ, R14 ;  /* 0x000000ffff047224 */ /* 0x000fce00078e000e */
[----:B------:R-:W-:Y:S05]  /*1bb60*/  WARPSYNC.COLLECTIVE R15, `(.L_x_4679) ;  /* 0x000000000f087348 */ /* 0x000fea0003c00000 */
[----:B------:R0:W1:Y:S02]  /*1bb70*/  SHFL.IDX P6, R14, R13, R12, R11 ;  /* 0x0000000c0d0e7389 */ /* 0x00006400000c000b */
[----:B01----:R-:W-:Y:S01]  /*1bb80*/  ENDCOLLECTIVE ;  /* 0x000000000000791b */ /* 0x003fe20003800000 */
.L_x_4679:
[----:B------:R-:W-:Y:S01]  /*1bb90*/  IMAD.MOV.U32 R16, RZ, RZ, R14 ;  /* 0x000000ffff107224 */ /* 0x000fe200078e000e */
[----:B------:R-:W-:Y:S06]  /*1bba0*/  BRA `(.L_x_4680) ;  /* 0xffffffd8004c7947 */ /* 0x000fec000383ffff */
.L_x_4572:
        /* <DEDUP_REMOVED lines=8> */
.L_x_4682:
[----:B------:R-:W-:Y:S05]  /*1bc30*/  BSYNC B0 ;  /* 0x0000000000007941 */ /* 0x000fea0003800000 */
.L_x_4681:
[C---:B------:R-:W-:Y:S01]  /*1bc40*/  ISETP.NE.AND P0, PT, R7.reuse, RZ, PT ;  /* 0x000000ff0700720c */ /* 0x040fe20003f05270 */
[----:B------:R-:W-:Y:S01]  /*1bc50*/  IMAD.MOV.U32 R11, RZ, RZ, RZ ;  /* 0x000000ffff0b7224 */ /* 0x000fe200078e00ff */
[----:B------:R-:W-:Y:S01]  /*1bc60*/  MOV R12, 0x2 ;  /* 0x00000002000c7802 */ /* 0x000fe20000000f00 */
[----:B------:R-:W-:Y:S01]  /*1bc70*/  IMAD.MOV.U32 R15, RZ, RZ, -0x1 ;  /* 0xffffffffff0f7424 */ /* 0x000fe200078e00ff */
[----:B------:R-:W-:Y:S02]  /*1bc80*/  SEL R14, R14, RZ, P0 ;  /* 0x000000ff0e0e7207 */ /* 0x000fe40000000000 */
[----:B------:R-:W-:-:S03]  /*1bc90*/  ISETP.GE.U32.AND P0, PT, R7, 0x2, PT ;  /* 0x000000020700780c */ /* 0x000fc60003f06070 */
[----:B------:R-:W-:-:S10]  /*1bca0*/  IMAD.IADD R13, R17, 0x1, R14 ;  /* 0x00000001110d7824 */ /* 0x000fd400078e020e */
[----:B------:R-:W-:Y:S05]  /*1bcb0*/  WARPSYNC.COLLECTIVE R15, `(.L_x_4683) ;  /* 0x000000000f087348 */ /* 0x000fea0003c00000 */
[----:B------:R0:W1:Y:S02]  /*1bcc0*/  SHFL.UP P6, R14, R13, R12, R11 ;  /* 0x0400000c0d0e7389 */ /* 0x00006400000c000b */
[----:B01----:R-:W-:Y:S01]  /*1bcd0*/  ENDCOLLECTIVE ;  /* 0x000000000000791b */ /* 0x003fe20003800000 */
.L_x_4683:
        /* <DEDUP_REMOVED lines=8> */
.L_x_4684:
        /* <DEDUP_REMOVED lines=8> */
.L_x_4685:
        /* <DEDUP_REMOVED lines=8> */
.L_x_4686:
        /* <DEDUP_REMOVED lines=8> */
.L_x_4687:
[----:B------:R-:W-:Y:S05]  /*1bee0*/  BRA `(.L_x_4688) ;  /* 0xffffffd800107947 */ /* 0x000fea000383ffff */
.L_x_4577:
[----:B------:R-:W-:Y:S01]  /*1bef0*/  BSSY B0, `(.L_x_4689) ;  /* 0x0000008000007945 */ /* 0x000fe20003800000 */
[----:B-----5:R-:W-:Y:S01]  /*1bf00*/  IMAD.MOV.U32 R13, RZ, RZ, R17 ;  /* 0x000000ffff0d7224 */ /* 0x020fe200078e0011 */
[----:B------:R-:W-:Y:S01]  /*1bf10*/  MOV R11, RZ ;  /* 0x000000ff000b7202 */ /* 0x000fe20000000f00 */
[----:B------:R-:W-:Y:S02]  /*1bf20*/  IMAD.MOV.U32 R12, RZ, RZ, 0x1 ;  /* 0x00000001ff0c7424 */ /* 0x000fe400078e00ff */
[----:B------:R-:W-:-:S07]  /*1bf30*/  IMAD.MOV.U32 R15, RZ, RZ, -0x1 ;  /* 0xffffffffff0f7424 */ /* 0x000fce00078e00ff */
[----:B0-----:R-:W-:Y:S05]  /*1bf40*/  WARPSYNC.COLLECTIVE R15, `(.L_x_4690) ;  /* 0x000000000f087348 */ /* 0x001fea0003c00000 */
[----:B------:R1:W2:Y:S02]  /*1bf50*/  SHFL.UP P6, R14, R13, R12, R11 ;  /* 0x0400000c0d0e7389 */ /* 0x0002a400000c000b */
[----:B012---:R-:W-:Y:S01]  /*1bf60*/  ENDCOLLECTIVE ;  /* 0x000000000000791b */ /* 0x007fe20003800000 */
.L_x_4690:
[----:B------:R-:W-:Y:S05]  /*1bf70*/  BSYNC B0 ;  /* 0x0000000000007941 */ /* 0x000fea0003800000 */
.L_x_4689:
        /* <DEDUP_REMOVED lines=10> */
.L_x_4691:
        /* <DEDUP_REMOVED lines=8> */
.L_x_4692:
        /* <DEDUP_REMOVED lines=8> */
.L_x_4693:
        /* <DEDUP_REMOVED lines=8> */
.L_x_4694:
[----:B------:R-:W-:Y:S01]  /*1c1a0*/  IMAD.MOV.U32 R12, RZ, RZ, 0x1f ;  /* 0x0000001fff0c7424 */ /* 0x000fe200078e00ff */
[----:B------:R-:W-:Y:S02]  /*1c1b0*/  MOV R11, 0x1f ;  /* 0x0000001f000b7802 */ /* 0x000fe40000000f00 */
[----:B------:R-:W-:-:S05]  /*1c1c0*/  SEL R3, R14, RZ, P0 ;  /* 0x000000ff0e037207 */ /* 0x000fca0000000000 */
[----:B------:R-:W-:-:S04]  /*1c1d0*/  IMAD.IADD R2, R6, 0x1, R3 ;  /* 0x0000000106027824 */ /* 0x000fc800078e0203 */
[----:B------:R-:W-:-:S07]  /*1c1e0*/  IMAD.MOV.U32 R13, RZ, RZ, R2 ;  /* 0x000000ffff0d7224 */ /* 0x000fce00078e0002 */
[----:B------:R-:W-:Y:S05]  /*1c1f0*/  WARPSYNC.COLLECTIVE R15, `(.L_x_4695) ;  /* 0x000000000f087348 */ /* 0x000fea0003c00000 */
[----:B------:R0:W1:Y:S02]  /*1c200*/  SHFL.IDX P6, R14, R13, R12, R11 ;  /* 0x0000000c0d0e7389 */ /* 0x00006400000c000b */
[----:B01----:R-:W-:Y:S01]  /*1c210*/  ENDCOLLECTIVE ;  /* 0x000000000000791b */ /* 0x003fe20003800000 */
.L_x_4695:
[----:B------:R-:W-:Y:S05]  /*1c220*/  BRA `(.L_x_4696) ;  /* 0xffffffd400f47947 */ /* 0x000fea000383ffff */
.L_x_4579:
[----:B------:R-:W-:Y:S01]  /*1c230*/  BSSY B0, `(.L_x_4697) ;  /* 0x0000006000007945 */ /* 0x000fe20003800000 */
[----:B------:R-:W-:Y:S01]  /*1c240*/  PLOP3.LUT P6, PT, P6, PT, PT, 0x8, 0x0 ;  /* 0x000000000000781c */ /* 0x000fe200037ce170 */
[----:B------:R-:W-:-:S12]  /*1c250*/  IMAD.MOV.U32 R15, RZ, RZ, -0x1 ;  /* 0xffffffffff0f7424 */ /* 0x000fd800078e00ff */
[----:B0-----:R-:W-:Y:S05]  /*1c260*/  WARPSYNC.COLLECTIVE R15, `(.L_x_4698) ;  /* 0x000000000f087348 */ /* 0x001fea0003c00000 */
[----:B------:R-:W-:Y:S01]  /*1c270*/  VOTE.ANY R14, PT, P6 ;  /* 0x00000000000e7806 */ /* 0x000fe200030e0100 */
[----:B0-----:R-:W-:Y:S06]  /*1c280*/  ENDCOLLECTIVE ;  /* 0x000000000000791b */ /* 0x001fec0003800000 */
.L_x_4698:
[----:B------:R-:W-:Y:S05]  /*1c290*/  BSYNC B0 ;  /* 0x0000000000007941 */ /* 0x000fea0003800000 */
.L_x_4697:
        /* <DEDUP_REMOVED lines=9> */
.L_x_4699:
[----:B------:R-:W-:Y:S01]  /*1c330*/  IMAD.MOV.U32 R17, RZ, RZ, R14 ;  /* 0x000000ffff117224 */ /* 0x000fe200078e000e */
[----:B------:R-:W-:Y:S06]  /*1c340*/  BRA `(.L_x_4700) ;  /* 0xffffffd400e47947 */ /* 0x000fec000383ffff */
.L_x_4581:
[----:B------:R-:W-:Y:S01]  /*1c350*/  BSSY B0, `(.L_x_4701) ;  /* 0x0000007000007945 */ /* 0x000fe20003800000 */
[----:B------:R-:W-:Y:S01]  /*1c360*/  IMAD.MOV.U32 R13, RZ, RZ, R2 ;  /* 0x000000ffff0d7224 */ /* 0x000fe200078e0002 */
[----:B------:R-:W-:Y:S01]  /*1c370*/  MOV R11, 0x1f ;  /* 0x0000001f000b7802 */ /* 0x000fe20000000f00 */
[----:B------:R-:W-:-:S07]  /*1c380*/  IMAD.MOV.U32 R15, RZ, RZ, -0x1 ;  /* 0xffffffffff0f7424 */ /* 0x000fce00078e00ff */
[----:B012---:R-:W-:Y:S05]  /*1c390*/  WARPSYNC.COLLECTIVE R15, `(.L_x_4702) ;  /* 0x000000000f087348 */ /* 0x007fea0003c00000 */
[----:B------:R3:W4:Y:S02]  /*1c3a0*/  SHFL.IDX P6, R14, R13, R12, R11 ;  /* 0x0000000c0d0e7389 */ /* 0x00072400000c000b */
[----:B01234-:R-:W-:Y:S01]  /*1c3b0*/  ENDCOLLECTIVE ;  /* 0x000000000000791b */ /* 0x01ffe20003800000 */
.L_x_4702:
[----:B------:R-:W-:Y:S05]  /*1c3c0*/  BSYNC B0 ;  /* 0x0000000000007941 */ /* 0x000fea0003800000 */
.L_x_4701:
[----:B------:R-:W-:Y:S01]  /*1c3d0*/  IMAD.MOV.U32 R7, RZ, RZ, R14 ;  /* 0x000000ffff077224 */ /* 0x000fe200078e000e */
[----:B------:R-:W-:Y:S06]  /*1c3e0*/  BRA `(.L_x_4580) ;  /* 0xffffffd400d87947 */ /* 0x000fec000383ffff */
.L_x_4584:
[----:B-1----:R1:W2:Y:S02]  /*1c3f0*/  SYNCS.PHASECHK.TRANS64.TRYWAIT P0, [R0+URZ+0x32420], R3 ;  /* 0x03242003000075a7 */ /* 0x0022a4000800017f */
[----:B--2---:R-:W-:Y:S05]  /*1c400*/  @!P0 NANOSLEEP.SYNCS 0x989680 ;  /* 0x009896800000895d */ /* 0x004fea0003900000 */
[----:B------:R-:W2:Y:S02]  /*1c410*/  @!P0 SYNCS.PHASECHK.TRANS64 P0, [R0+URZ+0x32420], R3 ;  /* 0x03242003000085a7 */ /* 0x000ea4000800007f */
[----:B--2---:R-:W-:Y:S05]  /*1c420*/  @!P0 BRA `(.L_x_4584) ;  /* 0xfffffffc00f08947 */ /* 0x004fea000383ffff */
[----:B------:R-:W-:Y:S05]  /*1c430*/  BRA `(.L_x_4703) ;  /* 0xffffffdc00487947 */ /* 0x000fea000383ffff */
.L_x_4585:
[----:B------:R-:W2:Y:S01]  /*1c440*/  S2R R2, SR_TID.X ;  /* 0x0000000000027919 */ /* 0x000ea20000002100 */
        /* <DEDUP_REMOVED lines=10> */
.L_x_4705:
[----:B------:R-:W-:Y:S05]  /*1c4f0*/  BSYNC B0 ;  /* 0x0000000000007941 */ /* 0x000fea0003800000 */
.L_x_4704:
[----:B------:R-:W-:Y:S05]  /*1c500*/  BRA `(.L_x_4706) ;  /* 0xffffffdc002c7947 */ /* 0x000fea000383ffff */
.L_x_4586:
[----:B------:R-:W-:Y:S01]  /*1c510*/  BSSY B0, `(.L_x_4707) ;  /* 0x0000006000007945 */ /* 0x000fe20003800000 */
[----:B------:R-:W-:-:S07]  /*1c520*/  IMAD.MOV.U32 R15, RZ, RZ, -0x1 ;  /* 0xffffffffff0f7424 */ /* 0x000fce00078e00ff */
[----:B012---:R-:W-:Y:S05]  /*1c530*/  WARPSYNC.COLLECTIVE R15, `(.L_x_4708) ;  /* 0x000000000f0c7348 */ /* 0x007fea0003c00000 */
[----:B------:R-:W-:Y:S02]  /*1c540*/  ELECT P6, UR62, PT ;  /* 0x00000000003e782f */ /* 0x000fe400038c0000 */
[----:B------:R-:W-:Y:S01]  /*1c550*/  MOV R14, UR62 ;  /* 0x0000003e000e7c02 */ /* 0x000fe20008000f00 */
[----:B012---:R-:W-:Y:S10]  /*1c560*/  ENDCOLLECTIVE ;  /* 0x000000000000791b */ /* 0x007ff40003800000 */
.L_x_4708:
[----:B------:R-:W-:Y:S05]  /*1c570*/  BSYNC B0 ;  /* 0x0000000000007941 */ /* 0x000fea0003800000 */
.L_x_4707:
[----:B------:R-:W-:Y:S05]  /*1c580*/  BRA `(.L_x_4709) ;  /* 0xffffffdc00207947 */ /* 0x000fea000383ffff */
.L_x_4588:
[----:B-1----:R1:W2:Y:S02]  /*1c590*/  SYNCS.PHASECHK.TRANS64.TRYWAIT P0, [R6+URZ], R5 ;  /* 0x00000005060075a7 */ /* 0x0022a4000800017f */
[----:B--2---:R-:W-:Y:S05]  /*1c5a0*/  @!P0 NANOSLEEP.SYNCS 0x989680 ;  /* 0x009896800000895d */ /* 0x004fea0003900000 */
[----:B------:R-:W2:Y:S02]  /*1c5b0*/  @!P0 SYNCS.PHASECHK.TRANS64 P0, [R6+URZ], R5 ;  /* 0x00000005060085a7 */ /* 0x000ea4000800007f */
[----:B--2---:R-:W-:Y:S05]  /*1c5c0*/  @!P0 BRA `(.L_x_4588) ;  /* 0xfffffffc00f08947 */ /* 0x004fea000383ffff */
[----:B------:R-:W-:Y:S05]  /*1c5d0*/  BRA `(.L_x_4710) ;  /* 0xffffffdc005c7947 */ /* 0x000fea000383ffff */
.L_x_4589:
[----:B--2---:R2:W3:Y:S02]  /*1c5e0*/  SYNCS.PHASECHK.TRANS64.TRYWAIT P0, [R7+URZ], R2 ;  /* 0x00000002070075a7 */ /* 0x0044e4000800017f */
[----:B---3--:R-:W-:Y:S05]  /*1c5f0*/  @!P0 NANOSLEEP.SYNCS 0x989680 ;  /* 0x009896800000895d */ /* 0x008fea0003900000 */
[----:B------:R-:W3:Y:S02]  /*1c600*/  @!P0 SYNCS.PHASECHK.TRANS64 P0, [R7+URZ], R2 ;  /* 0x00000002070085a7 */ /* 0x000ee4000800007f */
[----:B---3--:R-:W-:Y:S05]  /*1c610*/  @!P0 BRA `(.L_x_4589) ;  /* 0xfffffffc00f08947 */ /* 0x008fea000383ffff */
[----:B------:R-:W-:Y:S05]  /*1c620*/  BRA `(.L_x_4711) ;  /* 0xffffffdc00507947 */ /* 0x000fea000383ffff */
.L_x_4591:
[----:B---3--:R3:W4:Y:S02]  /*1c630*/  SYNCS.PHASECHK.TRANS64.TRYWAIT P0, [R4+URZ], R5 ;  /* 0x00000005040075a7 */ /* 0x008724000800017f */
[----:B----4-:R-:W-:Y:S05]  /*1c640*/  @!P0 NANOSLEEP.SYNCS 0x989680 ;  /* 0x009896800000895d */ /* 0x010fea0003900000 */
[----:B------:R-:W4:Y:S02]  /*1c650*/  @!P0 SYNCS.PHASECHK.TRANS64 P0, [R4+URZ], R5 ;  /* 0x00000005040085a7 */ /* 0x000f24000800007f */
[----:B----4-:R-:W-:Y:S05]  /*1c660*/  @!P0 BRA `(.L_x_4591) ;  /* 0xfffffffc00f08947 */ /* 0x010fea000383ffff */
[----:B------:R-:W-:Y:S05]  /*1c670*/  BRA `(.L_x_4712) ;  /* 0xffffffdc00587947 */ /* 0x000fea000383ffff */
.L_x_4713:
        /* <DEDUP_REMOVED lines=16> */
.L_x_4734:


//--------------------- .nv.global.init           --------------------------
	.section	.nv.global.init,"aw",@progbits
.nv.global.init:
	.type		$str$20,@object
	.size		$str$20,($str$21 - $str$20)
$str$20:
        /*0000*/ 	.byte	0x28, 0x61, 0x64, 0x64, 0x72, 0x65, 0x73, 0x73, 0x20, 0x26, 0x20, 0x6d, 0x61, 0x73, 0x6b, 0x29
        /*0010*/ 	.byte	0x20, 0x3d, 0x3d, 0x20, 0x30, 0x00
	.type		$str$21,@object
	.size		$str$21,(__unnamed_6 - $str$21)
$str$21:
        /*0016*/ 	.byte	0x2f, 0x74, 0x6d, 0x70, 0x2f, 0x6f, 0x73, 0x73, 0x5f, 0x6b, 0x65, 0x72, 0x6e, 0x65, 0x6c, 0x73
        /*0026*/ 	.byte	0x5f, 0x73, 0x72, 0x63, 0x2f, 0x66, 0x6c, 0x61, 0x73, 0x68, 0x5f, 0x61, 0x74, 0x74, 0x65, 0x6e
        /*0036*/ 	.byte	0x74, 0x69, 0x6f, 0x6e, 0x2f, 0x63, 0x73, 0x72, 0x63, 0x2f, 0x63, 0x75, 0x74, 0x6c, 0x61, 0x73
        /*0046*/ 	.byte	0x73, 0x2f, 0x69, 0x6e, 0x63, 0x6c, 0x75, 0x64, 0x65, 0x2f, 0x63, 0x75, 0x74, 0x65, 0x2f, 0x70
        /*0056*/ 	.byte	0x6f, 0x69, 0x6e, 0x74, 0x65, 0x72, 0x5f, 0x66, 0x6c, 0x61, 0x67, 0x67, 0x65, 0x64, 0x2e, 0x68
        /*0066*/ 	.byte	0x70, 0x70, 0x00
	.type		__unnamed_6,@object
	.size		__unnamed_6,(__unnamed_5 - __unnamed_6)
__unnamed_6:
        /* <DEDUP_REMOVED lines=23> */
        /*01d9*/ 	.byte	0x3a, 0x43, 0x3c, 0x30, 0x3e, 0x3e, 0x3e, 0x3e, 0x3e, 0x20, 0x26, 0x5d, 0x00
	.type		__unnamed_5,@object
	.size		__unnamed_5,(__unnamed_4 - __unnamed_5)
__unnamed_5:
        /* <DEDUP_REMOVED lines=24> */
	.type		__unnamed_4,@object
	.size		__unnamed_4,(__unnamed_1 - __unnamed_4)
__unnamed_4:
        /* <DEDUP_REMOVED lines=28> */
        /*0526*/ 	.byte	0x34, 0x3e, 0x3e, 0x3e, 0x3e, 0x3e, 0x5d, 0x00
	.type		__unnamed_1,@object
	.size		__unnamed_1,(__unnamed_3 - __unnamed_1)
__unnamed_1:
        /* <DEDUP_REMOVED lines=28> */
        /*06ee*/ 	.byte	0x34, 0x3e, 0x3e, 0x3e, 0x3e, 0x3e, 0x20, 0x26, 0x5d, 0x00
	.type		__unnamed_3,@object
	.size		__unnamed_3,(__unnamed_2 - __unnamed_3)
__unnamed_3:
        /* <DEDUP_REMOVED lines=29> */
	.type		__unnamed_2,@object
	.size		__unnamed_2,(.L_1 - __unnamed_2)
__unnamed_2:
        /* <DEDUP_REMOVED lines=29> */
.L_1:


//--------------------- .nv.shared._ZN7cutlass13device_kernelIN5flash11enable_sm90INS1_16FlashAttnFwdSm90INS1_25CollectiveMainloopFwdSm90ILi2EN4cute5tupleIJNS5_1CILi1EEES8_S8_EEENS6_IJNS7_ILi128EEENS7_ILi96EEENS7_ILi64EEEEEELi256ENS_6half_tEfNS_4arch4Sm90ELb0ELb0ELb0ELb0ELb0ELb0ELb0ELb1ELb0ELb0ELb0ELb0EEENS1_21CollectiveEpilogueFwdINS6_IJSA_NS7_ILi256EEESB_EEES9_SE_SG_Li256ELb0ELb0ELb0ELb0EEENS1_29StaticPersistentTileSchedulerILb0EEEEEEEEEvNT_6ParamsE --------------------------
	.section	.nv.shared._ZN7cutlass13device_kernelIN5flash11enable_sm90INS1_16FlashAttnFwdSm90INS1_25CollectiveMainloopFwdSm90ILi2EN4cute5tupleIJNS5_1CILi1EEES8_S8_EEENS6_IJNS7_ILi128EEENS7_ILi96EEENS7_ILi64EEEEEELi256ENS_6half_tEfNS_4arch4Sm90ELb0ELb0ELb0ELb0ELb0ELb0ELb0ELb1ELb0ELb0ELb0ELb0EEENS1_21CollectiveEpilogueFwdINS6_IJSA_NS7_ILi256EEESB_EEES9_SE_SG_Li256ELb0ELb0ELb0ELb0EEENS1_29StaticPersistentTileSchedulerILb0EEEEEEEEEvNT_6ParamsE,"aw",@nobits
	.sectionflags	@""
	.align	16
	.zero		1024


//--------------------- .nv.shared.reserved.0     --------------------------
	.section	.nv.shared.reserved.0,"aw",@nobits
	.weak		__nv_reservedSMEM_offset_0_alias
	.size		__nv_reservedSMEM_offset_0_alias, 0, 0
	.other		__nv_reservedSMEM_offset_0_alias,@"STO_CUDA_RESERVED_SHARED STV_DEFAULT"
__nv_reservedSMEM_offset_0_alias:
	.zero		0


//--------------------- .nv.global                --------------------------
	.section	.nv.global,"aw",@nobits
.nv.global:
	.type		_ZN69_INTERNAL_337706d3_33_flash_fwd_hdim64_256_fp16_sm90_cu_f3e6f9ee_35254cute1_E,@object
	.size		_ZN69_INTERNAL_337706d3_33_flash_fwd_hdim64_256_fp16_sm90_cu_f3e6f9ee_35254cute1_E,(_ZN69_INTERNAL_337706d3_33_flash_fwd_hdim64_256_fp16_sm90_cu_f3e6f9ee_35254cuda3std3__45__cpo6cbeginE - _ZN69_INTERNAL_337706d3_33_flash_fwd_hdim64_256_fp16_sm90_cu_f3e6f9ee_35254cute1_E)
_ZN69_INTERNAL_337706d3_33_flash_fwd_hdim64_256_fp16_sm90_cu_f3e6f9ee_35254cute1_E:
	.zero		1
	.type		_ZN69_INTERNAL_337706d3_33_flash_fwd_hdim64_256_fp16_sm90_cu_f3e6f9ee_35254cuda3std3__45__cpo6cbeginE,@object
	.size		_ZN69_INTERNAL_337706d3_33_flash_fwd_hdim64_256_fp16_sm90_cu_f3e6f9ee_35254cuda3std3__45__cpo6cbeginE,(_ZN69_INTERNAL_337706d3_33_flash_fwd_hdim64_256_fp16_sm90_cu_f3e6f9ee_35254cuda3std3__48in_placeE - _ZN69_INTERNAL_337706d3_33_flash_fwd_hdim64_256_fp16_sm90_cu_f3e6f9ee_35254cuda3std3__45__cpo6cbeginE)
_ZN69_INTERNAL_337706d3_33_flash_fwd_hdim64_256_fp16_sm90_cu_f3e6f9ee_35254cuda3std3__45__cpo6cbeginE:
	.zero		1
	.type		_ZN69_INTERNAL_337706d3_33_flash_fwd_hdim64_256_fp16_sm90_cu_f3e6f9ee_35254cuda3std3__48in_placeE,@object
	.size		_ZN69_INTERNAL_337706d3_33_flash_fwd_hdim64_256_fp16_sm90_cu_f3e6f9ee_35254cuda3std3__48in_placeE,(_ZN69_INTERNAL_337706d3_33_flash_fwd_hdim64_256_fp16_sm90_cu_f3e6f9ee_35254cuda3std6ranges3__45__cpo9iter_moveE - _ZN69_INTERNAL_337706d3_33_flash_fwd_hdim64_256_fp16_sm90_cu_f3e6f9ee_35254cuda3std3__48in_placeE)
_ZN69_INTERNAL_337706d3_33_flash_fwd_hdim64_256_fp16_sm90_cu_f3e6f9ee_35254cuda3std3__48in_placeE:
	.zero		1
	.type		_ZN69_INTERNAL_337706d3_33_flash_fwd_hdim64_256_fp16_sm90_cu_f3e6f9ee_35254cuda3std6ranges3__45__cpo9iter_moveE,@object
	.size		_ZN69_INTERNAL_337706d3_33_flash_fwd_hdim64_256_fp16_sm90_cu_f3e6f9ee_35254cuda3std6ranges3__45__cpo9iter_moveE,(_ZN69_INTERNAL_337706d3_33_flash_fwd_hdim64_256_fp16_sm90_cu_f3e6f9ee_35254cuda3std3__45__cpo5beginE - _ZN69_INTERNAL_337706d3_33_flash_fwd_hdim64_256_fp16_sm90_cu_f3e6f9ee_35254cuda3std6ranges3__45__cpo9iter_moveE)
_ZN69_INTERNAL_337706d3_33_flash_fwd_hdim64_256_fp16_sm90_cu_f3e6f9ee_35254cuda3std6ranges3__45__cpo9iter_moveE:
	.zero		1
	.type		_ZN69_INTERNAL_337706d3_33_flash_fwd_hdim64_256_fp16_sm90_cu_f3e6f9ee_35254cuda3std3__45__cpo5beginE,@object
	.size		_ZN69_INTERNAL_337706d3_33_flash_fwd_hdim64_256_fp16_sm90_cu_f3e6f9ee_35254cuda3std3__45__cpo5beginE,(_ZN69_INTERNAL_337706d3_33_flash_fwd_hdim64_256_fp16_sm90_cu_f3e6f9ee_35254cuda3std3__471_GLOBAL__N__337706d3_33_flash_fwd_hdim64_256_fp16_sm90_cu_f3e6f9ee_35256ignoreE - _ZN69_INTERNAL_337706d3_33_flash_fwd_hdim64_256_fp16_sm90_cu_f3e6f9ee_35254cuda3std3__45__cpo5beginE)
_ZN69_INTERNAL_337706d3_33_flash_fwd_hdim64_256_fp16_sm90_cu_f3e6f9ee_35254cuda3std3__45__cpo5beginE:
	.zero		1
	.type		_ZN69_INTERNAL_337706d3_33_flash_fwd_hdim64_256_fp16_sm90_cu_f3e6f9ee_35254cuda3std3__471_GLOBAL__N__337706d3_33_flash_fwd_hdim64_256_fp16_sm90_cu_f3e6f9ee_35256ignoreE,@object
	.size		_ZN69_INTERNAL_337706d3_33_flash_fwd_hdim64_256_fp16_sm90_cu_f3e6f9ee_35254cuda3std3__471_GLOBAL__N__337706d3_33_flash_fwd_hdim64_256_fp16_sm90_cu_f3e6f9ee_35256ignoreE,(_ZN69_INTERNAL_337706d3_33_flash_fwd_hdim64_256_fp16_sm90_cu_f3e6f9ee_35254cute7productE - _ZN69_INTERNAL_337706d3_33_flash_fwd_hdim64_256_fp16_sm90_cu_f3e6f9ee_35254cuda3std3__471_GLOBAL__N__337706d3_33_flash_fwd_hdim64_256_fp16_sm90_cu_f3e6f9ee_35256ignoreE)
_ZN69_INTERNAL_337706d3_33_flash_fwd_hdim64_256_fp16_sm90_cu_f3e6f9ee_35254cuda3std3__471_GLOBAL__N__337706d3_33_flash_fwd_hdim64_256_fp16_sm90_cu_f3e6f9ee_35256ignoreE:
	.zero		1
	.type		_ZN69_INTERNAL_337706d3_33_flash_fwd_hdim64_256_fp16_sm90_cu_f3e6f9ee_35254cute7productE,@object
	.size		_ZN69_INTERNAL_337706d3_33_flash_fwd_hdim64_256_fp16_sm90_cu_f3e6f9ee_35254cute7productE,(_ZN69_INTERNAL_337706d3_33_flash_fwd_hdim64_256_fp16_sm90_cu_f3e6f9ee_35254cuda3std3__45__cpo3endE - _ZN69_INTERNAL_337706d3_33_flash_fwd_hdim64_256_fp16_sm90_cu_f3e6f9ee_35254cute7productE)
_ZN69_INTERNAL_337706d3_33_flash_fwd_hdim64_256_fp16_sm90_cu_f3e6f9ee_35254cute7productE:
	.zero		1
	.type		_ZN69_INTERNAL_337706d3_33_flash_fwd_hdim64_256_fp16_sm90_cu_f3e6f9ee_35254cuda3std3__45__cpo3endE,@object
	.size		_ZN69_INTERNAL_337706d3_33_flash_fwd_hdim64_256_fp16_sm90_cu_f3e6f9ee_35254cuda3std3__45__cpo3endE,(_ZN69_INTERNAL_337706d3_33_flash_fwd_hdim64_256_fp16_sm90_cu_f3e6f9ee_35254cuda3std3__419piecewise_constructE - _ZN69_INTERNAL_337706d3_33_flash_fwd_hdim64_256_fp16_sm90_cu_f3e6f9ee_35254cuda3std3__45__cpo3endE)
_ZN69_INTERNAL_337706d3_33_flash_fwd_hdim64_256_fp16_sm90_cu_f3e6f9ee_35254cuda3std3__45__cpo3endE:
	.zero		1
	.type		_ZN69_INTERNAL_337706d3_33_flash_fwd_hdim64_256_fp16_sm90_cu_f3e6f9ee_35254cuda3std3__419piecewise_constructE,@object
	.size		_ZN69_INTERNAL_337706d3_33_flash_fwd_hdim64_256_fp16_sm90_cu_f3e6f9ee_35254cuda3std3__419piecewise_constructE,(_ZN69_INTERNAL_337706d3_33_flash_fwd_hdim64_256_fp16_sm90_cu_f3e6f9ee_35254cuda3std3__45__cpo4cendE - _ZN69_INTERNAL_337706d3_33_flash_fwd_hdim64_256_fp16_sm90_cu_f3e6f9ee_35254cuda3std3__419piecewise_constructE)
_ZN69_INTERNAL_337706d3_33_flash_fwd_hdim64_256_fp16_sm90_cu_f3e6f9ee_35254cuda3std3__419piecewise_constructE:
	.zero		1
	.type		_ZN69_INTERNAL_337706d3_33_flash_fwd_hdim64_256_fp16_sm90_cu_f3e6f9ee_35254cuda3std3__45__cpo4cendE,@object
	.size		_ZN69_INTERNAL_337706d3_33_flash_fwd_hdim64_256_fp16_sm90_cu_f3e6f9ee_35254cuda3std3__45__cpo4cendE,(_ZN69_INTERNAL_337706d3_33_flash_fwd_hdim64_256_fp16_sm90_cu_f3e6f9ee_35254cuda3std6ranges3__45__cpo4swapE - _ZN69_INTERNAL_337706d3_33_flash_fwd_hdim64_256_fp16_sm90_cu_f3e6f9ee_35254cuda3std3__45__cpo4cendE)
_ZN69_INTERNAL_337706d3_33_flash_fwd_hdim64_256_fp16_sm90_cu_f3e6f9ee_35254cuda3std3__45__cpo4cendE:
	.zero		1
	.type		_ZN69_INTERNAL_337706d3_33_flash_fwd_hdim64_256_fp16_sm90_cu_f3e6f9ee_35254cuda3std6ranges3__45__cpo4swapE,@object
	.size		_ZN69_INTERNAL_337706d3_33_flash_fwd_hdim64_256_fp16_sm90_cu_f3e6f9ee_35254cuda3std6ranges3__45__cpo4swapE,(.L_13 - _ZN69_INTERNAL_337706d3_33_flash_fwd_hdim64_256_fp16_sm90_cu_f3e6f9ee_35254cuda3std6ranges3__45__cpo4swapE)
_ZN69_INTERNAL_337706d3_33_flash_fwd_hdim64_256_fp16_sm90_cu_f3e6f9ee_35254cuda3std6ranges3__45__cpo4swapE:
	.zero		1
.L_13:


//--------------------- .nv.shared._ZN7cutlass13device_kernelIN5flash11enable_sm90INS1_16FlashAttnFwdSm90INS1_25CollectiveMainloopFwdSm90ILi2EN4cute5tupleIJNS5_1CILi1EEES8_S8_EEENS6_IJNS7_ILi128EEENS7_ILi96EEENS7_ILi64EEEEEELi256ENS_6half_tEfNS_4arch4Sm90ELb0ELb0ELb0ELb0ELb0ELb0ELb1ELb1ELb0ELb0ELb0ELb0EEENS1_21CollectiveEpilogueFwdINS6_IJSA_NS7_ILi256EEESB_EEES9_SE_SG_Li256ELb0ELb0ELb0ELb0EEENS1_29StaticPersistentTileSchedulerILb0EEEEEEEEEvNT_6ParamsE --------------------------
	.section	.nv.shared._ZN7cutlass13device_kernelIN5flash11enable_sm90INS1_16FlashAttnFwdSm90INS1_25CollectiveMainloopFwdSm90ILi2EN4cute5tupleIJNS5_1CILi1EEES8_S8_EEENS6_IJNS7_ILi128EEENS7_ILi96EEENS7_ILi64EEEEEELi256ENS_6half_tEfNS_4arch4Sm90ELb0ELb0ELb0ELb0ELb0ELb0ELb1ELb1ELb0ELb0ELb0ELb0EEENS1_21CollectiveEpilogueFwdINS6_IJSA_NS7_ILi256EEESB_EEES9_SE_SG_Li256ELb0ELb0ELb0ELb0EEENS1_29StaticPersistentTileSchedulerILb0EEEEEEEEEvNT_6ParamsE,"aw",@nobits
	.sectionflags	@""
	.align	16
	.zero		1024


//--------------------- .nv.shared._ZN7cutlass13device_kernelIN5flash11enable_sm90INS1_16FlashAttnFwdSm90INS1_25CollectiveMainloopFwdSm90ILi2EN4cute5tupleIJNS5_1CILi1EEES8_S8_EEENS6_IJNS7_ILi128EEENS7_ILi96EEENS7_ILi64EEEEEELi256ENS_6half_tEfNS_4arch4Sm90ELb0ELb0ELb0ELb1ELb0ELb0ELb0ELb1ELb0ELb0ELb0ELb0EEENS1_21CollectiveEpilogueFwdINS6_IJSA_NS7_ILi256EEESB_EEES9_SE_SG_Li256ELb1ELb0ELb0ELb0EEENS1_36VarlenDynamicPersistentTileSchedulerILi128ELi96ELi256ELi32ELb0ELb0ELb1ELb0ELb1ELb1EEEEEEEEEvNT_6ParamsE --------------------------
	.section	.nv.shared._ZN7cutlass13device_kernelIN5flash11enable_sm90INS1_16FlashAttnFwdSm90INS1_25CollectiveMainloopFwdSm90ILi2EN4cute5tupleIJNS5_1CILi1EEES8_S8_EEENS6_IJNS7_ILi128EEENS7_ILi96EEENS7_ILi64EEEEEELi256ENS_6half_tEfNS_4arch4Sm90ELb0ELb0ELb0ELb1ELb0ELb0ELb0ELb1ELb0ELb0ELb0ELb0EEENS1_21CollectiveEpilogueFwdINS6_IJSA_NS7_ILi256EEESB_EEES9_SE_SG_Li256ELb1ELb0ELb0ELb0EEENS1_36VarlenDynamicPersistentTileSchedulerILi128ELi96ELi256ELi32ELb0ELb0ELb1ELb0ELb1ELb1EEEEEEEEEvNT_6ParamsE,"aw",@nobits
	.sectionflags	@""
	.align	16
	.zero		1024


//--------------------- .nv.shared._ZN7cutlass13device_kernelIN5flash11enable_sm90INS1_16FlashAttnFwdSm90INS1_25CollectiveMainloopFwdSm90ILi2EN4cute5tupleIJNS5_1CILi1EEES8_S8_EEENS6_IJNS7_ILi128EEENS7_ILi96EEENS7_ILi64EEEEEELi256ENS_6half_tEfNS_4arch4Sm90ELb0ELb0ELb0ELb1ELb0ELb1ELb0ELb1ELb0ELb0ELb0ELb0EEENS1_21CollectiveEpilogueFwdINS6_IJSA_NS7_ILi256EEESB_EEES9_SE_SG_Li256ELb1ELb0ELb0ELb0EEENS1_36VarlenDynamicPersistentTileSchedulerILi128ELi96ELi256ELi32ELb0ELb0ELb1ELb0ELb1ELb1EEEEEEEEEvNT_6ParamsE --------------------------
	.section	.nv.shared._ZN7cutlass13device_kernelIN5flash11enable_sm90INS1_16FlashAttnFwdSm90INS1_25CollectiveMainloopFwdSm90ILi2EN4cute5tupleIJNS5_1CILi1EEES8_S8_EEENS6_IJNS7_ILi128EEENS7_ILi96EEENS7_ILi64EEEEEELi256ENS_6half_tEfNS_4arch4Sm90ELb0ELb0ELb0ELb1ELb0ELb1ELb0ELb1ELb0ELb0ELb0ELb0EEENS1_21CollectiveEpilogueFwdINS6_IJSA_NS7_ILi256EEESB_EEES9_SE_SG_Li256ELb1ELb0ELb0ELb0EEENS1_36VarlenDynamicPersistentTileSchedulerILi128ELi96ELi256ELi32ELb0ELb0ELb1ELb0ELb1ELb1EEEEEEEEEvNT_6ParamsE,"aw",@nobits
	.sectionflags	@""
	.align	16
	.zero		1024


//--------------------- .nv.shared._ZN7cutlass13device_kernelIN5flash11enable_sm90INS1_16FlashAttnFwdSm90INS1_25CollectiveMainloopFwdSm90ILi2EN4cute5tupleIJNS5_1CILi1EEES8_S8_EEENS6_IJNS7_ILi128EEENS7_ILi96EEENS7_ILi64EEEEEELi256ENS_6half_tEfNS_4arch4Sm90ELb0ELb0ELb0ELb1ELb0ELb0ELb1ELb1ELb0ELb0ELb0ELb0EEENS1_21CollectiveEpilogueFwdINS6_IJSA_NS7_ILi256EEESB_EEES9_SE_SG_Li256ELb1ELb0ELb0ELb0EEENS1_36VarlenDynamicPersistentTileSchedulerILi128ELi96ELi256ELi32ELb0ELb0ELb1ELb0ELb1ELb1EEEEEEEEEvNT_6ParamsE --------------------------
	.section	.nv.shared._ZN7cutlass13device_kernelIN5flash11enable_sm90INS1_16FlashAttnFwdSm90INS1_25CollectiveMainloopFwdSm90ILi2EN4cute5tupleIJNS5_1CILi1EEES8_S8_EEENS6_IJNS7_ILi128EEENS7_ILi96EEENS7_ILi64EEEEEELi256ENS_6half_tEfNS_4arch4Sm90ELb0ELb0ELb0ELb1ELb0ELb0ELb1ELb1ELb0ELb0ELb0ELb0EEENS1_21CollectiveEpilogueFwdINS6_IJSA_NS7_ILi256EEESB_EEES9_SE_SG_Li256ELb1ELb0ELb0ELb0EEENS1_36VarlenDynamicPersistentTileSchedulerILi128ELi96ELi256ELi32ELb0ELb0ELb1ELb0ELb1ELb1EEEEEEEEEvNT_6ParamsE,"aw",@nobits
	.sectionflags	@""
	.align	16
	.zero		1024


//--------------------- .nv.shared._ZN7cutlass13device_kernelIN5flash11enable_sm90INS1_16FlashAttnFwdSm90INS1_25CollectiveMainloopFwdSm90ILi2EN4cute5tupleIJNS5_1CILi1EEES8_S8_EEENS6_IJNS7_ILi128EEENS7_ILi96EEENS7_ILi64EEEEEELi256ENS_6half_tEfNS_4arch4Sm90ELb0ELb0ELb0ELb1ELb0ELb1ELb1ELb1ELb0ELb0ELb0ELb0EEENS1_21CollectiveEpilogueFwdINS6_IJSA_NS7_ILi256EEESB_EEES9_SE_SG_Li256ELb1ELb0ELb0ELb0EEENS1_36VarlenDynamicPersistentTileSchedulerILi128ELi96ELi256ELi32ELb0ELb0ELb1ELb0ELb1ELb1EEEEEEEEEvNT_6ParamsE --------------------------
	.section	.nv.shared._ZN7cutlass13device_kernelIN5flash11enable_sm90INS1_16FlashAttnFwdSm90INS1_25CollectiveMainloopFwdSm90ILi2EN4cute5tupleIJNS5_1CILi1EEES8_S8_EEENS6_IJNS7_ILi128EEENS7_ILi96EEENS7_ILi64EEEEEELi256ENS_6half_tEfNS_4arch4Sm90ELb0ELb0ELb0ELb1ELb0ELb1ELb1ELb1ELb0ELb0ELb0ELb0EEENS1_21CollectiveEpilogueFwdINS6_IJSA_NS7_ILi256EEESB_EEES9_SE_SG_Li256ELb1ELb0ELb0ELb0EEENS1_36VarlenDynamicPersistentTileSchedulerILi128ELi96ELi256ELi32ELb0ELb0ELb1ELb0ELb1ELb1EEEEEEEEEvNT_6ParamsE,"aw",@nobits
	.sectionflags	@""
	.align	16
	.zero		1024


//--------------------- .nv.shared._ZN7cutlass13device_kernelIN5flash11enable_sm90INS1_16FlashAttnFwdSm90INS1_25CollectiveMainloopFwdSm90ILi2EN4cute5tupleIJNS5_1CILi1EEES8_S8_EEENS6_IJNS7_ILi128EEENS7_ILi96EEENS7_ILi64EEEEEELi256ENS_6half_tEfNS_4arch4Sm90ELb0ELb1ELb0ELb0ELb0ELb0ELb0ELb1ELb0ELb0ELb0ELb0EEENS1_21CollectiveEpilogueFwdINS6_IJSA_NS7_ILi256EEESB_EEES9_SE_SG_Li256ELb0ELb0ELb0ELb0EEENS1_30DynamicPersistentTileSchedulerILi256ELi32ELb0ELb0ELb1EEEEEEEEEvNT_6ParamsE --------------------------
	.section	.nv.shared._ZN7cutlass13device_kernelIN5flash11enable_sm90INS1_16FlashAttnFwdSm90INS1_25CollectiveMainloopFwdSm90ILi2EN4cute5tupleIJNS5_1CILi1EEES8_S8_EEENS6_IJNS7_ILi128EEENS7_ILi96EEENS7_ILi64EEEEEELi256ENS_6half_tEfNS_4arch4Sm90ELb0ELb1ELb0ELb0ELb0ELb0ELb0ELb1ELb0ELb0ELb0ELb0EEENS1_21CollectiveEpilogueFwdINS6_IJSA_NS7_ILi256EEESB_EEES9_SE_SG_Li256ELb0ELb0ELb0ELb0EEENS1_30DynamicPersistentTileSchedulerILi256ELi32ELb0ELb0ELb1EEEEEEEEEvNT_6ParamsE,"aw",@nobits
	.sectionflags	@""
	.align	16
	.zero		1024


//--------------------- .nv.shared._ZN7cutlass13device_kernelIN5flash11enable_sm90INS1_16FlashAttnFwdSm90INS1_25CollectiveMainloopFwdSm90ILi2EN4cute5tupleIJNS5_1CILi1EEES8_S8_EEENS6_IJNS7_ILi128EEENS7_ILi96EEENS7_ILi64EEEEEELi256ENS_6half_tEfNS_4arch4Sm90ELb0ELb1ELb0ELb0ELb0ELb0ELb1ELb1ELb0ELb0ELb0ELb0EEENS1_21CollectiveEpilogueFwdINS6_IJSA_NS7_ILi256EEESB_EEES9_SE_SG_Li256ELb0ELb0ELb0ELb0EEENS1_30DynamicPersistentTileSchedulerILi256ELi32ELb0ELb0ELb1EEEEEEEEEvNT_6ParamsE --------------------------
	.section	.nv.shared._ZN7cutlass13device_kernelIN5flash11enable_sm90INS1_16FlashAttnFwdSm90INS1_25CollectiveMainloopFwdSm90ILi2EN4cute5tupleIJNS5_1CILi1EEES8_S8_EEENS6_IJNS7_ILi128EEENS7_ILi96EEENS7_ILi64EEEEEELi256ENS_6half_tEfNS_4arch4Sm90ELb0ELb1ELb0ELb0ELb0ELb0ELb1ELb1ELb0ELb0ELb0ELb0EEENS1_21CollectiveEpilogueFwdINS6_IJSA_NS7_ILi256EEESB_EEES9_SE_SG_Li256ELb0ELb0ELb0ELb0EEENS1_30DynamicPersistentTileSchedulerILi256ELi32ELb0ELb0ELb1EEEEEEEEEvNT_6ParamsE,"aw",@nobits
	.sectionflags	@""
	.align	16
	.zero		1024


//--------------------- .nv.shared._ZN7cutlass13device_kernelIN5flash11enable_sm90INS1_16FlashAttnFwdSm90INS1_25CollectiveMainloopFwdSm90ILi2EN4cute5tupleIJNS5_1CILi1EEES8_S8_EEENS6_IJNS7_ILi128EEENS7_ILi96EEENS7_ILi64EEEEEELi256ENS_6half_tEfNS_4arch4Sm90ELb0ELb1ELb0ELb1ELb0ELb0ELb0ELb1ELb0ELb0ELb0ELb0EEENS1_21CollectiveEpilogueFwdINS6_IJSA_NS7_ILi256EEESB_EEES9_SE_SG_Li256ELb1ELb0ELb0ELb0EEENS1_36VarlenDynamicPersistentTileSchedulerILi128ELi96ELi256ELi32ELb0ELb0ELb1ELb1ELb0ELb1EEEEEEEEEvNT_6ParamsE --------------------------
	.section	.nv.shared._ZN7cutlass13device_kernelIN5flash11enable_sm90INS1_16FlashAttnFwdSm90INS1_25CollectiveMainloopFwdSm90ILi2EN4cute5tupleIJNS5_1CILi1EEES8_S8_EEENS6_IJNS7_ILi128EEENS7_ILi96EEENS7_ILi64EEEEEELi256ENS_6half_tEfNS_4arch4Sm90ELb0ELb1ELb0ELb1ELb0ELb0ELb0ELb1ELb0ELb0ELb0ELb0EEENS1_21CollectiveEpilogueFwdINS6_IJSA_NS7_ILi256EEESB_EEES9_SE_SG_Li256ELb1ELb0ELb0ELb0EEENS1_36VarlenDynamicPersistentTileSchedulerILi128ELi96ELi256ELi32ELb0ELb0ELb1ELb1ELb0ELb1EEEEEEEEEvNT_6ParamsE,"aw",@nobits
	.sectionflags	@""
	.align	16
	.zero		1024


//--------------------- .nv.shared._ZN7cutlass13device_kernelIN5flash11enable_sm90INS1_16FlashAttnFwdSm90INS1_25CollectiveMainloopFwdSm90ILi2EN4cute5tupleIJNS5_1CILi1EEES8_S8_EEENS6_IJNS7_ILi128EEENS7_ILi96EEENS7_ILi64EEEEEELi256ENS_6half_tEfNS_4arch4Sm90ELb0ELb1ELb0ELb1ELb0ELb1ELb0ELb1ELb0ELb0ELb0ELb0EEENS1_21CollectiveEpilogueFwdINS6_IJSA_NS7_ILi256EEESB_EEES9_SE_SG_Li256ELb1ELb0ELb0ELb0EEENS1_36VarlenDynamicPersistentTileSchedulerILi128ELi96ELi256ELi32ELb0ELb0ELb1ELb1ELb0ELb1EEEEEEEEEvNT_6ParamsE --------------------------
	.section	.nv.shared._ZN7cutlass13device_kernelIN5flash11enable_sm90INS1_16FlashAttnFwdSm90INS1_25CollectiveMainloopFwdSm90ILi2EN4cute5tupleIJNS5_1CILi1EEES8_S8_EEENS6_IJNS7_ILi128EEENS7_ILi96EEENS7_ILi64EEEEEELi256ENS_6half_tEfNS_4arch4Sm90ELb0ELb1ELb0ELb1ELb0ELb1ELb0ELb1ELb0ELb0ELb0ELb0EEENS1_21CollectiveEpilogueFwdINS6_IJSA_NS7_ILi256EEESB_EEES9_SE_SG_Li256ELb1ELb0ELb0ELb0EEENS1_36VarlenDynamicPersistentTileSchedulerILi128ELi96ELi256ELi32ELb0ELb0ELb1ELb1ELb0ELb1EEEEEEEEEvNT_6ParamsE,"aw",@nobits
	.sectionflags	@""
	.align	16
	.zero		1024


//--------------------- .nv.shared._ZN7cutlass13device_kernelIN5flash11enable_sm90INS1_16FlashAttnFwdSm90INS1_25CollectiveMainloopFwdSm90ILi2EN4cute5tupleIJNS5_1CILi1EEES8_S8_EEENS6_IJNS7_ILi128EEENS7_ILi96EEENS7_ILi64EEEEEELi256ENS_6half_tEfNS_4arch4Sm90ELb0ELb1ELb0ELb1ELb0ELb0ELb1ELb1ELb0ELb0ELb0ELb0EEENS1_21CollectiveEpilogueFwdINS6_IJSA_NS7_ILi256EEESB_EEES9_SE_SG_Li256ELb1ELb0ELb0ELb0EEENS1_36VarlenDynamicPersistentTileSchedulerILi128ELi96ELi256ELi32ELb0ELb0ELb1ELb1ELb0ELb1EEEEEEEEEvNT_6ParamsE --------------------------
	.section	.nv.shared._ZN7cutlass13device_kernelIN5flash11enable_sm90INS1_16FlashAttnFwdSm90INS1_25CollectiveMainloopFwdSm90ILi2EN4cute5tupleIJNS5_1CILi1EEES8_S8_EEENS6_IJNS7_ILi128EEENS7_ILi96EEENS7_ILi64EEEEEELi256ENS_6half_tEfNS_4arch4Sm90ELb0ELb1ELb0ELb1ELb0ELb0ELb1ELb1ELb0ELb0ELb0ELb0EEENS1_21CollectiveEpilogueFwdINS6_IJSA_NS7_ILi256EEESB_EEES9_SE_SG_Li256ELb1ELb0ELb0ELb0EEENS1_36VarlenDynamicPersistentTileSchedulerILi128ELi96ELi256ELi32ELb0ELb0ELb1ELb1ELb0ELb1EEEEEEEEEvNT_6ParamsE,"aw",@nobits
	.sectionflags	@""
	.align	16
	.zero		1024


//--------------------- .nv.shared._ZN7cutlass13device_kernelIN5flash11enable_sm90INS1_16FlashAttnFwdSm90INS1_25CollectiveMainloopFwdSm90ILi2EN4cute5tupleIJNS5_1CILi1EEES8_S8_EEENS6_IJNS7_ILi128EEENS7_ILi96EEENS7_ILi64EEEEEELi256ENS_6half_tEfNS_4arch4Sm90ELb0ELb1ELb0ELb1ELb0ELb1ELb1ELb1ELb0ELb0ELb0ELb0EEENS1_21CollectiveEpilogueFwdINS6_IJSA_NS7_ILi256EEESB_EEES9_SE_SG_Li256ELb1ELb0ELb0ELb0EEENS1_36VarlenDynamicPersistentTileSchedulerILi128ELi96ELi256ELi32ELb0ELb0ELb1ELb1ELb0ELb1EEEEEEEEEvNT_6ParamsE --------------------------
	.section	.nv.shared._ZN7cutlass13device_kernelIN5flash11enable_sm90INS1_16FlashAttnFwdSm90INS1_25CollectiveMainloopFwdSm90ILi2EN4cute5tupleIJNS5_1CILi1EEES8_S8_EEENS6_IJNS7_ILi128EEENS7_ILi96EEENS7_ILi64EEEEEELi256ENS_6half_tEfNS_4arch4Sm90ELb0ELb1ELb0ELb1ELb0ELb1ELb1ELb1ELb0ELb0ELb0ELb0EEENS1_21CollectiveEpilogueFwdINS6_IJSA_NS7_ILi256EEESB_EEES9_SE_SG_Li256ELb1ELb0ELb0ELb0EEENS1_36VarlenDynamicPersistentTileSchedulerILi128ELi96ELi256ELi32ELb0ELb0ELb1ELb1ELb0ELb1EEEEEEEEEvNT_6ParamsE,"aw",@nobits
	.sectionflags	@""
	.align	16
	.zero		1024


//--------------------- .nv.shared._ZN7cutlass13device_kernelIN5flash11enable_sm90INS1_16FlashAttnFwdSm90INS1_25CollectiveMainloopFwdSm90ILi2EN4cute5tupleIJNS5_1CILi1EEES8_S8_EEENS6_IJNS7_ILi128EEENS7_ILi96EEENS7_ILi64EEEEEELi256ENS_6half_tEfNS_4arch4Sm90ELb1ELb0ELb0ELb0ELb0ELb0ELb0ELb1ELb0ELb0ELb0ELb0EEENS1_21CollectiveEpilogueFwdINS6_IJSA_NS7_ILi256EEESB_EEES9_SE_SG_Li256ELb0ELb0ELb0ELb0EEENS1_30DynamicPersistentTileSchedulerILi256ELi32ELb0ELb0ELb1EEEEEEEEEvNT_6ParamsE --------------------------
	.section	.nv.shared._ZN7cutlass13device_kernelIN5flash11enable_sm90INS1_16FlashAttnFwdSm90INS1_25CollectiveMainloopFwdSm90ILi2EN4cute5tupleIJNS5_1CILi1EEES8_S8_EEENS6_IJNS7_ILi128EEENS7_ILi96EEENS7_ILi64EEEEEELi256ENS_6half_tEfNS_4arch4Sm90ELb1ELb0ELb0ELb0ELb0ELb0ELb0ELb1ELb0ELb0ELb0ELb0EEENS1_21CollectiveEpilogueFwdINS6_IJSA_NS7_ILi256EEESB_EEES9_SE_SG_Li256ELb0ELb0ELb0ELb0EEENS1_30DynamicPersistentTileSchedulerILi256ELi32ELb0ELb0ELb1EEEEEEEEEvNT_6ParamsE,"aw",@nobits
	.sectionflags	@""
	.align	16
	.zero		1024


//--------------------- .nv.shared._ZN7cutlass13device_kernelIN5flash11enable_sm90INS1_16FlashAttnFwdSm90INS1_25CollectiveMainloopFwdSm90ILi2EN4cute5tupleIJNS5_1CILi1EEES8_S8_EEENS6_IJNS7_ILi128EEENS7_ILi96EEENS7_ILi64EEEEEELi256ENS_6half_tEfNS_4arch4Sm90ELb1ELb0ELb0ELb0ELb0ELb0ELb1ELb1ELb0ELb0ELb0ELb0EEENS1_21CollectiveEpilogueFwdINS6_IJSA_NS7_ILi256EEESB_EEES9_SE_SG_Li256ELb0ELb0ELb0ELb0EEENS1_30DynamicPersistentTileSchedulerILi256ELi32ELb0ELb0ELb1EEEEEEEEEvNT_6ParamsE --------------------------
	.section	.nv.shared._ZN7cutlass13device_kernelIN5flash11enable_sm90INS1_16FlashAttnFwdSm90INS1_25CollectiveMainloopFwdSm90ILi2EN4cute5tupleIJNS5_1CILi1EEES8_S8_EEENS6_IJNS7_ILi128EEENS7_ILi96EEENS7_ILi64EEEEEELi256ENS_6half_tEfNS_4arch4Sm90ELb1ELb0ELb0ELb0ELb0ELb0ELb1ELb1ELb0ELb0ELb0ELb0EEENS1_21CollectiveEpilogueFwdINS6_IJSA_NS7_ILi256EEESB_EEES9_SE_SG_Li256ELb0ELb0ELb0ELb0EEENS1_30DynamicPersistentTileSchedulerILi256ELi32ELb0ELb0ELb1EEEEEEEEEvNT_6ParamsE,"aw",@nobits
	.sectionflags	@""
	.align	16
	.zero		1024


//--------------------- .nv.shared._ZN7cutlass13device_kernelIN5flash11enable_sm90INS1_16FlashAttnFwdSm90INS1_25CollectiveMainloopFwdSm90ILi2EN4cute5tupleIJNS5_1CILi1EEES8_S8_EEENS6_IJNS7_ILi128EEENS7_ILi96EEENS7_ILi64EEEEEELi256ENS_6half_tEfNS_4arch4Sm90ELb1ELb0ELb0ELb1ELb0ELb0ELb0ELb1ELb0ELb0ELb0ELb0EEENS1_21CollectiveEpilogueFwdINS6_IJSA_NS7_ILi256EEESB_EEES9_SE_SG_Li256ELb1ELb0ELb0ELb0EEENS1_36VarlenDynamicPersistentTileSchedulerILi128ELi96ELi256ELi32ELb0ELb0ELb1ELb1ELb1ELb1EEEEEEEEEvNT_6ParamsE --------------------------
	.section	.nv.shared._ZN7cutlass13device_kernelIN5flash11enable_sm90INS1_16FlashAttnFwdSm90INS1_25CollectiveMainloopFwdSm90ILi2EN4cute5tupleIJNS5_1CILi1EEES8_S8_EEENS6_IJNS7_ILi128EEENS7_ILi96EEENS7_ILi64EEEEEELi256ENS_6half_tEfNS_4arch4Sm90ELb1ELb0ELb0ELb1ELb0ELb0ELb0ELb1ELb0ELb0ELb0ELb0EEENS1_21CollectiveEpilogueFwdINS6_IJSA_NS7_ILi256EEESB_EEES9_SE_SG_Li256ELb1ELb0ELb0ELb0EEENS1_36VarlenDynamicPersistentTileSchedulerILi128ELi96ELi256ELi32ELb0ELb0ELb1ELb1ELb1ELb1EEEEEEEEEvNT_6ParamsE,"aw",@nobits
	.sectionflags	@""
	.align	16
	.zero		1024


//--------------------- .nv.shared._ZN7cutlass13device_kernelIN5flash11enable_sm90INS1_16FlashAttnFwdSm90INS1_25CollectiveMainloopFwdSm90ILi2EN4cute5tupleIJNS5_1CILi1EEES8_S8_EEENS6_IJNS7_ILi128EEENS7_ILi96EEENS7_ILi64EEEEEELi256ENS_6half_tEfNS_4arch4Sm90ELb1ELb0ELb0ELb1ELb0ELb1ELb0ELb1ELb0ELb0ELb0ELb0EEENS1_21CollectiveEpilogueFwdINS6_IJSA_NS7_ILi256EEESB_EEES9_SE_SG_Li256ELb1ELb0ELb0ELb0EEENS1_36VarlenDynamicPersistentTileSchedulerILi128ELi96ELi256ELi32ELb0ELb0ELb1ELb1ELb1ELb1EEEEEEEEEvNT_6ParamsE --------------------------
	.section	.nv.shared._ZN7cutlass13device_kernelIN5flash11enable_sm90INS1_16FlashAttnFwdSm90INS1_25CollectiveMainloopFwdSm90ILi2EN4cute5tupleIJNS5_1CILi1EEES8_S8_EEENS6_IJNS7_ILi128EEENS7_ILi96EEENS7_ILi64EEEEEELi256ENS_6half_tEfNS_4arch4Sm90ELb1ELb0ELb0ELb1ELb0ELb1ELb0ELb1ELb0ELb0ELb0ELb0EEENS1_21CollectiveEpilogueFwdINS6_IJSA_NS7_ILi256EEESB_EEES9_SE_SG_Li256ELb1ELb0ELb0ELb0EEENS1_36VarlenDynamicPersistentTileSchedulerILi128ELi96ELi256ELi32ELb0ELb0ELb1ELb1ELb1ELb1EEEEEEEEEvNT_6ParamsE,"aw",@nobits
	.sectionflags	@""
	.align	16
	.zero		1024


//--------------------- .nv.shared._ZN7cutlass13device_kernelIN5flash11enable_sm90INS1_16FlashAttnFwdSm90INS1_25CollectiveMainloopFwdSm90ILi2EN4cute5tupleIJNS5_1CILi1EEES8_S8_EEENS6_IJNS7_ILi128EEENS7_ILi96EEENS7_ILi64EEEEEELi256ENS_6half_tEfNS_4arch4Sm90ELb1ELb0ELb0ELb1ELb0ELb0ELb1ELb1ELb0ELb0ELb0ELb0EEENS1_21CollectiveEpilogueFwdINS6_IJSA_NS7_ILi256EEESB_EEES9_SE_SG_Li256ELb1ELb0ELb0ELb0EEENS1_36VarlenDynamicPersistentTileSchedulerILi128ELi96ELi256ELi32ELb0ELb0ELb1ELb1ELb1ELb1EEEEEEEEEvNT_6ParamsE --------------------------
	.section	.nv.shared._ZN7cutlass13device_kernelIN5flash11enable_sm90INS1_16FlashAttnFwdSm90INS1_25CollectiveMainloopFwdSm90ILi2EN4cute5tupleIJNS5_1CILi1EEES8_S8_EEENS6_IJNS7_ILi128EEENS7_ILi96EEENS7_ILi64EEEEEELi256ENS_6half_tEfNS_4arch4Sm90ELb1ELb0ELb0ELb1ELb0ELb0ELb1ELb1ELb0ELb0ELb0ELb0EEENS1_21CollectiveEpilogueFwdINS6_IJSA_NS7_ILi256EEESB_EEES9_SE_SG_Li256ELb1ELb0ELb0ELb0EEENS1_36VarlenDynamicPersistentTileSchedulerILi128ELi96ELi256ELi32ELb0ELb0ELb1ELb1ELb1ELb1EEEEEEEEEvNT_6ParamsE,"aw",@nobits
	.sectionflags	@""
	.align	16
	.zero		1024


//--------------------- .nv.shared._ZN7cutlass13device_kernelIN5flash11enable_sm90INS1_16FlashAttnFwdSm90INS1_25CollectiveMainloopFwdSm90ILi2EN4cute5tupleIJNS5_1CILi1EEES8_S8_EEENS6_IJNS7_ILi128EEENS7_ILi96EEENS7_ILi64EEEEEELi256ENS_6half_tEfNS_4arch4Sm90ELb1ELb0ELb0ELb1ELb0ELb1ELb1ELb1ELb0ELb0ELb0ELb0EEENS1_21CollectiveEpilogueFwdINS6_IJSA_NS7_ILi256EEESB_EEES9_SE_SG_Li256ELb1ELb0ELb0ELb0EEENS1_36VarlenDynamicPersistentTileSchedulerILi128ELi96ELi256ELi32ELb0ELb0ELb1ELb1ELb1ELb1EEEEEEEEEvNT_6ParamsE --------------------------
	.section	.nv.shared._ZN7cutlass13device_kernelIN5flash11enable_sm90INS1_16FlashAttnFwdSm90INS1_25CollectiveMainloopFwdSm90ILi2EN4cute5tupleIJNS5_1CILi1EEES8_S8_EEENS6_IJNS7_ILi128EEENS7_ILi96EEENS7_ILi64EEEEEELi256ENS_6half_tEfNS_4arch4Sm90ELb1ELb0ELb0ELb1ELb0ELb1ELb1ELb1ELb0ELb0ELb0ELb0EEENS1_21CollectiveEpilogueFwdINS6_IJSA_NS7_ILi256EEESB_EEES9_SE_SG_Li256ELb1ELb0ELb0ELb0EEENS1_36VarlenDynamicPersistentTileSchedulerILi128ELi96ELi256ELi32ELb0ELb0ELb1ELb1ELb1ELb1EEEEEEEEEvNT_6ParamsE,"aw",@nobits
	.sectionflags	@""
	.align	16
	.zero		1024


//--------------------- .nv.constant0._ZN7cutlass13device_kernelIN5flash11enable_sm90INS1_16FlashAttnFwdSm90INS1_25CollectiveMainloopFwdSm90ILi2EN4cute5tupleIJNS5_1CILi1EEES8_S8_EEENS6_IJNS7_ILi128EEENS7_ILi96EEENS7_ILi64EEEEEELi256ENS_6half_tEfNS_4arch4Sm90ELb0ELb0ELb0ELb0ELb0ELb0ELb0ELb1ELb0ELb0ELb0ELb0EEENS1_21CollectiveEpilogueFwdINS6_IJSA_NS7_ILi256EEESB_EEES9_SE_SG_Li256ELb0ELb0ELb0ELb0EEENS1_29StaticPersistentTileSchedulerILb0EEEEEEEEEvNT_6ParamsE --------------------------
	.section	.nv.constant0._ZN7cutlass13device_kernelIN5flash11enable_sm90INS1_16FlashAttnFwdSm90INS1_25CollectiveMainloopFwdSm90ILi2EN4cute5tupleIJNS5_1CILi1EEES8_S8_EEENS6_IJNS7_ILi128EEENS7_ILi96EEENS7_ILi64EEEEEELi256ENS_6half_tEfNS_4arch4Sm90ELb0ELb0ELb0ELb0ELb0ELb0ELb0ELb1ELb0ELb0ELb0ELb0EEENS1_21CollectiveEpilogueFwdINS6_IJSA_NS7_ILi256EEESB_EEES9_SE_SG_Li256ELb0ELb0ELb0ELb0EEENS1_29StaticPersistentTileSchedulerILb0EEEEEEEEEvNT_6ParamsE,"a",@progbits
	.sectionflags	@""
	.align	4
.nv.constant0._ZN7cutlass13device_kernelIN5flash11enable_sm90INS1_16FlashAttnFwdSm90INS1_25CollectiveMainloopFwdSm90ILi2EN4cute5tupleIJNS5_1CILi1EEES8_S8_EEENS6_IJNS7_ILi128EEENS7_ILi96EEENS7_ILi64EEEEEELi256ENS_6half_tEfNS_4arch4Sm90ELb0ELb0ELb0ELb0ELb0ELb0ELb0ELb1ELb0ELb0ELb0ELb0EEENS1_21CollectiveEpilogueFwdINS6_IJSA_NS7_ILi256EEESB_EEES9_SE_SG_Li256ELb0ELb0ELb0ELb0EEENS1_29StaticPersistentTileSchedulerILb0EEEEEEEEEvNT_6ParamsE:
	.zero		3584


//--------------------- .nv.constant0._ZN7cutlass13device_kernelIN5flash11enable_sm90INS1_16FlashAttnFwdSm90INS1_25CollectiveMainloopFwdSm90ILi2EN4cute5tupleIJNS5_1CILi1EEES8_S8_EEENS6_IJNS7_ILi128EEENS7_ILi96EEENS7_ILi64EEEEEELi256ENS_6half_tEfNS_4arch4Sm90ELb0ELb0ELb0ELb0ELb0ELb0ELb1ELb1ELb0ELb0ELb0ELb0EEENS1_21CollectiveEpilogueFwdINS6_IJSA_NS7_ILi256EEESB_EEES9_SE_SG_Li256ELb0ELb0ELb0ELb0EEENS1_29StaticPersistentTileSchedulerILb0EEEEEEEEEvNT_6ParamsE --------------------------
	.section	.nv.constant0._ZN7cutlass13device_kernelIN5flash11enable_sm90INS1_16FlashAttnFwdSm90INS1_25CollectiveMainloopFwdSm90ILi2EN4cute5tupleIJNS5_1CILi1EEES8_S8_EEENS6_IJNS7_ILi128EEENS7_ILi96EEENS7_ILi64EEEEEELi256ENS_6half_tEfNS_4arch4Sm90ELb0ELb0ELb0ELb0ELb0ELb0ELb1ELb1ELb0ELb0ELb0ELb0EEENS1_21CollectiveEpilogueFwdINS6_IJSA_NS7_ILi256EEESB_EEES9_SE_SG_Li256ELb0ELb0ELb0ELb0EEENS1_29StaticPersistentTileSchedulerILb0EEEEEEEEEvNT_6ParamsE,"a",@progbits
	.sectionflags	@""
	.align	4
.nv.constant0._ZN7cutlass13device_kernelIN5flash11enable_sm90INS1_16FlashAttnFwdSm90INS1_25CollectiveMainloopFwdSm90ILi2EN4cute5tupleIJNS5_1CILi1EEES8_S8_EEENS6_IJNS7_ILi128EEENS7_ILi96EEENS7_ILi64EEEEEELi256ENS_6half_tEfNS_4arch4Sm90ELb0ELb0ELb0ELb0ELb0ELb0ELb1ELb1ELb0ELb0ELb0ELb0EEENS1_21CollectiveEpilogueFwdINS6_IJSA_NS7_ILi256EEESB_EEES9_SE_SG_Li256ELb0ELb0ELb0ELb0EEENS1_29StaticPersistentTileSchedulerILb0EEEEEEEEEvNT_6ParamsE:
	.zero		3840


//--------------------- .nv.constant0._ZN7cutlass13device_kernelIN5flash11enable_sm90INS1_16FlashAttnFwdSm90INS1_25CollectiveMainloopFwdSm90ILi2EN4cute5tupleIJNS5_1CILi1EEES8_S8_EEENS6_IJNS7_ILi128EEENS7_ILi96EEENS7_ILi64EEEEEELi256ENS_6half_tEfNS_4arch4Sm90ELb0ELb0ELb0ELb1ELb0ELb0ELb0ELb1ELb0ELb0ELb0ELb0EEENS1_21CollectiveEpilogueFwdINS6_IJSA_NS7_ILi256EEESB_EEES9_SE_SG_Li256ELb1ELb0ELb0ELb0EEENS1_36VarlenDynamicPersistentTileSchedulerILi128ELi96ELi256ELi32ELb0ELb0ELb1ELb0ELb1ELb1EEEEEEEEEvNT_6ParamsE --------------------------
	.section	.nv.constant0._ZN7cutlass13device_kernelIN5flash11enable_sm90INS1_16FlashAttnFwdSm90INS1_25CollectiveMainloopFwdSm90ILi2EN4cute5tupleIJNS5_1CILi1EEES8_S8_EEENS6_IJNS7_ILi128EEENS7_ILi96EEENS7_ILi64EEEEEELi256ENS_6half_tEfNS_4arch4Sm90ELb0ELb0ELb0ELb1ELb0ELb0ELb0ELb1ELb0ELb0ELb0ELb0EEENS1_21CollectiveEpilogueFwdINS6_IJSA_NS7_ILi256EEESB_EEES9_SE_SG_Li256ELb1ELb0ELb0ELb0EEENS1_36VarlenDynamicPersistentTileSchedulerILi128ELi96ELi256ELi32ELb0ELb0ELb1ELb0ELb1ELb1EEEEEEEEEvNT_6ParamsE,"a",@progbits
	.sectionflags	@""
	.align	4
.nv.constant0._ZN7cutlass13device_kernelIN5flash11enable_sm90INS1_16FlashAttnFwdSm90INS1_25CollectiveMainloopFwdSm90ILi2EN4cute5tupleIJNS5_1CILi1EEES8_S8_EEENS6_IJNS7_ILi128EEENS7_ILi96EEENS7_ILi64EEEEEELi256ENS_6half_tEfNS_4arch4Sm90ELb0ELb0ELb0ELb1ELb0ELb0ELb0ELb1ELb0ELb0ELb0ELb0EEENS1_21CollectiveEpilogueFwdINS6_IJSA_NS7_ILi256EEESB_EEES9_SE_SG_Li256ELb1ELb0ELb0ELb0EEENS1_36VarlenDynamicPersistentTileSchedulerILi128ELi96ELi256ELi32ELb0ELb0ELb1ELb0ELb1ELb1EEEEEEEEEvNT_6ParamsE:
	.zero		3200


//--------------------- .nv.constant0._ZN7cutlass13device_kernelIN5flash11enable_sm90INS1_16FlashAttnFwdSm90INS1_25CollectiveMainloopFwdSm90ILi2EN4cute5tupleIJNS5_1CILi1EEES8_S8_EEENS6_IJNS7_ILi128EEENS7_ILi96EEENS7_ILi64EEEEEELi256ENS_6half_tEfNS_4arch4Sm90ELb0ELb0ELb0ELb1ELb0ELb1ELb0ELb1ELb0ELb0ELb0ELb0EEENS1_21CollectiveEpilogueFwdINS6_IJSA_NS7_ILi256EEESB_EEES9_SE_SG_Li256ELb1ELb0ELb0ELb0EEENS1_36VarlenDynamicPersistentTileSchedulerILi128ELi96ELi256ELi32ELb0ELb0ELb1ELb0ELb1ELb1EEEEEEEEEvNT_6ParamsE --------------------------
	.section	.nv.constant0._ZN7cutlass13device_kernelIN5flash11enable_sm90INS1_16FlashAttnFwdSm90INS1_25CollectiveMainloopFwdSm90ILi2EN4cute5tupleIJNS5_1CILi1EEES8_S8_EEENS6_IJNS7_ILi128EEENS7_ILi96EEENS7_ILi64EEEEEELi256ENS_6half_tEfNS_4arch4Sm90ELb0ELb0ELb0ELb1ELb0ELb1ELb0ELb1ELb0ELb0ELb0ELb0EEENS1_21CollectiveEpilogueFwdINS6_IJSA_NS7_ILi256EEESB_EEES9_SE_SG_Li256ELb1ELb0ELb0ELb0EEENS1_36VarlenDynamicPersistentTileSchedulerILi128ELi96ELi256ELi32ELb0ELb0ELb1ELb0ELb1ELb1EEEEEEEEEvNT_6ParamsE,"a",@progbits
	.sectionflags	@""
	.align	4
.nv.constant0._ZN7cutlass13device_kernelIN5flash11enable_sm90INS1_16FlashAttnFwdSm90INS1_25CollectiveMainloopFwdSm90ILi2EN4cute5tupleIJNS5_1CILi1EEES8_S8_EEENS6_IJNS7_ILi128EEENS7_ILi96EEENS7_ILi64EEEEEELi256ENS_6half_tEfNS_4arch4Sm90ELb0ELb0ELb0ELb1ELb0ELb1ELb0ELb1ELb0ELb0ELb0ELb0EEENS1_21CollectiveEpilogueFwdINS6_IJSA_NS7_ILi256EEESB_EEES9_SE_SG_Li256ELb1ELb0ELb0ELb0EEENS1_36VarlenDynamicPersistentTileSchedulerILi128ELi96ELi256ELi32ELb0ELb0ELb1ELb0ELb1ELb1EEEEEEEEEvNT_6ParamsE:
	.zero		3200


//--------------------- .nv.constant0._ZN7cutlass13device_kernelIN5flash11enable_sm90INS1_16FlashAttnFwdSm90INS1_25CollectiveMainloopFwdSm90ILi2EN4cute5tupleIJNS5_1CILi1EEES8_S8_EEENS6_IJNS7_ILi128EEENS7_ILi96EEENS7_ILi64EEEEEELi256ENS_6half_tEfNS_4arch4Sm90ELb0ELb0ELb0ELb1ELb0ELb0ELb1ELb1ELb0ELb0ELb0ELb0EEENS1_21CollectiveEpilogueFwdINS6_IJSA_NS7_ILi256EEESB_EEES9_SE_SG_Li256ELb1ELb0ELb0ELb0EEENS1_36VarlenDynamicPersistentTileSchedulerILi128ELi96ELi256ELi32ELb0ELb0ELb1ELb0ELb1ELb1EEEEEEEEEvNT_6ParamsE --------------------------
	.section	.nv.constant0._ZN7cutlass13device_kernelIN5flash11enable_sm90INS1_16FlashAttnFwdSm90INS1_25CollectiveMainloopFwdSm90ILi2EN4cute5tupleIJNS5_1CILi1EEES8_S8_EEENS6_IJNS7_ILi128EEENS7_ILi96EEENS7_ILi64EEEEEELi256ENS_6half_tEfNS_4arch4Sm90ELb0ELb0ELb0ELb1ELb0ELb0ELb1ELb1ELb0ELb0ELb0ELb0EEENS1_21CollectiveEpilogueFwdINS6_IJSA_NS7_ILi256EEESB_EEES9_SE_SG_Li256ELb1ELb0ELb0ELb0EEENS1_36VarlenDynamicPersistentTileSchedulerILi128ELi96ELi256ELi32ELb0ELb0ELb1ELb0ELb1ELb1EEEEEEEEEvNT_6ParamsE,"a",@progbits
	.sectionflags	@""
	.align	4
.nv.constant0._ZN7cutlass13device_kernelIN5flash11enable_sm90INS1_16FlashAttnFwdSm90INS1_25CollectiveMainloopFwdSm90ILi2EN4cute5tupleIJNS5_1CILi1EEES8_S8_EEENS6_IJNS7_ILi128EEENS7_ILi96EEENS7_ILi64EEEEEELi256ENS_6half_tEfNS_4arch4Sm90ELb0ELb0ELb0ELb1ELb0ELb0ELb1ELb1ELb0ELb0ELb0ELb0EEENS1_21CollectiveEpilogueFwdINS6_IJSA_NS7_ILi256EEESB_EEES9_SE_SG_Li256ELb1ELb0ELb0ELb0EEENS1_36VarlenDynamicPersistentTileSchedulerILi128ELi96ELi256ELi32ELb0ELb0ELb1ELb0ELb1ELb1EEEEEEEEEvNT_6ParamsE:
	.zero		3456


//--------------------- .nv.constant0._ZN7cutlass13device_kernelIN5flash11enable_sm90INS1_16FlashAttnFwdSm90INS1_25CollectiveMainloopFwdSm90ILi2EN4cute5tupleIJNS5_1CILi1EEES8_S8_EEENS6_IJNS7_ILi128EEENS7_ILi96EEENS7_ILi64EEEEEELi256ENS_6half_tEfNS_4arch4Sm90ELb0ELb0ELb0ELb1ELb0ELb1ELb1ELb1ELb0ELb0ELb0ELb0EEENS1_21CollectiveEpilogueFwdINS6_IJSA_NS7_ILi256EEESB_EEES9_SE_SG_Li256ELb1ELb0ELb0ELb0EEENS1_36VarlenDynamicPersistentTileSchedulerILi128ELi96ELi256ELi32ELb0ELb0ELb1ELb0ELb1ELb1EEEEEEEEEvNT_6ParamsE --------------------------
	.section	.nv.constant0._ZN7cutlass13device_kernelIN5flash11enable_sm90INS1_16FlashAttnFwdSm90INS1_25CollectiveMainloopFwdSm90ILi2EN4cute5tupleIJNS5_1CILi1EEES8_S8_EEENS6_IJNS7_ILi128EEENS7_ILi96EEENS7_ILi64EEEEEELi256ENS_6half_tEfNS_4arch4Sm90ELb0ELb0ELb0ELb1ELb0ELb1ELb1ELb1ELb0ELb0ELb0ELb0EEENS1_21CollectiveEpilogueFwdINS6_IJSA_NS7_ILi256EEESB_EEES9_SE_SG_Li256ELb1ELb0ELb0ELb0EEENS1_36VarlenDynamicPersistentTileSchedulerILi128ELi96ELi256ELi32ELb0ELb0ELb1ELb0ELb1ELb1EEEEEEEEEvNT_6ParamsE,"a",@progbits
	.sectionflags	@""
	.align	4
.nv.constant0._ZN7cutlass13device_kernelIN5flash11enable_sm90INS1_16FlashAttnFwdSm90INS1_25CollectiveMainloopFwdSm90ILi2EN4cute5tupleIJNS5_1CILi1EEES8_S8_EEENS6_IJNS7_ILi128EEENS7_ILi96EEENS7_ILi64EEEEEELi256ENS_6half_tEfNS_4arch4Sm90ELb0ELb0ELb0ELb1ELb0ELb1ELb1ELb1ELb0ELb0ELb0ELb0EEENS1_21CollectiveEpilogueFwdINS6_IJSA_NS7_ILi256EEESB_EEES9_SE_SG_Li256ELb1ELb0ELb0ELb0EEENS1_36VarlenDynamicPersistentTileSchedulerILi128ELi96ELi256ELi32ELb0ELb0ELb1ELb0ELb1ELb1EEEEEEEEEvNT_6ParamsE:
	.zero		3456


//--------------------- .nv.constant0._ZN7cutlass13device_kernelIN5flash11enable_sm90INS1_16FlashAttnFwdSm90INS1_25CollectiveMainloopFwdSm90ILi2EN4cute5tupleIJNS5_1CILi1EEES8_S8_EEENS6_IJNS7_ILi128EEENS7_ILi96EEENS7_ILi64EEEEEELi256ENS_6half_tEfNS_4arch4Sm90ELb0ELb1ELb0ELb0ELb0ELb0ELb0ELb1ELb0ELb0ELb0ELb0EEENS1_21CollectiveEpilogueFwdINS6_IJSA_NS7_ILi256EEESB_EEES9_SE_SG_Li256ELb0ELb0ELb0ELb0EEENS1_30DynamicPersistentTileSchedulerILi256ELi32ELb0ELb0ELb1EEEEEEEEEvNT_6ParamsE --------------------------
	.section	.nv.constant0._ZN7cutlass13device_kernelIN5flash11enable_sm90INS1_16FlashAttnFwdSm90INS1_25CollectiveMainloopFwdSm90ILi2EN4cute5tupleIJNS5_1CILi1EEES8_S8_EEENS6_IJNS7_ILi128EEENS7_ILi96EEENS7_ILi64EEEEEELi256ENS_6half_tEfNS_4arch4Sm90ELb0ELb1ELb0ELb0ELb0ELb0ELb0ELb1ELb0ELb0ELb0ELb0EEENS1_21CollectiveEpilogueFwdINS6_IJSA_NS7_ILi256EEESB_EEES9_SE_SG_Li256ELb0ELb0ELb0ELb0EEENS1_30DynamicPersistentTileSchedulerILi256ELi32ELb0ELb0ELb1EEEEEEEEEvNT_6ParamsE,"a",@progbits
	.sectionflags	@""
	.align	4
.nv.constant0._ZN7cutlass13device_kernelIN5flash11enable_sm90INS1_16FlashAttnFwdSm90INS1_25CollectiveMainloopFwdSm90ILi2EN4cute5tupleIJNS5_1CILi1EEES8_S8_EEENS6_IJNS7_ILi128EEENS7_ILi96EEENS7_ILi64EEEEEELi256ENS_6half_tEfNS_4arch4Sm90ELb0ELb1ELb0ELb0ELb0ELb0ELb0ELb1ELb0ELb0ELb0ELb0EEENS1_21CollectiveEpilogueFwdINS6_IJSA_NS7_ILi256EEESB_EEES9_SE_SG_Li256ELb0ELb0ELb0ELb0EEENS1_30DynamicPersistentTileSchedulerILi256ELi32ELb0ELb0ELb1EEEEEEEEEvNT_6ParamsE:
	.zero		3584


//--------------------- .nv.constant0._ZN7cutlass13device_kernelIN5flash11enable_sm90INS1_16FlashAttnFwdSm90INS1_25CollectiveMainloopFwdSm90ILi2EN4cute5tupleIJNS5_1CILi1EEES8_S8_EEENS6_IJNS7_ILi128EEENS7_ILi96EEENS7_ILi64EEEEEELi256ENS_6half_tEfNS_4arch4Sm90ELb0ELb1ELb0ELb0ELb0ELb0ELb1ELb1ELb0ELb0ELb0ELb0EEENS1_21CollectiveEpilogueFwdINS6_IJSA_NS7_ILi256EEESB_EEES9_SE_SG_Li256ELb0ELb0ELb0ELb0EEENS1_30DynamicPersistentTileSchedulerILi256ELi32ELb0ELb0ELb1EEEEEEEEEvNT_6ParamsE --------------------------
	.section	.nv.constant0._ZN7cutlass13device_kernelIN5flash11enable_sm90INS1_16FlashAttnFwdSm90INS1_25CollectiveMainloopFwdSm90ILi2EN4cute5tupleIJNS5_1CILi1EEES8_S8_EEENS6_IJNS7_ILi128EEENS7_ILi96EEENS7_ILi64EEEEEELi256ENS_6half_tEfNS_4arch4Sm90ELb0ELb1ELb0ELb0ELb0ELb0ELb1ELb1ELb0ELb0ELb0ELb0EEENS1_21CollectiveEpilogueFwdINS6_IJSA_NS7_ILi256EEESB_EEES9_SE_SG_Li256ELb0ELb0ELb0ELb0EEENS1_30DynamicPersistentTileSchedulerILi256ELi32ELb0ELb0ELb1EEEEEEEEEvNT_6ParamsE,"a",@progbits
	.sectionflags	@""
	.align	4
.nv.constant0._ZN7cutlass13device_kernelIN5flash11enable_sm90INS1_16FlashAttnFwdSm90INS1_25CollectiveMainloopFwdSm90ILi2EN4cute5tupleIJNS5_1CILi1EEES8_S8_EEENS6_IJNS7_ILi128EEENS7_ILi96EEENS7_ILi64EEEEEELi256ENS_6half_tEfNS_4arch4Sm90ELb0ELb1ELb0ELb0ELb0ELb0ELb1ELb1ELb0ELb0ELb0ELb0EEENS1_21CollectiveEpilogueFwdINS6_IJSA_NS7_ILi256EEESB_EEES9_SE_SG_Li256ELb0ELb0ELb0ELb0EEENS1_30DynamicPersistentTileSchedulerILi256ELi32ELb0ELb0ELb1EEEEEEEEEvNT_6ParamsE:
	.zero		3840


//--------------------- .nv.constant0._ZN7cutlass13device_kernelIN5flash11enable_sm90INS1_16FlashAttnFwdSm90INS1_25CollectiveMainloopFwdSm90ILi2EN4cute5tupleIJNS5_1CILi1EEES8_S8_EEENS6_IJNS7_ILi128EEENS7_ILi96EEENS7_ILi64EEEEEELi256ENS_6half_tEfNS_4arch4Sm90ELb0ELb1ELb0ELb1ELb0ELb0ELb0ELb1ELb0ELb0ELb0ELb0EEENS1_21CollectiveEpilogueFwdINS6_IJSA_NS7_ILi256EEESB_EEES9_SE_SG_Li256ELb1ELb0ELb0ELb0EEENS1_36VarlenDynamicPersistentTileSchedulerILi128ELi96ELi256ELi32ELb0ELb0ELb1ELb1ELb0ELb1EEEEEEEEEvNT_6ParamsE --------------------------
	.section	.nv.constant0._ZN7cutlass13device_kernelIN5flash11enable_sm90INS1_16FlashAttnFwdSm90INS1_25CollectiveMainloopFwdSm90ILi2EN4cute5tupleIJNS5_1CILi1EEES8_S8_EEENS6_IJNS7_ILi128EEENS7_ILi96EEENS7_ILi64EEEEEELi256ENS_6half_tEfNS_4arch4Sm90ELb0ELb1ELb0ELb1ELb0ELb0ELb0ELb1ELb0ELb0ELb0ELb0EEENS1_21CollectiveEpilogueFwdINS6_IJSA_NS7_ILi256EEESB_EEES9_SE_SG_Li256ELb1ELb0ELb0ELb0EEENS1_36VarlenDynamicPersistentTileSchedulerILi128ELi96ELi256ELi32ELb0ELb0ELb1ELb1ELb0ELb1EEEEEEEEEvNT_6ParamsE,"a",@progbits
	.sectionflags	@""
	.align	4
.nv.constant0._ZN7cutlass13device_kernelIN5flash11enable_sm90INS1_16FlashAttnFwdSm90INS1_25CollectiveMainloopFwdSm90ILi2EN4cute5tupleIJNS5_1CILi1EEES8_S8_EEENS6_IJNS7_ILi128EEENS7_ILi96EEENS7_ILi64EEEEEELi256ENS_6half_tEfNS_4arch4Sm90ELb0ELb1ELb0ELb1ELb0ELb0ELb0ELb1ELb0ELb0ELb0ELb0EEENS1_21CollectiveEpilogueFwdINS6_IJSA_NS7_ILi256EEESB_EEES9_SE_SG_Li256ELb1ELb0ELb0ELb0EEENS1_36VarlenDynamicPersistentTileSchedulerILi128ELi96ELi256ELi32ELb0ELb0ELb1ELb1ELb0ELb1EEEEEEEEEvNT_6ParamsE:
	.zero		3200


//--------------------- .nv.constant0._ZN7cutlass13device_kernelIN5flash11enable_sm90INS1_16FlashAttnFwdSm90INS1_25CollectiveMainloopFwdSm90ILi2EN4cute5tupleIJNS5_1CILi1EEES8_S8_EEENS6_IJNS7_ILi128EEENS7_ILi96EEENS7_ILi64EEEEEELi256ENS_6half_tEfNS_4arch4Sm90ELb0ELb1ELb0ELb1ELb0ELb1ELb0ELb1ELb0ELb0ELb0ELb0EEENS1_21CollectiveEpilogueFwdINS6_IJSA_NS7_ILi256EEESB_EEES9_SE_SG_Li256ELb1ELb0ELb0ELb0EEENS1_36VarlenDynamicPersistentTileSchedulerILi128ELi96ELi256ELi32ELb0ELb0ELb1ELb1ELb0ELb1EEEEEEEEEvNT_6ParamsE --------------------------
	.section	.nv.constant0._ZN7cutlass13device_kernelIN5flash11enable_sm90INS1_16FlashAttnFwdSm90INS1_25CollectiveMainloopFwdSm90ILi2EN4cute5tupleIJNS5_1CILi1EEES8_S8_EEENS6_IJNS7_ILi128EEENS7_ILi96EEENS7_ILi64EEEEEELi256ENS_6half_tEfNS_4arch4Sm90ELb0ELb1ELb0ELb1ELb0ELb1ELb0ELb1ELb0ELb0ELb0ELb0EEENS1_21CollectiveEpilogueFwdINS6_IJSA_NS7_ILi256EEESB_EEES9_SE_SG_Li256ELb1ELb0ELb0ELb0EEENS1_36VarlenDynamicPersistentTileSchedulerILi128ELi96ELi256ELi32ELb0ELb0ELb1ELb1ELb0ELb1EEEEEEEEEvNT_6ParamsE,"a",@progbits
	.sectionflags	@""
	.align	4
.nv.constant0._ZN7cutlass13device_kernelIN5flash11enable_sm90INS1_16FlashAttnFwdSm90INS1_25CollectiveMainloopFwdSm90ILi2EN4cute5tupleIJNS5_1CILi1EEES8_S8_EEENS6_IJNS7_ILi128EEENS7_ILi96EEENS7_ILi64EEEEEELi256ENS_6half_tEfNS_4arch4Sm90ELb0ELb1ELb0ELb1ELb0ELb1ELb0ELb1ELb0ELb0ELb0ELb0EEENS1_21CollectiveEpilogueFwdINS6_IJSA_NS7_ILi256EEESB_EEES9_SE_SG_Li256ELb1ELb0ELb0ELb0EEENS1_36VarlenDynamicPersistentTileSchedulerILi128ELi96ELi256ELi32ELb0ELb0ELb1ELb1ELb0ELb1EEEEEEEEEvNT_6ParamsE:
	.zero		3200


//--------------------- .nv.constant0._ZN7cutlass13device_kernelIN5flash11enable_sm90INS1_16FlashAttnFwdSm90INS1_25CollectiveMainloopFwdSm90ILi2EN4cute5tupleIJNS5_1CILi1EEES8_S8_EEENS6_IJNS7_ILi128EEENS7_ILi96EEENS7_ILi64EEEEEELi256ENS_6half_tEfNS_4arch4Sm90ELb0ELb1ELb0ELb1ELb0ELb0ELb1ELb1ELb0ELb0ELb0ELb0EEENS1_21CollectiveEpilogueFwdINS6_IJSA_NS7_ILi256EEESB_EEES9_SE_SG_Li256ELb1ELb0ELb0ELb0EEENS1_36VarlenDynamicPersistentTileSchedulerILi128ELi96ELi256ELi32ELb0ELb0ELb1ELb1ELb0ELb1EEEEEEEEEvNT_6ParamsE --------------------------
	.section	.nv.constant0._ZN7cutlass13device_kernelIN5flash11enable_sm90INS1_16FlashAttnFwdSm90INS1_25CollectiveMainloopFwdSm90ILi2EN4cute5tupleIJNS5_1CILi1EEES8_S8_EEENS6_IJNS7_ILi128EEENS7_ILi96EEENS7_ILi64EEEEEELi256ENS_6half_tEfNS_4arch4Sm90ELb0ELb1ELb0ELb1ELb0ELb0ELb1ELb1ELb0ELb0ELb0ELb0EEENS1_21CollectiveEpilogueFwdINS6_IJSA_NS7_ILi256EEESB_EEES9_SE_SG_Li256ELb1ELb0ELb0ELb0EEENS1_36VarlenDynamicPersistentTileSchedulerILi128ELi96ELi256ELi32ELb0ELb0ELb1ELb1ELb0ELb1EEEEEEEEEvNT_6ParamsE,"a",@progbits
	.sectionflags	@""
	.align	4
.nv.constant0._ZN7cutlass13device_kernelIN5flash11enable_sm90INS1_16FlashAttnFwdSm90INS1_25CollectiveMainloopFwdSm90ILi2EN4cute5tupleIJNS5_1CILi1EEES8_S8_EEENS6_IJNS7_ILi128EEENS7_ILi96EEENS7_ILi64EEEEEELi256ENS_6half_tEfNS_4arch4Sm90ELb0ELb1ELb0ELb1ELb0ELb0ELb1ELb1ELb0ELb0ELb0ELb0EEENS1_21CollectiveEpilogueFwdINS6_IJSA_NS7_ILi256EEESB_EEES9_SE_SG_Li256ELb1ELb0ELb0ELb0EEENS1_36VarlenDynamicPersistentTileSchedulerILi128ELi96ELi256ELi32ELb0ELb0ELb1ELb1ELb0ELb1EEEEEEEEEvNT_6ParamsE:
	.zero		3456


//--------------------- .nv.constant0._ZN7cutlass13device_kernelIN5flash11enable_sm90INS1_16FlashAttnFwdSm90INS1_25CollectiveMainloopFwdSm90ILi2EN4cute5tupleIJNS5_1CILi1EEES8_S8_EEENS6_IJNS7_ILi128EEENS7_ILi96EEENS7_ILi64EEEEEELi256ENS_6half_tEfNS_4arch4Sm90ELb0ELb1ELb0ELb1ELb0ELb1ELb1ELb1ELb0ELb0ELb0ELb0EEENS1_21CollectiveEpilogueFwdINS6_IJSA_NS7_ILi256EEESB_EEES9_SE_SG_Li256ELb1ELb0ELb0ELb0EEENS1_36VarlenDynamicPersistentTileSchedulerILi128ELi96ELi256ELi32ELb0ELb0ELb1ELb1ELb0ELb1EEEEEEEEEvNT_6ParamsE --------------------------
	.section	.nv.constant0._ZN7cutlass13device_kernelIN5flash11enable_sm90INS1_16FlashAttnFwdSm90INS1_25CollectiveMainloopFwdSm90ILi2EN4cute5tupleIJNS5_1CILi1EEES8_S8_EEENS6_IJNS7_ILi128EEENS7_ILi96EEENS7_ILi64EEEEEELi256ENS_6half_tEfNS_4arch4Sm90ELb0ELb1ELb0ELb1ELb0ELb1ELb1ELb1ELb0ELb0ELb0ELb0EEENS1_21CollectiveEpilogueFwdINS6_IJSA_NS7_ILi256EEESB_EEES9_SE_SG_Li256ELb1ELb0ELb0ELb0EEENS1_36VarlenDynamicPersistentTileSchedulerILi128ELi96ELi256ELi32ELb0ELb0ELb1ELb1ELb0ELb1EEEEEEEEEvNT_6ParamsE,"a",@progbits
	.sectionflags	@""
	.align	4
.nv.constant0._ZN7cutlass13device_kernelIN5flash11enable_sm90INS1_16FlashAttnFwdSm90INS1_25CollectiveMainloopFwdSm90ILi2EN4cute5tupleIJNS5_1CILi1EEES8_S8_EEENS6_IJNS7_ILi128EEENS7_ILi96EEENS7_ILi64EEEEEELi256ENS_6half_tEfNS_4arch4Sm90ELb0ELb1ELb0ELb1ELb0ELb1ELb1ELb1ELb0ELb0ELb0ELb0EEENS1_21CollectiveEpilogueFwdINS6_IJSA_NS7_ILi256EEESB_EEES9_SE_SG_Li256ELb1ELb0ELb0ELb0EEENS1_36VarlenDynamicPersistentTileSchedulerILi128ELi96ELi256ELi32ELb0ELb0ELb1ELb1ELb0ELb1EEEEEEEEEvNT_6ParamsE:
	.zero		3456


//--------------------- .nv.constant0._ZN7cutlass13device_kernelIN5flash11enable_sm90INS1_16FlashAttnFwdSm90INS1_25CollectiveMainloopFwdSm90ILi2EN4cute5tupleIJNS5_1CILi1EEES8_S8_EEENS6_IJNS7_ILi128EEENS7_ILi96EEENS7_ILi64EEEEEELi256ENS_6half_tEfNS_4arch4Sm90ELb1ELb0ELb0ELb0ELb0ELb0ELb0ELb1ELb0ELb0ELb0ELb0EEENS1_21CollectiveEpilogueFwdINS6_IJSA_NS7_ILi256EEESB_EEES9_SE_SG_Li256ELb0ELb0ELb0ELb0EEENS1_30DynamicPersistentTileSchedulerILi256ELi32ELb0ELb0ELb1EEEEEEEEEvNT_6ParamsE --------------------------
	.section	.nv.constant0._ZN7cutlass13device_kernelIN5flash11enable_sm90INS1_16FlashAttnFwdSm90INS1_25CollectiveMainloopFwdSm90ILi2EN4cute5tupleIJNS5_1CILi1EEES8_S8_EEENS6_IJNS7_ILi128EEENS7_ILi96EEENS7_ILi64EEEEEELi256ENS_6half_tEfNS_4arch4Sm90ELb1ELb0ELb0ELb0ELb0ELb0ELb0ELb1ELb0ELb0ELb0ELb0EEENS1_21CollectiveEpilogueFwdINS6_IJSA_NS7_ILi256EEESB_EEES9_SE_SG_Li256ELb0ELb0ELb0ELb0EEENS1_30DynamicPersistentTileSchedulerILi256ELi32ELb0ELb0ELb1EEEEEEEEEvNT_6ParamsE,"a",@progbits
	.sectionflags	@""
	.align	4
.nv.constant0._ZN7cutlass13device_kernelIN5flash11enable_sm90INS1_16FlashAttnFwdSm90INS1_25CollectiveMainloopFwdSm90ILi2EN4cute5tupleIJNS5_1CILi1EEES8_S8_EEENS6_IJNS7_ILi128EEENS7_ILi96EEENS7_ILi64EEEEEELi256ENS_6half_tEfNS_4arch4Sm90ELb1ELb0ELb0ELb0ELb0ELb0ELb0ELb1ELb0ELb0ELb0ELb0EEENS1_21CollectiveEpilogueFwdINS6_IJSA_NS7_ILi256EEESB_EEES9_SE_SG_Li256ELb0ELb0ELb0ELb0EEENS1_30DynamicPersistentTileSchedulerILi256ELi32ELb0ELb0ELb1EEEEEEEEEvNT_6ParamsE:
	.zero		3584


//--------------------- .nv.constant0._ZN7cutlass13device_kernelIN5flash11enable_sm90INS1_16FlashAttnFwdSm90INS1_25CollectiveMainloopFwdSm90ILi2EN4cute5tupleIJNS5_1CILi1EEES8_S8_EEENS6_IJNS7_ILi128EEENS7_ILi96EEENS7_ILi64EEEEEELi256ENS_6half_tEfNS_4arch4Sm90ELb1ELb0ELb0ELb0ELb0ELb0ELb1ELb1ELb0ELb0ELb0ELb0EEENS1_21CollectiveEpilogueFwdINS6_IJSA_NS7_ILi256EEESB_EEES9_SE_SG_Li256ELb0ELb0ELb0ELb0EEENS1_30DynamicPersistentTileSchedulerILi256ELi32ELb0ELb0ELb1EEEEEEEEEvNT_6ParamsE --------------------------
	.section	.nv.constant0._ZN7cutlass13device_kernelIN5flash11enable_sm90INS1_16FlashAttnFwdSm90INS1_25CollectiveMainloopFwdSm90ILi2EN4cute5tupleIJNS5_1CILi1EEES8_S8_EEENS6_IJNS7_ILi128EEENS7_ILi96EEENS7_ILi64EEEEEELi256ENS_6half_tEfNS_4arch4Sm90ELb1ELb0ELb0ELb0ELb0ELb0ELb1ELb1ELb0ELb0ELb0ELb0EEENS1_21CollectiveEpilogueFwdINS6_IJSA_NS7_ILi256EEESB_EEES9_SE_SG_Li256ELb0ELb0ELb0ELb0EEENS1_30DynamicPersistentTileSchedulerILi256ELi32ELb0ELb0ELb1EEEEEEEEEvNT_6ParamsE,"a",@progbits
	.sectionflags	@""
	.align	4
.nv.constant0._ZN7cutlass13device_kernelIN5flash11enable_sm90INS1_16FlashAttnFwdSm90INS1_25CollectiveMainloopFwdSm90ILi2EN4cute5tupleIJNS5_1CILi1EEES8_S8_EEENS6_IJNS7_ILi128EEENS7_ILi96EEENS7_ILi64EEEEEELi256ENS_6half_tEfNS_4arch4Sm90ELb1ELb0ELb0ELb0ELb0ELb0ELb1ELb1ELb0ELb0ELb0ELb0EEENS1_21CollectiveEpilogueFwdINS6_IJSA_NS7_ILi256EEESB_EEES9_SE_SG_Li256ELb0ELb0ELb0ELb0EEENS1_30DynamicPersistentTileSchedulerILi256ELi32ELb0ELb0ELb1EEEEEEEEEvNT_6ParamsE:
	.zero		3840


//--------------------- .nv.constant0._ZN7cutlass13device_kernelIN5flash11enable_sm90INS1_16FlashAttnFwdSm90INS1_25CollectiveMainloopFwdSm90ILi2EN4cute5tupleIJNS5_1CILi1EEES8_S8_EEENS6_IJNS7_ILi128EEENS7_ILi96EEENS7_ILi64EEEEEELi256ENS_6half_tEfNS_4arch4Sm90ELb1ELb0ELb0ELb1ELb0ELb0ELb0ELb1ELb0ELb0ELb0ELb0EEENS1_21CollectiveEpilogueFwdINS6_IJSA_NS7_ILi256EEESB_EEES9_SE_SG_Li256ELb1ELb0ELb0ELb0EEENS1_36VarlenDynamicPersistentTileSchedulerILi128ELi96ELi256ELi32ELb0ELb0ELb1ELb1ELb1ELb1EEEEEEEEEvNT_6ParamsE --------------------------
	.section	.nv.constant0._ZN7cutlass13device_kernelIN5flash11enable_sm90INS1_16FlashAttnFwdSm90INS1_25CollectiveMainloopFwdSm90ILi2EN4cute5tupleIJNS5_1CILi1EEES8_S8_EEENS6_IJNS7_ILi128EEENS7_ILi96EEENS7_ILi64EEEEEELi256ENS_6half_tEfNS_4arch4Sm90ELb1ELb0ELb0ELb1ELb0ELb0ELb0ELb1ELb0ELb0ELb0ELb0EEENS1_21CollectiveEpilogueFwdINS6_IJSA_NS7_ILi256EEESB_EEES9_SE_SG_Li256ELb1ELb0ELb0ELb0EEENS1_36VarlenDynamicPersistentTileSchedulerILi128ELi96ELi256ELi32ELb0ELb0ELb1ELb1ELb1ELb1EEEEEEEEEvNT_6ParamsE,"a",@progbits
	.sectionflags	@""
	.align	4
.nv.constant0._ZN7cutlass13device_kernelIN5flash11enable_sm90INS1_16FlashAttnFwdSm90INS1_25CollectiveMainloopFwdSm90ILi2EN4cute5tupleIJNS5_1CILi1EEES8_S8_EEENS6_IJNS7_ILi128EEENS7_ILi96EEENS7_ILi64EEEEEELi256ENS_6half_tEfNS_4arch4Sm90ELb1ELb0ELb0ELb1ELb0ELb0ELb0ELb1ELb0ELb0ELb0ELb0EEENS1_21CollectiveEpilogueFwdINS6_IJSA_NS7_ILi256EEESB_EEES9_SE_SG_Li256ELb1ELb0ELb0ELb0EEENS1_36VarlenDynamicPersistentTileSchedulerILi128ELi96ELi256ELi32ELb0ELb0ELb1ELb1ELb1ELb1EEEEEEEEEvNT_6ParamsE:
	.zero		3200


//--------------------- .nv.constant0._ZN7cutlass13device_kernelIN5flash11enable_sm90INS1_16FlashAttnFwdSm90INS1_25CollectiveMainloopFwdSm90ILi2EN4cute5tupleIJNS5_1CILi1EEES8_S8_EEENS6_IJNS7_ILi128EEENS7_ILi96EEENS7_ILi64EEEEEELi256ENS_6half_tEfNS_4arch4Sm90ELb1ELb0ELb0ELb1ELb0ELb1ELb0ELb1ELb0ELb0ELb0ELb0EEENS1_21CollectiveEpilogueFwdINS6_IJSA_NS7_ILi256EEESB_EEES9_SE_SG_Li256ELb1ELb0ELb0ELb0EEENS1_36VarlenDynamicPersistentTileSchedulerILi128ELi96ELi256ELi32ELb0ELb0ELb1ELb1ELb1ELb1EEEEEEEEEvNT_6ParamsE --------------------------
	.section	.nv.constant0._ZN7cutlass13device_kernelIN5flash11enable_sm90INS1_16FlashAttnFwdSm90INS1_25CollectiveMainloopFwdSm90ILi2EN4cute5tupleIJNS5_1CILi1EEES8_S8_EEENS6_IJNS7_ILi128EEENS7_ILi96EEENS7_ILi64EEEEEELi256ENS_6half_tEfNS_4arch4Sm90ELb1ELb0ELb0ELb1ELb0ELb1ELb0ELb1ELb0ELb0ELb0ELb0EEENS1_21CollectiveEpilogueFwdINS6_IJSA_NS7_ILi256EEESB_EEES9_SE_SG_Li256ELb1ELb0ELb0ELb0EEENS1_36VarlenDynamicPersistentTileSchedulerILi128ELi96ELi256ELi32ELb0ELb0ELb1ELb1ELb1ELb1EEEEEEEEEvNT_6ParamsE,"a",@progbits
	.sectionflags	@""
	.align	4
.nv.constant0._ZN7cutlass13device_kernelIN5flash11enable_sm90INS1_16FlashAttnFwdSm90INS1_25CollectiveMainloopFwdSm90ILi2EN4cute5tupleIJNS5_1CILi1EEES8_S8_EEENS6_IJNS7_ILi128EEENS7_ILi96EEENS7_ILi64EEEEEELi256ENS_6half_tEfNS_4arch4Sm90ELb1ELb0ELb0ELb1ELb0ELb1ELb0ELb1ELb0ELb0ELb0ELb0EEENS1_21CollectiveEpilogueFwdINS6_IJSA_NS7_ILi256EEESB_EEES9_SE_SG_Li256ELb1ELb0ELb0ELb0EEENS1_36VarlenDynamicPersistentTileSchedulerILi128ELi96ELi256ELi32ELb0ELb0ELb1ELb1ELb1ELb1EEEEEEEEEvNT_6ParamsE:
	.zero		3200


//--------------------- .nv.constant0._ZN7cutlass13device_kernelIN5flash11enable_sm90INS1_16FlashAttnFwdSm90INS1_25CollectiveMainloopFwdSm90ILi2EN4cute5tupleIJNS5_1CILi1EEES8_S8_EEENS6_IJNS7_ILi128EEENS7_ILi96EEENS7_ILi64EEEEEELi256ENS_6half_tEfNS_4arch4Sm90ELb1ELb0ELb0ELb1ELb0ELb0ELb1ELb1ELb0ELb0ELb0ELb0EEENS1_21CollectiveEpilogueFwdINS6_IJSA_NS7_ILi256EEESB_EEES9_SE_SG_Li256ELb1ELb0ELb0ELb0EEENS1_36VarlenDynamicPersistentTileSchedulerILi128ELi96ELi256ELi32ELb0ELb0ELb1ELb1ELb1ELb1EEEEEEEEEvNT_6ParamsE --------------------------
	.section	.nv.constant0._ZN7cutlass13device_kernelIN5flash11enable_sm90INS1_16FlashAttnFwdSm90INS1_25CollectiveMainloopFwdSm90ILi2EN4cute5tupleIJNS5_1CILi1EEES8_S8_EEENS6_IJNS7_ILi128EEENS7_ILi96EEENS7_ILi64EEEEEELi256ENS_6half_tEfNS_4arch4Sm90ELb1ELb0ELb0ELb1ELb0ELb0ELb1ELb1ELb0ELb0ELb0ELb0EEENS1_21CollectiveEpilogueFwdINS6_IJSA_NS7_ILi256EEESB_EEES9_SE_SG_Li256ELb1ELb0ELb0ELb0EEENS1_36VarlenDynamicPersistentTileSchedulerILi128ELi96ELi256ELi32ELb0ELb0ELb1ELb1ELb1ELb1EEEEEEEEEvNT_6ParamsE,"a",@progbits
	.sectionflags	@""
	.align	4
.nv.constant0._ZN7cutlass13device_kernelIN5flash11enable_sm90INS1_16FlashAttnFwdSm90INS1_25CollectiveMainloopFwdSm90ILi2EN4cute5tupleIJNS5_1CILi1EEES8_S8_EEENS6_IJNS7_ILi128EEENS7_ILi96EEENS7_ILi64EEEEEELi256ENS_6half_tEfNS_4arch4Sm90ELb1ELb0ELb0ELb1ELb0ELb0ELb1ELb1ELb0ELb0ELb0ELb0EEENS1_21CollectiveEpilogueFwdINS6_IJSA_NS7_ILi256EEESB_EEES9_SE_SG_Li256ELb1ELb0ELb0ELb0EEENS1_36VarlenDynamicPersistentTileSchedulerILi128ELi96ELi256ELi32ELb0ELb0ELb1ELb1ELb1ELb1EEEEEEEEEvNT_6ParamsE:
	.zero		3456


//--------------------- .nv.constant0._ZN7cutlass13device_kernelIN5flash11enable_sm90INS1_16FlashAttnFwdSm90INS1_25CollectiveMainloopFwdSm90ILi2EN4cute5tupleIJNS5_1CILi1EEES8_S8_EEENS6_IJNS7_ILi128EEENS7_ILi96EEENS7_ILi64EEEEEELi256ENS_6half_tEfNS_4arch4Sm90ELb1ELb0ELb0ELb1ELb0ELb1ELb1ELb1ELb0ELb0ELb0ELb0EEENS1_21CollectiveEpilogueFwdINS6_IJSA_NS7_ILi256EEESB_EEES9_SE_SG_Li256ELb1ELb0ELb0ELb0EEENS1_36VarlenDynamicPersistentTileSchedulerILi128ELi96ELi256ELi32ELb0ELb0ELb1ELb1ELb1ELb1EEEEEEEEEvNT_6ParamsE --------------------------
	.section	.nv.constant0._ZN7cutlass13device_kernelIN5flash11enable_sm90INS1_16FlashAttnFwdSm90INS1_25CollectiveMainloopFwdSm90ILi2EN4cute5tupleIJNS5_1CILi1EEES8_S8_EEENS6_IJNS7_ILi128EEENS7_ILi96EEENS7_ILi64EEEEEELi256ENS_6half_tEfNS_4arch4Sm90ELb1ELb0ELb0ELb1ELb0ELb1ELb1ELb1ELb0ELb0ELb0ELb0EEENS1_21CollectiveEpilogueFwdINS6_IJSA_NS7_ILi256EEESB_EEES9_SE_SG_Li256ELb1ELb0ELb0ELb0EEENS1_36VarlenDynamicPersistentTileSchedulerILi128ELi96ELi256ELi32ELb0ELb0ELb1ELb1ELb1ELb1EEEEEEEEEvNT_6ParamsE,"a",@progbits
	.sectionflags	@""
	.align	4
.nv.constant0._ZN7cutlass13device_kernelIN5flash11enable_sm90INS1_16FlashAttnFwdSm90INS1_25CollectiveMainloopFwdSm90ILi2EN4cute5tupleIJNS5_1CILi1EEES8_S8_EEENS6_IJNS7_ILi128EEENS7_ILi96EEENS7_ILi64EEEEEELi256ENS_6half_tEfNS_4arch4Sm90ELb1ELb0ELb0ELb1ELb0ELb1ELb1ELb1ELb0ELb0ELb0ELb0EEENS1_21CollectiveEpilogueFwdINS6_IJSA_NS7_ILi256EEESB_EEES9_SE_SG_Li256ELb1ELb0ELb0ELb0EEENS1_36VarlenDynamicPersistentTileSchedulerILi128ELi96ELi256ELi32ELb0ELb0ELb1ELb1ELb1ELb1EEEEEEEEEvNT_6ParamsE:
	.zero		3456


//--------------------- SYMBOLS --------------------------

	.type		.nv.reservedSmem.offset0,@object
	.size		.nv.reservedSmem.offset0,0x4
	.type		__assertfail,@function
